// Copyright (c) 2024, Jay Shah, Ganesh Bikshandi, Ying Zhang, Vijay Thakkar, Pradeep Ramani, Tri Dao.
// Splitting the different template instantiations to different files to speed up compilation.
// This file is auto-generated. See "generate_kernels.py"

#include "flash_fwd_launch_template.h"

#ifndef FLASHATTENTION_DISABLE_HDIM128
template void run_mha_fwd_<90, cutlass::bfloat16_t, 128, 128, true, true, false, true>(Flash_fwd_params &params, cudaStream_t stream);
#endif


// ===== COMPILED SASS (sm_90a) =====

	.target	sm_90a

	.elftype	@"ET_EXEC"


//--------------------- .note.nv.tkinfo           --------------------------
	.section	.note.nv.tkinfo,"",@"SHT_NOTE"
	.sectionflags	@"SHF_NOTE_NV_TKINFO"
	.tkinfo
        /*0018*/ 	.word	0x00000002
        /*0030*/ 	.string	""
        /*0030*/ 	.string	"ptxas"
        /*0030*/ 	.string	"Cuda compilation tools, release 13.0, V13.0.88"
        /*0030*/ 	.string	"Build cuda_13.0.r13.0/compiler.36424714_0"
        /*0030*/ 	.string	"-arch sm_90a -m 64 "



//--------------------- .note.nv.cuinfo           --------------------------
	.section	.note.nv.cuinfo,"",@"SHT_NOTE"
	.sectionflags	@"SHF_NOTE_NV_CUINFO"
        /*0018*/ 	.short	0x0002
        /*001a*/ 	.short	0x005a
        /*001c*/ 	.short	0x0082
	.zero		2


//--------------------- .nv.info                  --------------------------
	.section	.nv.info,"",@"SHT_CUDA_INFO"
	.align	4


	//----- nvinfo : EIATTR_REGCOUNT
	.align		4
        /*0000*/ 	.byte	0x04, 0x2f
        /*0002*/ 	.short	(.L_18 - .L_17)
	.align		4
.L_17:
        /*0004*/ 	.word	index@(_ZN7cutlass13device_kernelIN5flash11enable_sm90INS1_16FlashAttnFwdSm90INS1_25CollectiveMainloopFwdSm90ILi2EN4cute5tupleIJNS5_1CILi1EEES8_S8_EEENS6_IJNS7_ILi128EEESA_SA_EEELi128ENS_10bfloat16_tEfNS_4arch4Sm90ELb1ELb0ELb0ELb1ELb1ELb1ELb0ELb1ELb1ELb1ELb1ELb0EEENS1_21CollectiveEpilogueFwdISB_S9_SC_SE_Li256ELb1ELb1ELb1ELb0EEENS1_36VarlenDynamicPersistentTileSchedulerILi128ELi128ELi256ELi128ELb1ELb1ELb1ELb1ELb1ELb1EEEEEEEEEvNT_6ParamsE)
        /*0008*/ 	.word	0x000000a8


	//----- nvinfo : EIATTR_FRAME_SIZE
	.align		4
.L_18:
        /*000c*/ 	.byte	0x04, 0x11
        /*000e*/ 	.short	(.L_20 - .L_19)
	.align		4
.L_19:
        /*0010*/ 	.word	index@(_ZN7cutlass13device_kernelIN5flash11enable_sm90INS1_16FlashAttnFwdSm90INS1_25CollectiveMainloopFwdSm90ILi2EN4cute5tupleIJNS5_1CILi1EEES8_S8_EEENS6_IJNS7_ILi128EEESA_SA_EEELi128ENS_10bfloat16_tEfNS_4arch4Sm90ELb1ELb0ELb0ELb1ELb1ELb1ELb0ELb1ELb1ELb1ELb1ELb0EEENS1_21CollectiveEpilogueFwdISB_S9_SC_SE_Li256ELb1ELb1ELb1ELb0EEENS1_36VarlenDynamicPersistentTileSchedulerILi128ELi128ELi256ELi128ELb1ELb1ELb1ELb1ELb1ELb1EEEEEEEEEvNT_6ParamsE)
        /*0014*/ 	.word	0x00000028


	//----- nvinfo : EIATTR_REGCOUNT
	.align		4
.L_20:
        /*0018*/ 	.byte	0x04, 0x2f
        /*001a*/ 	.short	(.L_22 - .L_21)
	.align		4
.L_21:
        /*001c*/ 	.word	index@(_ZN7cutlass13device_kernelIN5flash11enable_sm90INS1_16FlashAttnFwdSm90INS1_25CollectiveMainloopFwdSm90ILi2EN4cute5tupleIJNS5_1CILi1EEES8_S8_EEENS6_IJNS7_ILi128EEESA_SA_EEELi128ENS_10bfloat16_tEfNS_4arch4Sm90ELb1ELb0ELb0ELb1ELb1ELb0ELb0ELb1ELb1ELb1ELb1ELb0EEENS1_21CollectiveEpilogueFwdISB_S9_SC_SE_Li256ELb1ELb1ELb1ELb0EEENS1_36VarlenDynamicPersistentTileSchedulerILi128ELi128ELi256ELi128ELb1ELb1ELb1ELb1ELb1ELb1EEEEEEEEEvNT_6ParamsE)
        /*0020*/ 	.word	0x000000a8


	//----- nvinfo : EIATTR_FRAME_SIZE
	.align		4
.L_22:
        /*0024*/ 	.byte	0x04, 0x11
        /*0026*/ 	.short	(.L_24 - .L_23)
	.align		4
.L_23:
        /*0028*/ 	.word	index@(_ZN7cutlass13device_kernelIN5flash11enable_sm90INS1_16FlashAttnFwdSm90INS1_25CollectiveMainloopFwdSm90ILi2EN4cute5tupleIJNS5_1CILi1EEES8_S8_EEENS6_IJNS7_ILi128EEESA_SA_EEELi128ENS_10bfloat16_tEfNS_4arch4Sm90ELb1ELb0ELb0ELb1ELb1ELb0ELb0ELb1ELb1ELb1ELb1ELb0EEENS1_21CollectiveEpilogueFwdISB_S9_SC_SE_Li256ELb1ELb1ELb1ELb0EEENS1_36VarlenDynamicPersistentTileSchedulerILi128ELi128ELi256ELi128ELb1ELb1ELb1ELb1ELb1ELb1EEEEEEEEEvNT_6ParamsE)
        /*002c*/ 	.word	0x00000020


	//----- nvinfo : EIATTR_REGCOUNT
	.align		4
.L_24:
        /*0030*/ 	.byte	0x04, 0x2f
        /*0032*/ 	.short	(.L_26 - .L_25)
	.align		4
.L_25:
        /*0034*/ 	.word	index@(_ZN7cutlass13device_kernelIN5flash11enable_sm90INS1_16FlashAttnFwdSm90INS1_25CollectiveMainloopFwdSm90ILi2EN4cute5tupleIJNS5_1CILi1EEES8_S8_EEENS6_IJNS7_ILi128EEESA_SA_EEELi128ENS_10bfloat16_tEfNS_4arch4Sm90ELb1ELb0ELb0ELb0ELb1ELb0ELb0ELb1ELb1ELb1ELb1ELb0EEENS1_21CollectiveEpilogueFwdISB_S9_SC_SE_Li256ELb0ELb1ELb1ELb0EEENS1_19SingleTileSchedulerILb0ELb1ELb1ELi128EEEEEEEEEvNT_6ParamsE)
        /*0038*/ 	.word	0x000000a8


	//----- nvinfo : EIATTR_FRAME_SIZE
	.align		4
.L_26:
        /*003c*/ 	.byte	0x04, 0x11
        /*003e*/ 	.short	(.L_28 - .L_27)
	.align		4
.L_27:
        /*0040*/ 	.word	index@(_ZN7cutlass13device_kernelIN5flash11enable_sm90INS1_16FlashAttnFwdSm90INS1_25CollectiveMainloopFwdSm90ILi2EN4cute5tupleIJNS5_1CILi1EEES8_S8_EEENS6_IJNS7_ILi128EEESA_SA_EEELi128ENS_10bfloat16_tEfNS_4arch4Sm90ELb1ELb0ELb0ELb0ELb1ELb0ELb0ELb1ELb1ELb1ELb1ELb0EEENS1_21CollectiveEpilogueFwdISB_S9_SC_SE_Li256ELb0ELb1ELb1ELb0EEENS1_19SingleTileSchedulerILb0ELb1ELb1ELi128EEEEEEEEEvNT_6ParamsE)
        /*0044*/ 	.word	0x00000000


	//----- nvinfo : EIATTR_REGCOUNT
	.align		4
.L_28:
        /*0048*/ 	.byte	0x04, 0x2f
        /*004a*/ 	.short	(.L_30 - .L_29)
	.align		4
.L_29:
        /*004c*/ 	.word	index@(_ZN7cutlass13device_kernelIN5flash11enable_sm90INS1_16FlashAttnFwdSm90INS1_25CollectiveMainloopFwdSm90ILi2EN4cute5tupleIJNS5_1CILi1EEES8_S8_EEENS6_IJNS7_ILi128EEESA_SA_EEELi128ENS_10bfloat16_tEfNS_4arch4Sm90ELb0ELb1ELb0ELb1ELb1ELb1ELb0ELb1ELb1ELb1ELb1ELb0EEENS1_21CollectiveEpilogueFwdISB_S9_SC_SE_Li256ELb1ELb1ELb1ELb0EEENS1_36VarlenDynamicPersistentTileSchedulerILi128ELi128ELi256ELi128ELb1ELb1ELb1ELb1ELb0ELb1EEEEEEEEEvNT_6ParamsE)
        /*0050*/ 	.word	0x000000a8


	//----- nvinfo : EIATTR_FRAME_SIZE
	.align		4
.L_30:
        /*0054*/ 	.byte	0x04, 0x11
        /*0056*/ 	.short	(.L_32 - .L_31)
	.align		4
.L_31:
        /*0058*/ 	.word	index@(_ZN7cutlass13device_kernelIN5flash11enable_sm90INS1_16FlashAttnFwdSm90INS1_25CollectiveMainloopFwdSm90ILi2EN4cute5tupleIJNS5_1CILi1EEES8_S8_EEENS6_IJNS7_ILi128EEESA_SA_EEELi128ENS_10bfloat16_tEfNS_4arch4Sm90ELb0ELb1ELb0ELb1ELb1ELb1ELb0ELb1ELb1ELb1ELb1ELb0EEENS1_21CollectiveEpilogueFwdISB_S9_SC_SE_Li256ELb1ELb1ELb1ELb0EEENS1_36VarlenDynamicPersistentTileSchedulerILi128ELi128ELi256ELi128ELb1ELb1ELb1ELb1ELb0ELb1EEEEEEEEEvNT_6ParamsE)
        /*005c*/ 	.word	0x00000040


	//----- nvinfo : EIATTR_REGCOUNT
	.align		4
.L_32:
        /*0060*/ 	.byte	0x04, 0x2f
        /*0062*/ 	.short	(.L_34 - .L_33)
	.align		4
.L_33:
        /*0064*/ 	.word	index@(_ZN7cutlass13device_kernelIN5flash11enable_sm90INS1_16FlashAttnFwdSm90INS1_25CollectiveMainloopFwdSm90ILi2EN4cute5tupleIJNS5_1CILi1EEES8_S8_EEENS6_IJNS7_ILi128EEESA_SA_EEELi128ENS_10bfloat16_tEfNS_4arch4Sm90ELb0ELb1ELb0ELb1ELb1ELb0ELb0ELb1ELb1ELb1ELb1ELb0EEENS1_21CollectiveEpilogueFwdISB_S9_SC_SE_Li256ELb1ELb1ELb1ELb0EEENS1_36VarlenDynamicPersistentTileSchedulerILi128ELi128ELi256ELi128ELb1ELb1ELb1ELb1ELb0ELb1EEEEEEEEEvNT_6ParamsE)
        /*0068*/ 	.word	0x000000a8


	//----- nvinfo : EIATTR_FRAME_SIZE
	.align		4
.L_34:
        /*006c*/ 	.byte	0x04, 0x11
        /*006e*/ 	.short	(.L_36 - .L_35)
	.align		4
.L_35:
        /*0070*/ 	.word	index@(_ZN7cutlass13device_kernelIN5flash11enable_sm90INS1_16FlashAttnFwdSm90INS1_25CollectiveMainloopFwdSm90ILi2EN4cute5tupleIJNS5_1CILi1EEES8_S8_EEENS6_IJNS7_ILi128EEESA_SA_EEELi128ENS_10bfloat16_tEfNS_4arch4Sm90ELb0ELb1ELb0ELb1ELb1ELb0ELb0ELb1ELb1ELb1ELb1ELb0EEENS1_21CollectiveEpilogueFwdISB_S9_SC_SE_Li256ELb1ELb1ELb1ELb0EEENS1_36VarlenDynamicPersistentTileSchedulerILi128ELi128ELi256ELi128ELb1ELb1ELb1ELb1ELb0ELb1EEEEEEEEEvNT_6ParamsE)
        /*0074*/ 	.word	0x00000020


	//----- nvinfo : EIATTR_REGCOUNT
	.align		4
.L_36:
        /*0078*/ 	.byte	0x04, 0x2f
        /*007a*/ 	.short	(.L_38 - .L_37)
	.align		4
.L_37:
        /*007c*/ 	.word	index@(_ZN7cutlass13device_kernelIN5flash11enable_sm90INS1_16FlashAttnFwdSm90INS1_25CollectiveMainloopFwdSm90ILi2EN4cute5tupleIJNS5_1CILi1EEES8_S8_EEENS6_IJNS7_ILi128EEESA_SA_EEELi128ENS_10bfloat16_tEfNS_4arch4Sm90ELb0ELb1ELb0ELb0ELb1ELb0ELb0ELb1ELb1ELb1ELb1ELb0EEENS1_21CollectiveEpilogueFwdISB_S9_SC_SE_Li256ELb0ELb1ELb1ELb0EEENS1_19SingleTileSchedulerILb0ELb1ELb1ELi128EEEEEEEEEvNT_6ParamsE)
        /*0080*/ 	.word	0x000000a8


	//----- nvinfo : EIATTR_FRAME_SIZE
	.align		4
.L_38:
        /*0084*/ 	.byte	0x04, 0x11
        /*0086*/ 	.short	(.L_40 - .L_39)
	.align		4
.L_39:
        /*0088*/ 	.word	index@(_ZN7cutlass13device_kernelIN5flash11enable_sm90INS1_16FlashAttnFwdSm90INS1_25CollectiveMainloopFwdSm90ILi2EN4cute5tupleIJNS5_1CILi1EEES8_S8_EEENS6_IJNS7_ILi128EEESA_SA_EEELi128ENS_10bfloat16_tEfNS_4arch4Sm90ELb0ELb1ELb0ELb0ELb1ELb0ELb0ELb1ELb1ELb1ELb1ELb0EEENS1_21CollectiveEpilogueFwdISB_S9_SC_SE_Li256ELb0ELb1ELb1ELb0EEENS1_19SingleTileSchedulerILb0ELb1ELb1ELi128EEEEEEEEEvNT_6ParamsE)
        /*008c*/ 	.word	0x00000000


	//----- nvinfo : EIATTR_REGCOUNT
	.align		4
.L_40:
        /*0090*/ 	.byte	0x04, 0x2f
        /*0092*/ 	.short	(.L_42 - .L_41)
	.align		4
.L_41:
        /*0094*/ 	.word	index@(_ZN7cutlass13device_kernelIN5flash11enable_sm90INS1_16FlashAttnFwdSm90INS1_25CollectiveMainloopFwdSm90ILi2EN4cute5tupleIJNS5_1CILi1EEES8_S8_EEENS6_IJNS7_ILi128EEESA_SA_EEELi128ENS_10bfloat16_tEfNS_4arch4Sm90ELb0ELb0ELb0ELb1ELb1ELb1ELb0ELb1ELb1ELb1ELb1ELb0EEENS1_21CollectiveEpilogueFwdISB_S9_SC_SE_Li256ELb1ELb1ELb1ELb0EEENS1_36VarlenDynamicPersistentTileSchedulerILi128ELi128ELi256ELi128ELb1ELb1ELb1ELb0ELb1ELb1EEEEEEEEEvNT_6ParamsE)
        /*0098*/ 	.word	0x000000a8


	//----- nvinfo : EIATTR_FRAME_SIZE
	.align		4
.L_42:
        /*009c*/ 	.byte	0x04, 0x11
        /*009e*/ 	.short	(.L_44 - .L_43)
	.align		4
.L_43:
        /*00a0*/ 	.word	index@(_ZN7cutlass13device_kernelIN5flash11enable_sm90INS1_16FlashAttnFwdSm90INS1_25CollectiveMainloopFwdSm90ILi2EN4cute5tupleIJNS5_1CILi1EEES8_S8_EEENS6_IJNS7_ILi128EEESA_SA_EEELi128ENS_10bfloat16_tEfNS_4arch4Sm90ELb0ELb0ELb0ELb1ELb1ELb1ELb0ELb1ELb1ELb1ELb1ELb0EEENS1_21CollectiveEpilogueFwdISB_S9_SC_SE_Li256ELb1ELb1ELb1ELb0EEENS1_36VarlenDynamicPersistentTileSchedulerILi128ELi128ELi256ELi128ELb1ELb1ELb1ELb0ELb1ELb1EEEEEEEEEvNT_6ParamsE)
        /*00a4*/ 	.word	0x00000028


	//----- nvinfo : EIATTR_REGCOUNT
	.align		4
.L_44:
        /*00a8*/ 	.byte	0x04, 0x2f
        /*00aa*/ 	.short	(.L_46 - .L_45)
	.align		4
.L_45:
        /*00ac*/ 	.word	index@(_ZN7cutlass13device_kernelIN5flash11enable_sm90INS1_16FlashAttnFwdSm90INS1_25CollectiveMainloopFwdSm90ILi2EN4cute5tupleIJNS5_1CILi1EEES8_S8_EEENS6_IJNS7_ILi128EEESA_SA_EEELi128ENS_10bfloat16_tEfNS_4arch4Sm90ELb0ELb0ELb0ELb1ELb1ELb0ELb0ELb1ELb1ELb1ELb1ELb0EEENS1_21CollectiveEpilogueFwdISB_S9_SC_SE_Li256ELb1ELb1ELb1ELb0EEENS1_36VarlenDynamicPersistentTileSchedulerILi128ELi128ELi256ELi128ELb1ELb1ELb1ELb0ELb1ELb1EEEEEEEEEvNT_6ParamsE)
        /*00b0*/ 	.word	0x000000a8


	//----- nvinfo : EIATTR_FRAME_SIZE
	.align		4
.L_46:
        /*00b4*/ 	.byte	0x04, 0x11
        /*00b6*/ 	.short	(.L_48 - .L_47)
	.align		4
.L_47:
        /*00b8*/ 	.word	index@(_ZN7cutlass13device_kernelIN5flash11enable_sm90INS1_16FlashAttnFwdSm90INS1_25CollectiveMainloopFwdSm90ILi2EN4cute5tupleIJNS5_1CILi1EEES8_S8_EEENS6_IJNS7_ILi128EEESA_SA_EEELi128ENS_10bfloat16_tEfNS_4arch4Sm90ELb0ELb0ELb0ELb1ELb1ELb0ELb0ELb1ELb1ELb1ELb1ELb0EEENS1_21CollectiveEpilogueFwdISB_S9_SC_SE_Li256ELb1ELb1ELb1ELb0EEENS1_36VarlenDynamicPersistentTileSchedulerILi128ELi128ELi256ELi128ELb1ELb1ELb1ELb0ELb1ELb1EEEEEEEEEvNT_6ParamsE)
        /*00bc*/ 	.word	0x00000028


	//----- nvinfo : EIATTR_REGCOUNT
	.align		4
.L_48:
        /*00c0*/ 	.byte	0x04, 0x2f
        /*00c2*/ 	.short	(.L_50 - .L_49)
	.align		4
.L_49:
        /*00c4*/ 	.word	index@(_ZN7cutlass13device_kernelIN5flash11enable_sm90INS1_16FlashAttnFwdSm90INS1_25CollectiveMainloopFwdSm90ILi2EN4cute5tupleIJNS5_1CILi1EEES8_S8_EEENS6_IJNS7_ILi128EEESA_SA_EEELi128ENS_10bfloat16_tEfNS_4arch4Sm90ELb0ELb0ELb0ELb0ELb1ELb0ELb0ELb1ELb1ELb1ELb1ELb0EEENS1_21CollectiveEpilogueFwdISB_S9_SC_SE_Li256ELb0ELb1ELb1ELb0EEENS1_19SingleTileSchedulerILb0ELb1ELb1ELi128EEEEEEEEEvNT_6ParamsE)
        /*00c8*/ 	.word	0x000000a8


	//----- nvinfo : EIATTR_FRAME_SIZE
	.align		4
.L_50:
        /*00cc*/ 	.byte	0x04, 0x11
        /*00ce*/ 	.short	(.L_52 - .L_51)
	.align		4
.L_51:
        /*00d0*/ 	.word	index@(_ZN7cutlass13device_kernelIN5flash11enable_sm90INS1_16FlashAttnFwdSm90INS1_25CollectiveMainloopFwdSm90ILi2EN4cute5tupleIJNS5_1CILi1EEES8_S8_EEENS6_IJNS7_ILi128EEESA_SA_EEELi128ENS_10bfloat16_tEfNS_4arch4Sm90ELb0ELb0ELb0ELb0ELb1ELb0ELb0ELb1ELb1ELb1ELb1ELb0EEENS1_21CollectiveEpilogueFwdISB_S9_SC_SE_Li256ELb0ELb1ELb1ELb0EEENS1_19SingleTileSchedulerILb0ELb1ELb1ELi128EEEEEEEEEvNT_6ParamsE)
        /*00d4*/ 	.word	0x00000000


	//----- nvinfo : EIATTR_MIN_STACK_SIZE
	.align		4
.L_52:
        /*00d8*/ 	.byte	0x04, 0x12
        /*00da*/ 	.short	(.L_54 - .L_53)
	.align		4
.L_53:
        /*00dc*/ 	.word	index@(_ZN7cutlass13device_kernelIN5flash11enable_sm90INS1_16FlashAttnFwdSm90INS1_25CollectiveMainloopFwdSm90ILi2EN4cute5tupleIJNS5_1CILi1EEES8_S8_EEENS6_IJNS7_ILi128EEESA_SA_EEELi128ENS_10bfloat16_tEfNS_4arch4Sm90ELb0ELb0ELb0ELb0ELb1ELb0ELb0ELb1ELb1ELb1ELb1ELb0EEENS1_21CollectiveEpilogueFwdISB_S9_SC_SE_Li256ELb0ELb1ELb1ELb0EEENS1_19SingleTileSchedulerILb0ELb1ELb1ELi128EEEEEEEEEvNT_6ParamsE)
        /*00e0*/ 	.word	0x00000000


	//----- nvinfo : EIATTR_MIN_STACK_SIZE
	.align		4
.L_54:
        /*00e4*/ 	.byte	0x04, 0x12
        /*00e6*/ 	.short	(.L_56 - .L_55)
	.align		4
.L_55:
        /*00e8*/ 	.word	index@(_ZN7cutlass13device_kernelIN5flash11enable_sm90INS1_16FlashAttnFwdSm90INS1_25CollectiveMainloopFwdSm90ILi2EN4cute5tupleIJNS5_1CILi1EEES8_S8_EEENS6_IJNS7_ILi128EEESA_SA_EEELi128ENS_10bfloat16_tEfNS_4arch4Sm90ELb0ELb0ELb0ELb1ELb1ELb0ELb0ELb1ELb1ELb1ELb1ELb0EEENS1_21CollectiveEpilogueFwdISB_S9_SC_SE_Li256ELb1ELb1ELb1ELb0EEENS1_36VarlenDynamicPersistentTileSchedulerILi128ELi128ELi256ELi128ELb1ELb1ELb1ELb0ELb1ELb1EEEEEEEEEvNT_6ParamsE)
        /*00ec*/ 	.word	0x00000028


	//----- nvinfo : EIATTR_MIN_STACK_SIZE
	.align		4
.L_56:
        /*00f0*/ 	.byte	0x04, 0x12
        /*00f2*/ 	.short	(.L_58 - .L_57)
	.align		4
.L_57:
        /*00f4*/ 	.word	index@(_ZN7cutlass13device_kernelIN5flash11enable_sm90INS1_16FlashAttnFwdSm90INS1_25CollectiveMainloopFwdSm90ILi2EN4cute5tupleIJNS5_1CILi1EEES8_S8_EEENS6_IJNS7_ILi128EEESA_SA_EEELi128ENS_10bfloat16_tEfNS_4arch4Sm90ELb0ELb0ELb0ELb1ELb1ELb1ELb0ELb1ELb1ELb1ELb1ELb0EEENS1_21CollectiveEpilogueFwdISB_S9_SC_SE_Li256ELb1ELb1ELb1ELb0EEENS1_36VarlenDynamicPersistentTileSchedulerILi128ELi128ELi256ELi128ELb1ELb1ELb1ELb0ELb1ELb1EEEEEEEEEvNT_6ParamsE)
        /*00f8*/ 	.word	0x00000028


	//----- nvinfo : EIATTR_MIN_STACK_SIZE
	.align		4
.L_58:
        /*00fc*/ 	.byte	0x04, 0x12
        /*00fe*/ 	.short	(.L_60 - .L_59)
	.align		4
.L_59:
        /*0100*/ 	.word	index@(_ZN7cutlass13device_kernelIN5flash11enable_sm90INS1_16FlashAttnFwdSm90INS1_25CollectiveMainloopFwdSm90ILi2EN4cute5tupleIJNS5_1CILi1EEES8_S8_EEENS6_IJNS7_ILi128EEESA_SA_EEELi128ENS_10bfloat16_tEfNS_4arch4Sm90ELb0ELb1ELb0ELb0ELb1ELb0ELb0ELb1ELb1ELb1ELb1ELb0EEENS1_21CollectiveEpilogueFwdISB_S9_SC_SE_Li256ELb0ELb1ELb1ELb0EEENS1_19SingleTileSchedulerILb0ELb1ELb1ELi128EEEEEEEEEvNT_6ParamsE)
        /*0104*/ 	.word	0x00000000


	//----- nvinfo : EIATTR_MIN_STACK_SIZE
	.align		4
.L_60:
        /*0108*/ 	.byte	0x04, 0x12
        /*010a*/ 	.short	(.L_62 - .L_61)
	.align		4
.L_61:
        /*010c*/ 	.word	index@(_ZN7cutlass13device_kernelIN5flash11enable_sm90INS1_16FlashAttnFwdSm90INS1_25CollectiveMainloopFwdSm90ILi2EN4cute5tupleIJNS5_1CILi1EEES8_S8_EEENS6_IJNS7_ILi128EEESA_SA_EEELi128ENS_10bfloat16_tEfNS_4arch4Sm90ELb0ELb1ELb0ELb1ELb1ELb0ELb0ELb1ELb1ELb1ELb1ELb0EEENS1_21CollectiveEpilogueFwdISB_S9_SC_SE_Li256ELb1ELb1ELb1ELb0EEENS1_36VarlenDynamicPersistentTileSchedulerILi128ELi128ELi256ELi128ELb1ELb1ELb1ELb1ELb0ELb1EEEEEEEEEvNT_6ParamsE)
        /*0110*/ 	.word	0x00000020


	//----- nvinfo : EIATTR_MIN_STACK_SIZE
	.align		4
.L_62:
        /*0114*/ 	.byte	0x04, 0x12
        /*0116*/ 	.short	(.L_64 - .L_63)
	.align		4
.L_63:
        /*0118*/ 	.word	index@(_ZN7cutlass13device_kernelIN5flash11enable_sm90INS1_16FlashAttnFwdSm90INS1_25CollectiveMainloopFwdSm90ILi2EN4cute5tupleIJNS5_1CILi1EEES8_S8_EEENS6_IJNS7_ILi128EEESA_SA_EEELi128ENS_10bfloat16_tEfNS_4arch4Sm90ELb0ELb1ELb0ELb1ELb1ELb1ELb0ELb1ELb1ELb1ELb1ELb0EEENS1_21CollectiveEpilogueFwdISB_S9_SC_SE_Li256ELb1ELb1ELb1ELb0EEENS1_36VarlenDynamicPersistentTileSchedulerILi128ELi128ELi256ELi128ELb1ELb1ELb1ELb1ELb0ELb1EEEEEEEEEvNT_6ParamsE)
        /*011c*/ 	.word	0x00000040


	//----- nvinfo : EIATTR_MIN_STACK_SIZE
	.align		4
.L_64:
        /*0120*/ 	.byte	0x04, 0x12
        /*0122*/ 	.short	(.L_66 - .L_65)
	.align		4
.L_65:
        /*0124*/ 	.word	index@(_ZN7cutlass13device_kernelIN5flash11enable_sm90INS1_16FlashAttnFwdSm90INS1_25CollectiveMainloopFwdSm90ILi2EN4cute5tupleIJNS5_1CILi1EEES8_S8_EEENS6_IJNS7_ILi128EEESA_SA_EEELi128ENS_10bfloat16_tEfNS_4arch4Sm90ELb1ELb0ELb0ELb0ELb1ELb0ELb0ELb1ELb1ELb1ELb1ELb0EEENS1_21CollectiveEpilogueFwdISB_S9_SC_SE_Li256ELb0ELb1ELb1ELb0EEENS1_19SingleTileSchedulerILb0ELb1ELb1ELi128EEEEEEEEEvNT_6ParamsE)
        /*0128*/ 	.word	0x00000000


	//----- nvinfo : EIATTR_MIN_STACK_SIZE
	.align		4
.L_66:
        /*012c*/ 	.byte	0x04, 0x12
        /*012e*/ 	.short	(.L_68 - .L_67)
	.align		4
.L_67:
        /*0130*/ 	.word	index@(_ZN7cutlass13device_kernelIN5flash11enable_sm90INS1_16FlashAttnFwdSm90INS1_25CollectiveMainloopFwdSm90ILi2EN4cute5tupleIJNS5_1CILi1EEES8_S8_EEENS6_IJNS7_ILi128EEESA_SA_EEELi128ENS_10bfloat16_tEfNS_4arch4Sm90ELb1ELb0ELb0ELb1ELb1ELb0ELb0ELb1ELb1ELb1ELb1ELb0EEENS1_21CollectiveEpilogueFwdISB_S9_SC_SE_Li256ELb1ELb1ELb1ELb0EEENS1_36VarlenDynamicPersistentTileSchedulerILi128ELi128ELi256ELi128ELb1ELb1ELb1ELb1ELb1ELb1EEEEEEEEEvNT_6ParamsE)
        /*0134*/ 	.word	0x00000020


	//----- nvinfo : EIATTR_MIN_STACK_SIZE
	.align		4
.L_68:
        /*0138*/ 	.byte	0x04, 0x12
        /*013a*/ 	.short	(.L_70 - .L_69)
	.align		4
.L_69:
        /*013c*/ 	.word	index@(_ZN7cutlass13device_kernelIN5flash11enable_sm90INS1_16FlashAttnFwdSm90INS1_25CollectiveMainloopFwdSm90ILi2EN4cute5tupleIJNS5_1CILi1EEES8_S8_EEENS6_IJNS7_ILi128EEESA_SA_EEELi128ENS_10bfloat16_tEfNS_4arch4Sm90ELb1ELb0ELb0ELb1ELb1ELb1ELb0ELb1ELb1ELb1ELb1ELb0EEENS1_21CollectiveEpilogueFwdISB_S9_SC_SE_Li256ELb1ELb1ELb1ELb0EEENS1_36VarlenDynamicPersistentTileSchedulerILi128ELi128ELi256ELi128ELb1ELb1ELb1ELb1ELb1ELb1EEEEEEEEEvNT_6ParamsE)
        /*0140*/ 	.word	0x00000028
.L_70:


//--------------------- .nv.compat                --------------------------
	.section	.nv.compat,"",@"SHT_CUDA_COMPAT_INFO"
	.align	4
        /*0000*/ 	.byte	0x02, 0x09, 0x01, 0x00, 0x02, 0x02, 0x04, 0x00, 0x02, 0x05, 0x05, 0x00, 0x03, 0x07, 0x01, 0x01
        /*0010*/ 	.byte	0x02, 0x03, 0x01, 0x00, 0x02, 0x06, 0x01, 0x00, 0x04, 0x0b, 0x08, 0x00, 0x00, 0x00, 0x00, 0x00
        /*0020*/ 	.byte	0x00, 0x00, 0x00, 0x00


//--------------------- .nv.info._ZN7cutlass13device_kernelIN5flash11enable_sm90INS1_16FlashAttnFwdSm90INS1_25CollectiveMainloopFwdSm90ILi2EN4cute5tupleIJNS5_1CILi1EEES8_S8_EEENS6_IJNS7_ILi128EEESA_SA_EEELi128ENS_10bfloat16_tEfNS_4arch4Sm90ELb0ELb0ELb0ELb0ELb1ELb0ELb0ELb1ELb1ELb1ELb1ELb0EEENS1_21CollectiveEpilogueFwdISB_S9_SC_SE_Li256ELb0ELb1ELb1ELb0EEENS1_19SingleTileSchedulerILb0ELb1ELb1ELi128EEEEEEEEEvNT_6ParamsE --------------------------
	.section	.nv.info._ZN7cutlass13device_kernelIN5flash11enable_sm90INS1_16FlashAttnFwdSm90INS1_25CollectiveMainloopFwdSm90ILi2EN4cute5tupleIJNS5_1CILi1EEES8_S8_EEENS6_IJNS7_ILi128EEESA_SA_EEELi128ENS_10bfloat16_tEfNS_4arch4Sm90ELb0ELb0ELb0ELb0ELb1ELb0ELb0ELb1ELb1ELb1ELb1ELb0EEENS1_21CollectiveEpilogueFwdISB_S9_SC_SE_Li256ELb0ELb1ELb1ELb0EEENS1_19SingleTileSchedulerILb0ELb1ELb1ELi128EEEEEEEEEvNT_6ParamsE,"",@"SHT_CUDA_INFO"
	.sectionflags	@""
	.align	4


	//----- nvinfo : EIATTR_CUDA_API_VERSION
	.align		4
        /*0000*/ 	.byte	0x04, 0x37
        /*0002*/ 	.short	(.L_72 - .L_71)
.L_71:
        /*0004*/ 	.word	0x00000082


	//----- nvinfo : EIATTR_KPARAM_INFO
	.align		4
.L_72:
        /*0008*/ 	.byte	0x04, 0x17
        /*000a*/ 	.short	(.L_74 - .L_73)
.L_73:
        /*000c*/ 	.word	0x00000000
        /*0010*/ 	.short	0x0000
        /*0012*/ 	.short	0x0070
        /*0014*/ 	.byte	0x00, 0xf0, 0x01, 0x28


	//----- nvinfo : EIATTR_SPARSE_MMA_MASK
	.align		4
.L_74:
        /*0018*/ 	.byte	0x03, 0x50
        /*001a*/ 	.short	0x0000


	//----- nvinfo : EIATTR_MAXREG_COUNT
	.align		4
        /*001c*/ 	.byte	0x03, 0x1b
        /*001e*/ 	.short	0x00a8


	//----- nvinfo : EIATTR_NUM_BARRIERS
	.align		4
        /*0020*/ 	.byte	0x02, 0x4c
        /*0022*/ 	.byte	0x10
	.zero		1


	//----- nvinfo : EIATTR_EXTERNS
	.align		4
        /*0024*/ 	.byte	0x04, 0x0f
        /*0026*/ 	.short	(.L_76 - .L_75)


	//   ....[0]....
	.align		4
.L_75:
        /*0028*/ 	.word	index@(__assertfail)


	//----- nvinfo : EIATTR_MERCURY_ISA_VERSION
	.align		4
.L_76:
        /*002c*/ 	.byte	0x03, 0x5f
        /*002e*/ 	.short	0x0101


	//----- nvinfo : EIATTR_INT_WARP_WIDE_INSTR_OFFSETS
	.align		4
        /*0030*/ 	.byte	0x04, 0x31
        /*0032*/ 	.short	(.L_78 - .L_77)


	//   ....[0]....
.L_77:
        /*0034*/ 	.word	0x000000b0


	//   ....[1]....
        /*0038*/ 	.word	0x000000c0


	//   ....[2]....
        /*003c*/ 	.word	0x00000160


	//----- nvinfo : EIATTR_COOP_GROUP_MASK_REGIDS
	.align		4
.L_78:
        /*0040*/ 	.byte	0x04, 0x29
        /*0042*/ 	.short	(.L_80 - .L_79)


	//   ....[0]....
.L_79:
        /*0044*/ 	.word	0xffffffff


	//   ....[1]....
        /*0048*/ 	.word	0xffffffff


	//   ....[2]....
        /*004c*/ 	.word	0xffffffff


	//   ....[3]....
        /*0050*/ 	.word	0xffffffff


	//   ....[4]....
        /*0054*/ 	.word	0xffffffff


	//   ....[5]....
        /*0058*/ 	.word	0xffffffff


	//   ....[6]....
        /*005c*/ 	.word	0xffffffff


	//   ....[7]....
        /*0060*/ 	.word	0xffffffff


	//   ....[8]....
        /*0064*/ 	.word	0xffffffff


	//   ....[9]....
        /*0068*/ 	.word	0xffffffff


	//   ....[10]....
        /*006c*/ 	.word	0xffffffff


	//   ....[11]....
        /*0070*/ 	.word	0xffffffff


	//   ....[12]....
        /*0074*/ 	.word	0xffffffff


	//   ....[13]....
        /*0078*/ 	.word	0xffffffff


	//   ....[14]....
        /*007c*/ 	.word	0xffffffff


	//   ....[15]....
        /*0080*/ 	.word	0xffffffff


	//   ....[16]....
        /*0084*/ 	.word	0xffffffff


	//   ....[17]....
        /*0088*/ 	.word	0xffffffff


	//   ....[18]....
        /*008c*/ 	.word	0xffffffff


	//   ....[19]....
        /*0090*/ 	.word	0xffffffff


	//   ....[20]....
        /*0094*/ 	.word	0xffffffff


	//   ....[21]....
        /*0098*/ 	.word	0xffffffff


	//   ....[22]....
        /*009c*/ 	.word	0xffffffff


	//   ....[23]....
        /*00a0*/ 	.word	0xffffffff


	//   ....[24]....
        /*00a4*/ 	.word	0xffffffff


	//   ....[25]....
        /*00a8*/ 	.word	0xffffffff


	//   ....[26]....
        /*00ac*/ 	.word	0xffffffff


	//   ....[27]....
        /*00b0*/ 	.word	0xffffffff


	//   ....[28]....
        /*00b4*/ 	.word	0xffffffff


	//   ....[29]....
        /*00b8*/ 	.word	0xffffffff


	//   ....[30]....
        /*00bc*/ 	.word	0xffffffff


	//   ....[31]....
        /*00c0*/ 	.word	0xffffffff


	//   ....[32]....
        /*00c4*/ 	.word	0xffffffff


	//   ....[33]....
        /*00c8*/ 	.word	0xffffffff


	//   ....[34]....
        /*00cc*/ 	.word	0xffffffff


	//   ....[35]....
        /*00d0*/ 	.word	0xffffffff


	//   ....[36]....
        /*00d4*/ 	.word	0xffffffff


	//   ....[37]....
        /*00d8*/ 	.word	0xffffffff


	//   ....[38]....
        /*00dc*/ 	.word	0xffffffff


	//   ....[39]....
        /*00e0*/ 	.word	0xffffffff


	//   ....[40]....
        /*00e4*/ 	.word	0xffffffff


	//   ....[41]....
        /*00e8*/ 	.word	0xffffffff


	//   ....[42]....
        /*00ec*/ 	.word	0xffffffff


	//   ....[43]....
        /*00f0*/ 	.word	0xffffffff


	//   ....[44]....
        /*00f4*/ 	.word	0xffffffff


	//   ....[45]....
        /*00f8*/ 	.word	0xffffffff


	//   ....[46]....
        /*00fc*/ 	.word	0xffffffff


	//   ....[47]....
        /*0100*/ 	.word	0xffffffff


	//   ....[48]....
        /*0104*/ 	.word	0xffffffff


	//   ....[49]....
        /*0108*/ 	.word	0xffffffff


	//   ....[50]....
        /*010c*/ 	.word	0xffffffff


	//   ....[51]....
        /*0110*/ 	.word	0xffffffff


	//   ....[52]....
        /*0114*/ 	.word	0xffffffff


	//   ....[53]....
        /*0118*/ 	.word	0xffffffff


	//   ....[54]....
        /*011c*/ 	.word	0xffffffff


	//   ....[55]....
        /*0120*/ 	.word	0xffffffff


	//   ....[56]....
        /*0124*/ 	.word	0xffffffff


	//   ....[57]....
        /*0128*/ 	.word	0xffffffff


	//   ....[58]....
        /*012c*/ 	.word	0xffffffff


	//   ....[59]....
        /*0130*/ 	.word	0xffffffff


	//   ....[60]....
        /*0134*/ 	.word	0xffffffff


	//   ....[61]....
        /*0138*/ 	.word	0xffffffff


	//   ....[62]....
        /*013c*/ 	.word	0xffffffff


	//   ....[63]....
        /*0140*/ 	.word	0xffffffff


	//   ....[64]....
        /*0144*/ 	.word	0xffffffff


	//   ....[65]....
        /*0148*/ 	.word	0xffffffff


	//   ....[66]....
        /*014c*/ 	.word	0xffffffff


	//   ....[67]....
        /*0150*/ 	.word	0xffffffff


	//   ....[68]....
        /*0154*/ 	.word	0xffffffff


	//   ....[69]....
        /*0158*/ 	.word	0xffffffff


	//   ....[70]....
        /*015c*/ 	.word	0xffffffff


	//   ....[71]....
        /*0160*/ 	.word	0xffffffff


	//   ....[72]....
        /*0164*/ 	.word	0xffffffff


	//   ....[73]....
        /*0168*/ 	.word	0xffffffff


	//   ....[74]....
        /*016c*/ 	.word	0xffffffff


	//   ....[75]....
        /*0170*/ 	.word	0xffffffff


	//   ....[76]....
        /*0174*/ 	.word	0xffffffff


	//   ....[77]....
        /*0178*/ 	.word	0xffffffff


	//   ....[78]....
        /*017c*/ 	.word	0xffffffff


	//   ....[79]....
        /*0180*/ 	.word	0xffffffff


	//   ....[80]....
        /*0184*/ 	.word	0xffffffff


	//   ....[81]....
        /*0188*/ 	.word	0xffffffff


	//   ....[82]....
        /*018c*/ 	.word	0xffffffff


	//   ....[83]....
        /*0190*/ 	.word	0xffffffff


	//   ....[84]....
        /*0194*/ 	.word	0xffffffff


	//   ....[85]....
        /*0198*/ 	.word	0xffffffff


	//   ....[86]....
        /*019c*/ 	.word	0xffffffff


	//   ....[87]....
        /*01a0*/ 	.word	0xffffffff


	//   ....[88]....
        /*01a4*/ 	.word	0xffffffff


	//   ....[89]....
        /*01a8*/ 	.word	0xffffffff


	//   ....[90]....
        /*01ac*/ 	.word	0xffffffff


	//   ....[91]....
        /*01b0*/ 	.word	0xffffffff


	//   ....[92]....
        /*01b4*/ 	.word	0xffffffff


	//   ....[93]....
        /*01b8*/ 	.word	0xffffffff


	//   ....[94]....
        /*01bc*/ 	.word	0xffffffff


	//   ....[95]....
        /*01c0*/ 	.word	0xffffffff


	//   ....[96]....
        /*01c4*/ 	.word	0xffffffff


	//   ....[97]....
        /*01c8*/ 	.word	0xffffffff


	//   ....[98]....
        /*01cc*/ 	.word	0xffffffff


	//   ....[99]....
        /*01d0*/ 	.word	0xffffffff


	//   ....[100]....
        /*01d4*/ 	.word	0xffffffff


	//   ....[101]....
        /*01d8*/ 	.word	0xffffffff


	//   ....[102]....
        /*01dc*/ 	.word	0xffffffff


	//   ....[103]....
        /*01e0*/ 	.word	0xffffffff


	//   ....[104]....
        /*01e4*/ 	.word	0xffffffff


	//   ....[105]....
        /*01e8*/ 	.word	0xffffffff


	//   ....[106]....
        /*01ec*/ 	.word	0xffffffff


	//   ....[107]....
        /*01f0*/ 	.word	0xffffffff


	//   ....[108]....
        /*01f4*/ 	.word	0xffffffff


	//   ....[109]....
        /*01f8*/ 	.word	0x0500000f


	//   ....[110]....
        /*01fc*/ 	.word	0x0500000f


	//   ....[111]....
        /*0200*/ 	.word	0x0500000f


	//   ....[112]....
        /*0204*/ 	.word	0x0500000f


	//   ....[113]....
        /*0208*/ 	.word	0x0500000f


	//   ....[114]....
        /*020c*/ 	.word	0x0500000f


	//   ....[115]....
        /*0210*/ 	.word	0x0500000f


	//   ....[116]....
        /*0214*/ 	.word	0x0500000f


	//   ....[117]....
        /*0218*/ 	.word	0x0500000f


	//   ....[118]....
        /*021c*/ 	.word	0x0500000f


	//   ....[119]....
        /*0220*/ 	.word	0x0500000f


	//   ....[120]....
        /*0224*/ 	.word	0x0500000f


	//   ....[121]....
        /*0228*/ 	.word	0x0500000f


	//   ....[122]....
        /*022c*/ 	.word	0x0500000f


	//   ....[123]....
        /*0230*/ 	.word	0x0500000f


	//   ....[124]....
        /*0234*/ 	.word	0x0500000f


	//   ....[125]....
        /*0238*/ 	.word	0x0500000f


	//   ....[126]....
        /*023c*/ 	.word	0x0500000f


	//   ....[127]....
        /*0240*/ 	.word	0x0500000f


	//   ....[128]....
        /*0244*/ 	.word	0x0500000f


	//   ....[129]....
        /*0248*/ 	.word	0x0500000f


	//   ....[130]....
        /*024c*/ 	.word	0x0500000f


	//   ....[131]....
        /*0250*/ 	.word	0x0500000f


	//   ....[132]....
        /*0254*/ 	.word	0x0500000f


	//   ....[133]....
        /*0258*/ 	.word	0x0500000f


	//   ....[134]....
        /*025c*/ 	.word	0x0500000f


	//   ....[135]....
        /*0260*/ 	.word	0x0500000f


	//   ....[136]....
        /*0264*/ 	.word	0x0500000f


	//   ....[137]....
        /*0268*/ 	.word	0x0500000f


	//   ....[138]....
        /*026c*/ 	.word	0x0500000f


	//   ....[139]....
        /*0270*/ 	.word	0x0500000f


	//   ....[140]....
        /*0274*/ 	.word	0x0500000f


	//   ....[141]....
        /*0278*/ 	.word	0x0500000f


	//   ....[142]....
        /*027c*/ 	.word	0x0500000f


	//   ....[143]....
        /*0280*/ 	.word	0x0500000f


	//   ....[144]....
        /*0284*/ 	.word	0x0500000f


	//   ....[145]....
        /*0288*/ 	.word	0x0500000f


	//   ....[146]....
        /*028c*/ 	.word	0x0500000f


	//   ....[147]....
        /*0290*/ 	.word	0x0500000f


	//   ....[148]....
        /*0294*/ 	.word	0x0500000f


	//   ....[149]....
        /*0298*/ 	.word	0x0500000f


	//   ....[150]....
        /*029c*/ 	.word	0x0500000f


	//   ....[151]....
        /*02a0*/ 	.word	0x0500000f


	//   ....[152]....
        /*02a4*/ 	.word	0x0500000f


	//   ....[153]....
        /*02a8*/ 	.word	0x0500000f


	//   ....[154]....
        /*02ac*/ 	.word	0x0500000f


	//   ....[155]....
        /*02b0*/ 	.word	0x0500000f


	//   ....[156]....
        /*02b4*/ 	.word	0x0500000f


	//   ....[157]....
        /*02b8*/ 	.word	0x0500000f


	//   ....[158]....
        /*02bc*/ 	.word	0x0500000f


	//   ....[159]....
        /*02c0*/ 	.word	0x0500000f


	//   ....[160]....
        /*02c4*/ 	.word	0x0500000f


	//   ....[161]....
        /*02c8*/ 	.word	0x0500000f


	//   ....[162]....
        /*02cc*/ 	.word	0x0500000f


	//   ....[163]....
        /*02d0*/ 	.word	0x0500000f


	//   ....[164]....
        /*02d4*/ 	.word	0x0500000f


	//   ....[165]....
        /*02d8*/ 	.word	0x0500000f


	//   ....[166]....
        /*02dc*/ 	.word	0x0500000f


	//   ....[167]....
        /*02e0*/ 	.word	0x0500000f


	//   ....[168]....
        /*02e4*/ 	.word	0x0500000f


	//   ....[169]....
        /*02e8*/ 	.word	0x0500000f


	//   ....[170]....
        /*02ec*/ 	.word	0x0500000f


	//   ....[171]....
        /*02f0*/ 	.word	0x0500000f


	//   ....[172]....
        /*02f4*/ 	.word	0x0500000f


	//   ....[173]....
        /*02f8*/ 	.word	0x0500000f


	//   ....[174]....
        /*02fc*/ 	.word	0x0500000f


	//   ....[175]....
        /*0300*/ 	.word	0x0500000f


	//   ....[176]....
        /*0304*/ 	.word	0x0500000f


	//   ....[177]....
        /*0308*/ 	.word	0x0500000f


	//   ....[178]....
        /*030c*/ 	.word	0x0500000f


	//   ....[179]....
        /*0310*/ 	.word	0x0500000f


	//   ....[180]....
        /*0314*/ 	.word	0x0500000f


	//   ....[181]....
        /*0318*/ 	.word	0x0500000f


	//   ....[182]....
        /*031c*/ 	.word	0x0500000f


	//   ....[183]....
        /*0320*/ 	.word	0x0500000f


	//   ....[184]....
        /*0324*/ 	.word	0x0500000f


	//   ....[185]....
        /*0328*/ 	.word	0x0500000f


	//   ....[186]....
        /*032c*/ 	.word	0x0500000f


	//   ....[187]....
        /*0330*/ 	.word	0x0500000f


	//   ....[188]....
        /*0334*/ 	.word	0x0500000f


	//   ....[189]....
        /*0338*/ 	.word	0x0500000f


	//   ....[190]....
        /*033c*/ 	.word	0x0500000f


	//----- nvinfo : EIATTR_COOP_GROUP_INSTR_OFFSETS
	.align		4
.L_80:
        /*0340*/ 	.byte	0x04, 0x28
        /*0342*/ 	.short	(.L_82 - .L_81)


	//   ....[0]....
.L_81:
        /*0344*/ 	.word	0x00000070


	//   ....[1]....
        /*0348*/ 	.word	0x00000080


	//   ....[2]....
        /*034c*/ 	.word	0x000002c0


	//   ....[3]....
        /*0350*/ 	.word	0x00000420


	//   ....[4]....
        /*0354*/ 	.word	0x00000540


	//   ....[5]....
        /*0358*/ 	.word	0x000006a0


	//   ....[6]....
        /*035c*/ 	.word	0x00000fd0


	//   ....[7]....
        /*0360*/ 	.word	0x00002200


	//   ....[8]....
        /*0364*/ 	.word	0x00002320


	//   ....[9]....
        /*0368*/ 	.word	0x00002630


	//   ....[10]....
        /*036c*/ 	.word	0x000027f0


	//   ....[11]....
        /*0370*/ 	.word	0x000043e0


	//   ....[12]....
        /*0374*/ 	.word	0x000043f0


	//   ....[13]....
        /*0378*/ 	.word	0x00004450


	//   ....[14]....
        /*037c*/ 	.word	0x00004470


	//   ....[15]....
        /*0380*/ 	.word	0x00005930


	//   ....[16]....
        /*0384*/ 	.word	0x00005960


	//   ....[17]....
        /*0388*/ 	.word	0x00005a30


	//   ....[18]....
        /*038c*/ 	.word	0x00005a40


	//   ....[19]....
        /*0390*/ 	.word	0x000069e0


	//   ....[20]....
        /*0394*/ 	.word	0x00006a20


	//   ....[21]....
        /*0398*/ 	.word	0x00006a50


	//   ....[22]....
        /*039c*/ 	.word	0x00006a80


	//   ....[23]....
        /*03a0*/ 	.word	0x00006a90


	//   ....[24]....
        /*03a4*/ 	.word	0x00006ac0


	//   ....[25]....
        /*03a8*/ 	.word	0x00007120


	//   ....[26]....
        /*03ac*/ 	.word	0x00007130


	//   ....[27]....
        /*03b0*/ 	.word	0x00007b60


	//   ....[28]....
        /*03b4*/ 	.word	0x00008c70


	//   ....[29]....
        /*03b8*/ 	.word	0x00008ca0


	//   ....[30]....
        /*03bc*/ 	.word	0x00008cb0


	//   ....[31]....
        /*03c0*/ 	.word	0x00008cc0


	//   ....[32]....
        /*03c4*/ 	.word	0x00008cd0


	//   ....[33]....
        /*03c8*/ 	.word	0x00008ce0


	//   ....[34]....
        /*03cc*/ 	.word	0x00008cf0


	//   ....[35]....
        /*03d0*/ 	.word	0x00008d10


	//   ....[36]....
        /*03d4*/ 	.word	0x00008d80


	//   ....[37]....
        /*03d8*/ 	.word	0x00008e20


	//   ....[38]....
        /*03dc*/ 	.word	0x00008e90


	//   ....[39]....
        /*03e0*/ 	.word	0x00008ed0


	//   ....[40]....
        /*03e4*/ 	.word	0x00008ee0


	//   ....[41]....
        /*03e8*/ 	.word	0x00008ef0


	//   ....[42]....
        /*03ec*/ 	.word	0x00008f30


	//   ....[43]....
        /*03f0*/ 	.word	0x00008f50


	//   ....[44]....
        /*03f4*/ 	.word	0x000095c0


	//   ....[45]....
        /*03f8*/ 	.word	0x00009600


	//   ....[46]....
        /*03fc*/ 	.word	0x00009630


	//   ....[47]....
        /*0400*/ 	.word	0x00009650


	//   ....[48]....
        /*0404*/ 	.word	0x000096d0


	//   ....[49]....
        /*0408*/ 	.word	0x00009700


	//   ....[50]....
        /*040c*/ 	.word	0x00009760


	//   ....[51]....
        /*0410*/ 	.word	0x00009790


	//   ....[52]....
        /*0414*/ 	.word	0x00009810


	//   ....[53]....
        /*0418*/ 	.word	0x00009840


	//   ....[54]....
        /*041c*/ 	.word	0x000098a0


	//   ....[55]....
        /*0420*/ 	.word	0x000098d0


	//   ....[56]....
        /*0424*/ 	.word	0x00009950


	//   ....[57]....
        /*0428*/ 	.word	0x00009980


	//   ....[58]....
        /*042c*/ 	.word	0x000099c0


	//   ....[59]....
        /*0430*/ 	.word	0x000099e0


	//   ....[60]....
        /*0434*/ 	.word	0x0000a100


	//   ....[61]....
        /*0438*/ 	.word	0x0000a130


	//   ....[62]....
        /*043c*/ 	.word	0x0000a140


	//   ....[63]....
        /*0440*/ 	.word	0x0000a150


	//   ....[64]....
        /*0444*/ 	.word	0x0000a180


	//   ....[65]....
        /*0448*/ 	.word	0x0000a1c0


	//   ....[66]....
        /*044c*/ 	.word	0x0000a1d0


	//   ....[67]....
        /*0450*/ 	.word	0x0000a1f0


	//   ....[68]....
        /*0454*/ 	.word	0x0000a250


	//   ....[69]....
        /*0458*/ 	.word	0x0000a260


	//   ....[70]....
        /*045c*/ 	.word	0x0000a280


	//   ....[71]....
        /*0460*/ 	.word	0x0000a2e0


	//   ....[72]....
        /*0464*/ 	.word	0x0000a300


	//   ....[73]....
        /*0468*/ 	.word	0x0000a310


	//   ....[74]....
        /*046c*/ 	.word	0x0000a340


	//   ....[75]....
        /*0470*/ 	.word	0x0000a350


	//   ....[76]....
        /*0474*/ 	.word	0x0000a5d0


	//   ....[77]....
        /*0478*/ 	.word	0x0000a5f0


	//   ....[78]....
        /*047c*/ 	.word	0x0000a600


	//   ....[79]....
        /*0480*/ 	.word	0x0000a620


	//   ....[80]....
        /*0484*/ 	.word	0x0000a690


	//   ....[81]....
        /*0488*/ 	.word	0x0000a6c0


	//   ....[82]....
        /*048c*/ 	.word	0x0000a710


	//   ....[83]....
        /*0490*/ 	.word	0x0000a740


	//   ....[84]....
        /*0494*/ 	.word	0x0000a790


	//   ....[85]....
        /*0498*/ 	.word	0x0000a7c0


	//   ....[86]....
        /*049c*/ 	.word	0x0000a810


	//   ....[87]....
        /*04a0*/ 	.word	0x0000a840


	//   ....[88]....
        /*04a4*/ 	.word	0x0000a890


	//   ....[89]....
        /*04a8*/ 	.word	0x0000a8c0


	//   ....[90]....
        /*04ac*/ 	.word	0x0000a910


	//   ....[91]....
        /*04b0*/ 	.word	0x0000a940


	//   ....[92]....
        /*04b4*/ 	.word	0x0000ada0


	//   ....[93]....
        /*04b8*/ 	.word	0x0000add0


	//   ....[94]....
        /*04bc*/ 	.word	0x0000ae00


	//   ....[95]....
        /*04c0*/ 	.word	0x0000ae30


	//   ....[96]....
        /*04c4*/ 	.word	0x0000ae60


	//   ....[97]....
        /*04c8*/ 	.word	0x0000ae70


	//   ....[98]....
        /*04cc*/ 	.word	0x0000ae90


	//   ....[99]....
        /*04d0*/ 	.word	0x0000aeb0


	//   ....[100]....
        /*04d4*/ 	.word	0x0000aed0


	//   ....[101]....
        /*04d8*/ 	.word	0x0000af00


	//   ....[102]....
        /*04dc*/ 	.word	0x0000af70


	//   ....[103]....
        /*04e0*/ 	.word	0x0000afa0


	//   ....[104]....
        /*04e4*/ 	.word	0x0000afc0


	//   ....[105]....
        /*04e8*/ 	.word	0x0000afe0


	//   ....[106]....
        /*04ec*/ 	.word	0x0000b190


	//   ....[107]....
        /*04f0*/ 	.word	0x0000b1a0


	//   ....[108]....
        /*04f4*/ 	.word	0x0000b400


	//   ....[109]....
        /*04f8*/ 	.word	0x0000b8a0


	//   ....[110]....
        /*04fc*/ 	.word	0x0000b990


	//   ....[111]....
        /*0500*/ 	.word	0x0000ba30


	//   ....[112]....
        /*0504*/ 	.word	0x0000ba90


	//   ....[113]....
        /*0508*/ 	.word	0x0000bb60


	//   ....[114]....
        /*050c*/ 	.word	0x0000bbd0


	//   ....[115]....
        /*0510*/ 	.word	0x0000bc90


	//   ....[116]....
        /*0514*/ 	.word	0x0000bd00


	//   ....[117]....
        /*0518*/ 	.word	0x0000bde0


	//   ....[118]....
        /*051c*/ 	.word	0x0000be60


	//   ....[119]....
        /*0520*/ 	.word	0x0000bf30


	//   ....[120]....
        /*0524*/ 	.word	0x0000bfb0


	//   ....[121]....
        /*0528*/ 	.word	0x0000c070


	//   ....[122]....
        /*052c*/ 	.word	0x0000c0e0


	//   ....[123]....
        /*0530*/ 	.word	0x0000c1c0


	//   ....[124]....
        /*0534*/ 	.word	0x0000c240


	//   ....[125]....
        /*0538*/ 	.word	0x0000c300


	//   ....[126]....
        /*053c*/ 	.word	0x0000c390


	//   ....[127]....
        /*0540*/ 	.word	0x0000c3f0


	//   ....[128]....
        /*0544*/ 	.word	0x0000c490


	//   ....[129]....
        /*0548*/ 	.word	0x0000c560


	//   ....[130]....
        /*054c*/ 	.word	0x0000c5d0


	//   ....[131]....
        /*0550*/ 	.word	0x0000c6b0


	//   ....[132]....
        /*0554*/ 	.word	0x0000c730


	//   ....[133]....
        /*0558*/ 	.word	0x0000c7f0


	//   ....[134]....
        /*055c*/ 	.word	0x0000c870


	//   ....[135]....
        /*0560*/ 	.word	0x0000c940


	//   ....[136]....
        /*0564*/ 	.word	0x0000c9d0


	//   ....[137]....
        /*0568*/ 	.word	0x0000caa0


	//   ....[138]....
        /*056c*/ 	.word	0x0000cb10


	//   ....[139]....
        /*0570*/ 	.word	0x0000cbe0


	//   ....[140]....
        /*0574*/ 	.word	0x0000cc60


	//   ....[141]....
        /*0578*/ 	.word	0x0000cd10


	//   ....[142]....
        /*057c*/ 	.word	0x0000ce50


	//   ....[143]....
        /*0580*/ 	.word	0x0000cf00


	//   ....[144]....
        /*0584*/ 	.word	0x0000cfd0


	//   ....[145]....
        /*0588*/ 	.word	0x0000d020


	//   ....[146]....
        /*058c*/ 	.word	0x0000d100


	//   ....[147]....
        /*0590*/ 	.word	0x0000d150


	//   ....[148]....
        /*0594*/ 	.word	0x0000d220


	//   ....[149]....
        /*0598*/ 	.word	0x0000d270


	//   ....[150]....
        /*059c*/ 	.word	0x0000d350


	//   ....[151]....
        /*05a0*/ 	.word	0x0000d3a0


	//   ....[152]....
        /*05a4*/ 	.word	0x0000d480


	//   ....[153]....
        /*05a8*/ 	.word	0x0000d4d0


	//   ....[154]....
        /*05ac*/ 	.word	0x0000d5a0


	//   ....[155]....
        /*05b0*/ 	.word	0x0000d5f0


	//   ....[156]....
        /*05b4*/ 	.word	0x0000d6d0


	//   ....[157]....
        /*05b8*/ 	.word	0x0000d720


	//   ....[158]....
        /*05bc*/ 	.word	0x0000d810


	//   ....[159]....
        /*05c0*/ 	.word	0x0000d8b0


	//   ....[160]....
        /*05c4*/ 	.word	0x0000d910


	//   ....[161]....
        /*05c8*/ 	.word	0x0000d9d0


	//   ....[162]....
        /*05cc*/ 	.word	0x0000da70


	//   ....[163]....
        /*05d0*/ 	.word	0x0000db30


	//   ....[164]....
        /*05d4*/ 	.word	0x0000dbd0


	//   ....[165]....
        /*05d8*/ 	.word	0x0000dc90


	//   ....[166]....
        /*05dc*/ 	.word	0x0000dd30


	//   ....[167]....
        /*05e0*/ 	.word	0x0000ddf0


	//   ....[168]....
        /*05e4*/ 	.word	0x0000de90


	//   ....[169]....
        /*05e8*/ 	.word	0x0000df50


	//   ....[170]....
        /*05ec*/ 	.word	0x0000dff0


	//   ....[171]....
        /*05f0*/ 	.word	0x0000e0b0


	//   ....[172]....
        /*05f4*/ 	.word	0x0000e150


	//   ....[173]....
        /*05f8*/ 	.word	0x0000e210


	//   ....[174]....
        /*05fc*/ 	.word	0x0000e330


	//   ....[175]....
        /*0600*/ 	.word	0x0000e3d0


	//   ....[176]....
        /*0604*/ 	.word	0x0000e480


	//   ....[177]....
        /*0608*/ 	.word	0x0000e550


	//   ....[178]....
        /*060c*/ 	.word	0x0000e5c0


	//   ....[179]....
        /*0610*/ 	.word	0x0000e690


	//   ....[180]....
        /*0614*/ 	.word	0x0000e700


	//   ....[181]....
        /*0618*/ 	.word	0x0000e7e0


	//   ....[182]....
        /*061c*/ 	.word	0x0000e850


	//   ....[183]....
        /*0620*/ 	.word	0x0000e930


	//   ....[184]....
        /*0624*/ 	.word	0x0000e9b0


	//   ....[185]....
        /*0628*/ 	.word	0x0000ea90


	//   ....[186]....
        /*062c*/ 	.word	0x0000eb00


	//   ....[187]....
        /*0630*/ 	.word	0x0000ebd0


	//   ....[188]....
        /*0634*/ 	.word	0x0000ec40


	//   ....[189]....
        /*0638*/ 	.word	0x0000ed00


	//   ....[190]....
        /*063c*/ 	.word	0x0000ede0


	//----- nvinfo : EIATTR_REG_RECONFIG
	.align		4
.L_82:
        /*0640*/ 	.byte	0x01, 0x54
	.zero		2


	//----- nvinfo : EIATTR_SYSCALL_OFFSETS
	.align		4
        /*0644*/ 	.byte	0x04, 0x46
        /*0646*/ 	.short	(.L_84 - .L_83)


	//   ....[0]....
.L_83:
        /*0648*/ 	.word	0x00001190


	//   ....[1]....
        /*064c*/ 	.word	0x000082a0


	//   ....[2]....
        /*0650*/ 	.word	0x000083e0


	//   ....[3]....
        /*0654*/ 	.word	0x000084d0


	//   ....[4]....
        /*0658*/ 	.word	0x00009330


	//----- nvinfo : EIATTR_MBARRIER_INSTR_OFFSETS
	.align		4
.L_84:
        /*065c*/ 	.byte	0x04, 0x39
        /*065e*/ 	.short	(.L_86 - .L_85)


	//   ....[0]....
.L_85:
        /*0660*/ 	.word	0x00000170
        /*0664*/ 	.word	0x000000ff
        /*0668*/ 	.word	0x00028800
        /*066c*/ 	.short	0x0100
        /*066e*/ 	.byte	0x08
	.zero		1


	//   ....[1]....
        /*0670*/ 	.word	0x00000180
        /*0674*/ 	.word	0x000000ff
        /*0678*/ 	.word	0x00028820
        /*067c*/ 	.short	0x0100
        /*067e*/ 	.byte	0x08
	.zero		1


	//   ....[2]....
        /*0680*/ 	.word	0x00000270
        /*0684*/ 	.word	0x000000ff
        /*0688*/ 	.word	0x00028830
        /*068c*/ 	.short	0x0100
        /*068e*/ 	.byte	0x08
	.zero		1


	//   ....[3]....
        /*0690*/ 	.word	0x00000280
        /*0694*/ 	.word	0x000000ff
        /*0698*/ 	.word	0x00028840
        /*069c*/ 	.short	0x0100
        /*069e*/ 	.byte	0x08
	.zero		1


	//   ....[4]....
        /*06a0*/ 	.word	0x00000290
        /*06a4*/ 	.word	0x000000ff
        /*06a8*/ 	.word	0x00028838
        /*06ac*/ 	.short	0x0100
        /*06ae*/ 	.byte	0x08
	.zero		1


	//   ....[5]....
        /*06b0*/ 	.word	0x000002a0
        /*06b4*/ 	.word	0x000000ff
        /*06b8*/ 	.word	0x00028848
        /*06bc*/ 	.short	0x0100
        /*06be*/ 	.byte	0x08
	.zero		1


	//   ....[6]....
        /*06c0*/ 	.word	0x000003d0
        /*06c4*/ 	.word	0x000000ff
        /*06c8*/ 	.word	0x00028850
        /*06cc*/ 	.short	0x0100
        /*06ce*/ 	.byte	0x08
	.zero		1


	//   ....[7]....
        /*06d0*/ 	.word	0x000003e0
        /*06d4*/ 	.word	0x000000ff
        /*06d8*/ 	.word	0x00028860
        /*06dc*/ 	.short	0x0100
        /*06de*/ 	.byte	0x08
	.zero		1


	//   ....[8]....
        /*06e0*/ 	.word	0x000003f0
        /*06e4*/ 	.word	0x000000ff
        /*06e8*/ 	.word	0x00028858
        /*06ec*/ 	.short	0x0100
        /*06ee*/ 	.byte	0x08
	.zero		1


	//   ....[9]....
        /*06f0*/ 	.word	0x00000400
        /*06f4*/ 	.word	0x000000ff
        /*06f8*/ 	.word	0x00028868
        /*06fc*/ 	.short	0x0100
        /*06fe*/ 	.byte	0x08
	.zero		1


	//   ....[10]....
        /*0700*/ 	.word	0x000004f0
        /*0704*/ 	.word	0x000000ff
        /*0708*/ 	.word	0x00028870
        /*070c*/ 	.short	0x0100
        /*070e*/ 	.byte	0x06
	.zero		1


	//   ....[11]....
        /*0710*/ 	.word	0x00000500
        /*0714*/ 	.word	0x000000ff
        /*0718*/ 	.word	0x00028880
        /*071c*/ 	.short	0x0100
        /*071e*/ 	.byte	0x06
	.zero		1


	//   ....[12]....
        /*0720*/ 	.word	0x00000510
        /*0724*/ 	.word	0x000000ff
        /*0728*/ 	.word	0x00028878
        /*072c*/ 	.short	0x0100
        /*072e*/ 	.byte	0x06
	.zero		1


	//   ....[13]....
        /*0730*/ 	.word	0x00000520
        /*0734*/ 	.word	0x000000ff
        /*0738*/ 	.word	0x00028888
        /*073c*/ 	.short	0x0100
        /*073e*/ 	.byte	0x06
	.zero		1


	//   ....[14]....
        /*0740*/ 	.word	0x00000650
        /*0744*/ 	.word	0x000000ff
        /*0748*/ 	.word	0x00028890
        /*074c*/ 	.short	0x0100
        /*074e*/ 	.byte	0x08
	.zero		1


	//   ....[15]....
        /*0750*/ 	.word	0x00000660
        /*0754*/ 	.word	0x000000ff
        /*0758*/ 	.word	0x000288a0
        /*075c*/ 	.short	0x0100
        /*075e*/ 	.byte	0x08
	.zero		1


	//   ....[16]....
        /*0760*/ 	.word	0x00000670
        /*0764*/ 	.word	0x000000ff
        /*0768*/ 	.word	0x00028898
        /*076c*/ 	.short	0x0100
        /*076e*/ 	.byte	0x08
	.zero		1


	//   ....[17]....
        /*0770*/ 	.word	0x00000680
        /*0774*/ 	.word	0x000000ff
        /*0778*/ 	.word	0x000288a8
        /*077c*/ 	.short	0x0100
        /*077e*/ 	.byte	0x08
	.zero		1


	//   ....[18]....
        /*0780*/ 	.word	0x000007c0
        /*0784*/ 	.word	0x000000ff
        /*0788*/ 	.word	0x000288b0
        /*078c*/ 	.short	0x0100
        /*078e*/ 	.byte	0x08
	.zero		1


	//   ....[19]....
        /*0790*/ 	.word	0x000007d0
        /*0794*/ 	.word	0x000000ff
        /*0798*/ 	.word	0x000288c0
        /*079c*/ 	.short	0x0100
        /*079e*/ 	.byte	0x08
	.zero		1


	//   ....[20]....
        /*07a0*/ 	.word	0x000007e0
        /*07a4*/ 	.word	0x000000ff
        /*07a8*/ 	.word	0x000288b8
        /*07ac*/ 	.short	0x0100
        /*07ae*/ 	.byte	0x08
	.zero		1


	//   ....[21]....
        /*07b0*/ 	.word	0x000007f0
        /*07b4*/ 	.word	0x000000ff
        /*07b8*/ 	.word	0x000288c8
        /*07bc*/ 	.short	0x0100
        /*07be*/ 	.byte	0x08
	.zero		1


	//   ....[22]....
        /*07c0*/ 	.word	0x000011b0
        /*07c4*/ 	.word	0x000000ff
        /*07c8*/ 	.word	0x00028800
        /*07cc*/ 	.short	0x010a
        /*07ce*/ 	.byte	0x24
	.zero		1


	//   ....[23]....
        /*07d0*/ 	.word	0x00001220
        /*07d4*/ 	.word	0x000000ff
        /*07d8*/ 	.word	0x00028830
        /*07dc*/ 	.short	0x010a
        /*07de*/ 	.byte	0x24
	.zero		1


	//   ....[24]....
        /*07e0*/ 	.word	0x00001280
        /*07e4*/ 	.word	0x000000ff
        /*07e8*/ 	.word	0x00028830
        /*07ec*/ 	.short	0x010a
        /*07ee*/ 	.byte	0x24
	.zero		1


	//   ....[25]....
        /*07f0*/ 	.word	0x00002340
        /*07f4*/ 	.word	0x000000ff
        /*07f8*/ 	.word	0x00000000
        /*07fc*/ 	.short	0x0101
        /*07fe*/ 	.byte	0x04
	.zero		1


	//   ....[26]....
        /*0800*/ 	.word	0x00003890
        /*0804*/ 	.word	0x000000ff
        /*0808*/ 	.word	0x00028830
        /*080c*/ 	.short	0x010a
        /*080e*/ 	.byte	0x0a
	.zero		1


	//   ....[27]....
        /*0810*/ 	.word	0x000038d0
        /*0814*/ 	.word	0x000000ff
        /*0818*/ 	.word	0x00028830
        /*081c*/ 	.short	0x010a
        /*081e*/ 	.byte	0x0a
	.zero		1


	//   ....[28]....
        /*0820*/ 	.word	0x00003c50
        /*0824*/ 	.word	0x000000ff
        /*0828*/ 	.word	0x00028850
        /*082c*/ 	.short	0x010a
        /*082e*/ 	.byte	0x0a
	.zero		1


	//   ....[29]....
        /*0830*/ 	.word	0x00003c90
        /*0834*/ 	.word	0x000000ff
        /*0838*/ 	.word	0x00028850
        /*083c*/ 	.short	0x010a
        /*083e*/ 	.byte	0x0a
	.zero		1


	//   ....[30]....
        /*0840*/ 	.word	0x00004480
        /*0844*/ 	.word	0x000000ff
        /*0848*/ 	.word	0x00000000
        /*084c*/ 	.short	0x0101
        /*084e*/ 	.byte	0x06
	.zero		1


	//   ....[31]....
        /*0850*/ 	.word	0x00005260
        /*0854*/ 	.word	0x000000ff
        /*0858*/ 	.word	0x00000000
        /*085c*/ 	.short	0x0101
        /*085e*/ 	.byte	0x05
	.zero		1


	//   ....[32]....
        /*0860*/ 	.word	0x00005880
        /*0864*/ 	.word	0x000000ff
        /*0868*/ 	.word	0x00028850
        /*086c*/ 	.short	0x010a
        /*086e*/ 	.byte	0x05
	.zero		1


	//   ....[33]....
        /*0870*/ 	.word	0x000058c0
        /*0874*/ 	.word	0x000000ff
        /*0878*/ 	.word	0x00028850
        /*087c*/ 	.short	0x010a
        /*087e*/ 	.byte	0x05
	.zero		1


	//   ....[34]....
        /*0880*/ 	.word	0x00005ea0
        /*0884*/ 	.word	0x000000ff
        /*0888*/ 	.word	0x00000000
        /*088c*/ 	.short	0x0101
        /*088e*/ 	.byte	0x04
	.zero		1


	//   ....[35]....
        /*0890*/ 	.word	0x00006aa0
        /*0894*/ 	.word	0x000000ff
        /*0898*/ 	.word	0x00000000
        /*089c*/ 	.short	0x0101
        /*089e*/ 	.byte	0x04
	.zero		1


	//   ....[36]....
        /*08a0*/ 	.word	0x000089a0
        /*08a4*/ 	.word	0x000000ff
        /*08a8*/ 	.word	0x00028840
        /*08ac*/ 	.short	0x010a
        /*08ae*/ 	.byte	0x2d
	.zero		1


	//   ....[37]....
        /*08b0*/ 	.word	0x000090f0
        /*08b4*/ 	.word	0x000000ff
        /*08b8*/ 	.word	0x00028830
        /*08bc*/ 	.short	0x0107
        /*08be*/ 	.byte	0x2d
	.zero		1


	//   ....[38]....
        /*08c0*/ 	.word	0x00009160
        /*08c4*/ 	.word	0x000000ff
        /*08c8*/ 	.word	0x00028830
        /*08cc*/ 	.short	0x0101
        /*08ce*/ 	.byte	0x2d
	.zero		1


	//   ....[39]....
        /*08d0*/ 	.word	0x00009b40
        /*08d4*/ 	.word	0x000000ff
        /*08d8*/ 	.word	0x00028800
        /*08dc*/ 	.short	0x0107
        /*08de*/ 	.byte	0x2d
	.zero		1


	//   ....[40]....
        /*08e0*/ 	.word	0x00009b80
        /*08e4*/ 	.word	0x000000ff
        /*08e8*/ 	.word	0x00028800
        /*08ec*/ 	.short	0x0101
        /*08ee*/ 	.byte	0x2d
	.zero		1


	//   ....[41]....
        /*08f0*/ 	.word	0x00009b90
        /*08f4*/ 	.word	0x000000ff
        /*08f8*/ 	.word	0x00028820
        /*08fc*/ 	.short	0x010a
        /*08fe*/ 	.byte	0x2d
	.zero		1


	//   ....[42]....
        /*0900*/ 	.word	0x00009f00
        /*0904*/ 	.word	0x00000022
        /*0908*/ 	.word	0x00028840
        /*090c*/ 	.short	0x010a
        /*090e*/ 	.byte	0x3f
	.zero		1


	//   ....[43]....
        /*0910*/ 	.word	0x0000a460
        /*0914*/ 	.word	0x00000022
        /*0918*/ 	.word	0x00028830
        /*091c*/ 	.short	0x0107
        /*091e*/ 	.byte	0x3f
	.zero		1


	//   ....[44]....
        /*0920*/ 	.word	0x0000a510
        /*0924*/ 	.word	0x00000022
        /*0928*/ 	.word	0x00028830
        /*092c*/ 	.short	0x0101
        /*092e*/ 	.byte	0x3f
	.zero		1


	//   ....[45]....
        /*0930*/ 	.word	0x0000a570
        /*0934*/ 	.word	0x00000000
        /*0938*/ 	.word	0x00028860
        /*093c*/ 	.short	0x010a
        /*093e*/ 	.byte	0x3f
	.zero		1


	//   ....[46]....
        /*0940*/ 	.word	0x0000aac0
        /*0944*/ 	.word	0x00000000
        /*0948*/ 	.word	0x00028850
        /*094c*/ 	.short	0x0107
        /*094e*/ 	.byte	0x3f
	.zero		1


	//   ....[47]....
        /*0950*/ 	.word	0x0000abb0
        /*0954*/ 	.word	0x00000000
        /*0958*/ 	.word	0x00028850
        /*095c*/ 	.short	0x0101
        /*095e*/ 	.byte	0x3f
	.zero		1


	//   ....[48]....
        /*0960*/ 	.word	0x0000ad40
        /*0964*/ 	.word	0x00000000
        /*0968*/ 	.word	0x00028860
        /*096c*/ 	.short	0x010a
        /*096e*/ 	.byte	0x3f
	.zero		1


	//   ....[49]....
        /*0970*/ 	.word	0x0000b270
        /*0974*/ 	.word	0x00000000
        /*0978*/ 	.word	0x00028850
        /*097c*/ 	.short	0x0107
        /*097e*/ 	.byte	0x3f
	.zero		1


	//   ....[50]....
        /*0980*/ 	.word	0x0000b320
        /*0984*/ 	.word	0x00000000
        /*0988*/ 	.word	0x00028850
        /*098c*/ 	.short	0x0101
        /*098e*/ 	.byte	0x3f
	.zero		1


	//   ....[51]....
        /*0990*/ 	.word	0x0000b3c0
        /*0994*/ 	.word	0x00000007
        /*0998*/ 	.word	0x00028820
        /*099c*/ 	.short	0x010a
        /*099e*/ 	.byte	0x3f
	.zero		1


	//   ....[52]....
        /*09a0*/ 	.word	0x0000b4f0
        /*09a4*/ 	.word	0x00000005
        /*09a8*/ 	.word	0x00028840
        /*09ac*/ 	.short	0x010a
        /*09ae*/ 	.byte	0x3f
	.zero		1


	//   ....[53]....
        /*09b0*/ 	.word	0x0000b590
        /*09b4*/ 	.word	0x00000007
        /*09b8*/ 	.word	0x00028840
        /*09bc*/ 	.short	0x010a
        /*09be*/ 	.byte	0x3f
	.zero		1


	//   ....[54]....
        /*09c0*/ 	.word	0x0000b5d0
        /*09c4*/ 	.word	0x00000005
        /*09c8*/ 	.word	0x00028860
        /*09cc*/ 	.short	0x010a
        /*09ce*/ 	.byte	0x3f
	.zero		1


	//   ....[55]....
        /*09d0*/ 	.word	0x0000b610
        /*09d4*/ 	.word	0x00000007
        /*09d8*/ 	.word	0x00028860
        /*09dc*/ 	.short	0x010a
        /*09de*/ 	.byte	0x3f
	.zero		1


	//   ....[56]....
        /*09e0*/ 	.word	0x0000b680
        /*09e4*/ 	.word	0x00000000
        /*09e8*/ 	.word	0x00028800
        /*09ec*/ 	.short	0x010a
        /*09ee*/ 	.byte	0x3f
	.zero		1


	//   ....[57]....
        /*09f0*/ 	.word	0x0000b6e0
        /*09f4*/ 	.word	0x00000004
        /*09f8*/ 	.word	0x00028830
        /*09fc*/ 	.short	0x010a
        /*09fe*/ 	.byte	0x3f
	.zero		1


	//   ....[58]....
        /*0a00*/ 	.word	0x0000b740
        /*0a04*/ 	.word	0x00000003
        /*0a08*/ 	.word	0x00028830
        /*0a0c*/ 	.short	0x010a
        /*0a0e*/ 	.byte	0x3f
	.zero		1


	//   ....[59]....
        /*0a10*/ 	.word	0x0000b7a0
        /*0a14*/ 	.word	0x00000006
        /*0a18*/ 	.word	0x00028850
        /*0a1c*/ 	.short	0x010a
        /*0a1e*/ 	.byte	0x3f
	.zero		1


	//   ....[60]....
        /*0a20*/ 	.word	0x0000b800
        /*0a24*/ 	.word	0x00000005
        /*0a28*/ 	.word	0x00028850
        /*0a2c*/ 	.short	0x010a
        /*0a2e*/ 	.byte	0x3f
	.zero		1


	//   ....[61]....
        /*0a30*/ 	.word	0x0000b8e0
        /*0a34*/ 	.word	0x0000000a
        /*0a38*/ 	.word	0x00028840
        /*0a3c*/ 	.short	0x010a
        /*0a3e*/ 	.byte	0x3f
	.zero		1


	//   ....[62]....
        /*0a40*/ 	.word	0x0000cd50
        /*0a44*/ 	.word	0x00000003
        /*0a48*/ 	.word	0x00028820
        /*0a4c*/ 	.short	0x010a
        /*0a4e*/ 	.byte	0x3f
	.zero		1


	//   ....[63]....
        /*0a50*/ 	.word	0x0000cda0
        /*0a54*/ 	.word	0x00000022
        /*0a58*/ 	.word	0x00028840
        /*0a5c*/ 	.short	0x010a
        /*0a5e*/ 	.byte	0x3f
	.zero		1


	//   ....[64]....
        /*0a60*/ 	.word	0x0000d760
        /*0a64*/ 	.word	0x00000000
        /*0a68*/ 	.word	0x00028860
        /*0a6c*/ 	.short	0x010a
        /*0a6e*/ 	.byte	0x3f
	.zero		1


	//   ....[65]....
        /*0a70*/ 	.word	0x0000e280
        /*0a74*/ 	.word	0x00000000
        /*0a78*/ 	.word	0x00028860
        /*0a7c*/ 	.short	0x010a
        /*0a7e*/ 	.byte	0x3f
	.zero		1


	//   ....[66]....
        /*0a80*/ 	.word	0x0000ed30
        /*0a84*/ 	.word	0x00000007
        /*0a88*/ 	.word	0x00028820
        /*0a8c*/ 	.short	0x010a
        /*0a8e*/ 	.byte	0x3f
	.zero		1


	//   ....[67]....
        /*0a90*/ 	.word	0x0000eea0
        /*0a94*/ 	.word	0x00000005
        /*0a98*/ 	.word	0x00028840
        /*0a9c*/ 	.short	0x010a
        /*0a9e*/ 	.byte	0x3f
	.zero		1


	//   ....[68]....
        /*0aa0*/ 	.word	0x0000eef0
        /*0aa4*/ 	.word	0x00000007
        /*0aa8*/ 	.word	0x00028840
        /*0aac*/ 	.short	0x010a
        /*0aae*/ 	.byte	0x3f
	.zero		1


	//   ....[69]....
        /*0ab0*/ 	.word	0x0000ef40
        /*0ab4*/ 	.word	0x00000005
        /*0ab8*/ 	.word	0x00028860
        /*0abc*/ 	.short	0x010a
        /*0abe*/ 	.byte	0x3f
	.zero		1


	//----- nvinfo : EIATTR_NUM_MBARRIERS
	.align		4
.L_86:
        /*0ac0*/ 	.byte	0x03, 0x38
        /*0ac2*/ 	.short	0x0016


	//----- nvinfo : EIATTR_EXIT_INSTR_OFFSETS
	.align		4
        /*0ac4*/ 	.byte	0x04, 0x1c
        /*0ac6*/ 	.short	(.L_88 - .L_87)


	//   ....[0]....
.L_87:
        /*0ac8*/ 	.word	0x0000b660


	//----- nvinfo : EIATTR_MAX_THREADS
	.align		4
.L_88:
        /*0acc*/ 	.byte	0x04, 0x05
        /*0ace*/ 	.short	(.L_90 - .L_89)
.L_89:
        /*0ad0*/ 	.word	0x00000180
        /*0ad4*/ 	.word	0x00000001
        /*0ad8*/ 	.word	0x00000001


	//----- nvinfo : EIATTR_CRS_STACK_SIZE
	.align		4
.L_90:
        /*0adc*/ 	.byte	0x04, 0x1e
        /*0ade*/ 	.short	(.L_92 - .L_91)
.L_91:
        /*0ae0*/ 	.word	0x00000000


	//----- nvinfo : EIATTR_CBANK_PARAM_SIZE
	.align		4
.L_92:
        /*0ae4*/ 	.byte	0x03, 0x19
        /*0ae6*/ 	.short	0x0a70


	//----- nvinfo : EIATTR_PARAM_CBANK
	.align		4
        /*0ae8*/ 	.byte	0x04, 0x0a
        /*0aea*/ 	.short	(.L_94 - .L_93)
	.align		4
.L_93:
        /*0aec*/ 	.word	index@(.nv.constant0._ZN7cutlass13device_kernelIN5flash11enable_sm90INS1_16FlashAttnFwdSm90INS1_25CollectiveMainloopFwdSm90ILi2EN4cute5tupleIJNS5_1CILi1EEES8_S8_EEENS6_IJNS7_ILi128EEESA_SA_EEELi128ENS_10bfloat16_tEfNS_4arch4Sm90ELb0ELb0ELb0ELb0ELb1ELb0ELb0ELb1ELb1ELb1ELb1ELb0EEENS1_21CollectiveEpilogueFwdISB_S9_SC_SE_Li256ELb0ELb1ELb1ELb0EEENS1_19SingleTileSchedulerILb0ELb1ELb1ELi128EEEEEEEEEvNT_6ParamsE)
        /*0af0*/ 	.short	0x0210
        /*0af2*/ 	.short	0x0a70


	//----- nvinfo : EIATTR_SW_WAR
	.align		4
.L_94:
        /*0af4*/ 	.byte	0x04, 0x36
        /*0af6*/ 	.short	(.L_96 - .L_95)
.L_95:
        /*0af8*/ 	.word	0x00000008
.L_96:


//--------------------- .nv.info._ZN7cutlass13device_kernelIN5flash11enable_sm90INS1_16FlashAttnFwdSm90INS1_25CollectiveMainloopFwdSm90ILi2EN4cute5tupleIJNS5_1CILi1EEES8_S8_EEENS6_IJNS7_ILi128EEESA_SA_EEELi128ENS_10bfloat16_tEfNS_4arch4Sm90ELb0ELb0ELb0ELb1ELb1ELb0ELb0ELb1ELb1ELb1ELb1ELb0EEENS1_21CollectiveEpilogueFwdISB_S9_SC_SE_Li256ELb1ELb1ELb1ELb0EEENS1_36VarlenDynamicPersistentTileSchedulerILi128ELi128ELi256ELi128ELb1ELb1ELb1ELb0ELb1ELb1EEEEEEEEEvNT_6ParamsE --------------------------
	.section	.nv.info._ZN7cutlass13device_kernelIN5flash11enable_sm90INS1_16FlashAttnFwdSm90INS1_25CollectiveMainloopFwdSm90ILi2EN4cute5tupleIJNS5_1CILi1EEES8_S8_EEENS6_IJNS7_ILi128EEESA_SA_EEELi128ENS_10bfloat16_tEfNS_4arch4Sm90ELb0ELb0ELb0ELb1ELb1ELb0ELb0ELb1ELb1ELb1ELb1ELb0EEENS1_21CollectiveEpilogueFwdISB_S9_SC_SE_Li256ELb1ELb1ELb1ELb0EEENS1_36VarlenDynamicPersistentTileSchedulerILi128ELi128ELi256ELi128ELb1ELb1ELb1ELb0ELb1ELb1EEEEEEEEEvNT_6ParamsE,"",@"SHT_CUDA_INFO"
	.sectionflags	@""
	.align	4


	//----- nvinfo : EIATTR_CUDA_API_VERSION
	.align		4
        /*0000*/ 	.byte	0x04, 0x37
        /*0002*/ 	.short	(.L_98 - .L_97)
.L_97:
        /*0004*/ 	.word	0x00000082


	//----- nvinfo : EIATTR_KPARAM_INFO
	.align		4
.L_98:
        /*0008*/ 	.byte	0x04, 0x17
        /*000a*/ 	.short	(.L_100 - .L_99)
.L_99:
        /*000c*/ 	.word	0x00000000
        /*0010*/ 	.short	0x0000
        /*0012*/ 	.short	0x0070
        /*0014*/ 	.byte	0x00, 0xf0, 0x01, 0x2a


	//----- nvinfo : EIATTR_SPARSE_MMA_MASK
	.align		4
.L_100:
        /*0018*/ 	.byte	0x03, 0x50
        /*001a*/ 	.short	0x0000


	//----- nvinfo : EIATTR_MAXREG_COUNT
	.align		4
        /*001c*/ 	.byte	0x03, 0x1b
        /*001e*/ 	.short	0x00a8


	//----- nvinfo : EIATTR_NUM_BARRIERS
	.align		4
        /*0020*/ 	.byte	0x02, 0x4c
        /*0022*/ 	.byte	0x10
	.zero		1


	//----- nvinfo : EIATTR_EXTERNS
	.align		4
        /*0024*/ 	.byte	0x04, 0x0f
        /*0026*/ 	.short	(.L_102 - .L_101)


	//   ....[0]....
	.align		4
.L_101:
        /*0028*/ 	.word	index@(__assertfail)


	//----- nvinfo : EIATTR_ANNOTATIONS
	.align		4
.L_102:
        /*002c*/ 	.byte	0x04, 0x55
        /*002e*/ 	.short	(.L_104 - .L_103)


	//   ....[0]....
.L_103:
        /*0030*/ 	.word	0x00000001
        /*0034*/ 	.byte	0x60, 0x08, 0x00, 0x00, 0x01, 0x00, 0x00, 0x00, 0xb0, 0x09, 0x00, 0x00, 0x01, 0x00, 0x00, 0x00
        /* <DEDUP_REMOVED lines=16> */
        /*0144*/ 	.byte	0xe0, 0xec, 0x00, 0x00, 0x01, 0x00, 0x00, 0x00, 0x80, 0xee, 0x00, 0x00


	//----- nvinfo : EIATTR_MERCURY_ISA_VERSION
	.align		4
.L_104:
        /*0150*/ 	.byte	0x03, 0x5f
        /*0152*/ 	.short	0x0101


	//----- nvinfo : EIATTR_UNUSED_LOAD_BYTE_OFFSET
	.align		4
        /*0154*/ 	.byte	0x04, 0x44
        /*0156*/ 	.short	(.L_106 - .L_105)


	//   ....[0]....
.L_105:
        /*0158*/ 	.word	0x00000960
        /*015c*/ 	.word	0x0000fff0


	//   ....[1]....
        /*0160*/ 	.word	0x00006990
        /*0164*/ 	.word	0x0000fff0


	//----- nvinfo : EIATTR_INT_WARP_WIDE_INSTR_OFFSETS
	.align		4
.L_106:
        /*0168*/ 	.byte	0x04, 0x31
        /*016a*/ 	.short	(.L_108 - .L_107)


	//   ....[0]....
.L_107:
        /*016c*/ 	.word	0x000000c0


	//   ....[1]....
        /*0170*/ 	.word	0x000000d0


	//   ....[2]....
        /*0174*/ 	.word	0x00000170


	//   ....[3]....
        /*0178*/ 	.word	0x0000aa80


	//   ....[4]....
        /*017c*/ 	.word	0x0000ab10


	//   ....[5]....
        /*0180*/ 	.word	0x0000d910


	//   ....[6]....
        /*0184*/ 	.word	0x0000d9a0


	//----- nvinfo : EIATTR_COOP_GROUP_MASK_REGIDS
	.align		4
.L_108:
        /*0188*/ 	.byte	0x04, 0x29
        /*018a*/ 	.short	(.L_110 - .L_109)


	//   ....[0]....
.L_109:
        /*018c*/ 	.word	0xffffffff


	//   ....[1]....
        /*0190*/ 	.word	0xffffffff


	//   ....[2]....
        /*0194*/ 	.word	0xffffffff


	//   ....[3]....
        /*0198*/ 	.word	0xffffffff


	//   ....[4]....
        /*019c*/ 	.word	0xffffffff


	//   ....[5]....
        /*01a0*/ 	.word	0xffffffff


	//   ....[6]....
        /*01a4*/ 	.word	0xffffffff


	//   ....[7]....
        /*01a8*/ 	.word	0xffffffff


	//   ....[8]....
        /*01ac*/ 	.word	0xffffffff


	//   ....[9]....
        /*01b0*/ 	.word	0xffffffff


	//   ....[10]....
        /*01b4*/ 	.word	0xffffffff


	//   ....[11]....
        /*01b8*/ 	.word	0xffffffff


	//   ....[12]....
        /*01bc*/ 	.word	0xffffffff


	//   ....[13]....
        /*01c0*/ 	.word	0xffffffff


	//   ....[14]....
        /*01c4*/ 	.word	0xffffffff


	//   ....[15]....
        /*01c8*/ 	.word	0xffffffff


	//   ....[16]....
        /*01cc*/ 	.word	0xffffffff


	//   ....[17]....
        /*01d0*/ 	.word	0xffffffff


	//   ....[18]....
        /*01d4*/ 	.word	0xffffffff


	//   ....[19]....
        /*01d8*/ 	.word	0xffffffff


	//   ....[20]....
        /*01dc*/ 	.word	0xffffffff


	//   ....[21]....
        /*01e0*/ 	.word	0xffffffff


	//   ....[22]....
        /*01e4*/ 	.word	0xffffffff


	//   ....[23]....
        /*01e8*/ 	.word	0xffffffff


	//   ....[24]....
        /*01ec*/ 	.word	0xffffffff


	//   ....[25]....
        /*01f0*/ 	.word	0xffffffff


	//   ....[26]....
        /*01f4*/ 	.word	0xffffffff


	//   ....[27]....
        /*01f8*/ 	.word	0xffffffff


	//   ....[28]....
        /*01fc*/ 	.word	0xffffffff


	//   ....[29]....
        /*0200*/ 	.word	0xffffffff


	//   ....[30]....
        /*0204*/ 	.word	0xffffffff


	//   ....[31]....
        /*0208*/ 	.word	0xffffffff


	//   ....[32]....
        /*020c*/ 	.word	0xffffffff


	//   ....[33]....
        /*0210*/ 	.word	0xffffffff


	//   ....[34]....
        /*0214*/ 	.word	0xffffffff


	//   ....[35]....
        /*0218*/ 	.word	0xffffffff


	//   ....[36]....
        /*021c*/ 	.word	0xffffffff


	//   ....[37]....
        /*0220*/ 	.word	0xffffffff


	//   ....[38]....
        /*0224*/ 	.word	0xffffffff


	//   ....[39]....
        /*0228*/ 	.word	0xffffffff


	//   ....[40]....
        /*022c*/ 	.word	0xffffffff


	//   ....[41]....
        /*0230*/ 	.word	0xffffffff


	//   ....[42]....
        /*0234*/ 	.word	0xffffffff


	//   ....[43]....
        /*0238*/ 	.word	0xffffffff


	//   ....[44]....
        /*023c*/ 	.word	0xffffffff


	//   ....[45]....
        /*0240*/ 	.word	0xffffffff


	//   ....[46]....
        /*0244*/ 	.word	0xffffffff


	//   ....[47]....
        /*0248*/ 	.word	0xffffffff


	//   ....[48]....
        /*024c*/ 	.word	0xffffffff


	//   ....[49]....
        /*0250*/ 	.word	0xffffffff


	//   ....[50]....
        /*0254*/ 	.word	0xffffffff


	//   ....[51]....
        /*0258*/ 	.word	0xffffffff


	//   ....[52]....
        /*025c*/ 	.word	0xffffffff


	//   ....[53]....
        /*0260*/ 	.word	0xffffffff


	//   ....[54]....
        /*0264*/ 	.word	0xffffffff


	//   ....[55]....
        /*0268*/ 	.word	0xffffffff


	//   ....[56]....
        /*026c*/ 	.word	0xffffffff


	//   ....[57]....
        /*0270*/ 	.word	0xffffffff


	//   ....[58]....
        /*0274*/ 	.word	0xffffffff


	//   ....[59]....
        /*0278*/ 	.word	0xffffffff


	//   ....[60]....
        /*027c*/ 	.word	0xffffffff


	//   ....[61]....
        /*0280*/ 	.word	0xffffffff


	//   ....[62]....
        /*0284*/ 	.word	0xffffffff


	//   ....[63]....
        /*0288*/ 	.word	0xffffffff


	//   ....[64]....
        /*028c*/ 	.word	0xffffffff


	//   ....[65]....
        /*0290*/ 	.word	0xffffffff


	//   ....[66]....
        /*0294*/ 	.word	0xffffffff


	//   ....[67]....
        /*0298*/ 	.word	0xffffffff


	//   ....[68]....
        /*029c*/ 	.word	0xffffffff


	//   ....[69]....
        /*02a0*/ 	.word	0xffffffff


	//   ....[70]....
        /*02a4*/ 	.word	0xffffffff


	//   ....[71]....
        /*02a8*/ 	.word	0xffffffff


	//   ....[72]....
        /*02ac*/ 	.word	0xffffffff


	//   ....[73]....
        /*02b0*/ 	.word	0xffffffff


	//   ....[74]....
        /*02b4*/ 	.word	0xffffffff


	//   ....[75]....
        /*02b8*/ 	.word	0xffffffff


	//   ....[76]....
        /*02bc*/ 	.word	0xffffffff


	//   ....[77]....
        /*02c0*/ 	.word	0xffffffff


	//   ....[78]....
        /*02c4*/ 	.word	0xffffffff


	//   ....[79]....
        /*02c8*/ 	.word	0xffffffff


	//   ....[80]....
        /*02cc*/ 	.word	0xffffffff


	//   ....[81]....
        /*02d0*/ 	.word	0xffffffff


	//   ....[82]....
        /*02d4*/ 	.word	0xffffffff


	//   ....[83]....
        /*02d8*/ 	.word	0xffffffff


	//   ....[84]....
        /*02dc*/ 	.word	0xffffffff


	//   ....[85]....
        /*02e0*/ 	.word	0xffffffff


	//   ....[86]....
        /*02e4*/ 	.word	0xffffffff


	//   ....[87]....
        /*02e8*/ 	.word	0xffffffff


	//   ....[88]....
        /*02ec*/ 	.word	0xffffffff


	//   ....[89]....
        /*02f0*/ 	.word	0xffffffff


	//   ....[90]....
        /*02f4*/ 	.word	0xffffffff


	//   ....[91]....
        /*02f8*/ 	.word	0xffffffff


	//   ....[92]....
        /*02fc*/ 	.word	0xffffffff


	//   ....[93]....
        /*0300*/ 	.word	0xffffffff


	//   ....[94]....
        /*0304*/ 	.word	0xffffffff


	//   ....[95]....
        /*0308*/ 	.word	0xffffffff


	//   ....[96]....
        /*030c*/ 	.word	0xffffffff


	//   ....[97]....
        /*0310*/ 	.word	0xffffffff


	//   ....[98]....
        /*0314*/ 	.word	0xffffffff


	//   ....[99]....
        /*0318*/ 	.word	0xffffffff


	//   ....[100]....
        /*031c*/ 	.word	0xffffffff


	//   ....[101]....
        /*0320*/ 	.word	0xffffffff


	//   ....[102]....
        /*0324*/ 	.word	0xffffffff


	//   ....[103]....
        /*0328*/ 	.word	0xffffffff


	//   ....[104]....
        /*032c*/ 	.word	0xffffffff


	//   ....[105]....
        /*0330*/ 	.word	0xffffffff


	//   ....[106]....
        /*0334*/ 	.word	0xffffffff


	//   ....[107]....
        /*0338*/ 	.word	0xffffffff


	//   ....[108]....
        /*033c*/ 	.word	0xffffffff


	//   ....[109]....
        /*0340*/ 	.word	0xffffffff


	//   ....[110]....
        /*0344*/ 	.word	0xffffffff


	//   ....[111]....
        /*0348*/ 	.word	0xffffffff


	//   ....[112]....
        /*034c*/ 	.word	0xffffffff


	//   ....[113]....
        /*0350*/ 	.word	0xffffffff


	//   ....[114]....
        /*0354*/ 	.word	0xffffffff


	//   ....[115]....
        /*0358*/ 	.word	0xffffffff


	//   ....[116]....
        /*035c*/ 	.word	0xffffffff


	//   ....[117]....
        /*0360*/ 	.word	0xffffffff


	//   ....[118]....
        /*0364*/ 	.word	0xffffffff


	//   ....[119]....
        /*0368*/ 	.word	0xffffffff


	//   ....[120]....
        /*036c*/ 	.word	0xffffffff


	//   ....[121]....
        /*0370*/ 	.word	0xffffffff


	//   ....[122]....
        /*0374*/ 	.word	0xffffffff


	//   ....[123]....
        /*0378*/ 	.word	0xffffffff


	//   ....[124]....
        /*037c*/ 	.word	0xffffffff


	//   ....[125]....
        /*0380*/ 	.word	0xffffffff


	//   ....[126]....
        /*0384*/ 	.word	0xffffffff


	//   ....[127]....
        /*0388*/ 	.word	0xffffffff


	//   ....[128]....
        /*038c*/ 	.word	0xffffffff


	//   ....[129]....
        /*0390*/ 	.word	0xffffffff


	//   ....[130]....
        /*0394*/ 	.word	0xffffffff


	//   ....[131]....
        /*0398*/ 	.word	0xffffffff


	//   ....[132]....
        /*039c*/ 	.word	0xffffffff


	//   ....[133]....
        /*03a0*/ 	.word	0xffffffff


	//   ....[134]....
        /*03a4*/ 	.word	0xffffffff


	//   ....[135]....
        /*03a8*/ 	.word	0xffffffff


	//   ....[136]....
        /*03ac*/ 	.word	0xffffffff


	//   ....[137]....
        /*03b0*/ 	.word	0xffffffff


	//   ....[138]....
        /*03b4*/ 	.word	0xffffffff


	//   ....[139]....
        /*03b8*/ 	.word	0xffffffff


	//   ....[140]....
        /*03bc*/ 	.word	0xffffffff


	//   ....[141]....
        /*03c0*/ 	.word	0xffffffff


	//   ....[142]....
        /*03c4*/ 	.word	0xffffffff


	//   ....[143]....
        /*03c8*/ 	.word	0xffffffff


	//   ....[144]....
        /*03cc*/ 	.word	0xffffffff


	//   ....[145]....
        /*03d0*/ 	.word	0xffffffff


	//   ....[146]....
        /*03d4*/ 	.word	0xffffffff


	//   ....[147]....
        /*03d8*/ 	.word	0xffffffff


	//   ....[148]....
        /*03dc*/ 	.word	0xffffffff


	//   ....[149]....
        /*03e0*/ 	.word	0xffffffff


	//   ....[150]....
        /*03e4*/ 	.word	0xffffffff


	//   ....[151]....
        /*03e8*/ 	.word	0xffffffff


	//   ....[152]....
        /*03ec*/ 	.word	0xffffffff


	//   ....[153]....
        /*03f0*/ 	.word	0xffffffff


	//   ....[154]....
        /*03f4*/ 	.word	0xffffffff


	//   ....[155]....
        /*03f8*/ 	.word	0xffffffff


	//   ....[156]....
        /*03fc*/ 	.word	0xffffffff


	//   ....[157]....
        /*0400*/ 	.word	0xffffffff


	//   ....[158]....
        /*0404*/ 	.word	0xffffffff


	//   ....[159]....
        /*0408*/ 	.word	0x0500000f


	//   ....[160]....
        /*040c*/ 	.word	0x0500000f


	//   ....[161]....
        /*0410*/ 	.word	0x0500000f


	//   ....[162]....
        /*0414*/ 	.word	0x0500000f


	//   ....[163]....
        /*0418*/ 	.word	0x0500000f


	//   ....[164]....
        /*041c*/ 	.word	0x0500000f


	//   ....[165]....
        /*0420*/ 	.word	0x0500000f


	//   ....[166]....
        /*0424*/ 	.word	0x0500000f


	//   ....[167]....
        /*0428*/ 	.word	0x0500000f


	//   ....[168]....
        /*042c*/ 	.word	0x0500000f


	//   ....[169]....
        /*0430*/ 	.word	0x0500000f


	//   ....[170]....
        /*0434*/ 	.word	0x0500000f


	//   ....[171]....
        /*0438*/ 	.word	0x0500000f


	//   ....[172]....
        /*043c*/ 	.word	0x0500000f


	//   ....[173]....
        /*0440*/ 	.word	0x0500000f


	//   ....[174]....
        /*0444*/ 	.word	0x0500000f


	//   ....[175]....
        /*0448*/ 	.word	0x0500000f


	//   ....[176]....
        /*044c*/ 	.word	0x0500000f


	//   ....[177]....
        /*0450*/ 	.word	0x0500000f


	//   ....[178]....
        /*0454*/ 	.word	0x0500000f


	//   ....[179]....
        /*0458*/ 	.word	0x0500000f


	//   ....[180]....
        /*045c*/ 	.word	0x0500000f


	//   ....[181]....
        /*0460*/ 	.word	0x0500000f


	//   ....[182]....
        /*0464*/ 	.word	0x0500000f


	//   ....[183]....
        /*0468*/ 	.word	0x0500000f


	//   ....[184]....
        /*046c*/ 	.word	0x0500000f


	//   ....[185]....
        /*0470*/ 	.word	0x0500000f


	//   ....[186]....
        /*0474*/ 	.word	0x0500000f


	//   ....[187]....
        /*0478*/ 	.word	0x0500000f


	//   ....[188]....
        /*047c*/ 	.word	0x0500000f


	//   ....[189]....
        /*0480*/ 	.word	0x0500000f


	//   ....[190]....
        /*0484*/ 	.word	0x0500000f


	//   ....[191]....
        /*0488*/ 	.word	0x0500000f


	//   ....[192]....
        /*048c*/ 	.word	0x0500000f


	//   ....[193]....
        /*0490*/ 	.word	0x0500000f


	//   ....[194]....
        /*0494*/ 	.word	0x0500000f


	//   ....[195]....
        /*0498*/ 	.word	0x0500000f


	//   ....[196]....
        /*049c*/ 	.word	0x0500000f


	//   ....[197]....
        /*04a0*/ 	.word	0x0500000f


	//   ....[198]....
        /*04a4*/ 	.word	0x0500000f


	//   ....[199]....
        /*04a8*/ 	.word	0x0500000f


	//   ....[200]....
        /*04ac*/ 	.word	0x0500000f


	//   ....[201]....
        /*04b0*/ 	.word	0x0500000f


	//   ....[202]....
        /*04b4*/ 	.word	0x0500000f


	//   ....[203]....
        /*04b8*/ 	.word	0x0500000f


	//   ....[204]....
        /*04bc*/ 	.word	0x0500000f


	//   ....[205]....
        /*04c0*/ 	.word	0x0500000f


	//   ....[206]....
        /*04c4*/ 	.word	0x0500000f


	//   ....[207]....
        /*04c8*/ 	.word	0x0500000f


	//   ....[208]....
        /*04cc*/ 	.word	0x0500000f


	//   ....[209]....
        /*04d0*/ 	.word	0x0500000f


	//   ....[210]....
        /*04d4*/ 	.word	0x0500000f


	//   ....[211]....
        /*04d8*/ 	.word	0x0500000f


	//   ....[212]....
        /*04dc*/ 	.word	0x0500000f


	//   ....[213]....
        /*04e0*/ 	.word	0x0500000f


	//   ....[214]....
        /*04e4*/ 	.word	0x0500000f


	//   ....[215]....
        /*04e8*/ 	.word	0x0500000f


	//   ....[216]....
        /*04ec*/ 	.word	0x0500000f


	//   ....[217]....
        /*04f0*/ 	.word	0x0500000f


	//   ....[218]....
        /*04f4*/ 	.word	0x0500000f


	//   ....[219]....
        /*04f8*/ 	.word	0x0500000f


	//   ....[220]....
        /*04fc*/ 	.word	0x0500000f


	//   ....[221]....
        /*0500*/ 	.word	0x0500000f


	//   ....[222]....
        /*0504*/ 	.word	0x0500000f


	//   ....[223]....
        /*0508*/ 	.word	0x0500000f


	//   ....[224]....
        /*050c*/ 	.word	0x0500000f


	//   ....[225]....
        /*0510*/ 	.word	0x0500000f


	//   ....[226]....
        /*0514*/ 	.word	0x0500000f


	//   ....[227]....
        /*0518*/ 	.word	0x0500000f


	//   ....[228]....
        /*051c*/ 	.word	0x0500000f


	//   ....[229]....
        /*0520*/ 	.word	0x0500000f


	//   ....[230]....
        /*0524*/ 	.word	0x0500000f


	//   ....[231]....
        /*0528*/ 	.word	0x0500000f


	//   ....[232]....
        /*052c*/ 	.word	0x0500000f


	//   ....[233]....
        /*0530*/ 	.word	0x0500000f


	//   ....[234]....
        /*0534*/ 	.word	0x0500000f


	//   ....[235]....
        /*0538*/ 	.word	0x0500000f


	//   ....[236]....
        /*053c*/ 	.word	0x0500000f


	//   ....[237]....
        /*0540*/ 	.word	0x0500000f


	//   ....[238]....
        /*0544*/ 	.word	0x0500000f


	//   ....[239]....
        /*0548*/ 	.word	0x0500000f


	//   ....[240]....
        /*054c*/ 	.word	0x0500000f


	//   ....[241]....
        /*0550*/ 	.word	0x0500000f


	//   ....[242]....
        /*0554*/ 	.word	0x0500000f


	//   ....[243]....
        /*0558*/ 	.word	0x0500000f


	//   ....[244]....
        /*055c*/ 	.word	0x0500000f


	//   ....[245]....
        /*0560*/ 	.word	0x0500000f


	//   ....[246]....
        /*0564*/ 	.word	0x0500000f


	//   ....[247]....
        /*0568*/ 	.word	0x0500000f


	//   ....[248]....
        /*056c*/ 	.word	0x0500000f


	//   ....[249]....
        /*0570*/ 	.word	0x0500000f


	//   ....[250]....
        /*0574*/ 	.word	0x0500000f


	//   ....[251]....
        /*0578*/ 	.word	0x0500000f


	//   ....[252]....
        /*057c*/ 	.word	0x0500000f


	//   ....[253]....
        /*0580*/ 	.word	0x0500000f


	//   ....[254]....
        /*0584*/ 	.word	0x0500000f


	//   ....[255]....
        /*0588*/ 	.word	0x0500000f


	//   ....[0]....
        /*058c*/ 	.word	0x0500000f


	//   ....[1]....
        /*0590*/ 	.word	0x0500000f


	//   ....[2]....
        /*0594*/ 	.word	0x0500000f


	//----- nvinfo : EIATTR_COOP_GROUP_INSTR_OFFSETS
	.align		4
.L_110:
        /*0598*/ 	.byte	0x04, 0x28
        /*059a*/ 	.short	(.L_112 - .L_111)


	//   ....[0]....
.L_111:
        /*059c*/ 	.word	0x00000080


	//   ....[1]....
        /*05a0*/ 	.word	0x000000b0


	//   ....[2]....
        /*05a4*/ 	.word	0x000002d0


	//   ....[3]....
        /*05a8*/ 	.word	0x00000430


	//   ....[4]....
        /*05ac*/ 	.word	0x00000550


	//   ....[5]....
        /*05b0*/ 	.word	0x000006b0


	//   ....[6]....
        /*05b4*/ 	.word	0x00001690


	//   ....[7]....
        /*05b8*/ 	.word	0x000027c0


	//   ....[8]....
        /*05bc*/ 	.word	0x000028c0


	//   ....[9]....
        /*05c0*/ 	.word	0x00002ee0


	//   ....[10]....
        /*05c4*/ 	.word	0x00002f70


	//   ....[11]....
        /*05c8*/ 	.word	0x00004af0


	//   ....[12]....
        /*05cc*/ 	.word	0x00004b00


	//   ....[13]....
        /*05d0*/ 	.word	0x00004b40


	//   ....[14]....
        /*05d4*/ 	.word	0x00004b50


	//   ....[15]....
        /*05d8*/ 	.word	0x00005ff0


	//   ....[16]....
        /*05dc*/ 	.word	0x00006020


	//   ....[17]....
        /*05e0*/ 	.word	0x000060e0


	//   ....[18]....
        /*05e4*/ 	.word	0x000060f0


	//   ....[19]....
        /*05e8*/ 	.word	0x00007410


	//   ....[20]....
        /*05ec*/ 	.word	0x00007450


	//   ....[21]....
        /*05f0*/ 	.word	0x00007470


	//   ....[22]....
        /*05f4*/ 	.word	0x000074a0


	//   ....[23]....
        /*05f8*/ 	.word	0x00007b50


	//   ....[24]....
        /*05fc*/ 	.word	0x00007b70


	//   ....[25]....
        /*0600*/ 	.word	0x00007c30


	//   ....[26]....
        /*0604*/ 	.word	0x00007c50


	//   ....[27]....
        /*0608*/ 	.word	0x00007d10


	//   ....[28]....
        /*060c*/ 	.word	0x00007d30


	//   ....[29]....
        /*0610*/ 	.word	0x00007e00


	//   ....[30]....
        /*0614*/ 	.word	0x00007e20


	//   ....[31]....
        /*0618*/ 	.word	0x000081a0


	//   ....[32]....
        /*061c*/ 	.word	0x000081b0


	//   ....[33]....
        /*0620*/ 	.word	0x000085e0


	//   ....[34]....
        /*0624*/ 	.word	0x000085f0


	//   ....[35]....
        /*0628*/ 	.word	0x00009220


	//   ....[36]....
        /*062c*/ 	.word	0x00009240


	//   ....[37]....
        /*0630*/ 	.word	0x00009300


	//   ....[38]....
        /*0634*/ 	.word	0x00009320


	//   ....[39]....
        /*0638*/ 	.word	0x000093e0


	//   ....[40]....
        /*063c*/ 	.word	0x00009400


	//   ....[41]....
        /*0640*/ 	.word	0x000094d0


	//   ....[42]....
        /*0644*/ 	.word	0x000094f0


	//   ....[43]....
        /*0648*/ 	.word	0x00009630


	//   ....[44]....
        /*064c*/ 	.word	0x00009840


	//   ....[45]....
        /*0650*/ 	.word	0x00009870


	//   ....[46]....
        /*0654*/ 	.word	0x000098a0


	//   ....[47]....
        /*0658*/ 	.word	0x000098d0


	//   ....[48]....
        /*065c*/ 	.word	0x00009900


	//   ....[49]....
        /*0660*/ 	.word	0x00009930


	//   ....[50]....
        /*0664*/ 	.word	0x00009aa0


	//   ....[51]....
        /*0668*/ 	.word	0x00009ad0


	//   ....[52]....
        /*066c*/ 	.word	0x00009b00


	//   ....[53]....
        /*0670*/ 	.word	0x00009b30


	//   ....[54]....
        /*0674*/ 	.word	0x00009b60


	//   ....[55]....
        /*0678*/ 	.word	0x00009b90


	//   ....[56]....
        /*067c*/ 	.word	0x00009c20


	//   ....[57]....
        /*0680*/ 	.word	0x00009c50


	//   ....[58]....
        /*0684*/ 	.word	0x00009c60


	//   ....[59]....
        /*0688*/ 	.word	0x00009cf0


	//   ....[60]....
        /*068c*/ 	.word	0x0000b580


	//   ....[61]....
        /*0690*/ 	.word	0x0000b5a0


	//   ....[62]....
        /*0694*/ 	.word	0x0000b640


	//   ....[63]....
        /*0698*/ 	.word	0x0000b660


	//   ....[64]....
        /*069c*/ 	.word	0x0000b6f0


	//   ....[65]....
        /*06a0*/ 	.word	0x0000b710


	//   ....[66]....
        /*06a4*/ 	.word	0x0000b7a0


	//   ....[67]....
        /*06a8*/ 	.word	0x0000b7c0


	//   ....[68]....
        /*06ac*/ 	.word	0x0000b850


	//   ....[69]....
        /*06b0*/ 	.word	0x0000b870


	//   ....[70]....
        /*06b4*/ 	.word	0x0000b900


	//   ....[71]....
        /*06b8*/ 	.word	0x0000b920


	//   ....[72]....
        /*06bc*/ 	.word	0x0000b9b0


	//   ....[73]....
        /*06c0*/ 	.word	0x0000b9d0


	//   ....[74]....
        /*06c4*/ 	.word	0x0000b9e0


	//   ....[75]....
        /*06c8*/ 	.word	0x0000ba60


	//   ....[76]....
        /*06cc*/ 	.word	0x0000c160


	//   ....[77]....
        /*06d0*/ 	.word	0x0000c190


	//   ....[78]....
        /*06d4*/ 	.word	0x0000c1f0


	//   ....[79]....
        /*06d8*/ 	.word	0x0000c230


	//   ....[80]....
        /*06dc*/ 	.word	0x0000c270


	//   ....[81]....
        /*06e0*/ 	.word	0x0000c2d0


	//   ....[82]....
        /*06e4*/ 	.word	0x0000c320


	//   ....[83]....
        /*06e8*/ 	.word	0x0000c370


	//   ....[84]....
        /*06ec*/ 	.word	0x0000c3c0


	//   ....[85]....
        /*06f0*/ 	.word	0x0000c410


	//   ....[86]....
        /*06f4*/ 	.word	0x0000c460


	//   ....[87]....
        /*06f8*/ 	.word	0x0000c4b0


	//   ....[88]....
        /*06fc*/ 	.word	0x0000c4f0


	//   ....[89]....
        /*0700*/ 	.word	0x0000c550


	//   ....[90]....
        /*0704*/ 	.word	0x0000c570


	//   ....[91]....
        /*0708*/ 	.word	0x0000c5b0


	//   ....[92]....
        /*070c*/ 	.word	0x0000cce0


	//   ....[93]....
        /*0710*/ 	.word	0x0000cd10


	//   ....[94]....
        /*0714*/ 	.word	0x0000cd70


	//   ....[95]....
        /*0718*/ 	.word	0x0000cd80


	//   ....[96]....
        /*071c*/ 	.word	0x0000cdd0


	//   ....[97]....
        /*0720*/ 	.word	0x0000cde0


	//   ....[98]....
        /*0724*/ 	.word	0x0000ce30


	//   ....[99]....
        /*0728*/ 	.word	0x0000ce40


	//   ....[100]....
        /*072c*/ 	.word	0x0000ce90


	//   ....[101]....
        /*0730*/ 	.word	0x0000cea0


	//   ....[102]....
        /*0734*/ 	.word	0x0000cef0


	//   ....[103]....
        /*0738*/ 	.word	0x0000cf00


	//   ....[104]....
        /*073c*/ 	.word	0x0000cf50


	//   ....[105]....
        /*0740*/ 	.word	0x0000cf60


	//   ....[106]....
        /*0744*/ 	.word	0x0000cf70


	//   ....[107]....
        /*0748*/ 	.word	0x0000cfc0


	//   ....[108]....
        /*074c*/ 	.word	0x0000d220


	//   ....[109]....
        /*0750*/ 	.word	0x0000d240


	//   ....[110]....
        /*0754*/ 	.word	0x0000d250


	//   ....[111]....
        /*0758*/ 	.word	0x0000d2c0


	//   ....[112]....
        /*075c*/ 	.word	0x0000d2d0


	//   ....[113]....
        /*0760*/ 	.word	0x0000d340


	//   ....[114]....
        /*0764*/ 	.word	0x0000d350


	//   ....[115]....
        /*0768*/ 	.word	0x0000d3c0


	//   ....[116]....
        /*076c*/ 	.word	0x0000d3d0


	//   ....[117]....
        /*0770*/ 	.word	0x0000d440


	//   ....[118]....
        /*0774*/ 	.word	0x0000d450


	//   ....[119]....
        /*0778*/ 	.word	0x0000d4c0


	//   ....[120]....
        /*077c*/ 	.word	0x0000d4d0


	//   ....[121]....
        /*0780*/ 	.word	0x0000d540


	//   ....[122]....
        /*0784*/ 	.word	0x0000d550


	//   ....[123]....
        /*0788*/ 	.word	0x0000d560


	//   ....[124]....
        /*078c*/ 	.word	0x0000daf0


	//   ....[125]....
        /*0790*/ 	.word	0x0000db30


	//   ....[126]....
        /*0794*/ 	.word	0x0000db70


	//   ....[127]....
        /*0798*/ 	.word	0x0000db90


	//   ....[128]....
        /*079c*/ 	.word	0x0000dba0


	//   ....[129]....
        /*07a0*/ 	.word	0x0000dbc0


	//   ....[130]....
        /*07a4*/ 	.word	0x0000dc30


	//   ....[131]....
        /*07a8*/ 	.word	0x0000dc50


	//   ....[132]....
        /*07ac*/ 	.word	0x0000dcb0


	//   ....[133]....
        /*07b0*/ 	.word	0x0000dcd0


	//   ....[134]....
        /*07b4*/ 	.word	0x0000dd30


	//   ....[135]....
        /*07b8*/ 	.word	0x0000dd50


	//   ....[136]....
        /*07bc*/ 	.word	0x0000ddb0


	//   ....[137]....
        /*07c0*/ 	.word	0x0000ddd0


	//   ....[138]....
        /*07c4*/ 	.word	0x0000de20


	//   ....[139]....
        /*07c8*/ 	.word	0x0000de40


	//   ....[140]....
        /*07cc*/ 	.word	0x0000e280


	//   ....[141]....
        /*07d0*/ 	.word	0x0000e2b0


	//   ....[142]....
        /*07d4*/ 	.word	0x0000e310


	//   ....[143]....
        /*07d8*/ 	.word	0x0000e340


	//   ....[144]....
        /*07dc*/ 	.word	0x0000e370


	//   ....[145]....
        /*07e0*/ 	.word	0x0000e3a0


	//   ....[146]....
        /*07e4*/ 	.word	0x0000e3d0


	//   ....[147]....
        /*07e8*/ 	.word	0x0000e400


	//   ....[148]....
        /*07ec*/ 	.word	0x0000e5a0


	//   ....[149]....
        /*07f0*/ 	.word	0x0000e5d0


	//   ....[150]....
        /*07f4*/ 	.word	0x0000e600


	//   ....[151]....
        /*07f8*/ 	.word	0x0000e630


	//   ....[152]....
        /*07fc*/ 	.word	0x0000e660


	//   ....[153]....
        /*0800*/ 	.word	0x0000e690


	//   ....[154]....
        /*0804*/ 	.word	0x0000e750


	//   ....[155]....
        /*0808*/ 	.word	0x0000e770


	//   ....[156]....
        /*080c*/ 	.word	0x0000e780


	//   ....[157]....
        /*0810*/ 	.word	0x0000e7e0


	//   ....[158]....
        /*0814*/ 	.word	0x0000ee00


	//   ....[159]....
        /*0818*/ 	.word	0x0000f2e0


	//   ....[160]....
        /*081c*/ 	.word	0x0000f3d0


	//   ....[161]....
        /*0820*/ 	.word	0x0000f470


	//   ....[162]....
        /*0824*/ 	.word	0x0000f4d0


	//   ....[163]....
        /*0828*/ 	.word	0x0000f5d0


	//   ....[164]....
        /*082c*/ 	.word	0x0000f640


	//   ....[165]....
        /*0830*/ 	.word	0x0000f740


	//   ....[166]....
        /*0834*/ 	.word	0x0000f7b0


	//   ....[167]....
        /*0838*/ 	.word	0x0000f8b0


	//   ....[168]....
        /*083c*/ 	.word	0x0000f920


	//   ....[169]....
        /*0840*/ 	.word	0x0000fa20


	//   ....[170]....
        /*0844*/ 	.word	0x0000fa90


	//   ....[171]....
        /*0848*/ 	.word	0x0000fb90


	//   ....[172]....
        /*084c*/ 	.word	0x0000fc00


	//   ....[173]....
        /*0850*/ 	.word	0x0000fd00


	//   ....[174]....
        /*0854*/ 	.word	0x0000fd70


	//   ....[175]....
        /*0858*/ 	.word	0x0000fe10


	//   ....[176]....
        /*085c*/ 	.word	0x0000ff10


	//   ....[177]....
        /*0860*/ 	.word	0x0000ff80


	//   ....[178]....
        /*0864*/ 	.word	0x00010000


	//   ....[179]....
        /*0868*/ 	.word	0x000100b0


	//   ....[180]....
        /*086c*/ 	.word	0x00010130


	//   ....[181]....
        /*0870*/ 	.word	0x00010200


	//   ....[182]....
        /*0874*/ 	.word	0x00010280


	//   ....[183]....
        /*0878*/ 	.word	0x00010350


	//   ....[184]....
        /*087c*/ 	.word	0x000103d0


	//   ....[185]....
        /*0880*/ 	.word	0x000104a0


	//   ....[186]....
        /*0884*/ 	.word	0x00010520


	//   ....[187]....
        /*0888*/ 	.word	0x000105f0


	//   ....[188]....
        /*088c*/ 	.word	0x00010670


	//   ....[189]....
        /*0890*/ 	.word	0x00010740


	//   ....[190]....
        /*0894*/ 	.word	0x000107c0


	//   ....[191]....
        /*0898*/ 	.word	0x00010870


	//   ....[192]....
        /*089c*/ 	.word	0x000109a0


	//   ....[193]....
        /*08a0*/ 	.word	0x00010a40


	//   ....[194]....
        /*08a4*/ 	.word	0x00010ab0


	//   ....[195]....
        /*08a8*/ 	.word	0x00010b70


	//   ....[196]....
        /*08ac*/ 	.word	0x00010bd0


	//   ....[197]....
        /*08b0*/ 	.word	0x00010c90


	//   ....[198]....
        /*08b4*/ 	.word	0x00010cf0


	//   ....[199]....
        /*08b8*/ 	.word	0x00010db0


	//   ....[200]....
        /*08bc*/ 	.word	0x00010e10


	//   ....[201]....
        /*08c0*/ 	.word	0x00010ed0


	//   ....[202]....
        /*08c4*/ 	.word	0x00010f30


	//   ....[203]....
        /*08c8*/ 	.word	0x00010ff0


	//   ....[204]....
        /*08cc*/ 	.word	0x00011050


	//   ....[205]....
        /*08d0*/ 	.word	0x00011110


	//   ....[206]....
        /*08d4*/ 	.word	0x00011170


	//   ....[207]....
        /*08d8*/ 	.word	0x00011230


	//   ....[208]....
        /*08dc*/ 	.word	0x00011320


	//   ....[209]....
        /*08e0*/ 	.word	0x000113c0


	//   ....[210]....
        /*08e4*/ 	.word	0x00011420


	//   ....[211]....
        /*08e8*/ 	.word	0x00011500


	//   ....[212]....
        /*08ec*/ 	.word	0x00011560


	//   ....[213]....
        /*08f0*/ 	.word	0x00011640


	//   ....[214]....
        /*08f4*/ 	.word	0x000116a0


	//   ....[215]....
        /*08f8*/ 	.word	0x00011780


	//   ....[216]....
        /*08fc*/ 	.word	0x000117e0


	//   ....[217]....
        /*0900*/ 	.word	0x000118c0


	//   ....[218]....
        /*0904*/ 	.word	0x00011920


	//   ....[219]....
        /*0908*/ 	.word	0x00011a00


	//   ....[220]....
        /*090c*/ 	.word	0x00011a60


	//   ....[221]....
        /*0910*/ 	.word	0x00011b40


	//   ....[222]....
        /*0914*/ 	.word	0x00011ba0


	//   ....[223]....
        /*0918*/ 	.word	0x00011c70


	//   ....[224]....
        /*091c*/ 	.word	0x00011d90


	//   ....[225]....
        /*0920*/ 	.word	0x00011e30


	//   ....[226]....
        /*0924*/ 	.word	0x00011ef0


	//   ....[227]....
        /*0928*/ 	.word	0x00011fc0


	//   ....[228]....
        /*092c*/ 	.word	0x00012020


	//   ....[229]....
        /*0930*/ 	.word	0x00012100


	//   ....[230]....
        /*0934*/ 	.word	0x00012160


	//   ....[231]....
        /*0938*/ 	.word	0x00012230


	//   ....[232]....
        /*093c*/ 	.word	0x00012290


	//   ....[233]....
        /*0940*/ 	.word	0x00012360


	//   ....[234]....
        /*0944*/ 	.word	0x000123c0


	//   ....[235]....
        /*0948*/ 	.word	0x000124a0


	//   ....[236]....
        /*094c*/ 	.word	0x00012500


	//   ....[237]....
        /*0950*/ 	.word	0x000125d0


	//   ....[238]....
        /*0954*/ 	.word	0x00012630


	//   ....[239]....
        /*0958*/ 	.word	0x000126f0


	//   ....[240]....
        /*095c*/ 	.word	0x00012780


	//   ....[241]....
        /*0960*/ 	.word	0x00012820


	//   ....[242]....
        /*0964*/ 	.word	0x000129a0


	//   ....[243]....
        /*0968*/ 	.word	0x00012a10


	//   ....[244]....
        /*096c*/ 	.word	0x00012a80


	//   ....[245]....
        /*0970*/ 	.word	0x00012af0


	//   ....[246]....
        /*0974*/ 	.word	0x00012b60


	//   ....[247]....
        /*0978*/ 	.word	0x00012be0


	//   ....[248]....
        /*097c*/ 	.word	0x00012c60


	//   ....[249]....
        /*0980*/ 	.word	0x00012cf0


	//   ....[250]....
        /*0984*/ 	.word	0x00012d60


	//   ....[251]....
        /*0988*/ 	.word	0x00012dd0


	//   ....[252]....
        /*098c*/ 	.word	0x00012e40


	//   ....[253]....
        /*0990*/ 	.word	0x00012ec0


	//   ....[254]....
        /*0994*/ 	.word	0x00012f30


	//   ....[255]....
        /*0998*/ 	.word	0x00012fd0


	//   ....[0]....
        /*099c*/ 	.word	0x00013020


	//   ....[1]....
        /*09a0*/ 	.word	0x000130b0


	//   ....[2]....
        /*09a4*/ 	.word	0x000131e0


	//----- nvinfo : EIATTR_REG_RECONFIG
	.align		4
.L_112:
        /*09a8*/ 	.byte	0x01, 0x54
	.zero		2


	//----- nvinfo : EIATTR_SYSCALL_OFFSETS
	.align		4
        /*09ac*/ 	.byte	0x04, 0x46
        /*09ae*/ 	.short	(.L_114 - .L_113)


	//   ....[0]....
.L_113:
        /*09b0*/ 	.word	0x00001870


	//   ....[1]....
        /*09b4*/ 	.word	0x0000ac70


	//   ....[2]....
        /*09b8*/ 	.word	0x0000adc0


	//   ....[3]....
        /*09bc*/ 	.word	0x0000aeb0


	//   ....[4]....
        /*09c0*/ 	.word	0x0000be10


	//----- nvinfo : EIATTR_MBARRIER_INSTR_OFFSETS
	.align		4
.L_114:
        /*09c4*/ 	.byte	0x04, 0x39
        /*09c6*/ 	.short	(.L_116 - .L_115)


	//   ....[0]....
.L_115:
        /*09c8*/ 	.word	0x00000180
        /*09cc*/ 	.word	0x000000ff
        /*09d0*/ 	.word	0x00028800
        /*09d4*/ 	.short	0x0100
        /*09d6*/ 	.byte	0x08
	.zero		1


	//   ....[1]....
        /*09d8*/ 	.word	0x00000190
        /*09dc*/ 	.word	0x000000ff
        /*09e0*/ 	.word	0x00028820
        /*09e4*/ 	.short	0x0100
        /*09e6*/ 	.byte	0x08
	.zero		1


	//   ....[2]....
        /*09e8*/ 	.word	0x00000280
        /*09ec*/ 	.word	0x000000ff
        /*09f0*/ 	.word	0x00028830
        /*09f4*/ 	.short	0x0100
        /*09f6*/ 	.byte	0x08
	.zero		1


	//   ....[3]....
        /*09f8*/ 	.word	0x00000290
        /*09fc*/ 	.word	0x000000ff
        /*0a00*/ 	.word	0x00028840
        /*0a04*/ 	.short	0x0100
        /*0a06*/ 	.byte	0x08
	.zero		1


	//   ....[4]....
        /*0a08*/ 	.word	0x000002a0
        /*0a0c*/ 	.word	0x000000ff
        /*0a10*/ 	.word	0x00028838
        /*0a14*/ 	.short	0x0100
        /*0a16*/ 	.byte	0x08
	.zero		1


	//   ....[5]....
        /*0a18*/ 	.word	0x000002b0
        /*0a1c*/ 	.word	0x000000ff
        /*0a20*/ 	.word	0x00028848
        /*0a24*/ 	.short	0x0100
        /*0a26*/ 	.byte	0x08
	.zero		1


	//   ....[6]....
        /*0a28*/ 	.word	0x000003e0
        /*0a2c*/ 	.word	0x000000ff
        /*0a30*/ 	.word	0x00028850
        /*0a34*/ 	.short	0x0100
        /*0a36*/ 	.byte	0x08
	.zero		1


	//   ....[7]....
        /*0a38*/ 	.word	0x000003f0
        /*0a3c*/ 	.word	0x000000ff
        /*0a40*/ 	.word	0x00028860
        /*0a44*/ 	.short	0x0100
        /*0a46*/ 	.byte	0x08
	.zero		1


	//   ....[8]....
        /*0a48*/ 	.word	0x00000400
        /*0a4c*/ 	.word	0x000000ff
        /*0a50*/ 	.word	0x00028858
        /*0a54*/ 	.short	0x0100
        /*0a56*/ 	.byte	0x08
	.zero		1


	//   ....[9]....
        /*0a58*/ 	.word	0x00000410
        /*0a5c*/ 	.word	0x000000ff
        /*0a60*/ 	.word	0x00028868
        /*0a64*/ 	.short	0x0100
        /*0a66*/ 	.byte	0x08
	.zero		1


	//   ....[10]....
        /*0a68*/ 	.word	0x00000500
        /*0a6c*/ 	.word	0x000000ff
        /*0a70*/ 	.word	0x00028870
        /*0a74*/ 	.short	0x0100
        /*0a76*/ 	.byte	0x06
	.zero		1


	//   ....[11]....
        /*0a78*/ 	.word	0x00000510
        /*0a7c*/ 	.word	0x000000ff
        /*0a80*/ 	.word	0x00028880
        /*0a84*/ 	.short	0x0100
        /*0a86*/ 	.byte	0x06
	.zero		1


	//   ....[12]....
        /*0a88*/ 	.word	0x00000520
        /*0a8c*/ 	.word	0x000000ff
        /*0a90*/ 	.word	0x00028878
        /*0a94*/ 	.short	0x0100
        /*0a96*/ 	.byte	0x06
	.zero		1


	//   ....[13]....
        /*0a98*/ 	.word	0x00000530
        /*0a9c*/ 	.word	0x000000ff
        /*0aa0*/ 	.word	0x00028888
        /*0aa4*/ 	.short	0x0100
        /*0aa6*/ 	.byte	0x06
	.zero		1


	//   ....[14]....
        /*0aa8*/ 	.word	0x00000660
        /*0aac*/ 	.word	0x000000ff
        /*0ab0*/ 	.word	0x00028890
        /*0ab4*/ 	.short	0x0100
        /*0ab6*/ 	.byte	0x08
	.zero		1


	//   ....[15]....
        /*0ab8*/ 	.word	0x00000670
        /*0abc*/ 	.word	0x000000ff
        /*0ac0*/ 	.word	0x000288a0
        /*0ac4*/ 	.short	0x0100
        /*0ac6*/ 	.byte	0x08
	.zero		1


	//   ....[16]....
        /*0ac8*/ 	.word	0x00000680
        /*0acc*/ 	.word	0x000000ff
        /*0ad0*/ 	.word	0x00028898
        /*0ad4*/ 	.short	0x0100
        /*0ad6*/ 	.byte	0x08
	.zero		1


	//   ....[17]....
        /*0ad8*/ 	.word	0x00000690
        /*0adc*/ 	.word	0x000000ff
        /*0ae0*/ 	.word	0x000288a8
        /*0ae4*/ 	.short	0x0100
        /*0ae6*/ 	.byte	0x08
	.zero		1


	//   ....[18]....
        /*0ae8*/ 	.word	0x000007c0
        /*0aec*/ 	.word	0x000000ff
        /*0af0*/ 	.word	0x000288b0
        /*0af4*/ 	.short	0x0100
        /*0af6*/ 	.byte	0x08
	.zero		1


	//   ....[19]....
        /*0af8*/ 	.word	0x000007d0
        /*0afc*/ 	.word	0x000000ff
        /*0b00*/ 	.word	0x000288c0
        /*0b04*/ 	.short	0x0100
        /*0b06*/ 	.byte	0x08
	.zero		1


	//   ....[20]....
        /*0b08*/ 	.word	0x000007e0
        /*0b0c*/ 	.word	0x000000ff
        /*0b10*/ 	.word	0x000288b8
        /*0b14*/ 	.short	0x0100
        /*0b16*/ 	.byte	0x08
	.zero		1


	//   ....[21]....
        /*0b18*/ 	.word	0x000007f0
        /*0b1c*/ 	.word	0x000000ff
        /*0b20*/ 	.word	0x000288c8
        /*0b24*/ 	.short	0x0100
        /*0b26*/ 	.byte	0x08
	.zero		1


	//   ....[22]....
        /*0b28*/ 	.word	0x000018d0
        /*0b2c*/ 	.word	0x000000ff
        /*0b30*/ 	.word	0x00028800
        /*0b34*/ 	.short	0x010a
        /*0b36*/ 	.byte	0x2a
	.zero		1


	//   ....[23]....
        /*0b38*/ 	.word	0x00001950
        /*0b3c*/ 	.word	0x00000004
        /*0b40*/ 	.word	0x00028830
        /*0b44*/ 	.short	0x010a
        /*0b46*/ 	.byte	0x3f
	.zero		1


	//   ....[24]....
        /*0b48*/ 	.word	0x000019a0
        /*0b4c*/ 	.word	0x00000004
        /*0b50*/ 	.word	0x00028830
        /*0b54*/ 	.short	0x010a
        /*0b56*/ 	.byte	0x3f
	.zero		1


	//   ....[25]....
        /*0b58*/ 	.word	0x00002a00
        /*0b5c*/ 	.word	0x000000ff
        /*0b60*/ 	.word	0x00000000
        /*0b64*/ 	.short	0x0101
        /*0b66*/ 	.byte	0x06
	.zero		1


	//   ....[26]....
        /*0b68*/ 	.word	0x00003f00
        /*0b6c*/ 	.word	0x000000ff
        /*0b70*/ 	.word	0x00028830
        /*0b74*/ 	.short	0x010a
        /*0b76*/ 	.byte	0x06
	.zero		1


	//   ....[27]....
        /*0b78*/ 	.word	0x00003f40
        /*0b7c*/ 	.word	0x000000ff
        /*0b80*/ 	.word	0x00028830
        /*0b84*/ 	.short	0x010a
        /*0b86*/ 	.byte	0x06
	.zero		1


	//   ....[28]....
        /*0b88*/ 	.word	0x000042e0
        /*0b8c*/ 	.word	0x000000ff
        /*0b90*/ 	.word	0x00028850
        /*0b94*/ 	.short	0x010a
        /*0b96*/ 	.byte	0x06
	.zero		1


	//   ....[29]....
        /*0b98*/ 	.word	0x00004320
        /*0b9c*/ 	.word	0x000000ff
        /*0ba0*/ 	.word	0x00028850
        /*0ba4*/ 	.short	0x010a
        /*0ba6*/ 	.byte	0x06
	.zero		1


	//   ....[30]....
        /*0ba8*/ 	.word	0x00004780
        /*0bac*/ 	.word	0x000000ff
        /*0bb0*/ 	.word	0x00000000
        /*0bb4*/ 	.short	0x0101
        /*0bb6*/ 	.byte	0x07
	.zero		1


	//   ....[31]....
        /*0bb8*/ 	.word	0x00005930
        /*0bbc*/ 	.word	0x000000ff
        /*0bc0*/ 	.word	0x00000000
        /*0bc4*/ 	.short	0x0101
        /*0bc6*/ 	.byte	0x07
	.zero		1


	//   ....[32]....
        /*0bc8*/ 	.word	0x00005f60
        /*0bcc*/ 	.word	0x000000ff
        /*0bd0*/ 	.word	0x00028850
        /*0bd4*/ 	.short	0x010a
        /*0bd6*/ 	.byte	0x05
	.zero		1


	//   ....[33]....
        /*0bd8*/ 	.word	0x00005fa0
        /*0bdc*/ 	.word	0x000000ff
        /*0be0*/ 	.word	0x00028850
        /*0be4*/ 	.short	0x010a
        /*0be6*/ 	.byte	0x05
	.zero		1


	//   ....[34]....
        /*0be8*/ 	.word	0x00006570
        /*0bec*/ 	.word	0x000000ff
        /*0bf0*/ 	.word	0x00000000
        /*0bf4*/ 	.short	0x0101
        /*0bf6*/ 	.byte	0x04
	.zero		1


	//   ....[35]....
        /*0bf8*/ 	.word	0x00007b40
        /*0bfc*/ 	.word	0x00000000
        /*0c00*/ 	.word	0x00000000
        /*0c04*/ 	.short	0x0101
        /*0c06*/ 	.byte	0x3f
	.zero		1


	//   ....[36]....
        /*0c08*/ 	.word	0x00008190
        /*0c0c*/ 	.word	0x00000008
        /*0c10*/ 	.word	0x00000000
        /*0c14*/ 	.short	0x0101
        /*0c16*/ 	.byte	0x3f
	.zero		1


	//   ....[37]....
        /*0c18*/ 	.word	0x0000b3b0
        /*0c1c*/ 	.word	0x00000007
        /*0c20*/ 	.word	0x00028840
        /*0c24*/ 	.short	0x010a
        /*0c26*/ 	.byte	0x3f
	.zero		1


	//   ....[38]....
        /*0c28*/ 	.word	0x0000bb10
        /*0c2c*/ 	.word	0x00000007
        /*0c30*/ 	.word	0x00028830
        /*0c34*/ 	.short	0x0107
        /*0c36*/ 	.byte	0x3f
	.zero		1


	//   ....[39]....
        /*0c38*/ 	.word	0x0000bbe0
        /*0c3c*/ 	.word	0x00000007
        /*0c40*/ 	.word	0x00028830
        /*0c44*/ 	.short	0x0101
        /*0c46*/ 	.byte	0x3f
	.zero		1


	//   ....[40]....
        /*0c48*/ 	.word	0x0000c6a0
        /*0c4c*/ 	.word	0x00000016
        /*0c50*/ 	.word	0x00028800
        /*0c54*/ 	.short	0x0107
        /*0c56*/ 	.byte	0x3f
	.zero		1


	//   ....[41]....
        /*0c58*/ 	.word	0x0000c7b0
        /*0c5c*/ 	.word	0x00000016
        /*0c60*/ 	.word	0x00028800
        /*0c64*/ 	.short	0x0101
        /*0c66*/ 	.byte	0x3f
	.zero		1


	//   ....[42]....
        /*0c68*/ 	.word	0x0000c7d0
        /*0c6c*/ 	.word	0x00000016
        /*0c70*/ 	.word	0x00028820
        /*0c74*/ 	.short	0x010a
        /*0c76*/ 	.byte	0x3f
	.zero		1


	//   ....[43]....
        /*0c78*/ 	.word	0x0000cb50
        /*0c7c*/ 	.word	0x00000006
        /*0c80*/ 	.word	0x00028840
        /*0c84*/ 	.short	0x010a
        /*0c86*/ 	.byte	0x3f
	.zero		1


	//   ....[44]....
        /*0c88*/ 	.word	0x0000d050
        /*0c8c*/ 	.word	0x00000006
        /*0c90*/ 	.word	0x00028830
        /*0c94*/ 	.short	0x0107
        /*0c96*/ 	.byte	0x3f
	.zero		1


	//   ....[45]....
        /*0c98*/ 	.word	0x0000d110
        /*0c9c*/ 	.word	0x00000006
        /*0ca0*/ 	.word	0x00028830
        /*0ca4*/ 	.short	0x0101
        /*0ca6*/ 	.byte	0x3f
	.zero		1


	//   ....[46]....
        /*0ca8*/ 	.word	0x0000d170
        /*0cac*/ 	.word	0x00000006
        /*0cb0*/ 	.word	0x00028860
        /*0cb4*/ 	.short	0x010a
        /*0cb6*/ 	.byte	0x3f
	.zero		1


	//   ....[47]....
        /*0cb8*/ 	.word	0x0000d710
        /*0cbc*/ 	.word	0x00000006
        /*0cc0*/ 	.word	0x00028850
        /*0cc4*/ 	.short	0x0107
        /*0cc6*/ 	.byte	0x3f
	.zero		1


	//   ....[48]....
        /*0cc8*/ 	.word	0x0000d840
        /*0ccc*/ 	.word	0x00000006
        /*0cd0*/ 	.word	0x00028850
        /*0cd4*/ 	.short	0x0101
        /*0cd6*/ 	.byte	0x3f
	.zero		1


	//   ....[49]....
        /*0cd8*/ 	.word	0x0000da50
        /*0cdc*/ 	.word	0x00000000
        /*0ce0*/ 	.word	0x00028860
        /*0ce4*/ 	.short	0x010a
        /*0ce6*/ 	.byte	0x3f
	.zero		1


	//   ....[50]....
        /*0ce8*/ 	.word	0x0000df80
        /*0cec*/ 	.word	0x00000000
        /*0cf0*/ 	.word	0x00028850
        /*0cf4*/ 	.short	0x0107
        /*0cf6*/ 	.byte	0x3f
	.zero		1


	//   ....[51]....
        /*0cf8*/ 	.word	0x0000e040
        /*0cfc*/ 	.word	0x00000000
        /*0d00*/ 	.word	0x00028850
        /*0d04*/ 	.short	0x0101
        /*0d06*/ 	.byte	0x3f
	.zero		1


	//   ....[52]....
        /*0d08*/ 	.word	0x0000ed80
        /*0d0c*/ 	.word	0x00000004
        /*0d10*/ 	.word	0x00028820
        /*0d14*/ 	.short	0x010a
        /*0d16*/ 	.byte	0x3f
	.zero		1


	//   ....[53]....
        /*0d18*/ 	.word	0x0000ef00
        /*0d1c*/ 	.word	0x00000005
        /*0d20*/ 	.word	0x00028840
        /*0d24*/ 	.short	0x010a
        /*0d26*/ 	.byte	0x3f
	.zero		1


	//   ....[54]....
        /*0d28*/ 	.word	0x0000efa0
        /*0d2c*/ 	.word	0x00000019
        /*0d30*/ 	.word	0x00028840
        /*0d34*/ 	.short	0x010a
        /*0d36*/ 	.byte	0x3f
	.zero		1


	//   ....[55]....
        /*0d38*/ 	.word	0x0000efe0
        /*0d3c*/ 	.word	0x00000005
        /*0d40*/ 	.word	0x00028860
        /*0d44*/ 	.short	0x010a
        /*0d46*/ 	.byte	0x3f
	.zero		1


	//   ....[56]....
        /*0d48*/ 	.word	0x0000f020
        /*0d4c*/ 	.word	0x00000019
        /*0d50*/ 	.word	0x00028860
        /*0d54*/ 	.short	0x010a
        /*0d56*/ 	.byte	0x3f
	.zero		1


	//   ....[57]....
        /*0d58*/ 	.word	0x0000f090
        /*0d5c*/ 	.word	0x00000003
        /*0d60*/ 	.word	0x00028800
        /*0d64*/ 	.short	0x010a
        /*0d66*/ 	.byte	0x3f
	.zero		1


	//   ....[58]....
        /*0d68*/ 	.word	0x0000f0e0
        /*0d6c*/ 	.word	0x00000004
        /*0d70*/ 	.word	0x00028830
        /*0d74*/ 	.short	0x010a
        /*0d76*/ 	.byte	0x3f
	.zero		1


	//   ....[59]....
        /*0d78*/ 	.word	0x0000f140
        /*0d7c*/ 	.word	0x00000003
        /*0d80*/ 	.word	0x00028830
        /*0d84*/ 	.short	0x010a
        /*0d86*/ 	.byte	0x3f
	.zero		1


	//   ....[60]....
        /*0d88*/ 	.word	0x0000f1a0
        /*0d8c*/ 	.word	0x00000003
        /*0d90*/ 	.word	0x00028850
        /*0d94*/ 	.short	0x010a
        /*0d96*/ 	.byte	0x3f
	.zero		1


	//   ....[61]....
        /*0d98*/ 	.word	0x0000f200
        /*0d9c*/ 	.word	0x00000009
        /*0da0*/ 	.word	0x00028850
        /*0da4*/ 	.short	0x010a
        /*0da6*/ 	.byte	0x3f
	.zero		1


	//   ....[62]....
        /*0da8*/ 	.word	0x0000f320
        /*0dac*/ 	.word	0x00000007
        /*0db0*/ 	.word	0x00028840
        /*0db4*/ 	.short	0x010a
        /*0db6*/ 	.byte	0x3f
	.zero		1


	//   ....[63]....
        /*0db8*/ 	.word	0x000108a0
        /*0dbc*/ 	.word	0x00000016
        /*0dc0*/ 	.word	0x00028820
        /*0dc4*/ 	.short	0x010a
        /*0dc6*/ 	.byte	0x3f
	.zero		1


	//   ....[64]....
        /*0dc8*/ 	.word	0x000108f0
        /*0dcc*/ 	.word	0x00000006
        /*0dd0*/ 	.word	0x00028840
        /*0dd4*/ 	.short	0x010a
        /*0dd6*/ 	.byte	0x3f
	.zero		1


	//   ....[65]....
        /*0dd8*/ 	.word	0x00011270
        /*0ddc*/ 	.word	0x00000006
        /*0de0*/ 	.word	0x00028860
        /*0de4*/ 	.short	0x010a
        /*0de6*/ 	.byte	0x3f
	.zero		1


	//   ....[66]....
        /*0de8*/ 	.word	0x00011ce0
        /*0dec*/ 	.word	0x00000000
        /*0df0*/ 	.word	0x00028860
        /*0df4*/ 	.short	0x010a
        /*0df6*/ 	.byte	0x3f
	.zero		1


	//   ....[67]....
        /*0df8*/ 	.word	0x00013100
        /*0dfc*/ 	.word	0x00000004
        /*0e00*/ 	.word	0x00028820
        /*0e04*/ 	.short	0x010a
        /*0e06*/ 	.byte	0x3f
	.zero		1


	//   ....[68]....
        /*0e08*/ 	.word	0x000132a0
        /*0e0c*/ 	.word	0x00000005
        /*0e10*/ 	.word	0x00028840
        /*0e14*/ 	.short	0x010a
        /*0e16*/ 	.byte	0x3f
	.zero		1


	//   ....[69]....
        /*0e18*/ 	.word	0x000132f0
        /*0e1c*/ 	.word	0x00000019
        /*0e20*/ 	.word	0x00028840
        /*0e24*/ 	.short	0x010a
        /*0e26*/ 	.byte	0x3f
	.zero		1


	//   ....[70]....
        /*0e28*/ 	.word	0x00013340
        /*0e2c*/ 	.word	0x00000005
        /*0e30*/ 	.word	0x00028860
        /*0e34*/ 	.short	0x010a
        /*0e36*/ 	.byte	0x3f
	.zero		1


	//----- nvinfo : EIATTR_NUM_MBARRIERS
	.align		4
.L_116:
        /*0e38*/ 	.byte	0x03, 0x38
        /*0e3a*/ 	.short	0x0016


	//----- nvinfo : EIATTR_EXIT_INSTR_OFFSETS
	.align		4
        /*0e3c*/ 	.byte	0x04, 0x1c
        /*0e3e*/ 	.short	(.L_118 - .L_117)


	//   ....[0]....
.L_117:
        /*0e40*/ 	.word	0x000009a0


	//   ....[1]....
        /*0e44*/ 	.word	0x000095e0


	//   ....[2]....
        /*0e48*/ 	.word	0x0000f070


	//----- nvinfo : EIATTR_MAX_THREADS
	.align		4
.L_118:
        /*0e4c*/ 	.byte	0x04, 0x05
        /*0e4e*/ 	.short	(.L_120 - .L_119)
.L_119:
        /*0e50*/ 	.word	0x00000180
        /*0e54*/ 	.word	0x00000001
        /*0e58*/ 	.word	0x00000001


	//----- nvinfo : EIATTR_CRS_STACK_SIZE
	.align		4
.L_120:
        /*0e5c*/ 	.byte	0x04, 0x1e
        /*0e5e*/ 	.short	(.L_122 - .L_121)
.L_121:
        /*0e60*/ 	.word	0x00000000


	//----- nvinfo : EIATTR_CBANK_PARAM_SIZE
	.align		4
.L_122:
        /*0e64*/ 	.byte	0x03, 0x19
        /*0e66*/ 	.short	0x0af0


	//----- nvinfo : EIATTR_PARAM_CBANK
	.align		4
        /*0e68*/ 	.byte	0x04, 0x0a
        /*0e6a*/ 	.short	(.L_124 - .L_123)
	.align		4
.L_123:
        /*0e6c*/ 	.word	index@(.nv.constant0._ZN7cutlass13device_kernelIN5flash11enable_sm90INS1_16FlashAttnFwdSm90INS1_25CollectiveMainloopFwdSm90ILi2EN4cute5tupleIJNS5_1CILi1EEES8_S8_EEENS6_IJNS7_ILi128EEESA_SA_EEELi128ENS_10bfloat16_tEfNS_4arch4Sm90ELb0ELb0ELb0ELb1ELb1ELb0ELb0ELb1ELb1ELb1ELb1ELb0EEENS1_21CollectiveEpilogueFwdISB_S9_SC_SE_Li256ELb1ELb1ELb1ELb0EEENS1_36VarlenDynamicPersistentTileSchedulerILi128ELi128ELi256ELi128ELb1ELb1ELb1ELb0ELb1ELb1EEEEEEEEEvNT_6ParamsE)
        /*0e70*/ 	.short	0x0210
        /*0e72*/ 	.short	0x0af0


	//----- nvinfo : EIATTR_SW_WAR
	.align		4
.L_124:
        /*0e74*/ 	.byte	0x04, 0x36
        /*0e76*/ 	.short	(.L_126 - .L_125)
.L_125:
        /*0e78*/ 	.word	0x00000008
.L_126:


//--------------------- .nv.info._ZN7cutlass13device_kernelIN5flash11enable_sm90INS1_16FlashAttnFwdSm90INS1_25CollectiveMainloopFwdSm90ILi2EN4cute5tupleIJNS5_1CILi1EEES8_S8_EEENS6_IJNS7_ILi128EEESA_SA_EEELi128ENS_10bfloat16_tEfNS_4arch4Sm90ELb0ELb0ELb0ELb1ELb1ELb1ELb0ELb1ELb1ELb1ELb1ELb0EEENS1_21CollectiveEpilogueFwdISB_S9_SC_SE_Li256ELb1ELb1ELb1ELb0EEENS1_36VarlenDynamicPersistentTileSchedulerILi128ELi128ELi256ELi128ELb1ELb1ELb1ELb0ELb1ELb1EEEEEEEEEvNT_6ParamsE --------------------------
	.section	.nv.info._ZN7cutlass13device_kernelIN5flash11enable_sm90INS1_16FlashAttnFwdSm90INS1_25CollectiveMainloopFwdSm90ILi2EN4cute5tupleIJNS5_1CILi1EEES8_S8_EEENS6_IJNS7_ILi128EEESA_SA_EEELi128ENS_10bfloat16_tEfNS_4arch4Sm90ELb0ELb0ELb0ELb1ELb1ELb1ELb0ELb1ELb1ELb1ELb1ELb0EEENS1_21CollectiveEpilogueFwdISB_S9_SC_SE_Li256ELb1ELb1ELb1ELb0EEENS1_36VarlenDynamicPersistentTileSchedulerILi128ELi128ELi256ELi128ELb1ELb1ELb1ELb0ELb1ELb1EEEEEEEEEvNT_6ParamsE,"",@"SHT_CUDA_INFO"
	.sectionflags	@""
	.align	4


	//----- nvinfo : EIATTR_CUDA_API_VERSION
	.align		4
        /*0000*/ 	.byte	0x04, 0x37
        /*0002*/ 	.short	(.L_128 - .L_127)
.L_127:
        /*0004*/ 	.word	0x00000082


	//----- nvinfo : EIATTR_KPARAM_INFO
	.align		4
.L_128:
        /*0008*/ 	.byte	0x04, 0x17
        /*000a*/ 	.short	(.L_130 - .L_129)
.L_129:
        /*000c*/ 	.word	0x00000000
        /*0010*/ 	.short	0x0000
        /*0012*/ 	.short	0x0070
        /*0014*/ 	.byte	0x00, 0xf0, 0x01, 0x2a


	//----- nvinfo : EIATTR_SPARSE_MMA_MASK
	.align		4
.L_130:
        /*0018*/ 	.byte	0x03, 0x50
        /*001a*/ 	.short	0x0000


	//----- nvinfo : EIATTR_MAXREG_COUNT
	.align		4
        /*001c*/ 	.byte	0x03, 0x1b
        /*001e*/ 	.short	0x00a8


	//----- nvinfo : EIATTR_NUM_BARRIERS
	.align		4
        /*0020*/ 	.byte	0x02, 0x4c
        /*0022*/ 	.byte	0x10
	.zero		1


	//----- nvinfo : EIATTR_EXTERNS
	.align		4
        /*0024*/ 	.byte	0x04, 0x0f
        /*0026*/ 	.short	(.L_132 - .L_131)


	//   ....[0]....
	.align		4
.L_131:
        /*0028*/ 	.word	index@(__assertfail)


	//----- nvinfo : EIATTR_ANNOTATIONS
	.align		4
.L_132:
        /*002c*/ 	.byte	0x04, 0x55
        /*002e*/ 	.short	(.L_134 - .L_133)


	//   ....[0]....
.L_133:
        /* <DEDUP_REMOVED lines=24> */
        /*01a4*/ 	.byte	0x20, 0xba, 0x01, 0x00


	//----- nvinfo : EIATTR_MERCURY_ISA_VERSION
	.align		4
.L_134:
        /*01a8*/ 	.byte	0x03, 0x5f
        /*01aa*/ 	.short	0x0101


	//----- nvinfo : EIATTR_UNUSED_LOAD_BYTE_OFFSET
	.align		4
        /*01ac*/ 	.byte	0x04, 0x44
        /*01ae*/ 	.short	(.L_136 - .L_135)


	//   ....[0]....
.L_135:
        /*01b0*/ 	.word	0x00000a70
        /*01b4*/ 	.word	0x0000fff0


	//   ....[1]....
        /*01b8*/ 	.word	0x00011f30
        /*01bc*/ 	.word	0x0000fff0


	//----- nvinfo : EIATTR_INT_WARP_WIDE_INSTR_OFFSETS
	.align		4
.L_136:
        /*01c0*/ 	.byte	0x04, 0x31
        /*01c2*/ 	.short	(.L_138 - .L_137)


	//   ....[0]....
.L_137:
        /*01c4*/ 	.word	0x00000130


	//   ....[1]....
        /*01c8*/ 	.word	0x00000170


	//   ....[2]....
        /*01cc*/ 	.word	0x000001e0


	//   ....[3]....
        /*01d0*/ 	.word	0x00017760


	//   ....[4]....
        /*01d4*/ 	.word	0x000177f0


	//   ....[5]....
        /*01d8*/ 	.word	0x0001a640


	//   ....[6]....
        /*01dc*/ 	.word	0x0001a6d0


	//----- nvinfo : EIATTR_COOP_GROUP_MASK_REGIDS
	.align		4
.L_138:
        /*01e0*/ 	.byte	0x04, 0x29
        /*01e2*/ 	.short	(.L_140 - .L_139)


	//   ....[0]....
.L_139:
        /*01e4*/ 	.word	0xffffffff


	//   ....[1]....
        /*01e8*/ 	.word	0xffffffff


	//   ....[2]....
        /*01ec*/ 	.word	0xffffffff


	//   ....[3]....
        /*01f0*/ 	.word	0xffffffff


	//   ....[4]....
        /*01f4*/ 	.word	0xffffffff


	//   ....[5]....
        /*01f8*/ 	.word	0xffffffff


	//   ....[6]....
        /*01fc*/ 	.word	0xffffffff


	//   ....[7]....
        /*0200*/ 	.word	0xffffffff


	//   ....[8]....
        /*0204*/ 	.word	0xffffffff


	//   ....[9]....
        /*0208*/ 	.word	0xffffffff


	//   ....[10]....
        /*020c*/ 	.word	0xffffffff


	//   ....[11]....
        /*0210*/ 	.word	0xffffffff


	//   ....[12]....
        /*0214*/ 	.word	0xffffffff


	//   ....[13]....
        /*0218*/ 	.word	0xffffffff


	//   ....[14]....
        /*021c*/ 	.word	0xffffffff


	//   ....[15]....
        /*0220*/ 	.word	0xffffffff


	//   ....[16]....
        /*0224*/ 	.word	0xffffffff


	//   ....[17]....
        /*0228*/ 	.word	0xffffffff


	//   ....[18]....
        /*022c*/ 	.word	0xffffffff


	//   ....[19]....
        /*0230*/ 	.word	0xffffffff


	//   ....[20]....
        /*0234*/ 	.word	0xffffffff


	//   ....[21]....
        /*0238*/ 	.word	0xffffffff


	//   ....[22]....
        /*023c*/ 	.word	0xffffffff


	//   ....[23]....
        /*0240*/ 	.word	0xffffffff


	//   ....[24]....
        /*0244*/ 	.word	0xffffffff


	//   ....[25]....
        /*0248*/ 	.word	0xffffffff


	//   ....[26]....
        /*024c*/ 	.word	0xffffffff


	//   ....[27]....
        /*0250*/ 	.word	0xffffffff


	//   ....[28]....
        /*0254*/ 	.word	0xffffffff


	//   ....[29]....
        /*0258*/ 	.word	0xffffffff


	//   ....[30]....
        /*025c*/ 	.word	0xffffffff


	//   ....[31]....
        /*0260*/ 	.word	0xffffffff


	//   ....[32]....
        /*0264*/ 	.word	0xffffffff


	//   ....[33]....
        /*0268*/ 	.word	0xffffffff


	//   ....[34]....
        /*026c*/ 	.word	0xffffffff


	//   ....[35]....
        /*0270*/ 	.word	0xffffffff


	//   ....[36]....
        /*0274*/ 	.word	0xffffffff


	//   ....[37]....
        /*0278*/ 	.word	0xffffffff


	//   ....[38]....
        /*027c*/ 	.word	0xffffffff


	//   ....[39]....
        /*0280*/ 	.word	0xffffffff


	//   ....[40]....
        /*0284*/ 	.word	0xffffffff


	//   ....[41]....
        /*0288*/ 	.word	0xffffffff


	//   ....[42]....
        /*028c*/ 	.word	0xffffffff


	//   ....[43]....
        /*0290*/ 	.word	0xffffffff


	//   ....[44]....
        /*0294*/ 	.word	0xffffffff


	//   ....[45]....
        /*0298*/ 	.word	0xffffffff


	//   ....[46]....
        /*029c*/ 	.word	0xffffffff


	//   ....[47]....
        /*02a0*/ 	.word	0xffffffff


	//   ....[48]....
        /*02a4*/ 	.word	0xffffffff


	//   ....[49]....
        /*02a8*/ 	.word	0xffffffff


	//   ....[50]....
        /*02ac*/ 	.word	0xffffffff


	//   ....[51]....
        /*02b0*/ 	.word	0xffffffff


	//   ....[52]....
        /*02b4*/ 	.word	0xffffffff


	//   ....[53]....
        /*02b8*/ 	.word	0xffffffff


	//   ....[54]....
        /*02bc*/ 	.word	0xffffffff


	//   ....[55]....
        /*02c0*/ 	.word	0xffffffff


	//   ....[56]....
        /*02c4*/ 	.word	0xffffffff


	//   ....[57]....
        /*02c8*/ 	.word	0xffffffff


	//   ....[58]....
        /*02cc*/ 	.word	0xffffffff


	//   ....[59]....
        /*02d0*/ 	.word	0xffffffff


	//   ....[60]....
        /*02d4*/ 	.word	0xffffffff


	//   ....[61]....
        /*02d8*/ 	.word	0xffffffff


	//   ....[62]....
        /*02dc*/ 	.word	0xffffffff


	//   ....[63]....
        /*02e0*/ 	.word	0xffffffff


	//   ....[64]....
        /*02e4*/ 	.word	0xffffffff


	//   ....[65]....
        /*02e8*/ 	.word	0xffffffff


	//   ....[66]....
        /*02ec*/ 	.word	0xffffffff


	//   ....[67]....
        /*02f0*/ 	.word	0xffffffff


	//   ....[68]....
        /*02f4*/ 	.word	0xffffffff


	//   ....[69]....
        /*02f8*/ 	.word	0xffffffff


	//   ....[70]....
        /*02fc*/ 	.word	0xffffffff


	//   ....[71]....
        /*0300*/ 	.word	0xffffffff


	//   ....[72]....
        /*0304*/ 	.word	0xffffffff


	//   ....[73]....
        /*0308*/ 	.word	0xffffffff


	//   ....[74]....
        /*030c*/ 	.word	0xffffffff


	//   ....[75]....
        /*0310*/ 	.word	0xffffffff


	//   ....[76]....
        /*0314*/ 	.word	0xffffffff


	//   ....[77]....
        /*0318*/ 	.word	0xffffffff


	//   ....[78]....
        /*031c*/ 	.word	0xffffffff


	//   ....[79]....
        /*0320*/ 	.word	0xffffffff


	//   ....[80]....
        /*0324*/ 	.word	0xffffffff


	//   ....[81]....
        /*0328*/ 	.word	0xffffffff


	//   ....[82]....
        /*032c*/ 	.word	0xffffffff


	//   ....[83]....
        /*0330*/ 	.word	0xffffffff


	//   ....[84]....
        /*0334*/ 	.word	0xffffffff


	//   ....[85]....
        /*0338*/ 	.word	0xffffffff


	//   ....[86]....
        /*033c*/ 	.word	0xffffffff


	//   ....[87]....
        /*0340*/ 	.word	0xffffffff


	//   ....[88]....
        /*0344*/ 	.word	0xffffffff


	//   ....[89]....
        /*0348*/ 	.word	0xffffffff


	//   ....[90]....
        /*034c*/ 	.word	0xffffffff


	//   ....[91]....
        /*0350*/ 	.word	0xffffffff


	//   ....[92]....
        /*0354*/ 	.word	0xffffffff


	//   ....[93]....
        /*0358*/ 	.word	0xffffffff


	//   ....[94]....
        /*035c*/ 	.word	0xffffffff


	//   ....[95]....
        /*0360*/ 	.word	0xffffffff


	//   ....[96]....
        /*0364*/ 	.word	0xffffffff


	//   ....[97]....
        /*0368*/ 	.word	0xffffffff


	//   ....[98]....
        /*036c*/ 	.word	0xffffffff


	//   ....[99]....
        /*0370*/ 	.word	0xffffffff


	//   ....[100]....
        /*0374*/ 	.word	0xffffffff


	//   ....[101]....
        /*0378*/ 	.word	0xffffffff


	//   ....[102]....
        /*037c*/ 	.word	0xffffffff


	//   ....[103]....
        /*0380*/ 	.word	0xffffffff


	//   ....[104]....
        /*0384*/ 	.word	0xffffffff


	//   ....[105]....
        /*0388*/ 	.word	0xffffffff


	//   ....[106]....
        /*038c*/ 	.word	0xffffffff


	//   ....[107]....
        /*0390*/ 	.word	0xffffffff


	//   ....[108]....
        /*0394*/ 	.word	0xffffffff


	//   ....[109]....
        /*0398*/ 	.word	0xffffffff


	//   ....[110]....
        /*039c*/ 	.word	0xffffffff


	//   ....[111]....
        /*03a0*/ 	.word	0xffffffff


	//   ....[112]....
        /*03a4*/ 	.word	0xffffffff


	//   ....[113]....
        /*03a8*/ 	.word	0xffffffff


	//   ....[114]....
        /*03ac*/ 	.word	0xffffffff


	//   ....[115]....
        /*03b0*/ 	.word	0xffffffff


	//   ....[116]....
        /*03b4*/ 	.word	0xffffffff


	//   ....[117]....
        /*03b8*/ 	.word	0xffffffff


	//   ....[118]....
        /*03bc*/ 	.word	0xffffffff


	//   ....[119]....
        /*03c0*/ 	.word	0xffffffff


	//   ....[120]....
        /*03c4*/ 	.word	0xffffffff


	//   ....[121]....
        /*03c8*/ 	.word	0xffffffff


	//   ....[122]....
        /*03cc*/ 	.word	0xffffffff


	//   ....[123]....
        /*03d0*/ 	.word	0xffffffff


	//   ....[124]....
        /*03d4*/ 	.word	0xffffffff


	//   ....[125]....
        /*03d8*/ 	.word	0xffffffff


	//   ....[126]....
        /*03dc*/ 	.word	0xffffffff


	//   ....[127]....
        /*03e0*/ 	.word	0xffffffff


	//   ....[128]....
        /*03e4*/ 	.word	0xffffffff


	//   ....[129]....
        /*03e8*/ 	.word	0xffffffff


	//   ....[130]....
        /*03ec*/ 	.word	0xffffffff


	//   ....[131]....
        /*03f0*/ 	.word	0xffffffff


	//   ....[132]....
        /*03f4*/ 	.word	0xffffffff


	//   ....[133]....
        /*03f8*/ 	.word	0xffffffff


	//   ....[134]....
        /*03fc*/ 	.word	0xffffffff


	//   ....[135]....
        /*0400*/ 	.word	0xffffffff


	//   ....[136]....
        /*0404*/ 	.word	0xffffffff


	//   ....[137]....
        /*0408*/ 	.word	0xffffffff


	//   ....[138]....
        /*040c*/ 	.word	0xffffffff


	//   ....[139]....
        /*0410*/ 	.word	0xffffffff


	//   ....[140]....
        /*0414*/ 	.word	0xffffffff


	//   ....[141]....
        /*0418*/ 	.word	0xffffffff


	//   ....[142]....
        /*041c*/ 	.word	0xffffffff


	//   ....[143]....
        /*0420*/ 	.word	0xffffffff


	//   ....[144]....
        /*0424*/ 	.word	0xffffffff


	//   ....[145]....
        /*0428*/ 	.word	0xffffffff


	//   ....[146]....
        /*042c*/ 	.word	0xffffffff


	//   ....[147]....
        /*0430*/ 	.word	0xffffffff


	//   ....[148]....
        /*0434*/ 	.word	0xffffffff


	//   ....[149]....
        /*0438*/ 	.word	0xffffffff


	//   ....[150]....
        /*043c*/ 	.word	0xffffffff


	//   ....[151]....
        /*0440*/ 	.word	0xffffffff


	//   ....[152]....
        /*0444*/ 	.word	0xffffffff


	//   ....[153]....
        /*0448*/ 	.word	0xffffffff


	//   ....[154]....
        /*044c*/ 	.word	0xffffffff


	//   ....[155]....
        /*0450*/ 	.word	0xffffffff


	//   ....[156]....
        /*0454*/ 	.word	0xffffffff


	//   ....[157]....
        /*0458*/ 	.word	0xffffffff


	//   ....[158]....
        /*045c*/ 	.word	0xffffffff


	//   ....[159]....
        /*0460*/ 	.word	0xffffffff


	//   ....[160]....
        /*0464*/ 	.word	0xffffffff


	//   ....[161]....
        /*0468*/ 	.word	0xffffffff


	//   ....[162]....
        /*046c*/ 	.word	0xffffffff


	//   ....[163]....
        /*0470*/ 	.word	0xffffffff


	//   ....[164]....
        /*0474*/ 	.word	0xffffffff


	//   ....[165]....
        /*0478*/ 	.word	0xffffffff


	//   ....[166]....
        /*047c*/ 	.word	0xffffffff


	//   ....[167]....
        /*0480*/ 	.word	0xffffffff


	//   ....[168]....
        /*0484*/ 	.word	0xffffffff


	//   ....[169]....
        /*0488*/ 	.word	0xffffffff


	//   ....[170]....
        /*048c*/ 	.word	0xffffffff


	//   ....[171]....
        /*0490*/ 	.word	0xffffffff


	//   ....[172]....
        /*0494*/ 	.word	0xffffffff


	//   ....[173]....
        /*0498*/ 	.word	0xffffffff


	//   ....[174]....
        /*049c*/ 	.word	0xffffffff


	//   ....[175]....
        /*04a0*/ 	.word	0xffffffff


	//   ....[176]....
        /*04a4*/ 	.word	0xffffffff


	//   ....[177]....
        /*04a8*/ 	.word	0xffffffff


	//   ....[178]....
        /*04ac*/ 	.word	0xffffffff


	//   ....[179]....
        /*04b0*/ 	.word	0xffffffff


	//   ....[180]....
        /*04b4*/ 	.word	0xffffffff


	//   ....[181]....
        /*04b8*/ 	.word	0xffffffff


	//   ....[182]....
        /*04bc*/ 	.word	0xffffffff


	//   ....[183]....
        /*04c0*/ 	.word	0xffffffff


	//   ....[184]....
        /*04c4*/ 	.word	0xffffffff


	//   ....[185]....
        /*04c8*/ 	.word	0xffffffff


	//   ....[186]....
        /*04cc*/ 	.word	0xffffffff


	//   ....[187]....
        /*04d0*/ 	.word	0xffffffff


	//   ....[188]....
        /*04d4*/ 	.word	0xffffffff


	//   ....[189]....
        /*04d8*/ 	.word	0xffffffff


	//   ....[190]....
        /*04dc*/ 	.word	0xffffffff


	//   ....[191]....
        /*04e0*/ 	.word	0xffffffff


	//   ....[192]....
        /*04e4*/ 	.word	0xffffffff


	//   ....[193]....
        /*04e8*/ 	.word	0xffffffff


	//   ....[194]....
        /*04ec*/ 	.word	0xffffffff


	//   ....[195]....
        /*04f0*/ 	.word	0xffffffff


	//   ....[196]....
        /*04f4*/ 	.word	0xffffffff


	//   ....[197]....
        /*04f8*/ 	.word	0xffffffff


	//   ....[198]....
        /*04fc*/ 	.word	0xffffffff


	//   ....[199]....
        /*0500*/ 	.word	0xffffffff


	//   ....[200]....
        /*0504*/ 	.word	0xffffffff


	//   ....[201]....
        /*0508*/ 	.word	0x0500000f


	//   ....[202]....
        /*050c*/ 	.word	0x0500000f


	//   ....[203]....
        /*0510*/ 	.word	0x0500000f


	//   ....[204]....
        /*0514*/ 	.word	0x0500000f


	//   ....[205]....
        /*0518*/ 	.word	0x0500000f


	//   ....[206]....
        /*051c*/ 	.word	0x0500000f


	//   ....[207]....
        /*0520*/ 	.word	0x0500000f


	//   ....[208]....
        /*0524*/ 	.word	0x0500000f


	//   ....[209]....
        /*0528*/ 	.word	0x0500000f


	//   ....[210]....
        /*052c*/ 	.word	0x0500000f


	//   ....[211]....
        /*0530*/ 	.word	0x0500000f


	//   ....[212]....
        /*0534*/ 	.word	0x0500000f


	//   ....[213]....
        /*0538*/ 	.word	0x0500000f


	//   ....[214]....
        /*053c*/ 	.word	0x0500000f


	//   ....[215]....
        /*0540*/ 	.word	0x0500000f


	//   ....[216]....
        /*0544*/ 	.word	0x0500000f


	//   ....[217]....
        /*0548*/ 	.word	0x0500000f


	//   ....[218]....
        /*054c*/ 	.word	0x0500000f


	//   ....[219]....
        /*0550*/ 	.word	0x0500000f


	//   ....[220]....
        /*0554*/ 	.word	0x0500000f


	//   ....[221]....
        /*0558*/ 	.word	0x0500000f


	//   ....[222]....
        /*055c*/ 	.word	0x0500000f


	//   ....[223]....
        /*0560*/ 	.word	0x0500000f


	//   ....[224]....
        /*0564*/ 	.word	0x0500000f


	//   ....[225]....
        /*0568*/ 	.word	0x0500000f


	//   ....[226]....
        /*056c*/ 	.word	0x0500000f


	//   ....[227]....
        /*0570*/ 	.word	0x0500000f


	//   ....[228]....
        /*0574*/ 	.word	0x0500000f


	//   ....[229]....
        /*0578*/ 	.word	0x0500000f


	//   ....[230]....
        /*057c*/ 	.word	0x0500000f


	//   ....[231]....
        /*0580*/ 	.word	0x0500000f


	//   ....[232]....
        /*0584*/ 	.word	0x0500000f


	//   ....[233]....
        /*0588*/ 	.word	0x0500000f


	//   ....[234]....
        /*058c*/ 	.word	0x0500000f


	//   ....[235]....
        /*0590*/ 	.word	0x0500000f


	//   ....[236]....
        /*0594*/ 	.word	0x0500000f


	//   ....[237]....
        /*0598*/ 	.word	0x0500000f


	//   ....[238]....
        /*059c*/ 	.word	0x0500000f


	//   ....[239]....
        /*05a0*/ 	.word	0x0500000f


	//   ....[240]....
        /*05a4*/ 	.word	0x0500000f


	//   ....[241]....
        /*05a8*/ 	.word	0x0500000f


	//   ....[242]....
        /*05ac*/ 	.word	0x0500000f


	//   ....[243]....
        /*05b0*/ 	.word	0x0500000f


	//   ....[244]....
        /*05b4*/ 	.word	0x0500000f


	//   ....[245]....
        /*05b8*/ 	.word	0x0500000f


	//   ....[246]....
        /*05bc*/ 	.word	0x0500000f


	//   ....[247]....
        /*05c0*/ 	.word	0x0500000f


	//   ....[248]....
        /*05c4*/ 	.word	0x0500000f


	//   ....[249]....
        /*05c8*/ 	.word	0x0500000f


	//   ....[250]....
        /*05cc*/ 	.word	0x0500000f


	//   ....[251]....
        /*05d0*/ 	.word	0x0500000f


	//   ....[252]....
        /*05d4*/ 	.word	0x0500000f


	//   ....[253]....
        /*05d8*/ 	.word	0x0500000f


	//   ....[254]....
        /*05dc*/ 	.word	0x0500000f


	//   ....[255]....
        /*05e0*/ 	.word	0x0500000f


	//   ....[0]....
        /*05e4*/ 	.word	0x0500000f


	//   ....[1]....
        /*05e8*/ 	.word	0x0500000f


	//   ....[2]....
        /*05ec*/ 	.word	0x0500000f


	//   ....[3]....
        /*05f0*/ 	.word	0x0500000f


	//   ....[4]....
        /*05f4*/ 	.word	0x0500000f


	//   ....[5]....
        /*05f8*/ 	.word	0x0500000f


	//   ....[6]....
        /*05fc*/ 	.word	0x0500000f


	//   ....[7]....
        /*0600*/ 	.word	0x0500000f


	//   ....[8]....
        /*0604*/ 	.word	0x0500000f


	//   ....[9]....
        /*0608*/ 	.word	0x0500000f


	//   ....[10]....
        /*060c*/ 	.word	0x0500000f


	//   ....[11]....
        /*0610*/ 	.word	0x0500000f


	//   ....[12]....
        /*0614*/ 	.word	0x0500000f


	//   ....[13]....
        /*0618*/ 	.word	0x0500000f


	//   ....[14]....
        /*061c*/ 	.word	0x0500000f


	//   ....[15]....
        /*0620*/ 	.word	0x0500000f


	//   ....[16]....
        /*0624*/ 	.word	0x0500000f


	//   ....[17]....
        /*0628*/ 	.word	0x0500000f


	//   ....[18]....
        /*062c*/ 	.word	0x0500000f


	//   ....[19]....
        /*0630*/ 	.word	0x0500000f


	//   ....[20]....
        /*0634*/ 	.word	0x0500000f


	//   ....[21]....
        /*0638*/ 	.word	0x0500000f


	//   ....[22]....
        /*063c*/ 	.word	0x0500000f


	//   ....[23]....
        /*0640*/ 	.word	0x0500000f


	//   ....[24]....
        /*0644*/ 	.word	0x0500000f


	//   ....[25]....
        /*0648*/ 	.word	0x0500000f


	//   ....[26]....
        /*064c*/ 	.word	0x0500000f


	//   ....[27]....
        /*0650*/ 	.word	0x0500000f


	//   ....[28]....
        /*0654*/ 	.word	0x0500000f


	//   ....[29]....
        /*0658*/ 	.word	0x0500000f


	//   ....[30]....
        /*065c*/ 	.word	0x0500000f


	//   ....[31]....
        /*0660*/ 	.word	0x0500000f


	//   ....[32]....
        /*0664*/ 	.word	0x0500000f


	//   ....[33]....
        /*0668*/ 	.word	0x0500000f


	//   ....[34]....
        /*066c*/ 	.word	0x0500000f


	//   ....[35]....
        /*0670*/ 	.word	0x0500000f


	//   ....[36]....
        /*0674*/ 	.word	0x0500000f


	//   ....[37]....
        /*0678*/ 	.word	0x0500000f


	//   ....[38]....
        /*067c*/ 	.word	0x0500000f


	//   ....[39]....
        /*0680*/ 	.word	0x0500000f


	//   ....[40]....
        /*0684*/ 	.word	0x0500000f


	//   ....[41]....
        /*0688*/ 	.word	0x0500000f


	//   ....[42]....
        /*068c*/ 	.word	0x0500000f


	//   ....[43]....
        /*0690*/ 	.word	0x0500000f


	//   ....[44]....
        /*0694*/ 	.word	0x0500000f


	//   ....[45]....
        /*0698*/ 	.word	0x0500000f


	//   ....[46]....
        /*069c*/ 	.word	0x0500000f


	//   ....[47]....
        /*06a0*/ 	.word	0x0500000f


	//   ....[48]....
        /*06a4*/ 	.word	0x0500000f


	//   ....[49]....
        /*06a8*/ 	.word	0x0500000f


	//   ....[50]....
        /*06ac*/ 	.word	0x0500000f


	//   ....[51]....
        /*06b0*/ 	.word	0x0500000f


	//   ....[52]....
        /*06b4*/ 	.word	0x0500000f


	//   ....[53]....
        /*06b8*/ 	.word	0x0500000f


	//   ....[54]....
        /*06bc*/ 	.word	0x0500000f


	//   ....[55]....
        /*06c0*/ 	.word	0x0500000f


	//   ....[56]....
        /*06c4*/ 	.word	0x0500000f


	//   ....[57]....
        /*06c8*/ 	.word	0x0500000f


	//   ....[58]....
        /*06cc*/ 	.word	0x0500000f


	//   ....[59]....
        /*06d0*/ 	.word	0x0500000f


	//   ....[60]....
        /*06d4*/ 	.word	0x0500000f


	//   ....[61]....
        /*06d8*/ 	.word	0x0500000f


	//   ....[62]....
        /*06dc*/ 	.word	0x0500000f


	//   ....[63]....
        /*06e0*/ 	.word	0x0500000f


	//   ....[64]....
        /*06e4*/ 	.word	0x0500000f


	//   ....[65]....
        /*06e8*/ 	.word	0x0500000f


	//   ....[66]....
        /*06ec*/ 	.word	0x0500000f


	//   ....[67]....
        /*06f0*/ 	.word	0x0500000f


	//   ....[68]....
        /*06f4*/ 	.word	0x0500000f


	//   ....[69]....
        /*06f8*/ 	.word	0x0500000f


	//   ....[70]....
        /*06fc*/ 	.word	0x0500000f


	//   ....[71]....
        /*0700*/ 	.word	0x0500000f


	//   ....[72]....
        /*0704*/ 	.word	0x0500000f


	//   ....[73]....
        /*0708*/ 	.word	0x0500000f


	//   ....[74]....
        /*070c*/ 	.word	0x0500000f


	//   ....[75]....
        /*0710*/ 	.word	0x0500000f


	//   ....[76]....
        /*0714*/ 	.word	0x0500000f


	//   ....[77]....
        /*0718*/ 	.word	0x0500000f


	//   ....[78]....
        /*071c*/ 	.word	0x0500000f


	//   ....[79]....
        /*0720*/ 	.word	0x0500000f


	//   ....[80]....
        /*0724*/ 	.word	0x0500000f


	//   ....[81]....
        /*0728*/ 	.word	0x0500000f


	//   ....[82]....
        /*072c*/ 	.word	0x0500000f


	//   ....[83]....
        /*0730*/ 	.word	0x0500000f


	//   ....[84]....
        /*0734*/ 	.word	0x0500000f


	//   ....[85]....
        /*0738*/ 	.word	0x0500000f


	//   ....[86]....
        /*073c*/ 	.word	0x0500000f


	//   ....[87]....
        /*0740*/ 	.word	0x0500000f


	//   ....[88]....
        /*0744*/ 	.word	0x0500000f


	//   ....[89]....
        /*0748*/ 	.word	0x0500000f


	//   ....[90]....
        /*074c*/ 	.word	0x0500000f


	//   ....[91]....
        /*0750*/ 	.word	0x0500000f


	//   ....[92]....
        /*0754*/ 	.word	0x0500000f


	//   ....[93]....
        /*0758*/ 	.word	0x0500000f


	//   ....[94]....
        /*075c*/ 	.word	0x0500000f


	//   ....[95]....
        /*0760*/ 	.word	0x0500000f


	//   ....[96]....
        /*0764*/ 	.word	0x0500000f


	//   ....[97]....
        /*0768*/ 	.word	0x0500000f


	//   ....[98]....
        /*076c*/ 	.word	0x0500000f


	//----- nvinfo : EIATTR_COOP_GROUP_INSTR_OFFSETS
	.align		4
.L_140:
        /*0770*/ 	.byte	0x04, 0x28
        /*0772*/ 	.short	(.L_142 - .L_141)


	//   ....[0]....
.L_141:
        /*0774*/ 	.word	0x00000070


	//   ....[1]....
        /*0778*/ 	.word	0x00000140


	//   ....[2]....
        /*077c*/ 	.word	0x00000190


	//   ....[3]....
        /*0780*/ 	.word	0x000003c0


	//   ....[4]....
        /*0784*/ 	.word	0x00000520


	//   ....[5]....
        /*0788*/ 	.word	0x00000640


	//   ....[6]....
        /*078c*/ 	.word	0x000007a0


	//   ....[7]....
        /*0790*/ 	.word	0x00003480


	//   ....[8]....
        /*0794*/ 	.word	0x00003490


	//   ....[9]....
        /*0798*/ 	.word	0x00003bf0


	//   ....[10]....
        /*079c*/ 	.word	0x00003c00


	//   ....[11]....
        /*07a0*/ 	.word	0x00004370


	//   ....[12]....
        /*07a4*/ 	.word	0x00004380


	//   ....[13]....
        /*07a8*/ 	.word	0x00004ae0


	//   ....[14]....
        /*07ac*/ 	.word	0x00004af0


	//   ....[15]....
        /*07b0*/ 	.word	0x00005c70


	//   ....[16]....
        /*07b4*/ 	.word	0x00005c80


	//   ....[17]....
        /*07b8*/ 	.word	0x00006470


	//   ....[18]....
        /*07bc*/ 	.word	0x00006480


	//   ....[19]....
        /*07c0*/ 	.word	0x00006c70


	//   ....[20]....
        /*07c4*/ 	.word	0x00006c80


	//   ....[21]....
        /*07c8*/ 	.word	0x00007460


	//   ....[22]....
        /*07cc*/ 	.word	0x00007470


	//   ....[23]....
        /*07d0*/ 	.word	0x00007e90


	//   ....[24]....
        /*07d4*/ 	.word	0x00007ea0


	//   ....[25]....
        /*07d8*/ 	.word	0x00007fb0


	//   ....[26]....
        /*07dc*/ 	.word	0x00007fc0


	//   ....[27]....
        /*07e0*/ 	.word	0x000080e0


	//   ....[28]....
        /*07e4*/ 	.word	0x000080f0


	//   ....[29]....
        /*07e8*/ 	.word	0x00008210


	//   ....[30]....
        /*07ec*/ 	.word	0x00008220


	//   ....[31]....
        /*07f0*/ 	.word	0x000085a0


	//   ....[32]....
        /*07f4*/ 	.word	0x000085c0


	//   ....[33]....
        /*07f8*/ 	.word	0x000086a0


	//   ....[34]....
        /*07fc*/ 	.word	0x000086c0


	//   ....[35]....
        /*0800*/ 	.word	0x000087a0


	//   ....[36]....
        /*0804*/ 	.word	0x000087c0


	//   ....[37]....
        /*0808*/ 	.word	0x000088a0


	//   ....[38]....
        /*080c*/ 	.word	0x000088c0


	//   ....[39]....
        /*0810*/ 	.word	0x00009050


	//   ....[40]....
        /*0814*/ 	.word	0x000095e0


	//   ....[41]....
        /*0818*/ 	.word	0x000095f0


	//   ....[42]....
        /*081c*/ 	.word	0x00009600


	//   ....[43]....
        /*0820*/ 	.word	0x00009610


	//   ....[44]....
        /*0824*/ 	.word	0x0000b040


	//   ....[45]....
        /*0828*/ 	.word	0x0000b050


	//   ....[46]....
        /*082c*/ 	.word	0x0000b060


	//   ....[47]....
        /*0830*/ 	.word	0x0000b070


	//   ....[48]....
        /*0834*/ 	.word	0x0000dd10


	//   ....[49]....
        /*0838*/ 	.word	0x0000de10


	//   ....[50]....
        /*083c*/ 	.word	0x0000e350


	//   ....[51]....
        /*0840*/ 	.word	0x0000e3c0


	//   ....[52]....
        /*0844*/ 	.word	0x0000ff90


	//   ....[53]....
        /*0848*/ 	.word	0x0000ffa0


	//   ....[54]....
        /*084c*/ 	.word	0x0000ffd0


	//   ....[55]....
        /*0850*/ 	.word	0x0000ffe0


	//   ....[56]....
        /*0854*/ 	.word	0x00011520


	//   ....[57]....
        /*0858*/ 	.word	0x00011560


	//   ....[58]....
        /*085c*/ 	.word	0x00011610


	//   ....[59]....
        /*0860*/ 	.word	0x00011920


	//   ....[60]....
        /*0864*/ 	.word	0x000129e0


	//   ....[61]....
        /*0868*/ 	.word	0x00012a00


	//   ....[62]....
        /*086c*/ 	.word	0x00012a10


	//   ....[63]....
        /*0870*/ 	.word	0x00012a20


	//   ....[64]....
        /*0874*/ 	.word	0x000130d0


	//   ....[65]....
        /*0878*/ 	.word	0x000130e0


	//   ....[66]....
        /*087c*/ 	.word	0x000131e0


	//   ....[67]....
        /*0880*/ 	.word	0x000131f0


	//   ....[68]....
        /*0884*/ 	.word	0x00013300


	//   ....[69]....
        /*0888*/ 	.word	0x00013310


	//   ....[70]....
        /*088c*/ 	.word	0x00013420


	//   ....[71]....
        /*0890*/ 	.word	0x00013430


	//   ....[72]....
        /*0894*/ 	.word	0x000138f0


	//   ....[73]....
        /*0898*/ 	.word	0x00013900


	//   ....[74]....
        /*089c*/ 	.word	0x00013d80


	//   ....[75]....
        /*08a0*/ 	.word	0x00013d90


	//   ....[76]....
        /*08a4*/ 	.word	0x000149c0


	//   ....[77]....
        /*08a8*/ 	.word	0x000149d0


	//   ....[78]....
        /*08ac*/ 	.word	0x00014ae0


	//   ....[79]....
        /*08b0*/ 	.word	0x00014af0


	//   ....[80]....
        /*08b4*/ 	.word	0x00014c00


	//   ....[81]....
        /*08b8*/ 	.word	0x00014c10


	//   ....[82]....
        /*08bc*/ 	.word	0x00014d20


	//   ....[83]....
        /*08c0*/ 	.word	0x00014d30


	//   ....[84]....
        /*08c4*/ 	.word	0x00014ea0


	//   ....[85]....
        /*08c8*/ 	.word	0x000150b0


	//   ....[86]....
        /*08cc*/ 	.word	0x000150e0


	//   ....[87]....
        /*08d0*/ 	.word	0x00015110


	//   ....[88]....
        /*08d4*/ 	.word	0x00015140


	//   ....[89]....
        /*08d8*/ 	.word	0x00015170


	//   ....[90]....
        /*08dc*/ 	.word	0x000151a0


	//   ....[91]....
        /*08e0*/ 	.word	0x00015330


	//   ....[92]....
        /*08e4*/ 	.word	0x00015360


	//   ....[93]....
        /*08e8*/ 	.word	0x00015390


	//   ....[94]....
        /*08ec*/ 	.word	0x000153c0


	//   ....[95]....
        /*08f0*/ 	.word	0x000153f0


	//   ....[96]....
        /*08f4*/ 	.word	0x00015420


	//   ....[97]....
        /*08f8*/ 	.word	0x000154b0


	//   ....[98]....
        /*08fc*/ 	.word	0x000154e0


	//   ....[99]....
        /*0900*/ 	.word	0x000154f0


	//   ....[100]....
        /*0904*/ 	.word	0x00015580


	//   ....[101]....
        /*0908*/ 	.word	0x000164b0


	//   ....[102]....
        /*090c*/ 	.word	0x00018270


	//   ....[103]....
        /*0910*/ 	.word	0x00018290


	//   ....[104]....
        /*0914*/ 	.word	0x00018330


	//   ....[105]....
        /*0918*/ 	.word	0x00018350


	//   ....[106]....
        /*091c*/ 	.word	0x000183e0


	//   ....[107]....
        /*0920*/ 	.word	0x00018400


	//   ....[108]....
        /*0924*/ 	.word	0x00018490


	//   ....[109]....
        /*0928*/ 	.word	0x000184b0


	//   ....[110]....
        /*092c*/ 	.word	0x00018540


	//   ....[111]....
        /*0930*/ 	.word	0x00018560


	//   ....[112]....
        /*0934*/ 	.word	0x000185f0


	//   ....[113]....
        /*0938*/ 	.word	0x00018610


	//   ....[114]....
        /*093c*/ 	.word	0x000186a0


	//   ....[115]....
        /*0940*/ 	.word	0x000186c0


	//   ....[116]....
        /*0944*/ 	.word	0x000186d0


	//   ....[117]....
        /*0948*/ 	.word	0x00018750


	//   ....[118]....
        /*094c*/ 	.word	0x00018e70


	//   ....[119]....
        /*0950*/ 	.word	0x00018ea0


	//   ....[120]....
        /*0954*/ 	.word	0x00018f00


	//   ....[121]....
        /*0958*/ 	.word	0x00018f40


	//   ....[122]....
        /*095c*/ 	.word	0x00018f90


	//   ....[123]....
        /*0960*/ 	.word	0x00018fe0


	//   ....[124]....
        /*0964*/ 	.word	0x00019020


	//   ....[125]....
        /*0968*/ 	.word	0x00019080


	//   ....[126]....
        /*096c*/ 	.word	0x000190d0


	//   ....[127]....
        /*0970*/ 	.word	0x00019120


	//   ....[128]....
        /*0974*/ 	.word	0x00019170


	//   ....[129]....
        /*0978*/ 	.word	0x000191c0


	//   ....[130]....
        /*097c*/ 	.word	0x00019210


	//   ....[131]....
        /*0980*/ 	.word	0x00019260


	//   ....[132]....
        /*0984*/ 	.word	0x00019280


	//   ....[133]....
        /*0988*/ 	.word	0x000192c0


	//   ....[134]....
        /*098c*/ 	.word	0x00019a10


	//   ....[135]....
        /*0990*/ 	.word	0x00019a40


	//   ....[136]....
        /*0994*/ 	.word	0x00019aa0


	//   ....[137]....
        /*0998*/ 	.word	0x00019ab0


	//   ....[138]....
        /*099c*/ 	.word	0x00019b00


	//   ....[139]....
        /*09a0*/ 	.word	0x00019b10


	//   ....[140]....
        /*09a4*/ 	.word	0x00019b60


	//   ....[141]....
        /*09a8*/ 	.word	0x00019b70


	//   ....[142]....
        /*09ac*/ 	.word	0x00019bc0


	//   ....[143]....
        /*09b0*/ 	.word	0x00019bd0


	//   ....[144]....
        /*09b4*/ 	.word	0x00019c20


	//   ....[145]....
        /*09b8*/ 	.word	0x00019c30


	//   ....[146]....
        /*09bc*/ 	.word	0x00019c80


	//   ....[147]....
        /*09c0*/ 	.word	0x00019c90


	//   ....[148]....
        /*09c4*/ 	.word	0x00019ca0


	//   ....[149]....
        /*09c8*/ 	.word	0x00019cf0


	//   ....[150]....
        /*09cc*/ 	.word	0x00019f50


	//   ....[151]....
        /*09d0*/ 	.word	0x00019f70


	//   ....[152]....
        /*09d4*/ 	.word	0x00019f80


	//   ....[153]....
        /*09d8*/ 	.word	0x00019ff0


	//   ....[154]....
        /*09dc*/ 	.word	0x0001a000


	//   ....[155]....
        /*09e0*/ 	.word	0x0001a070


	//   ....[156]....
        /*09e4*/ 	.word	0x0001a080


	//   ....[157]....
        /*09e8*/ 	.word	0x0001a0f0


	//   ....[158]....
        /*09ec*/ 	.word	0x0001a100


	//   ....[159]....
        /*09f0*/ 	.word	0x0001a170


	//   ....[160]....
        /*09f4*/ 	.word	0x0001a180


	//   ....[161]....
        /*09f8*/ 	.word	0x0001a1f0


	//   ....[162]....
        /*09fc*/ 	.word	0x0001a200


	//   ....[163]....
        /*0a00*/ 	.word	0x0001a270


	//   ....[164]....
        /*0a04*/ 	.word	0x0001a280


	//   ....[165]....
        /*0a08*/ 	.word	0x0001a290


	//   ....[166]....
        /*0a0c*/ 	.word	0x0001a820


	//   ....[167]....
        /*0a10*/ 	.word	0x0001a860


	//   ....[168]....
        /*0a14*/ 	.word	0x0001a8a0


	//   ....[169]....
        /*0a18*/ 	.word	0x0001a8c0


	//   ....[170]....
        /*0a1c*/ 	.word	0x0001a8d0


	//   ....[171]....
        /*0a20*/ 	.word	0x0001a8f0


	//   ....[172]....
        /*0a24*/ 	.word	0x0001a960


	//   ....[173]....
        /*0a28*/ 	.word	0x0001a980


	//   ....[174]....
        /*0a2c*/ 	.word	0x0001a9e0


	//   ....[175]....
        /*0a30*/ 	.word	0x0001aa00


	//   ....[176]....
        /*0a34*/ 	.word	0x0001aa60


	//   ....[177]....
        /*0a38*/ 	.word	0x0001aa80


	//   ....[178]....
        /*0a3c*/ 	.word	0x0001aae0


	//   ....[179]....
        /*0a40*/ 	.word	0x0001ab00


	//   ....[180]....
        /*0a44*/ 	.word	0x0001ab50


	//   ....[181]....
        /*0a48*/ 	.word	0x0001ab70


	//   ....[182]....
        /*0a4c*/ 	.word	0x0001afc0


	//   ....[183]....
        /*0a50*/ 	.word	0x0001aff0


	//   ....[184]....
        /*0a54*/ 	.word	0x0001b050


	//   ....[185]....
        /*0a58*/ 	.word	0x0001b080


	//   ....[186]....
        /*0a5c*/ 	.word	0x0001b0b0


	//   ....[187]....
        /*0a60*/ 	.word	0x0001b0e0


	//   ....[188]....
        /*0a64*/ 	.word	0x0001b110


	//   ....[189]....
        /*0a68*/ 	.word	0x0001b140


	//   ....[190]....
        /*0a6c*/ 	.word	0x0001b2e0


	//   ....[191]....
        /*0a70*/ 	.word	0x0001b310


	//   ....[192]....
        /*0a74*/ 	.word	0x0001b340


	//   ....[193]....
        /*0a78*/ 	.word	0x0001b370


	//   ....[194]....
        /*0a7c*/ 	.word	0x0001b3a0


	//   ....[195]....
        /*0a80*/ 	.word	0x0001b3d0


	//   ....[196]....
        /*0a84*/ 	.word	0x0001b490


	//   ....[197]....
        /*0a88*/ 	.word	0x0001b4b0


	//   ....[198]....
        /*0a8c*/ 	.word	0x0001b4c0


	//   ....[199]....
        /*0a90*/ 	.word	0x0001b520


	//   ....[200]....
        /*0a94*/ 	.word	0x0001bb40


	//   ....[201]....
        /*0a98*/ 	.word	0x0001be60


	//   ....[202]....
        /*0a9c*/ 	.word	0x0001bef0


	//   ....[203]....
        /*0aa0*/ 	.word	0x0001bf90


	//   ....[204]....
        /*0aa4*/ 	.word	0x0001c020


	//   ....[205]....
        /*0aa8*/ 	.word	0x0001c0c0


	//   ....[206]....
        /*0aac*/ 	.word	0x0001c150


	//   ....[207]....
        /*0ab0*/ 	.word	0x0001c1f0


	//   ....[208]....
        /*0ab4*/ 	.word	0x0001c280


	//   ....[209]....
        /*0ab8*/ 	.word	0x0001c370


	//   ....[210]....
        /*0abc*/ 	.word	0x0001c400


	//   ....[211]....
        /*0ac0*/ 	.word	0x0001c4a0


	//   ....[212]....
        /*0ac4*/ 	.word	0x0001c530


	//   ....[213]....
        /*0ac8*/ 	.word	0x0001c5d0


	//   ....[214]....
        /*0acc*/ 	.word	0x0001c660


	//   ....[215]....
        /*0ad0*/ 	.word	0x0001c700


	//   ....[216]....
        /*0ad4*/ 	.word	0x0001c790


	//   ....[217]....
        /*0ad8*/ 	.word	0x0001c880


	//   ....[218]....
        /*0adc*/ 	.word	0x0001c910


	//   ....[219]....
        /*0ae0*/ 	.word	0x0001c9a0


	//   ....[220]....
        /*0ae4*/ 	.word	0x0001ca30


	//   ....[221]....
        /*0ae8*/ 	.word	0x0001cac0


	//   ....[222]....
        /*0aec*/ 	.word	0x0001cb50


	//   ....[223]....
        /*0af0*/ 	.word	0x0001cbe0


	//   ....[224]....
        /*0af4*/ 	.word	0x0001cc70


	//   ....[225]....
        /*0af8*/ 	.word	0x0001cda0


	//   ....[226]....
        /*0afc*/ 	.word	0x0001ce50


	//   ....[227]....
        /*0b00*/ 	.word	0x0001cee0


	//   ....[228]....
        /*0b04*/ 	.word	0x0001cf30


	//   ....[229]....
        /*0b08*/ 	.word	0x0001cf80


	//   ....[230]....
        /*0b0c*/ 	.word	0x0001d060


	//   ....[231]....
        /*0b10*/ 	.word	0x0001d0f0


	//   ....[232]....
        /*0b14*/ 	.word	0x0001d140


	//   ....[233]....
        /*0b18*/ 	.word	0x0001d190


	//   ....[234]....
        /*0b1c*/ 	.word	0x0001d3a0


	//   ....[235]....
        /*0b20*/ 	.word	0x0001d3f0


	//   ....[236]....
        /*0b24*/ 	.word	0x0001d480


	//   ....[237]....
        /*0b28*/ 	.word	0x0001d510


	//   ....[238]....
        /*0b2c*/ 	.word	0x0001d5a0


	//   ....[239]....
        /*0b30*/ 	.word	0x0001d630


	//   ....[240]....
        /*0b34*/ 	.word	0x0001d6c0


	//   ....[241]....
        /*0b38*/ 	.word	0x0001d750


	//   ....[242]....
        /*0b3c*/ 	.word	0x0001d7d0


	//   ....[243]....
        /*0b40*/ 	.word	0x0001d820


	//   ....[244]....
        /*0b44*/ 	.word	0x0001d8b0


	//   ....[245]....
        /*0b48*/ 	.word	0x0001d940


	//   ....[246]....
        /*0b4c*/ 	.word	0x0001d9c0


	//   ....[247]....
        /*0b50*/ 	.word	0x0001da10


	//   ....[248]....
        /*0b54*/ 	.word	0x0001daa0


	//   ....[249]....
        /*0b58*/ 	.word	0x0001db30


	//   ....[250]....
        /*0b5c*/ 	.word	0x0001dbc0


	//   ....[251]....
        /*0b60*/ 	.word	0x0001dc50


	//   ....[252]....
        /*0b64*/ 	.word	0x0001dce0


	//   ....[253]....
        /*0b68*/ 	.word	0x0001dd70


	//   ....[254]....
        /*0b6c*/ 	.word	0x0001de30


	//   ....[255]....
        /*0b70*/ 	.word	0x0001e110


	//   ....[0]....
        /*0b74*/ 	.word	0x0001e200


	//   ....[1]....
        /*0b78*/ 	.word	0x0001e2a0


	//   ....[2]....
        /*0b7c*/ 	.word	0x0001e300


	//   ....[3]....
        /*0b80*/ 	.word	0x0001e400


	//   ....[4]....
        /*0b84*/ 	.word	0x0001e470


	//   ....[5]....
        /*0b88*/ 	.word	0x0001e570


	//   ....[6]....
        /*0b8c*/ 	.word	0x0001e5e0


	//   ....[7]....
        /*0b90*/ 	.word	0x0001e6e0


	//   ....[8]....
        /*0b94*/ 	.word	0x0001e750


	//   ....[9]....
        /*0b98*/ 	.word	0x0001e850


	//   ....[10]....
        /*0b9c*/ 	.word	0x0001e8c0


	//   ....[11]....
        /*0ba0*/ 	.word	0x0001e9c0


	//   ....[12]....
        /*0ba4*/ 	.word	0x0001ea30


	//   ....[13]....
        /*0ba8*/ 	.word	0x0001eb30


	//   ....[14]....
        /*0bac*/ 	.word	0x0001eba0


	//   ....[15]....
        /*0bb0*/ 	.word	0x0001ec40


	//   ....[16]....
        /*0bb4*/ 	.word	0x0001ed40


	//   ....[17]....
        /*0bb8*/ 	.word	0x0001edb0


	//   ....[18]....
        /*0bbc*/ 	.word	0x0001ee30


	//   ....[19]....
        /*0bc0*/ 	.word	0x0001eee0


	//   ....[20]....
        /*0bc4*/ 	.word	0x0001ef60


	//   ....[21]....
        /*0bc8*/ 	.word	0x0001f030


	//   ....[22]....
        /*0bcc*/ 	.word	0x0001f0b0


	//   ....[23]....
        /*0bd0*/ 	.word	0x0001f180


	//   ....[24]....
        /*0bd4*/ 	.word	0x0001f200


	//   ....[25]....
        /*0bd8*/ 	.word	0x0001f2d0


	//   ....[26]....
        /*0bdc*/ 	.word	0x0001f350


	//   ....[27]....
        /*0be0*/ 	.word	0x0001f420


	//   ....[28]....
        /*0be4*/ 	.word	0x0001f4a0


	//   ....[29]....
        /*0be8*/ 	.word	0x0001f560


	//   ....[30]....
        /*0bec*/ 	.word	0x0001f5f0


	//   ....[31]....
        /*0bf0*/ 	.word	0x0001f6a0


	//   ....[32]....
        /*0bf4*/ 	.word	0x0001f7d0


	//   ....[33]....
        /*0bf8*/ 	.word	0x0001f870


	//   ....[34]....
        /*0bfc*/ 	.word	0x0001f8e0


	//   ....[35]....
        /*0c00*/ 	.word	0x0001f9a0


	//   ....[36]....
        /*0c04*/ 	.word	0x0001fa00


	//   ....[37]....
        /*0c08*/ 	.word	0x0001fac0


	//   ....[38]....
        /*0c0c*/ 	.word	0x0001fb20


	//   ....[39]....
        /*0c10*/ 	.word	0x0001fbe0


	//   ....[40]....
        /*0c14*/ 	.word	0x0001fc40


	//   ....[41]....
        /*0c18*/ 	.word	0x0001fd00


	//   ....[42]....
        /*0c1c*/ 	.word	0x0001fd60


	//   ....[43]....
        /*0c20*/ 	.word	0x0001fe20


	//   ....[44]....
        /*0c24*/ 	.word	0x0001fe80


	//   ....[45]....
        /*0c28*/ 	.word	0x0001ff40


	//   ....[46]....
        /*0c2c*/ 	.word	0x0001ffa0


	//   ....[47]....
        /*0c30*/ 	.word	0x00020060


	//   ....[48]....
        /*0c34*/ 	.word	0x00020150


	//   ....[49]....
        /*0c38*/ 	.word	0x000201f0


	//   ....[50]....
        /*0c3c*/ 	.word	0x00020250


	//   ....[51]....
        /*0c40*/ 	.word	0x00020330


	//   ....[52]....
        /*0c44*/ 	.word	0x00020390


	//   ....[53]....
        /*0c48*/ 	.word	0x00020470


	//   ....[54]....
        /*0c4c*/ 	.word	0x000204d0


	//   ....[55]....
        /*0c50*/ 	.word	0x000205b0


	//   ....[56]....
        /*0c54*/ 	.word	0x00020610


	//   ....[57]....
        /*0c58*/ 	.word	0x000206f0


	//   ....[58]....
        /*0c5c*/ 	.word	0x00020750


	//   ....[59]....
        /*0c60*/ 	.word	0x00020830


	//   ....[60]....
        /*0c64*/ 	.word	0x00020890


	//   ....[61]....
        /*0c68*/ 	.word	0x00020970


	//   ....[62]....
        /*0c6c*/ 	.word	0x000209d0


	//   ....[63]....
        /*0c70*/ 	.word	0x00020aa0


	//   ....[64]....
        /*0c74*/ 	.word	0x00020bc0


	//   ....[65]....
        /*0c78*/ 	.word	0x00020c70


	//   ....[66]....
        /*0c7c*/ 	.word	0x00020d20


	//   ....[67]....
        /*0c80*/ 	.word	0x00020df0


	//   ....[68]....
        /*0c84*/ 	.word	0x00020e50


	//   ....[69]....
        /*0c88*/ 	.word	0x00020f30


	//   ....[70]....
        /*0c8c*/ 	.word	0x00020f90


	//   ....[71]....
        /*0c90*/ 	.word	0x00021060


	//   ....[72]....
        /*0c94*/ 	.word	0x000210c0


	//   ....[73]....
        /*0c98*/ 	.word	0x00021190


	//   ....[74]....
        /*0c9c*/ 	.word	0x000211f0


	//   ....[75]....
        /*0ca0*/ 	.word	0x000212d0


	//   ....[76]....
        /*0ca4*/ 	.word	0x00021330


	//   ....[77]....
        /*0ca8*/ 	.word	0x00021400


	//   ....[78]....
        /*0cac*/ 	.word	0x00021460


	//   ....[79]....
        /*0cb0*/ 	.word	0x00021520


	//   ....[80]....
        /*0cb4*/ 	.word	0x000215b0


	//   ....[81]....
        /*0cb8*/ 	.word	0x00021650


	//   ....[82]....
        /*0cbc*/ 	.word	0x000217d0


	//   ....[83]....
        /*0cc0*/ 	.word	0x00021840


	//   ....[84]....
        /*0cc4*/ 	.word	0x000218b0


	//   ....[85]....
        /*0cc8*/ 	.word	0x00021920


	//   ....[86]....
        /*0ccc*/ 	.word	0x00021990


	//   ....[87]....
        /*0cd0*/ 	.word	0x00021a10


	//   ....[88]....
        /*0cd4*/ 	.word	0x00021a90


	//   ....[89]....
        /*0cd8*/ 	.word	0x00021b20


	//   ....[90]....
        /*0cdc*/ 	.word	0x00021b90


	//   ....[91]....
        /*0ce0*/ 	.word	0x00021c00


	//   ....[92]....
        /*0ce4*/ 	.word	0x00021c70


	//   ....[93]....
        /*0ce8*/ 	.word	0x00021cf0


	//   ....[94]....
        /*0cec*/ 	.word	0x00021d60


	//   ....[95]....
        /*0cf0*/ 	.word	0x00021e00


	//   ....[96]....
        /*0cf4*/ 	.word	0x00021e50


	//   ....[97]....
        /*0cf8*/ 	.word	0x00021ee0


	//   ....[98]....
        /*0cfc*/ 	.word	0x00022010


	//----- nvinfo : EIATTR_REG_RECONFIG
	.align		4
.L_142:
        /*0d00*/ 	.byte	0x01, 0x54
	.zero		2


	//----- nvinfo : EIATTR_SYSCALL_OFFSETS
	.align		4
        /*0d04*/ 	.byte	0x04, 0x46
        /*0d06*/ 	.short	(.L_144 - .L_143)


	//   ....[0]....
.L_143:
        /*0d08*/ 	.word	0x00001c90


	//   ....[1]....
        /*0d0c*/ 	.word	0x00001de0


	//   ....[2]....
        /*0d10*/ 	.word	0x000091f0


	//   ....[3]....
        /*0d14*/ 	.word	0x00009550


	//   ....[4]....
        /*0d18*/ 	.word	0x00017950


	//   ....[5]....
        /*0d1c*/ 	.word	0x00017aa0


	//   ....[6]....
        /*0d20*/ 	.word	0x00017b90


	//   ....[7]....
        /*0d24*/ 	.word	0x00018b20


	//----- nvinfo : EIATTR_MBARRIER_INSTR_OFFSETS
	.align		4
.L_144:
        /*0d28*/ 	.byte	0x04, 0x39
        /*0d2a*/ 	.short	(.L_146 - .L_145)


	//   ....[0]....
.L_145:
        /*0d2c*/ 	.word	0x00000270
        /*0d30*/ 	.word	0x000000ff
        /*0d34*/ 	.word	0x00028800
        /*0d38*/ 	.short	0x0100
        /*0d3a*/ 	.byte	0x08
	.zero		1


	//   ....[1]....
        /*0d3c*/ 	.word	0x00000280
        /*0d40*/ 	.word	0x000000ff
        /*0d44*/ 	.word	0x00028820
        /*0d48*/ 	.short	0x0100
        /*0d4a*/ 	.byte	0x08
	.zero		1


	//   ....[2]....
        /*0d4c*/ 	.word	0x00000370
        /*0d50*/ 	.word	0x000000ff
        /*0d54*/ 	.word	0x00028830
        /*0d58*/ 	.short	0x0100
        /*0d5a*/ 	.byte	0x08
	.zero		1


	//   ....[3]....
        /*0d5c*/ 	.word	0x00000380
        /*0d60*/ 	.word	0x000000ff
        /*0d64*/ 	.word	0x00028840
        /*0d68*/ 	.short	0x0100
        /*0d6a*/ 	.byte	0x08
	.zero		1


	//   ....[4]....
        /*0d6c*/ 	.word	0x00000390
        /*0d70*/ 	.word	0x000000ff
        /*0d74*/ 	.word	0x00028838
        /*0d78*/ 	.short	0x0100
        /*0d7a*/ 	.byte	0x08
	.zero		1


	//   ....[5]....
        /*0d7c*/ 	.word	0x000003a0
        /*0d80*/ 	.word	0x000000ff
        /*0d84*/ 	.word	0x00028848
        /*0d88*/ 	.short	0x0100
        /*0d8a*/ 	.byte	0x08
	.zero		1


	//   ....[6]....
        /*0d8c*/ 	.word	0x000004d0
        /*0d90*/ 	.word	0x000000ff
        /*0d94*/ 	.word	0x00028850
        /*0d98*/ 	.short	0x0100
        /*0d9a*/ 	.byte	0x08
	.zero		1


	//   ....[7]....
        /*0d9c*/ 	.word	0x000004e0
        /*0da0*/ 	.word	0x000000ff
        /*0da4*/ 	.word	0x00028860
        /*0da8*/ 	.short	0x0100
        /*0daa*/ 	.byte	0x08
	.zero		1


	//   ....[8]....
        /*0dac*/ 	.word	0x000004f0
        /*0db0*/ 	.word	0x000000ff
        /*0db4*/ 	.word	0x00028858
        /*0db8*/ 	.short	0x0100
        /*0dba*/ 	.byte	0x08
	.zero		1


	//   ....[9]....
        /*0dbc*/ 	.word	0x00000500
        /*0dc0*/ 	.word	0x000000ff
        /*0dc4*/ 	.word	0x00028868
        /*0dc8*/ 	.short	0x0100
        /*0dca*/ 	.byte	0x08
	.zero		1


	//   ....[10]....
        /*0dcc*/ 	.word	0x000005f0
        /*0dd0*/ 	.word	0x000000ff
        /*0dd4*/ 	.word	0x00028870
        /*0dd8*/ 	.short	0x0100
        /*0dda*/ 	.byte	0x06
	.zero		1


	//   ....[11]....
        /*0ddc*/ 	.word	0x00000600
        /*0de0*/ 	.word	0x000000ff
        /*0de4*/ 	.word	0x00028880
        /*0de8*/ 	.short	0x0100
        /*0dea*/ 	.byte	0x06
	.zero		1


	//   ....[12]....
        /*0dec*/ 	.word	0x00000610
        /*0df0*/ 	.word	0x000000ff
        /*0df4*/ 	.word	0x00028878
        /*0df8*/ 	.short	0x0100
        /*0dfa*/ 	.byte	0x06
	.zero		1


	//   ....[13]....
        /*0dfc*/ 	.word	0x00000620
        /*0e00*/ 	.word	0x000000ff
        /*0e04*/ 	.word	0x00028888
        /*0e08*/ 	.short	0x0100
        /*0e0a*/ 	.byte	0x06
	.zero		1


	//   ....[14]....
        /*0e0c*/ 	.word	0x00000750
        /*0e10*/ 	.word	0x000000ff
        /*0e14*/ 	.word	0x00028890
        /*0e18*/ 	.short	0x0100
        /*0e1a*/ 	.byte	0x08
	.zero		1


	//   ....[15]....
        /*0e1c*/ 	.word	0x00000760
        /*0e20*/ 	.word	0x000000ff
        /*0e24*/ 	.word	0x000288a0
        /*0e28*/ 	.short	0x0100
        /*0e2a*/ 	.byte	0x08
	.zero		1


	//   ....[16]....
        /*0e2c*/ 	.word	0x00000770
        /*0e30*/ 	.word	0x000000ff
        /*0e34*/ 	.word	0x00028898
        /*0e38*/ 	.short	0x0100
        /*0e3a*/ 	.byte	0x08
	.zero		1


	//   ....[17]....
        /*0e3c*/ 	.word	0x00000780
        /*0e40*/ 	.word	0x000000ff
        /*0e44*/ 	.word	0x000288a8
        /*0e48*/ 	.short	0x0100
        /*0e4a*/ 	.byte	0x08
	.zero		1


	//   ....[18]....
        /*0e4c*/ 	.word	0x000008b0
        /*0e50*/ 	.word	0x000000ff
        /*0e54*/ 	.word	0x000288b0
        /*0e58*/ 	.short	0x0100
        /*0e5a*/ 	.byte	0x08
	.zero		1


	//   ....[19]....
        /*0e5c*/ 	.word	0x000008c0
        /*0e60*/ 	.word	0x000000ff
        /*0e64*/ 	.word	0x000288c0
        /*0e68*/ 	.short	0x0100
        /*0e6a*/ 	.byte	0x08
	.zero		1


	//   ....[20]....
        /*0e6c*/ 	.word	0x000008d0
        /*0e70*/ 	.word	0x000000ff
        /*0e74*/ 	.word	0x000288b8
        /*0e78*/ 	.short	0x0100
        /*0e7a*/ 	.byte	0x08
	.zero		1


	//   ....[21]....
        /*0e7c*/ 	.word	0x000008e0
        /*0e80*/ 	.word	0x000000ff
        /*0e84*/ 	.word	0x000288c8
        /*0e88*/ 	.short	0x0100
        /*0e8a*/ 	.byte	0x08
	.zero		1


	//   ....[22]....
        /*0e8c*/ 	.word	0x00003430
        /*0e90*/ 	.word	0x0000005a
        /*0e94*/ 	.word	0x00028890
        /*0e98*/ 	.short	0x010a
        /*0e9a*/ 	.byte	0x3f
	.zero		1


	//   ....[23]....
        /*0e9c*/ 	.word	0x00005c10
        /*0ea0*/ 	.word	0x0000005a
        /*0ea4*/ 	.word	0x00028890
        /*0ea8*/ 	.short	0x010a
        /*0eaa*/ 	.byte	0x3f
	.zero		1


	//   ....[24]....
        /*0eac*/ 	.word	0x00007cf0
        /*0eb0*/ 	.word	0x0000005a
        /*0eb4*/ 	.word	0x00028890
        /*0eb8*/ 	.short	0x010a
        /*0eba*/ 	.byte	0x3f
	.zero		1


	//   ....[25]....
        /*0ebc*/ 	.word	0x000083f0
        /*0ec0*/ 	.word	0x0000000b
        /*0ec4*/ 	.word	0x00000000
        /*0ec8*/ 	.short	0x0101
        /*0eca*/ 	.byte	0x3f
	.zero		1


	//   ....[26]....
        /*0ecc*/ 	.word	0x00008430
        /*0ed0*/ 	.word	0x0000005a
        /*0ed4*/ 	.word	0x000288b0
        /*0ed8*/ 	.short	0x010a
        /*0eda*/ 	.byte	0x3f
	.zero		1


	//   ....[27]....
        /*0edc*/ 	.word	0x00008a40
        /*0ee0*/ 	.word	0x0000005a
        /*0ee4*/ 	.word	0x00000000
        /*0ee8*/ 	.short	0x0101
        /*0eea*/ 	.byte	0x3f
	.zero		1


	//   ....[28]....
        /*0eec*/ 	.word	0x00009280
        /*0ef0*/ 	.word	0x0000009c
        /*0ef4*/ 	.word	0x00028800
        /*0ef8*/ 	.short	0x010a
        /*0efa*/ 	.byte	0x3f
	.zero		1


	//   ....[29]....
        /*0efc*/ 	.word	0x000092d0
        /*0f00*/ 	.word	0x0000009c
        /*0f04*/ 	.word	0x00028800
        /*0f08*/ 	.short	0x010a
        /*0f0a*/ 	.byte	0x3f
	.zero		1


	//   ....[30]....
        /*0f0c*/ 	.word	0x00009980
        /*0f10*/ 	.word	0x0000009c
        /*0f14*/ 	.word	0x00028800
        /*0f18*/ 	.short	0x010a
        /*0f1a*/ 	.byte	0x3f
	.zero		1


	//   ....[31]....
        /*0f1c*/ 	.word	0x0000b360
        /*0f20*/ 	.word	0x0000009c
        /*0f24*/ 	.word	0x00028800
        /*0f28*/ 	.short	0x010a
        /*0f2a*/ 	.byte	0x3f
	.zero		1


	//   ....[32]....
        /*0f2c*/ 	.word	0x0000cc00
        /*0f30*/ 	.word	0x00000003
        /*0f34*/ 	.word	0x00028830
        /*0f38*/ 	.short	0x010a
        /*0f3a*/ 	.byte	0x3f
	.zero		1


	//   ....[33]....
        /*0f3c*/ 	.word	0x0000cc50
        /*0f40*/ 	.word	0x00000003
        /*0f44*/ 	.word	0x00028830
        /*0f48*/ 	.short	0x010a
        /*0f4a*/ 	.byte	0x3f
	.zero		1


	//   ....[34]....
        /*0f4c*/ 	.word	0x0000e670
        /*0f50*/ 	.word	0x00000003
        /*0f54*/ 	.word	0x00000000
        /*0f58*/ 	.short	0x0101
        /*0f5a*/ 	.byte	0x3f
	.zero		1


	//   ....[35]....
        /*0f5c*/ 	.word	0x0000f260
        /*0f60*/ 	.word	0x00000007
        /*0f64*/ 	.word	0x00028830
        /*0f68*/ 	.short	0x010a
        /*0f6a*/ 	.byte	0x3f
	.zero		1


	//   ....[36]....
        /*0f6c*/ 	.word	0x0000f2b0
        /*0f70*/ 	.word	0x00000007
        /*0f74*/ 	.word	0x00028830
        /*0f78*/ 	.short	0x010a
        /*0f7a*/ 	.byte	0x3f
	.zero		1


	//   ....[37]....
        /*0f7c*/ 	.word	0x0000f6f0
        /*0f80*/ 	.word	0x00000005
        /*0f84*/ 	.word	0x00028850
        /*0f88*/ 	.short	0x010a
        /*0f8a*/ 	.byte	0x3f
	.zero		1


	//   ....[38]....
        /*0f8c*/ 	.word	0x0000f730
        /*0f90*/ 	.word	0x00000005
        /*0f94*/ 	.word	0x00028850
        /*0f98*/ 	.short	0x010a
        /*0f9a*/ 	.byte	0x3f
	.zero		1


	//   ....[39]....
        /*0f9c*/ 	.word	0x00010b30
        /*0fa0*/ 	.word	0x00000003
        /*0fa4*/ 	.word	0x00000000
        /*0fa8*/ 	.short	0x0101
        /*0faa*/ 	.byte	0x3f
	.zero		1


	//   ....[40]....
        /*0fac*/ 	.word	0x00010de0
        /*0fb0*/ 	.word	0x0000000c
        /*0fb4*/ 	.word	0x00000000
        /*0fb8*/ 	.short	0x0101
        /*0fba*/ 	.byte	0x3f
	.zero		1


	//   ....[41]....
        /*0fbc*/ 	.word	0x00011420
        /*0fc0*/ 	.word	0x0000000f
        /*0fc4*/ 	.word	0x00028850
        /*0fc8*/ 	.short	0x010a
        /*0fca*/ 	.byte	0x3f
	.zero		1


	//   ....[42]....
        /*0fcc*/ 	.word	0x000114a0
        /*0fd0*/ 	.word	0x0000000f
        /*0fd4*/ 	.word	0x00028850
        /*0fd8*/ 	.short	0x010a
        /*0fda*/ 	.byte	0x3f
	.zero		1


	//   ....[43]....
        /*0fdc*/ 	.word	0x00011ac0
        /*0fe0*/ 	.word	0x00000004
        /*0fe4*/ 	.word	0x00000000
        /*0fe8*/ 	.short	0x0101
        /*0fea*/ 	.byte	0x3f
	.zero		1


	//   ....[44]....
        /*0fec*/ 	.word	0x00012fe0
        /*0ff0*/ 	.word	0x00000000
        /*0ff4*/ 	.word	0x00000000
        /*0ff8*/ 	.short	0x0101
        /*0ffa*/ 	.byte	0x3f
	.zero		1


	//   ....[45]....
        /*0ffc*/ 	.word	0x00013830
        /*1000*/ 	.word	0x00000004
        /*1004*/ 	.word	0x00000000
        /*1008*/ 	.short	0x0101
        /*100a*/ 	.byte	0x3f
	.zero		1


	//   ....[46]....
        /*100c*/ 	.word	0x00016590
        /*1010*/ 	.word	0x00000016
        /*1014*/ 	.word	0x00028820
        /*1018*/ 	.short	0x010a
        /*101a*/ 	.byte	0x3f
	.zero		1


	//   ....[47]....
        /*101c*/ 	.word	0x00016620
        /*1020*/ 	.word	0x0000000a
        /*1024*/ 	.word	0x000288a0
        /*1028*/ 	.short	0x010a
        /*102a*/ 	.byte	0x3f
	.zero		1


	//   ....[48]....
        /*102c*/ 	.word	0x00016980
        /*1030*/ 	.word	0x0000000a
        /*1034*/ 	.word	0x000288c0
        /*1038*/ 	.short	0x010a
        /*103a*/ 	.byte	0x3f
	.zero		1


	//   ....[49]....
        /*103c*/ 	.word	0x00016db0
        /*1040*/ 	.word	0x0000000a
        /*1044*/ 	.word	0x000288a0
        /*1048*/ 	.short	0x010a
        /*104a*/ 	.byte	0x3f
	.zero		1


	//   ....[50]....
        /*104c*/ 	.word	0x000170f0
        /*1050*/ 	.word	0x0000000a
        /*1054*/ 	.word	0x000288c0
        /*1058*/ 	.short	0x010a
        /*105a*/ 	.byte	0x3f
	.zero		1


	//   ....[51]....
        /*105c*/ 	.word	0x00018090
        /*1060*/ 	.word	0x00000007
        /*1064*/ 	.word	0x00028840
        /*1068*/ 	.short	0x010a
        /*106a*/ 	.byte	0x3f
	.zero		1


	//   ....[52]....
        /*106c*/ 	.word	0x00018800
        /*1070*/ 	.word	0x00000007
        /*1074*/ 	.word	0x00028830
        /*1078*/ 	.short	0x0107
        /*107a*/ 	.byte	0x3f
	.zero		1


	//   ....[53]....
        /*107c*/ 	.word	0x000188d0
        /*1080*/ 	.word	0x00000007
        /*1084*/ 	.word	0x00028830
        /*1088*/ 	.short	0x0101
        /*108a*/ 	.byte	0x3f
	.zero		1


	//   ....[54]....
        /*108c*/ 	.word	0x000193b0
        /*1090*/ 	.word	0x00000016
        /*1094*/ 	.word	0x00028800
        /*1098*/ 	.short	0x0107
        /*109a*/ 	.byte	0x3f
	.zero		1


	//   ....[55]....
        /*109c*/ 	.word	0x000194c0
        /*10a0*/ 	.word	0x00000016
        /*10a4*/ 	.word	0x00028800
        /*10a8*/ 	.short	0x0101
        /*10aa*/ 	.byte	0x3f
	.zero		1


	//   ....[56]....
        /*10ac*/ 	.word	0x000194e0
        /*10b0*/ 	.word	0x00000016
        /*10b4*/ 	.word	0x00028820
        /*10b8*/ 	.short	0x010a
        /*10ba*/ 	.byte	0x3f
	.zero		1


	//   ....[57]....
        /*10bc*/ 	.word	0x00019870
        /*10c0*/ 	.word	0x00000006
        /*10c4*/ 	.word	0x00028840
        /*10c8*/ 	.short	0x010a
        /*10ca*/ 	.byte	0x3f
	.zero		1


	//   ....[58]....
        /*10cc*/ 	.word	0x00019d80
        /*10d0*/ 	.word	0x00000006
        /*10d4*/ 	.word	0x00028830
        /*10d8*/ 	.short	0x0107
        /*10da*/ 	.byte	0x3f
	.zero		1


	//   ....[59]....
        /*10dc*/ 	.word	0x00019e40
        /*10e0*/ 	.word	0x00000006
        /*10e4*/ 	.word	0x00028830
        /*10e8*/ 	.short	0x0101
        /*10ea*/ 	.byte	0x3f
	.zero		1


	//   ....[60]....
        /*10ec*/ 	.word	0x00019ea0
        /*10f0*/ 	.word	0x00000006
        /*10f4*/ 	.word	0x00028860
        /*10f8*/ 	.short	0x010a
        /*10fa*/ 	.byte	0x3f
	.zero		1


	//   ....[61]....
        /*10fc*/ 	.word	0x0001a3d0
        /*1100*/ 	.word	0x00000006
        /*1104*/ 	.word	0x00028850
        /*1108*/ 	.short	0x0107
        /*110a*/ 	.byte	0x3f
	.zero		1


	//   ....[62]....
        /*110c*/ 	.word	0x0001a570
        /*1110*/ 	.word	0x00000006
        /*1114*/ 	.word	0x00028850
        /*1118*/ 	.short	0x0101
        /*111a*/ 	.byte	0x3f
	.zero		1


	//   ....[63]....
        /*111c*/ 	.word	0x0001a780
        /*1120*/ 	.word	0x00000000
        /*1124*/ 	.word	0x00028860
        /*1128*/ 	.short	0x010a
        /*112a*/ 	.byte	0x3f
	.zero		1


	//   ....[64]....
        /*112c*/ 	.word	0x0001acb0
        /*1130*/ 	.word	0x00000000
        /*1134*/ 	.word	0x00028850
        /*1138*/ 	.short	0x0107
        /*113a*/ 	.byte	0x3f
	.zero		1


	//   ....[65]....
        /*113c*/ 	.word	0x0001ad70
        /*1140*/ 	.word	0x00000000
        /*1144*/ 	.word	0x00028850
        /*1148*/ 	.short	0x0101
        /*114a*/ 	.byte	0x3f
	.zero		1


	//   ....[66]....
        /*114c*/ 	.word	0x0001bac0
        /*1150*/ 	.word	0x00000004
        /*1154*/ 	.word	0x00028820
        /*1158*/ 	.short	0x010a
        /*115a*/ 	.byte	0x3f
	.zero		1


	//   ....[67]....
        /*115c*/ 	.word	0x0001bc30
        /*1160*/ 	.word	0x00000005
        /*1164*/ 	.word	0x00028840
        /*1168*/ 	.short	0x010a
        /*116a*/ 	.byte	0x3f
	.zero		1


	//   ....[68]....
        /*116c*/ 	.word	0x0001bcd0
        /*1170*/ 	.word	0x00000019
        /*1174*/ 	.word	0x00028840
        /*1178*/ 	.short	0x010a
        /*117a*/ 	.byte	0x3f
	.zero		1


	//   ....[69]....
        /*117c*/ 	.word	0x0001bd10
        /*1180*/ 	.word	0x00000005
        /*1184*/ 	.word	0x00028860
        /*1188*/ 	.short	0x010a
        /*118a*/ 	.byte	0x3f
	.zero		1


	//   ....[70]....
        /*118c*/ 	.word	0x0001bd50
        /*1190*/ 	.word	0x00000019
        /*1194*/ 	.word	0x00028860
        /*1198*/ 	.short	0x010a
        /*119a*/ 	.byte	0x3f
	.zero		1


	//   ....[71]....
        /*119c*/ 	.word	0x0001bdb0
        /*11a0*/ 	.word	0x0000005a
        /*11a4*/ 	.word	0x00028890
        /*11a8*/ 	.short	0x010a
        /*11aa*/ 	.byte	0x3f
	.zero		1


	//   ....[72]....
        /*11ac*/ 	.word	0x0001c2c0
        /*11b0*/ 	.word	0x0000005a
        /*11b4*/ 	.word	0x00028890
        /*11b8*/ 	.short	0x010a
        /*11ba*/ 	.byte	0x3f
	.zero		1


	//   ....[73]....
        /*11bc*/ 	.word	0x0001c7d0
        /*11c0*/ 	.word	0x0000005a
        /*11c4*/ 	.word	0x00028890
        /*11c8*/ 	.short	0x010a
        /*11ca*/ 	.byte	0x3f
	.zero		1


	//   ....[74]....
        /*11cc*/ 	.word	0x0001cca0
        /*11d0*/ 	.word	0x0000005a
        /*11d4*/ 	.word	0x000288b0
        /*11d8*/ 	.short	0x010a
        /*11da*/ 	.byte	0x3f
	.zero		1


	//   ....[75]....
        /*11dc*/ 	.word	0x0001cfb0
        /*11e0*/ 	.word	0x0000009c
        /*11e4*/ 	.word	0x00028800
        /*11e8*/ 	.short	0x010a
        /*11ea*/ 	.byte	0x3f
	.zero		1


	//   ....[76]....
        /*11ec*/ 	.word	0x0001d1c0
        /*11f0*/ 	.word	0x0000009c
        /*11f4*/ 	.word	0x00028800
        /*11f8*/ 	.short	0x010a
        /*11fa*/ 	.byte	0x3f
	.zero		1


	//   ....[77]....
        /*11fc*/ 	.word	0x0001d210
        /*1200*/ 	.word	0x00000003
        /*1204*/ 	.word	0x00028830
        /*1208*/ 	.short	0x010a
        /*120a*/ 	.byte	0x3f
	.zero		1


	//   ....[78]....
        /*120c*/ 	.word	0x0001d260
        /*1210*/ 	.word	0x00000007
        /*1214*/ 	.word	0x00028830
        /*1218*/ 	.short	0x010a
        /*121a*/ 	.byte	0x3f
	.zero		1


	//   ....[79]....
        /*121c*/ 	.word	0x0001d2b0
        /*1220*/ 	.word	0x00000005
        /*1224*/ 	.word	0x00028850
        /*1228*/ 	.short	0x010a
        /*122a*/ 	.byte	0x3f
	.zero		1


	//   ....[80]....
        /*122c*/ 	.word	0x0001d300
        /*1230*/ 	.word	0x0000000f
        /*1234*/ 	.word	0x00028850
        /*1238*/ 	.short	0x010a
        /*123a*/ 	.byte	0x3f
	.zero		1


	//   ....[81]....
        /*123c*/ 	.word	0x0001def0
        /*1240*/ 	.word	0x00000016
        /*1244*/ 	.word	0x00028820
        /*1248*/ 	.short	0x010a
        /*124a*/ 	.byte	0x3f
	.zero		1


	//   ....[82]....
        /*124c*/ 	.word	0x0001df40
        /*1250*/ 	.word	0x0000000a
        /*1254*/ 	.word	0x000288a0
        /*1258*/ 	.short	0x010a
        /*125a*/ 	.byte	0x3f
	.zero		1


	//   ....[83]....
        /*125c*/ 	.word	0x0001df90
        /*1260*/ 	.word	0x0000000a
        /*1264*/ 	.word	0x000288c0
        /*1268*/ 	.short	0x010a
        /*126a*/ 	.byte	0x3f
	.zero		1


	//   ....[84]....
        /*126c*/ 	.word	0x0001dfe0
        /*1270*/ 	.word	0x0000000a
        /*1274*/ 	.word	0x000288a0
        /*1278*/ 	.short	0x010a
        /*127a*/ 	.byte	0x3f
	.zero		1


	//   ....[85]....
        /*127c*/ 	.word	0x0001e030
        /*1280*/ 	.word	0x0000000a
        /*1284*/ 	.word	0x000288c0
        /*1288*/ 	.short	0x010a
        /*128a*/ 	.byte	0x3f
	.zero		1


	//   ....[86]....
        /*128c*/ 	.word	0x0001e150
        /*1290*/ 	.word	0x00000007
        /*1294*/ 	.word	0x00028840
        /*1298*/ 	.short	0x010a
        /*129a*/ 	.byte	0x3f
	.zero		1


	//   ....[87]....
        /*129c*/ 	.word	0x0001f6d0
        /*12a0*/ 	.word	0x00000016
        /*12a4*/ 	.word	0x00028820
        /*12a8*/ 	.short	0x010a
        /*12aa*/ 	.byte	0x3f
	.zero		1


	//   ....[88]....
        /*12ac*/ 	.word	0x0001f720
        /*12b0*/ 	.word	0x00000006
        /*12b4*/ 	.word	0x00028840
        /*12b8*/ 	.short	0x010a
        /*12ba*/ 	.byte	0x3f
	.zero		1


	//   ....[89]....
        /*12bc*/ 	.word	0x000200a0
        /*12c0*/ 	.word	0x00000006
        /*12c4*/ 	.word	0x00028860
        /*12c8*/ 	.short	0x010a
        /*12ca*/ 	.byte	0x3f
	.zero		1


	//   ....[90]....
        /*12cc*/ 	.word	0x00020b10
        /*12d0*/ 	.word	0x00000000
        /*12d4*/ 	.word	0x00028860
        /*12d8*/ 	.short	0x010a
        /*12da*/ 	.byte	0x3f
	.zero		1


	//   ....[91]....
        /*12dc*/ 	.word	0x00021f30
        /*12e0*/ 	.word	0x00000004
        /*12e4*/ 	.word	0x00028820
        /*12e8*/ 	.short	0x010a
        /*12ea*/ 	.byte	0x3f
	.zero		1


	//   ....[92]....
        /*12ec*/ 	.word	0x000220d0
        /*12f0*/ 	.word	0x00000005
        /*12f4*/ 	.word	0x00028840
        /*12f8*/ 	.short	0x010a
        /*12fa*/ 	.byte	0x3f
	.zero		1


	//   ....[93]....
        /*12fc*/ 	.word	0x00022120
        /*1300*/ 	.word	0x00000019
        /*1304*/ 	.word	0x00028840
        /*1308*/ 	.short	0x010a
        /*130a*/ 	.byte	0x3f
	.zero		1


	//   ....[94]....
        /*130c*/ 	.word	0x00022170
        /*1310*/ 	.word	0x00000005
        /*1314*/ 	.word	0x00028860
        /*1318*/ 	.short	0x010a
        /*131a*/ 	.byte	0x3f
	.zero		1


	//----- nvinfo : EIATTR_NUM_MBARRIERS
	.align		4
.L_146:
        /*131c*/ 	.byte	0x03, 0x38
        /*131e*/ 	.short	0x0016


	//----- nvinfo : EIATTR_EXIT_INSTR_OFFSETS
	.align		4
        /*1320*/ 	.byte	0x04, 0x1c
        /*1322*/ 	.short	(.L_148 - .L_147)


	//   ....[0]....
.L_147:
        /*1324*/ 	.word	0x0001bda0


	//----- nvinfo : EIATTR_MAX_THREADS
	.align		4
.L_148:
        /*1328*/ 	.byte	0x04, 0x05
        /*132a*/ 	.short	(.L_150 - .L_149)
.L_149:
        /*132c*/ 	.word	0x00000180
        /*1330*/ 	.word	0x00000001
        /*1334*/ 	.word	0x00000001


	//----- nvinfo : EIATTR_CRS_STACK_SIZE
	.align		4
.L_150:
        /*1338*/ 	.byte	0x04, 0x1e
        /*133a*/ 	.short	(.L_152 - .L_151)
.L_151:
        /*133c*/ 	.word	0x00000000


	//----- nvinfo : EIATTR_CBANK_PARAM_SIZE
	.align		4
.L_152:
        /*1340*/ 	.byte	0x03, 0x19
        /*1342*/ 	.short	0x0af0


	//----- nvinfo : EIATTR_PARAM_CBANK
	.align		4
        /*1344*/ 	.byte	0x04, 0x0a
        /*1346*/ 	.short	(.L_154 - .L_153)
	.align		4
.L_153:
        /*1348*/ 	.word	index@(.nv.constant0._ZN7cutlass13device_kernelIN5flash11enable_sm90INS1_16FlashAttnFwdSm90INS1_25CollectiveMainloopFwdSm90ILi2EN4cute5tupleIJNS5_1CILi1EEES8_S8_EEENS6_IJNS7_ILi128EEESA_SA_EEELi128ENS_10bfloat16_tEfNS_4arch4Sm90ELb0ELb0ELb0ELb1ELb1ELb1ELb0ELb1ELb1ELb1ELb1ELb0EEENS1_21CollectiveEpilogueFwdISB_S9_SC_SE_Li256ELb1ELb1ELb1ELb0EEENS1_36VarlenDynamicPersistentTileSchedulerILi128ELi128ELi256ELi128ELb1ELb1ELb1ELb0ELb1ELb1EEEEEEEEEvNT_6ParamsE)
        /*134c*/ 	.short	0x0210
        /*134e*/ 	.short	0x0af0


	//----- nvinfo : EIATTR_SW_WAR
	.align		4
.L_154:
        /*1350*/ 	.byte	0x04, 0x36
        /*1352*/ 	.short	(.L_156 - .L_155)
.L_155:
        /*1354*/ 	.word	0x00000008
.L_156:


//--------------------- .nv.info._ZN7cutlass13device_kernelIN5flash11enable_sm90INS1_16FlashAttnFwdSm90INS1_25CollectiveMainloopFwdSm90ILi2EN4cute5tupleIJNS5_1CILi1EEES8_S8_EEENS6_IJNS7_ILi128EEESA_SA_EEELi128ENS_10bfloat16_tEfNS_4arch4Sm90ELb0ELb1ELb0ELb0ELb1ELb0ELb0ELb1ELb1ELb1ELb1ELb0EEENS1_21CollectiveEpilogueFwdISB_S9_SC_SE_Li256ELb0ELb1ELb1ELb0EEENS1_19SingleTileSchedulerILb0ELb1ELb1ELi128EEEEEEEEEvNT_6ParamsE --------------------------
	.section	.nv.info._ZN7cutlass13device_kernelIN5flash11enable_sm90INS1_16FlashAttnFwdSm90INS1_25CollectiveMainloopFwdSm90ILi2EN4cute5tupleIJNS5_1CILi1EEES8_S8_EEENS6_IJNS7_ILi128EEESA_SA_EEELi128ENS_10bfloat16_tEfNS_4arch4Sm90ELb0ELb1ELb0ELb0ELb1ELb0ELb0ELb1ELb1ELb1ELb1ELb0EEENS1_21CollectiveEpilogueFwdISB_S9_SC_SE_Li256ELb0ELb1ELb1ELb0EEENS1_19SingleTileSchedulerILb0ELb1ELb1ELi128EEEEEEEEEvNT_6ParamsE,"",@"SHT_CUDA_INFO"
	.sectionflags	@""
	.align	4


	//----- nvinfo : EIATTR_CUDA_API_VERSION
	.align		4
        /*0000*/ 	.byte	0x04, 0x37
        /*0002*/ 	.short	(.L_158 - .L_157)
.L_157:
        /*0004*/ 	.word	0x00000082


	//----- nvinfo : EIATTR_KPARAM_INFO
	.align		4
.L_158:
        /*0008*/ 	.byte	0x04, 0x17
        /*000a*/ 	.short	(.L_160 - .L_159)
.L_159:
        /*000c*/ 	.word	0x00000000
        /*0010*/ 	.short	0x0000
        /*0012*/ 	.short	0x0070
        /*0014*/ 	.byte	0x00, 0xf0, 0x01, 0x28


	//----- nvinfo : EIATTR_SPARSE_MMA_MASK
	.align		4
.L_160:
        /*0018*/ 	.byte	0x03, 0x50
        /*001a*/ 	.short	0x0000


	//----- nvinfo : EIATTR_MAXREG_COUNT
	.align		4
        /*001c*/ 	.byte	0x03, 0x1b
        /*001e*/ 	.short	0x00a8


	//----- nvinfo : EIATTR_NUM_BARRIERS
	.align		4
        /*0020*/ 	.byte	0x02, 0x4c
        /*0022*/ 	.byte	0x10
	.zero		1


	//----- nvinfo : EIATTR_EXTERNS
	.align		4
        /*0024*/ 	.byte	0x04, 0x0f
        /*0026*/ 	.short	(.L_162 - .L_161)


	//   ....[0]....
	.align		4
.L_161:
        /*0028*/ 	.word	index@(__assertfail)


	//----- nvinfo : EIATTR_MERCURY_ISA_VERSION
	.align		4
.L_162:
        /*002c*/ 	.byte	0x03, 0x5f
        /*002e*/ 	.short	0x0101


	//----- nvinfo : EIATTR_INT_WARP_WIDE_INSTR_OFFSETS
	.align		4
        /*0030*/ 	.byte	0x04, 0x31
        /*0032*/ 	.short	(.L_164 - .L_163)


	//   ....[0]....
.L_163:
        /*0034*/ 	.word	0x000000b0


	//   ....[1]....
        /*0038*/ 	.word	0x000000c0


	//   ....[2]....
        /*003c*/ 	.word	0x00000160


	//----- nvinfo : EIATTR_COOP_GROUP_MASK_REGIDS
	.align		4
.L_164:
        /*0040*/ 	.byte	0x04, 0x29
        /*0042*/ 	.short	(.L_166 - .L_165)


	//   ....[0]....
.L_165:
        /*0044*/ 	.word	0xffffffff


	//   ....[1]....
        /*0048*/ 	.word	0xffffffff


	//   ....[2]....
        /*004c*/ 	.word	0xffffffff


	//   ....[3]....
        /*0050*/ 	.word	0xffffffff


	//   ....[4]....
        /*0054*/ 	.word	0xffffffff


	//   ....[5]....
        /*0058*/ 	.word	0xffffffff


	//   ....[6]....
        /*005c*/ 	.word	0xffffffff


	//   ....[7]....
        /*0060*/ 	.word	0xffffffff


	//   ....[8]....
        /*0064*/ 	.word	0xffffffff


	//   ....[9]....
        /*0068*/ 	.word	0xffffffff


	//   ....[10]....
        /*006c*/ 	.word	0xffffffff


	//   ....[11]....
        /*0070*/ 	.word	0xffffffff


	//   ....[12]....
        /*0074*/ 	.word	0xffffffff


	//   ....[13]....
        /*0078*/ 	.word	0xffffffff


	//   ....[14]....
        /*007c*/ 	.word	0xffffffff


	//   ....[15]....
        /*0080*/ 	.word	0xffffffff


	//   ....[16]....
        /*0084*/ 	.word	0xffffffff


	//   ....[17]....
        /*0088*/ 	.word	0xffffffff


	//   ....[18]....
        /*008c*/ 	.word	0xffffffff


	//   ....[19]....
        /*0090*/ 	.word	0xffffffff


	//   ....[20]....
        /*0094*/ 	.word	0xffffffff


	//   ....[21]....
        /*0098*/ 	.word	0xffffffff


	//   ....[22]....
        /*009c*/ 	.word	0xffffffff


	//   ....[23]....
        /*00a0*/ 	.word	0xffffffff


	//   ....[24]....
        /*00a4*/ 	.word	0xffffffff


	//   ....[25]....
        /*00a8*/ 	.word	0xffffffff


	//   ....[26]....
        /*00ac*/ 	.word	0xffffffff


	//   ....[27]....
        /*00b0*/ 	.word	0xffffffff


	//   ....[28]....
        /*00b4*/ 	.word	0xffffffff


	//   ....[29]....
        /*00b8*/ 	.word	0xffffffff


	//   ....[30]....
        /*00bc*/ 	.word	0xffffffff


	//   ....[31]....
        /*00c0*/ 	.word	0xffffffff


	//   ....[32]....
        /*00c4*/ 	.word	0xffffffff


	//   ....[33]....
        /*00c8*/ 	.word	0xffffffff


	//   ....[34]....
        /*00cc*/ 	.word	0xffffffff


	//   ....[35]....
        /*00d0*/ 	.word	0xffffffff


	//   ....[36]....
        /*00d4*/ 	.word	0xffffffff


	//   ....[37]....
        /*00d8*/ 	.word	0xffffffff


	//   ....[38]....
        /*00dc*/ 	.word	0xffffffff


	//   ....[39]....
        /*00e0*/ 	.word	0xffffffff


	//   ....[40]....
        /*00e4*/ 	.word	0xffffffff


	//   ....[41]....
        /*00e8*/ 	.word	0xffffffff


	//   ....[42]....
        /*00ec*/ 	.word	0xffffffff


	//   ....[43]....
        /*00f0*/ 	.word	0xffffffff


	//   ....[44]....
        /*00f4*/ 	.word	0xffffffff


	//   ....[45]....
        /*00f8*/ 	.word	0xffffffff


	//   ....[46]....
        /*00fc*/ 	.word	0xffffffff


	//   ....[47]....
        /*0100*/ 	.word	0xffffffff


	//   ....[48]....
        /*0104*/ 	.word	0xffffffff


	//   ....[49]....
        /*0108*/ 	.word	0xffffffff


	//   ....[50]....
        /*010c*/ 	.word	0xffffffff


	//   ....[51]....
        /*0110*/ 	.word	0xffffffff


	//   ....[52]....
        /*0114*/ 	.word	0xffffffff


	//   ....[53]....
        /*0118*/ 	.word	0xffffffff


	//   ....[54]....
        /*011c*/ 	.word	0xffffffff


	//   ....[55]....
        /*0120*/ 	.word	0xffffffff


	//   ....[56]....
        /*0124*/ 	.word	0xffffffff


	//   ....[57]....
        /*0128*/ 	.word	0xffffffff


	//   ....[58]....
        /*012c*/ 	.word	0xffffffff


	//   ....[59]....
        /*0130*/ 	.word	0xffffffff


	//   ....[60]....
        /*0134*/ 	.word	0xffffffff


	//   ....[61]....
        /*0138*/ 	.word	0xffffffff


	//   ....[62]....
        /*013c*/ 	.word	0xffffffff


	//   ....[63]....
        /*0140*/ 	.word	0xffffffff


	//   ....[64]....
        /*0144*/ 	.word	0xffffffff


	//   ....[65]....
        /*0148*/ 	.word	0xffffffff


	//   ....[66]....
        /*014c*/ 	.word	0xffffffff


	//   ....[67]....
        /*0150*/ 	.word	0xffffffff


	//   ....[68]....
        /*0154*/ 	.word	0xffffffff


	//   ....[69]....
        /*0158*/ 	.word	0xffffffff


	//   ....[70]....
        /*015c*/ 	.word	0xffffffff


	//   ....[71]....
        /*0160*/ 	.word	0xffffffff


	//   ....[72]....
        /*0164*/ 	.word	0xffffffff


	//   ....[73]....
        /*0168*/ 	.word	0xffffffff


	//   ....[74]....
        /*016c*/ 	.word	0xffffffff


	//   ....[75]....
        /*0170*/ 	.word	0xffffffff


	//   ....[76]....
        /*0174*/ 	.word	0xffffffff


	//   ....[77]....
        /*0178*/ 	.word	0xffffffff


	//   ....[78]....
        /*017c*/ 	.word	0xffffffff


	//   ....[79]....
        /*0180*/ 	.word	0xffffffff


	//   ....[80]....
        /*0184*/ 	.word	0xffffffff


	//   ....[81]....
        /*0188*/ 	.word	0xffffffff


	//   ....[82]....
        /*018c*/ 	.word	0xffffffff


	//   ....[83]....
        /*0190*/ 	.word	0xffffffff


	//   ....[84]....
        /*0194*/ 	.word	0xffffffff


	//   ....[85]....
        /*0198*/ 	.word	0xffffffff


	//   ....[86]....
        /*019c*/ 	.word	0xffffffff


	//   ....[87]....
        /*01a0*/ 	.word	0xffffffff


	//   ....[88]....
        /*01a4*/ 	.word	0xffffffff


	//   ....[89]....
        /*01a8*/ 	.word	0xffffffff


	//   ....[90]....
        /*01ac*/ 	.word	0xffffffff


	//   ....[91]....
        /*01b0*/ 	.word	0xffffffff


	//   ....[92]....
        /*01b4*/ 	.word	0xffffffff


	//   ....[93]....
        /*01b8*/ 	.word	0xffffffff


	//   ....[94]....
        /*01bc*/ 	.word	0xffffffff


	//   ....[95]....
        /*01c0*/ 	.word	0xffffffff


	//   ....[96]....
        /*01c4*/ 	.word	0xffffffff


	//   ....[97]....
        /*01c8*/ 	.word	0xffffffff


	//   ....[98]....
        /*01cc*/ 	.word	0xffffffff


	//   ....[99]....
        /*01d0*/ 	.word	0xffffffff


	//   ....[100]....
        /*01d4*/ 	.word	0xffffffff


	//   ....[101]....
        /*01d8*/ 	.word	0xffffffff


	//   ....[102]....
        /*01dc*/ 	.word	0xffffffff


	//   ....[103]....
        /*01e0*/ 	.word	0xffffffff


	//   ....[104]....
        /*01e4*/ 	.word	0xffffffff


	//   ....[105]....
        /*01e8*/ 	.word	0xffffffff


	//   ....[106]....
        /*01ec*/ 	.word	0xffffffff


	//   ....[107]....
        /*01f0*/ 	.word	0xffffffff


	//   ....[108]....
        /*01f4*/ 	.word	0xffffffff


	//   ....[109]....
        /*01f8*/ 	.word	0xffffffff


	//   ....[110]....
        /*01fc*/ 	.word	0xffffffff


	//   ....[111]....
        /*0200*/ 	.word	0xffffffff


	//   ....[112]....
        /*0204*/ 	.word	0xffffffff


	//   ....[113]....
        /*0208*/ 	.word	0xffffffff


	//   ....[114]....
        /*020c*/ 	.word	0xffffffff


	//   ....[115]....
        /*0210*/ 	.word	0xffffffff


	//   ....[116]....
        /*0214*/ 	.word	0xffffffff


	//   ....[117]....
        /*0218*/ 	.word	0xffffffff


	//   ....[118]....
        /*021c*/ 	.word	0xffffffff


	//   ....[119]....
        /*0220*/ 	.word	0xffffffff


	//   ....[120]....
        /*0224*/ 	.word	0xffffffff


	//   ....[121]....
        /*0228*/ 	.word	0xffffffff


	//   ....[122]....
        /*022c*/ 	.word	0xffffffff


	//   ....[123]....
        /*0230*/ 	.word	0x0500000f


	//   ....[124]....
        /*0234*/ 	.word	0x0500000f


	//   ....[125]....
        /*0238*/ 	.word	0x0500000f


	//   ....[126]....
        /*023c*/ 	.word	0x0500000f


	//   ....[127]....
        /*0240*/ 	.word	0x0500000f


	//   ....[128]....
        /*0244*/ 	.word	0x0500000f


	//   ....[129]....
        /*0248*/ 	.word	0x0500000f


	//   ....[130]....
        /*024c*/ 	.word	0x0500000f


	//   ....[131]....
        /*0250*/ 	.word	0x0500000f


	//   ....[132]....
        /*0254*/ 	.word	0x0500000f


	//   ....[133]....
        /*0258*/ 	.word	0x0500000f


	//   ....[134]....
        /*025c*/ 	.word	0x0500000f


	//   ....[135]....
        /*0260*/ 	.word	0x0500000f


	//   ....[136]....
        /*0264*/ 	.word	0x0500000f


	//   ....[137]....
        /*0268*/ 	.word	0x0500000f


	//   ....[138]....
        /*026c*/ 	.word	0x0500000f


	//   ....[139]....
        /*0270*/ 	.word	0x0500000f


	//   ....[140]....
        /*0274*/ 	.word	0x0500000f


	//   ....[141]....
        /*0278*/ 	.word	0x0500000f


	//   ....[142]....
        /*027c*/ 	.word	0x0500000f


	//   ....[143]....
        /*0280*/ 	.word	0x0500000f


	//   ....[144]....
        /*0284*/ 	.word	0x0500000f


	//   ....[145]....
        /*0288*/ 	.word	0x0500000f


	//   ....[146]....
        /*028c*/ 	.word	0x0500000f


	//   ....[147]....
        /*0290*/ 	.word	0x0500000f


	//   ....[148]....
        /*0294*/ 	.word	0x0500000f


	//   ....[149]....
        /*0298*/ 	.word	0x0500000f


	//   ....[150]....
        /*029c*/ 	.word	0x0500000f


	//   ....[151]....
        /*02a0*/ 	.word	0x0500000f


	//   ....[152]....
        /*02a4*/ 	.word	0x0500000f


	//   ....[153]....
        /*02a8*/ 	.word	0x0500000f


	//   ....[154]....
        /*02ac*/ 	.word	0x0500000f


	//   ....[155]....
        /*02b0*/ 	.word	0x0500000f


	//   ....[156]....
        /*02b4*/ 	.word	0x0500000f


	//   ....[157]....
        /*02b8*/ 	.word	0x0500000f


	//   ....[158]....
        /*02bc*/ 	.word	0x0500000f


	//   ....[159]....
        /*02c0*/ 	.word	0x0500000f


	//   ....[160]....
        /*02c4*/ 	.word	0x0500000f


	//   ....[161]....
        /*02c8*/ 	.word	0x0500000f


	//   ....[162]....
        /*02cc*/ 	.word	0x0500000f


	//   ....[163]....
        /*02d0*/ 	.word	0x0500000f


	//   ....[164]....
        /*02d4*/ 	.word	0x0500000f


	//   ....[165]....
        /*02d8*/ 	.word	0x0500000f


	//   ....[166]....
        /*02dc*/ 	.word	0x0500000f


	//   ....[167]....
        /*02e0*/ 	.word	0x0500000f


	//   ....[168]....
        /*02e4*/ 	.word	0x0500000f


	//   ....[169]....
        /*02e8*/ 	.word	0x0500000f


	//   ....[170]....
        /*02ec*/ 	.word	0x0500000f


	//   ....[171]....
        /*02f0*/ 	.word	0x0500000f


	//   ....[172]....
        /*02f4*/ 	.word	0x0500000f


	//   ....[173]....
        /*02f8*/ 	.word	0x0500000f


	//   ....[174]....
        /*02fc*/ 	.word	0x0500000f


	//   ....[175]....
        /*0300*/ 	.word	0x0500000f


	//   ....[176]....
        /*0304*/ 	.word	0x0500000f


	//   ....[177]....
        /*0308*/ 	.word	0x0500000f


	//   ....[178]....
        /*030c*/ 	.word	0x0500000f


	//   ....[179]....
        /*0310*/ 	.word	0x0500000f


	//   ....[180]....
        /*0314*/ 	.word	0x0500000f


	//   ....[181]....
        /*0318*/ 	.word	0x0500000f


	//   ....[182]....
        /*031c*/ 	.word	0x0500000f


	//   ....[183]....
        /*0320*/ 	.word	0x0500000f


	//   ....[184]....
        /*0324*/ 	.word	0x0500000f


	//   ....[185]....
        /*0328*/ 	.word	0x0500000f


	//   ....[186]....
        /*032c*/ 	.word	0x0500000f


	//   ....[187]....
        /*0330*/ 	.word	0x0500000f


	//   ....[188]....
        /*0334*/ 	.word	0x0500000f


	//   ....[189]....
        /*0338*/ 	.word	0x0500000f


	//   ....[190]....
        /*033c*/ 	.word	0x0500000f


	//   ....[191]....
        /*0340*/ 	.word	0x0500000f


	//   ....[192]....
        /*0344*/ 	.word	0x0500000f


	//   ....[193]....
        /*0348*/ 	.word	0x0500000f


	//   ....[194]....
        /*034c*/ 	.word	0x0500000f


	//   ....[195]....
        /*0350*/ 	.word	0x0500000f


	//   ....[196]....
        /*0354*/ 	.word	0x0500000f


	//   ....[197]....
        /*0358*/ 	.word	0x0500000f


	//   ....[198]....
        /*035c*/ 	.word	0x0500000f


	//   ....[199]....
        /*0360*/ 	.word	0x0500000f


	//   ....[200]....
        /*0364*/ 	.word	0x0500000f


	//   ....[201]....
        /*0368*/ 	.word	0x0500000f


	//   ....[202]....
        /*036c*/ 	.word	0x0500000f


	//   ....[203]....
        /*0370*/ 	.word	0x0500000f


	//   ....[204]....
        /*0374*/ 	.word	0x0500000f


	//----- nvinfo : EIATTR_COOP_GROUP_INSTR_OFFSETS
	.align		4
.L_166:
        /*0378*/ 	.byte	0x04, 0x28
        /*037a*/ 	.short	(.L_168 - .L_167)


	//   ....[0]....
.L_167:
        /*037c*/ 	.word	0x00000070


	//   ....[1]....
        /*0380*/ 	.word	0x00000080


	//   ....[2]....
        /*0384*/ 	.word	0x000002c0


	//   ....[3]....
        /*0388*/ 	.word	0x00000420


	//   ....[4]....
        /*038c*/ 	.word	0x00000540


	//   ....[5]....
        /*0390*/ 	.word	0x000006a0


	//   ....[6]....
        /*0394*/ 	.word	0x00001510


	//   ....[7]....
        /*0398*/ 	.word	0x00001ef0


	//   ....[8]....
        /*039c*/ 	.word	0x00002b00


	//   ....[9]....
        /*03a0*/ 	.word	0x000032f0


	//   ....[10]....
        /*03a4*/ 	.word	0x00003420


	//   ....[11]....
        /*03a8*/ 	.word	0x00003cb0


	//   ....[12]....
        /*03ac*/ 	.word	0x00003d10


	//   ....[13]....
        /*03b0*/ 	.word	0x00005580


	//   ....[14]....
        /*03b4*/ 	.word	0x00005780


	//   ....[15]....
        /*03b8*/ 	.word	0x00006360


	//   ....[16]....
        /*03bc*/ 	.word	0x000063b0


	//   ....[17]....
        /*03c0*/ 	.word	0x00006ce0


	//   ....[18]....
        /*03c4*/ 	.word	0x00006d50


	//   ....[19]....
        /*03c8*/ 	.word	0x00008cc0


	//   ....[20]....
        /*03cc*/ 	.word	0x00008cd0


	//   ....[21]....
        /*03d0*/ 	.word	0x00008d10


	//   ....[22]....
        /*03d4*/ 	.word	0x00008d20


	//   ....[23]....
        /*03d8*/ 	.word	0x0000aa10


	//   ....[24]....
        /*03dc*/ 	.word	0x0000ac10


	//   ....[25]....
        /*03e0*/ 	.word	0x0000b7f0


	//   ....[26]....
        /*03e4*/ 	.word	0x0000b840


	//   ....[27]....
        /*03e8*/ 	.word	0x0000c170


	//   ....[28]....
        /*03ec*/ 	.word	0x0000c1e0


	//   ....[29]....
        /*03f0*/ 	.word	0x0000d330


	//   ....[30]....
        /*03f4*/ 	.word	0x0000d360


	//   ....[31]....
        /*03f8*/ 	.word	0x0000d410


	//   ....[32]....
        /*03fc*/ 	.word	0x0000d420


	//   ....[33]....
        /*0400*/ 	.word	0x0000e3d0


	//   ....[34]....
        /*0404*/ 	.word	0x0000e410


	//   ....[35]....
        /*0408*/ 	.word	0x0000e450


	//   ....[36]....
        /*040c*/ 	.word	0x0000e470


	//   ....[37]....
        /*0410*/ 	.word	0x0000e4a0


	//   ....[38]....
        /*0414*/ 	.word	0x0000e4b0


	//   ....[39]....
        /*0418*/ 	.word	0x0000eaf0


	//   ....[40]....
        /*041c*/ 	.word	0x0000eb00


	//   ....[41]....
        /*0420*/ 	.word	0x0000f530


	//   ....[42]....
        /*0424*/ 	.word	0x00010ab0


	//   ....[43]....
        /*0428*/ 	.word	0x00010ae0


	//   ....[44]....
        /*042c*/ 	.word	0x00010af0


	//   ....[45]....
        /*0430*/ 	.word	0x00010b00


	//   ....[46]....
        /*0434*/ 	.word	0x00010b10


	//   ....[47]....
        /*0438*/ 	.word	0x00010b20


	//   ....[48]....
        /*043c*/ 	.word	0x00010b30


	//   ....[49]....
        /*0440*/ 	.word	0x00010b50


	//   ....[50]....
        /*0444*/ 	.word	0x00010bc0


	//   ....[51]....
        /*0448*/ 	.word	0x00010c50


	//   ....[52]....
        /*044c*/ 	.word	0x00010ca0


	//   ....[53]....
        /*0450*/ 	.word	0x00010cb0


	//   ....[54]....
        /*0454*/ 	.word	0x00010ce0


	//   ....[55]....
        /*0458*/ 	.word	0x00010d30


	//   ....[56]....
        /*045c*/ 	.word	0x00010d70


	//   ....[57]....
        /*0460*/ 	.word	0x00010d90


	//   ....[58]....
        /*0464*/ 	.word	0x00011410


	//   ....[59]....
        /*0468*/ 	.word	0x00011440


	//   ....[60]....
        /*046c*/ 	.word	0x00011470


	//   ....[61]....
        /*0470*/ 	.word	0x000114a0


	//   ....[62]....
        /*0474*/ 	.word	0x000114b0


	//   ....[63]....
        /*0478*/ 	.word	0x00011540


	//   ....[64]....
        /*047c*/ 	.word	0x00011560


	//   ....[65]....
        /*0480*/ 	.word	0x00011570


	//   ....[66]....
        /*0484*/ 	.word	0x00011650


	//   ....[67]....
        /*0488*/ 	.word	0x00011670


	//   ....[68]....
        /*048c*/ 	.word	0x00011680


	//   ....[69]....
        /*0490*/ 	.word	0x000116d0


	//   ....[70]....
        /*0494*/ 	.word	0x00011770


	//   ....[71]....
        /*0498*/ 	.word	0x00011790


	//   ....[72]....
        /*049c*/ 	.word	0x000117a0


	//   ....[73]....
        /*04a0*/ 	.word	0x000117e0


	//   ....[74]....
        /*04a4*/ 	.word	0x00011f00


	//   ....[75]....
        /*04a8*/ 	.word	0x00011f30


	//   ....[76]....
        /*04ac*/ 	.word	0x00011f40


	//   ....[77]....
        /*04b0*/ 	.word	0x00011f50


	//   ....[78]....
        /*04b4*/ 	.word	0x00011f80


	//   ....[79]....
        /*04b8*/ 	.word	0x00011fc0


	//   ....[80]....
        /*04bc*/ 	.word	0x00011fd0


	//   ....[81]....
        /*04c0*/ 	.word	0x00011ff0


	//   ....[82]....
        /*04c4*/ 	.word	0x00012050


	//   ....[83]....
        /*04c8*/ 	.word	0x00012060


	//   ....[84]....
        /*04cc*/ 	.word	0x00012080


	//   ....[85]....
        /*04d0*/ 	.word	0x000120e0


	//   ....[86]....
        /*04d4*/ 	.word	0x00012100


	//   ....[87]....
        /*04d8*/ 	.word	0x00012110


	//   ....[88]....
        /*04dc*/ 	.word	0x00012140


	//   ....[89]....
        /*04e0*/ 	.word	0x00012150


	//   ....[90]....
        /*04e4*/ 	.word	0x000123d0


	//   ....[91]....
        /*04e8*/ 	.word	0x000123f0


	//   ....[92]....
        /*04ec*/ 	.word	0x00012400


	//   ....[93]....
        /*04f0*/ 	.word	0x00012420


	//   ....[94]....
        /*04f4*/ 	.word	0x00012490


	//   ....[95]....
        /*04f8*/ 	.word	0x000124c0


	//   ....[96]....
        /*04fc*/ 	.word	0x00012510


	//   ....[97]....
        /*0500*/ 	.word	0x00012540


	//   ....[98]....
        /*0504*/ 	.word	0x00012590


	//   ....[99]....
        /*0508*/ 	.word	0x000125c0


	//   ....[100]....
        /*050c*/ 	.word	0x00012610


	//   ....[101]....
        /*0510*/ 	.word	0x00012640


	//   ....[102]....
        /*0514*/ 	.word	0x00012690


	//   ....[103]....
        /*0518*/ 	.word	0x000126c0


	//   ....[104]....
        /*051c*/ 	.word	0x00012710


	//   ....[105]....
        /*0520*/ 	.word	0x00012740


	//   ....[106]....
        /*0524*/ 	.word	0x00012ba0


	//   ....[107]....
        /*0528*/ 	.word	0x00012bd0


	//   ....[108]....
        /*052c*/ 	.word	0x00012c00


	//   ....[109]....
        /*0530*/ 	.word	0x00012c30


	//   ....[110]....
        /*0534*/ 	.word	0x00012c60


	//   ....[111]....
        /*0538*/ 	.word	0x00012c70


	//   ....[112]....
        /*053c*/ 	.word	0x00012c90


	//   ....[113]....
        /*0540*/ 	.word	0x00012cb0


	//   ....[114]....
        /*0544*/ 	.word	0x00012cd0


	//   ....[115]....
        /*0548*/ 	.word	0x00012cf0


	//   ....[116]....
        /*054c*/ 	.word	0x00012d70


	//   ....[117]....
        /*0550*/ 	.word	0x00012d90


	//   ....[118]....
        /*0554*/ 	.word	0x00012dc0


	//   ....[119]....
        /*0558*/ 	.word	0x00012de0


	//   ....[120]....
        /*055c*/ 	.word	0x00012f90


	//   ....[121]....
        /*0560*/ 	.word	0x00012fa0


	//   ....[122]....
        /*0564*/ 	.word	0x00013200


	//   ....[123]....
        /*0568*/ 	.word	0x00013820


	//   ....[124]....
        /*056c*/ 	.word	0x00013910


	//   ....[125]....
        /*0570*/ 	.word	0x000139b0


	//   ....[126]....
        /*0574*/ 	.word	0x00013a10


	//   ....[127]....
        /*0578*/ 	.word	0x00013ae0


	//   ....[128]....
        /*057c*/ 	.word	0x00013b50


	//   ....[129]....
        /*0580*/ 	.word	0x00013c10


	//   ....[130]....
        /*0584*/ 	.word	0x00013c80


	//   ....[131]....
        /*0588*/ 	.word	0x00013d60


	//   ....[132]....
        /*058c*/ 	.word	0x00013de0


	//   ....[133]....
        /*0590*/ 	.word	0x00013eb0


	//   ....[134]....
        /*0594*/ 	.word	0x00013f30


	//   ....[135]....
        /*0598*/ 	.word	0x00013ff0


	//   ....[136]....
        /*059c*/ 	.word	0x00014070


	//   ....[137]....
        /*05a0*/ 	.word	0x00014140


	//   ....[138]....
        /*05a4*/ 	.word	0x000141c0


	//   ....[139]....
        /*05a8*/ 	.word	0x00014280


	//   ....[140]....
        /*05ac*/ 	.word	0x00014310


	//   ....[141]....
        /*05b0*/ 	.word	0x00014370


	//   ....[142]....
        /*05b4*/ 	.word	0x00014410


	//   ....[143]....
        /*05b8*/ 	.word	0x000144e0


	//   ....[144]....
        /*05bc*/ 	.word	0x00014550


	//   ....[145]....
        /*05c0*/ 	.word	0x00014640


	//   ....[146]....
        /*05c4*/ 	.word	0x000146a0


	//   ....[147]....
        /*05c8*/ 	.word	0x00014770


	//   ....[148]....
        /*05cc*/ 	.word	0x000147e0


	//   ....[149]....
        /*05d0*/ 	.word	0x000148d0


	//   ....[150]....
        /*05d4*/ 	.word	0x00014930


	//   ....[151]....
        /*05d8*/ 	.word	0x00014a00


	//   ....[152]....
        /*05dc*/ 	.word	0x00014a70


	//   ....[153]....
        /*05e0*/ 	.word	0x00014b50


	//   ....[154]....
        /*05e4*/ 	.word	0x00014bb0


	//   ....[155]....
        /*05e8*/ 	.word	0x00014c60


	//   ....[156]....
        /*05ec*/ 	.word	0x00014da0


	//   ....[157]....
        /*05f0*/ 	.word	0x00014e50


	//   ....[158]....
        /*05f4*/ 	.word	0x00014f20


	//   ....[159]....
        /*05f8*/ 	.word	0x00014f70


	//   ....[160]....
        /*05fc*/ 	.word	0x00015050


	//   ....[161]....
        /*0600*/ 	.word	0x000150a0


	//   ....[162]....
        /*0604*/ 	.word	0x00015170


	//   ....[163]....
        /*0608*/ 	.word	0x000151c0


	//   ....[164]....
        /*060c*/ 	.word	0x000152a0


	//   ....[165]....
        /*0610*/ 	.word	0x000152f0


	//   ....[166]....
        /*0614*/ 	.word	0x000153d0


	//   ....[167]....
        /*0618*/ 	.word	0x00015420


	//   ....[168]....
        /*061c*/ 	.word	0x000154f0


	//   ....[169]....
        /*0620*/ 	.word	0x00015540


	//   ....[170]....
        /*0624*/ 	.word	0x00015620


	//   ....[171]....
        /*0628*/ 	.word	0x00015670


	//   ....[172]....
        /*062c*/ 	.word	0x00015760


	//   ....[173]....
        /*0630*/ 	.word	0x00015800


	//   ....[174]....
        /*0634*/ 	.word	0x00015860


	//   ....[175]....
        /*0638*/ 	.word	0x00015920


	//   ....[176]....
        /*063c*/ 	.word	0x000159c0


	//   ....[177]....
        /*0640*/ 	.word	0x00015a80


	//   ....[178]....
        /*0644*/ 	.word	0x00015b20


	//   ....[179]....
        /*0648*/ 	.word	0x00015be0


	//   ....[180]....
        /*064c*/ 	.word	0x00015c80


	//   ....[181]....
        /*0650*/ 	.word	0x00015d40


	//   ....[182]....
        /*0654*/ 	.word	0x00015de0


	//   ....[183]....
        /*0658*/ 	.word	0x00015ea0


	//   ....[184]....
        /*065c*/ 	.word	0x00015f40


	//   ....[185]....
        /*0660*/ 	.word	0x00016000


	//   ....[186]....
        /*0664*/ 	.word	0x000160a0


	//   ....[187]....
        /*0668*/ 	.word	0x00016160


	//   ....[188]....
        /*066c*/ 	.word	0x00016280


	//   ....[189]....
        /*0670*/ 	.word	0x00016320


	//   ....[190]....
        /*0674*/ 	.word	0x000163d0


	//   ....[191]....
        /*0678*/ 	.word	0x000164a0


	//   ....[192]....
        /*067c*/ 	.word	0x00016510


	//   ....[193]....
        /*0680*/ 	.word	0x000165e0


	//   ....[194]....
        /*0684*/ 	.word	0x00016650


	//   ....[195]....
        /*0688*/ 	.word	0x00016730


	//   ....[196]....
        /*068c*/ 	.word	0x000167a0


	//   ....[197]....
        /*0690*/ 	.word	0x00016880


	//   ....[198]....
        /*0694*/ 	.word	0x00016900


	//   ....[199]....
        /*0698*/ 	.word	0x000169e0


	//   ....[200]....
        /*069c*/ 	.word	0x00016a50


	//   ....[201]....
        /*06a0*/ 	.word	0x00016b20


	//   ....[202]....
        /*06a4*/ 	.word	0x00016b90


	//   ....[203]....
        /*06a8*/ 	.word	0x00016c50


	//   ....[204]....
        /*06ac*/ 	.word	0x00016d30


	//----- nvinfo : EIATTR_REG_RECONFIG
	.align		4
.L_168:
        /*06b0*/ 	.byte	0x01, 0x54
	.zero		2


	//----- nvinfo : EIATTR_SYSCALL_OFFSETS
	.align		4
        /*06b4*/ 	.byte	0x04, 0x46
        /*06b6*/ 	.short	(.L_170 - .L_169)


	//   ....[0]....
.L_169:
        /*06b8*/ 	.word	0x000016d0


	//   ....[1]....
        /*06bc*/ 	.word	0x000100f0


	//   ....[2]....
        /*06c0*/ 	.word	0x00010230


	//   ....[3]....
        /*06c4*/ 	.word	0x00010320


	//   ....[4]....
        /*06c8*/ 	.word	0x00011170


	//----- nvinfo : EIATTR_MBARRIER_INSTR_OFFSETS
	.align		4
.L_170:
        /*06cc*/ 	.byte	0x04, 0x39
        /*06ce*/ 	.short	(.L_172 - .L_171)


	//   ....[0]....
.L_171:
        /*06d0*/ 	.word	0x00000170
        /*06d4*/ 	.word	0x000000ff
        /*06d8*/ 	.word	0x00028800
        /*06dc*/ 	.short	0x0100
        /*06de*/ 	.byte	0x08
	.zero		1


	//   ....[1]....
        /*06e0*/ 	.word	0x00000180
        /*06e4*/ 	.word	0x000000ff
        /*06e8*/ 	.word	0x00028820
        /*06ec*/ 	.short	0x0100
        /*06ee*/ 	.byte	0x08
	.zero		1


	//   ....[2]....
        /*06f0*/ 	.word	0x00000270
        /*06f4*/ 	.word	0x000000ff
        /*06f8*/ 	.word	0x00028830
        /*06fc*/ 	.short	0x0100
        /*06fe*/ 	.byte	0x08
	.zero		1


	//   ....[3]....
        /*0700*/ 	.word	0x00000280
        /*0704*/ 	.word	0x000000ff
        /*0708*/ 	.word	0x00028840
        /*070c*/ 	.short	0x0100
        /*070e*/ 	.byte	0x08
	.zero		1


	//   ....[4]....
        /*0710*/ 	.word	0x00000290
        /*0714*/ 	.word	0x000000ff
        /*0718*/ 	.word	0x00028838
        /*071c*/ 	.short	0x0100
        /*071e*/ 	.byte	0x08
	.zero		1


	//   ....[5]....
        /*0720*/ 	.word	0x000002a0
        /*0724*/ 	.word	0x000000ff
        /*0728*/ 	.word	0x00028848
        /*072c*/ 	.short	0x0100
        /*072e*/ 	.byte	0x08
	.zero		1


	//   ....[6]....
        /*0730*/ 	.word	0x000003d0
        /*0734*/ 	.word	0x000000ff
        /*0738*/ 	.word	0x00028850
        /*073c*/ 	.short	0x0100
        /*073e*/ 	.byte	0x08
	.zero		1


	//   ....[7]....
        /*0740*/ 	.word	0x000003e0
        /*0744*/ 	.word	0x000000ff
        /*0748*/ 	.word	0x00028860
        /*074c*/ 	.short	0x0100
        /*074e*/ 	.byte	0x08
	.zero		1


	//   ....[8]....
        /*0750*/ 	.word	0x000003f0
        /*0754*/ 	.word	0x000000ff
        /*0758*/ 	.word	0x00028858
        /*075c*/ 	.short	0x0100
        /*075e*/ 	.byte	0x08
	.zero		1


	//   ....[9]....
        /*0760*/ 	.word	0x00000400
        /*0764*/ 	.word	0x000000ff
        /*0768*/ 	.word	0x00028868
        /*076c*/ 	.short	0x0100
        /*076e*/ 	.byte	0x08
	.zero		1


	//   ....[10]....
        /*0770*/ 	.word	0x000004f0
        /*0774*/ 	.word	0x000000ff
        /*0778*/ 	.word	0x00028870
        /*077c*/ 	.short	0x0100
        /*077e*/ 	.byte	0x06
	.zero		1


	//   ....[11]....
        /*0780*/ 	.word	0x00000500
        /*0784*/ 	.word	0x000000ff
        /*0788*/ 	.word	0x00028880
        /*078c*/ 	.short	0x0100
        /*078e*/ 	.byte	0x06
	.zero		1


	//   ....[12]....
        /*0790*/ 	.word	0x00000510
        /*0794*/ 	.word	0x000000ff
        /*0798*/ 	.word	0x00028878
        /*079c*/ 	.short	0x0100
        /*079e*/ 	.byte	0x06
	.zero		1


	//   ....[13]....
        /*07a0*/ 	.word	0x00000520
        /*07a4*/ 	.word	0x000000ff
        /*07a8*/ 	.word	0x00028888
        /*07ac*/ 	.short	0x0100
        /*07ae*/ 	.byte	0x06
	.zero		1


	//   ....[14]....
        /*07b0*/ 	.word	0x00000650
        /*07b4*/ 	.word	0x000000ff
        /*07b8*/ 	.word	0x00028890
        /*07bc*/ 	.short	0x0100
        /*07be*/ 	.byte	0x08
	.zero		1


	//   ....[15]....
        /*07c0*/ 	.word	0x00000660
        /*07c4*/ 	.word	0x000000ff
        /*07c8*/ 	.word	0x000288a0
        /*07cc*/ 	.short	0x0100
        /*07ce*/ 	.byte	0x08
	.zero		1


	//   ....[16]....
        /*07d0*/ 	.word	0x00000670
        /*07d4*/ 	.word	0x000000ff
        /*07d8*/ 	.word	0x00028898
        /*07dc*/ 	.short	0x0100
        /*07de*/ 	.byte	0x08
	.zero		1


	//   ....[17]....
        /*07e0*/ 	.word	0x00000680
        /*07e4*/ 	.word	0x000000ff
        /*07e8*/ 	.word	0x000288a8
        /*07ec*/ 	.short	0x0100
        /*07ee*/ 	.byte	0x08
	.zero		1


	//   ....[18]....
        /*07f0*/ 	.word	0x000007c0
        /*07f4*/ 	.word	0x000000ff
        /*07f8*/ 	.word	0x000288b0
        /*07fc*/ 	.short	0x0100
        /*07fe*/ 	.byte	0x08
	.zero		1


	//   ....[19]....
        /*0800*/ 	.word	0x000007d0
        /*0804*/ 	.word	0x000000ff
        /*0808*/ 	.word	0x000288c0
        /*080c*/ 	.short	0x0100
        /*080e*/ 	.byte	0x08
	.zero		1


	//   ....[20]....
        /*0810*/ 	.word	0x000007e0
        /*0814*/ 	.word	0x000000ff
        /*0818*/ 	.word	0x000288b8
        /*081c*/ 	.short	0x0100
        /*081e*/ 	.byte	0x08
	.zero		1


	//   ....[21]....
        /*0820*/ 	.word	0x000007f0
        /*0824*/ 	.word	0x000000ff
        /*0828*/ 	.word	0x000288c8
        /*082c*/ 	.short	0x0100
        /*082e*/ 	.byte	0x08
	.zero		1


	//   ....[22]....
        /*0830*/ 	.word	0x000016f0
        /*0834*/ 	.word	0x000000ff
        /*0838*/ 	.word	0x00028800
        /*083c*/ 	.short	0x010a
        /*083e*/ 	.byte	0x28
	.zero		1


	//   ....[23]....
        /*0840*/ 	.word	0x00001760
        /*0844*/ 	.word	0x000000ff
        /*0848*/ 	.word	0x00028830
        /*084c*/ 	.short	0x010a
        /*084e*/ 	.byte	0x28
	.zero		1


	//   ....[24]....
        /*0850*/ 	.word	0x000017c0
        /*0854*/ 	.word	0x000000ff
        /*0858*/ 	.word	0x00028830
        /*085c*/ 	.short	0x010a
        /*085e*/ 	.byte	0x28
	.zero		1


	//   ....[25]....
        /*0860*/ 	.word	0x00001f10
        /*0864*/ 	.word	0x000000ff
        /*0868*/ 	.word	0x00000000
        /*086c*/ 	.short	0x0101
        /*086e*/ 	.byte	0x06
	.zero		1


	//   ....[26]....
        /*0870*/ 	.word	0x00004d40
        /*0874*/ 	.word	0x000000ff
        /*0878*/ 	.word	0x00028830
        /*087c*/ 	.short	0x010a
        /*087e*/ 	.byte	0x06
	.zero		1


	//   ....[27]....
        /*0880*/ 	.word	0x00004d80
        /*0884*/ 	.word	0x000000ff
        /*0888*/ 	.word	0x00028830
        /*088c*/ 	.short	0x010a
        /*088e*/ 	.byte	0x06
	.zero		1


	//   ....[28]....
        /*0890*/ 	.word	0x000050f0
        /*0894*/ 	.word	0x000000ff
        /*0898*/ 	.word	0x00028850
        /*089c*/ 	.short	0x010a
        /*089e*/ 	.byte	0x06
	.zero		1


	//   ....[29]....
        /*08a0*/ 	.word	0x00005130
        /*08a4*/ 	.word	0x000000ff
        /*08a8*/ 	.word	0x00028850
        /*08ac*/ 	.short	0x010a
        /*08ae*/ 	.byte	0x06
	.zero		1


	//   ....[30]....
        /*08b0*/ 	.word	0x00005550
        /*08b4*/ 	.word	0x000000ff
        /*08b8*/ 	.word	0x00000000
        /*08bc*/ 	.short	0x0101
        /*08be*/ 	.byte	0x06
	.zero		1


	//   ....[31]....
        /*08c0*/ 	.word	0x000077f0
        /*08c4*/ 	.word	0x000000ff
        /*08c8*/ 	.word	0x00000000
        /*08cc*/ 	.short	0x0101
        /*08ce*/ 	.byte	0x06
	.zero		1


	//   ....[32]....
        /*08d0*/ 	.word	0x00008160
        /*08d4*/ 	.word	0x000000ff
        /*08d8*/ 	.word	0x00028830
        /*08dc*/ 	.short	0x010a
        /*08de*/ 	.byte	0x06
	.zero		1


	//   ....[33]....
        /*08e0*/ 	.word	0x000081a0
        /*08e4*/ 	.word	0x000000ff
        /*08e8*/ 	.word	0x00028830
        /*08ec*/ 	.short	0x010a
        /*08ee*/ 	.byte	0x06
	.zero		1


	//   ....[34]....
        /*08f0*/ 	.word	0x00008510
        /*08f4*/ 	.word	0x000000ff
        /*08f8*/ 	.word	0x00028850
        /*08fc*/ 	.short	0x010a
        /*08fe*/ 	.byte	0x06
	.zero		1


	//   ....[35]....
        /*0900*/ 	.word	0x00008550
        /*0904*/ 	.word	0x000000ff
        /*0908*/ 	.word	0x00028850
        /*090c*/ 	.short	0x010a
        /*090e*/ 	.byte	0x06
	.zero		1


	//   ....[36]....
        /*0910*/ 	.word	0x00008950
        /*0914*/ 	.word	0x000000ff
        /*0918*/ 	.word	0x00000000
        /*091c*/ 	.short	0x0101
        /*091e*/ 	.byte	0x06
	.zero		1


	//   ....[37]....
        /*0920*/ 	.word	0x00009b00
        /*0924*/ 	.word	0x000000ff
        /*0928*/ 	.word	0x00000000
        /*092c*/ 	.short	0x0101
        /*092e*/ 	.byte	0x06
	.zero		1


	//   ....[38]....
        /*0930*/ 	.word	0x0000a230
        /*0934*/ 	.word	0x000000ff
        /*0938*/ 	.word	0x00028830
        /*093c*/ 	.short	0x010a
        /*093e*/ 	.byte	0x06
	.zero		1


	//   ....[39]....
        /*0940*/ 	.word	0x0000a270
        /*0944*/ 	.word	0x000000ff
        /*0948*/ 	.word	0x00028830
        /*094c*/ 	.short	0x010a
        /*094e*/ 	.byte	0x06
	.zero		1


	//   ....[40]....
        /*0950*/ 	.word	0x0000a5a0
        /*0954*/ 	.word	0x000000ff
        /*0958*/ 	.word	0x00028850
        /*095c*/ 	.short	0x010a
        /*095e*/ 	.byte	0x06
	.zero		1


	//   ....[41]....
        /*0960*/ 	.word	0x0000a5e0
        /*0964*/ 	.word	0x000000ff
        /*0968*/ 	.word	0x00028850
        /*096c*/ 	.short	0x010a
        /*096e*/ 	.byte	0x06
	.zero		1


	//   ....[42]....
        /*0970*/ 	.word	0x0000a9e0
        /*0974*/ 	.word	0x000000ff
        /*0978*/ 	.word	0x00000000
        /*097c*/ 	.short	0x0101
        /*097e*/ 	.byte	0x06
	.zero		1


	//   ....[43]....
        /*0980*/ 	.word	0x0000cc80
        /*0984*/ 	.word	0x000000ff
        /*0988*/ 	.word	0x00000000
        /*098c*/ 	.short	0x0101
        /*098e*/ 	.byte	0x06
	.zero		1


	//   ....[44]....
        /*0990*/ 	.word	0x0000d280
        /*0994*/ 	.word	0x000000ff
        /*0998*/ 	.word	0x00028850
        /*099c*/ 	.short	0x010a
        /*099e*/ 	.byte	0x05
	.zero		1


	//   ....[45]....
        /*09a0*/ 	.word	0x0000d2c0
        /*09a4*/ 	.word	0x000000ff
        /*09a8*/ 	.word	0x00028850
        /*09ac*/ 	.short	0x010a
        /*09ae*/ 	.byte	0x05
	.zero		1


	//   ....[46]....
        /*09b0*/ 	.word	0x0000d870
        /*09b4*/ 	.word	0x000000ff
        /*09b8*/ 	.word	0x00000000
        /*09bc*/ 	.short	0x0101
        /*09be*/ 	.byte	0x04
	.zero		1


	//   ....[47]....
        /*09c0*/ 	.word	0x0000e490
        /*09c4*/ 	.word	0x000000ff
        /*09c8*/ 	.word	0x00000000
        /*09cc*/ 	.short	0x0101
        /*09ce*/ 	.byte	0x04
	.zero		1


	//   ....[48]....
        /*09d0*/ 	.word	0x000107e0
        /*09d4*/ 	.word	0x000000ff
        /*09d8*/ 	.word	0x00028840
        /*09dc*/ 	.short	0x010a
        /*09de*/ 	.byte	0x2e
	.zero		1


	//   ....[49]....
        /*09e0*/ 	.word	0x00010f30
        /*09e4*/ 	.word	0x000000ff
        /*09e8*/ 	.word	0x00028830
        /*09ec*/ 	.short	0x0107
        /*09ee*/ 	.byte	0x2e
	.zero		1


	//   ....[50]....
        /*09f0*/ 	.word	0x00010fa0
        /*09f4*/ 	.word	0x000000ff
        /*09f8*/ 	.word	0x00028830
        /*09fc*/ 	.short	0x0101
        /*09fe*/ 	.byte	0x2e
	.zero		1


	//   ....[51]....
        /*0a00*/ 	.word	0x00011930
        /*0a04*/ 	.word	0x000000ff
        /*0a08*/ 	.word	0x00028800
        /*0a0c*/ 	.short	0x0107
        /*0a0e*/ 	.byte	0x2e
	.zero		1


	//   ....[52]....
        /*0a10*/ 	.word	0x00011970
        /*0a14*/ 	.word	0x000000ff
        /*0a18*/ 	.word	0x00028800
        /*0a1c*/ 	.short	0x0101
        /*0a1e*/ 	.byte	0x2e
	.zero		1


	//   ....[53]....
        /*0a20*/ 	.word	0x000119a0
        /*0a24*/ 	.word	0x000000ff
        /*0a28*/ 	.word	0x00028820
        /*0a2c*/ 	.short	0x010a
        /*0a2e*/ 	.byte	0x2e
	.zero		1


	//   ....[54]....
        /*0a30*/ 	.word	0x00011d00
        /*0a34*/ 	.word	0x00000022
        /*0a38*/ 	.word	0x00028840
        /*0a3c*/ 	.short	0x010a
        /*0a3e*/ 	.byte	0x3f
	.zero		1


	//   ....[55]....
        /*0a40*/ 	.word	0x00012260
        /*0a44*/ 	.word	0x00000022
        /*0a48*/ 	.word	0x00028830
        /*0a4c*/ 	.short	0x0107
        /*0a4e*/ 	.byte	0x3f
	.zero		1


	//   ....[56]....
        /*0a50*/ 	.word	0x00012310
        /*0a54*/ 	.word	0x00000022
        /*0a58*/ 	.word	0x00028830
        /*0a5c*/ 	.short	0x0101
        /*0a5e*/ 	.byte	0x3f
	.zero		1


	//   ....[57]....
        /*0a60*/ 	.word	0x00012370
        /*0a64*/ 	.word	0x00000000
        /*0a68*/ 	.word	0x00028860
        /*0a6c*/ 	.short	0x010a
        /*0a6e*/ 	.byte	0x3f
	.zero		1


	//   ....[58]....
        /*0a70*/ 	.word	0x000128c0
        /*0a74*/ 	.word	0x00000000
        /*0a78*/ 	.word	0x00028850
        /*0a7c*/ 	.short	0x0107
        /*0a7e*/ 	.byte	0x3f
	.zero		1


	//   ....[59]....
        /*0a80*/ 	.word	0x000129a0
        /*0a84*/ 	.word	0x00000000
        /*0a88*/ 	.word	0x00028850
        /*0a8c*/ 	.short	0x0101
        /*0a8e*/ 	.byte	0x3f
	.zero		1


	//   ....[60]....
        /*0a90*/ 	.word	0x00012b30
        /*0a94*/ 	.word	0x00000000
        /*0a98*/ 	.word	0x00028860
        /*0a9c*/ 	.short	0x010a
        /*0a9e*/ 	.byte	0x3f
	.zero		1


	//   ....[61]....
        /*0aa0*/ 	.word	0x00013070
        /*0aa4*/ 	.word	0x00000000
        /*0aa8*/ 	.word	0x00028850
        /*0aac*/ 	.short	0x0107
        /*0aae*/ 	.byte	0x3f
	.zero		1


	//   ....[62]....
        /*0ab0*/ 	.word	0x00013120
        /*0ab4*/ 	.word	0x00000000
        /*0ab8*/ 	.word	0x00028850
        /*0abc*/ 	.short	0x0101
        /*0abe*/ 	.byte	0x3f
	.zero		1


	//   ....[63]....
        /*0ac0*/ 	.word	0x000131c0
        /*0ac4*/ 	.word	0x00000007
        /*0ac8*/ 	.word	0x00028820
        /*0acc*/ 	.short	0x010a
        /*0ace*/ 	.byte	0x3f
	.zero		1


	//   ....[64]....
        /*0ad0*/ 	.word	0x000132f0
        /*0ad4*/ 	.word	0x00000005
        /*0ad8*/ 	.word	0x00028840
        /*0adc*/ 	.short	0x010a
        /*0ade*/ 	.byte	0x3f
	.zero		1


	//   ....[65]....
        /*0ae0*/ 	.word	0x00013390
        /*0ae4*/ 	.word	0x00000007
        /*0ae8*/ 	.word	0x00028840
        /*0aec*/ 	.short	0x010a
        /*0aee*/ 	.byte	0x3f
	.zero		1


	//   ....[66]....
        /*0af0*/ 	.word	0x000133d0
        /*0af4*/ 	.word	0x00000005
        /*0af8*/ 	.word	0x00028860
        /*0afc*/ 	.short	0x010a
        /*0afe*/ 	.byte	0x3f
	.zero		1


	//   ....[67]....
        /*0b00*/ 	.word	0x00013410
        /*0b04*/ 	.word	0x00000007
        /*0b08*/ 	.word	0x00028860
        /*0b0c*/ 	.short	0x010a
        /*0b0e*/ 	.byte	0x3f
	.zero		1


	//   ....[68]....
        /*0b10*/ 	.word	0x00013480
        /*0b14*/ 	.word	0x00000003
        /*0b18*/ 	.word	0x00028800
        /*0b1c*/ 	.short	0x010a
        /*0b1e*/ 	.byte	0x3f
	.zero		1


	//   ....[69]....
        /*0b20*/ 	.word	0x000134e0
        /*0b24*/ 	.word	0x00000003
        /*0b28*/ 	.word	0x00028830
        /*0b2c*/ 	.short	0x010a
        /*0b2e*/ 	.byte	0x3f
	.zero		1


	//   ....[70]....
        /*0b30*/ 	.word	0x00013540
        /*0b34*/ 	.word	0x00000007
        /*0b38*/ 	.word	0x00028830
        /*0b3c*/ 	.short	0x010a
        /*0b3e*/ 	.byte	0x3f
	.zero		1


	//   ....[71]....
        /*0b40*/ 	.word	0x000135a0
        /*0b44*/ 	.word	0x00000007
        /*0b48*/ 	.word	0x00028850
        /*0b4c*/ 	.short	0x010a
        /*0b4e*/ 	.byte	0x3f
	.zero		1


	//   ....[72]....
        /*0b50*/ 	.word	0x00013600
        /*0b54*/ 	.word	0x00000007
        /*0b58*/ 	.word	0x00028830
        /*0b5c*/ 	.short	0x010a
        /*0b5e*/ 	.byte	0x3f
	.zero		1


	//   ....[73]....
        /*0b60*/ 	.word	0x00013660
        /*0b64*/ 	.word	0x00000007
        /*0b68*/ 	.word	0x00028850
        /*0b6c*/ 	.short	0x010a
        /*0b6e*/ 	.byte	0x3f
	.zero		1


	//   ....[74]....
        /*0b70*/ 	.word	0x000136c0
        /*0b74*/ 	.word	0x00000007
        /*0b78*/ 	.word	0x00028830
        /*0b7c*/ 	.short	0x010a
        /*0b7e*/ 	.byte	0x3f
	.zero		1


	//   ....[75]....
        /*0b80*/ 	.word	0x00013720
        /*0b84*/ 	.word	0x00000007
        /*0b88*/ 	.word	0x00028850
        /*0b8c*/ 	.short	0x010a
        /*0b8e*/ 	.byte	0x3f
	.zero		1


	//   ....[76]....
        /*0b90*/ 	.word	0x00013780
        /*0b94*/ 	.word	0x00000003
        /*0b98*/ 	.word	0x00028850
        /*0b9c*/ 	.short	0x010a
        /*0b9e*/ 	.byte	0x3f
	.zero		1


	//   ....[77]....
        /*0ba0*/ 	.word	0x00013860
        /*0ba4*/ 	.word	0x0000000a
        /*0ba8*/ 	.word	0x00028840
        /*0bac*/ 	.short	0x010a
        /*0bae*/ 	.byte	0x3f
	.zero		1


	//   ....[78]....
        /*0bb0*/ 	.word	0x00014ca0
        /*0bb4*/ 	.word	0x00000003
        /*0bb8*/ 	.word	0x00028820
        /*0bbc*/ 	.short	0x010a
        /*0bbe*/ 	.byte	0x3f
	.zero		1


	//   ....[79]....
        /*0bc0*/ 	.word	0x00014cf0
        /*0bc4*/ 	.word	0x00000022
        /*0bc8*/ 	.word	0x00028840
        /*0bcc*/ 	.short	0x010a
        /*0bce*/ 	.byte	0x3f
	.zero		1


	//   ....[80]....
        /*0bd0*/ 	.word	0x000156b0
        /*0bd4*/ 	.word	0x00000000
        /*0bd8*/ 	.word	0x00028860
        /*0bdc*/ 	.short	0x010a
        /*0bde*/ 	.byte	0x3f
	.zero		1


	//   ....[81]....
        /*0be0*/ 	.word	0x000161d0
        /*0be4*/ 	.word	0x00000000
        /*0be8*/ 	.word	0x00028860
        /*0bec*/ 	.short	0x010a
        /*0bee*/ 	.byte	0x3f
	.zero		1


	//   ....[82]....
        /*0bf0*/ 	.word	0x00016c80
        /*0bf4*/ 	.word	0x00000007
        /*0bf8*/ 	.word	0x00028820
        /*0bfc*/ 	.short	0x010a
        /*0bfe*/ 	.byte	0x3f
	.zero		1


	//   ....[83]....
        /*0c00*/ 	.word	0x00016df0
        /*0c04*/ 	.word	0x00000005
        /*0c08*/ 	.word	0x00028840
        /*0c0c*/ 	.short	0x010a
        /*0c0e*/ 	.byte	0x3f
	.zero		1


	//   ....[84]....
        /*0c10*/ 	.word	0x00016e40
        /*0c14*/ 	.word	0x00000007
        /*0c18*/ 	.word	0x00028840
        /*0c1c*/ 	.short	0x010a
        /*0c1e*/ 	.byte	0x3f
	.zero		1


	//   ....[85]....
        /*0c20*/ 	.word	0x00016e90
        /*0c24*/ 	.word	0x00000005
        /*0c28*/ 	.word	0x00028860
        /*0c2c*/ 	.short	0x010a
        /*0c2e*/ 	.byte	0x3f
	.zero		1


	//----- nvinfo : EIATTR_NUM_MBARRIERS
	.align		4
.L_172:
        /*0c30*/ 	.byte	0x03, 0x38
        /*0c32*/ 	.short	0x0016


	//----- nvinfo : EIATTR_EXIT_INSTR_OFFSETS
	.align		4
        /*0c34*/ 	.byte	0x04, 0x1c
        /*0c36*/ 	.short	(.L_174 - .L_173)


	//   ....[0]....
.L_173:
        /*0c38*/ 	.word	0x00013460


	//----- nvinfo : EIATTR_MAX_THREADS
	.align		4
.L_174:
        /*0c3c*/ 	.byte	0x04, 0x05
        /*0c3e*/ 	.short	(.L_176 - .L_175)
.L_175:
        /*0c40*/ 	.word	0x00000180
        /*0c44*/ 	.word	0x00000001
        /*0c48*/ 	.word	0x00000001


	//----- nvinfo : EIATTR_CRS_STACK_SIZE
	.align		4
.L_176:
        /*0c4c*/ 	.byte	0x04, 0x1e
        /*0c4e*/ 	.short	(.L_178 - .L_177)
.L_177:
        /*0c50*/ 	.word	0x00000000


	//----- nvinfo : EIATTR_CBANK_PARAM_SIZE
	.align		4
.L_178:
        /*0c54*/ 	.byte	0x03, 0x19
        /*0c56*/ 	.short	0x0a70


	//----- nvinfo : EIATTR_PARAM_CBANK
	.align		4
        /*0c58*/ 	.byte	0x04, 0x0a
        /*0c5a*/ 	.short	(.L_180 - .L_179)
	.align		4
.L_179:
        /*0c5c*/ 	.word	index@(.nv.constant0._ZN7cutlass13device_kernelIN5flash11enable_sm90INS1_16FlashAttnFwdSm90INS1_25CollectiveMainloopFwdSm90ILi2EN4cute5tupleIJNS5_1CILi1EEES8_S8_EEENS6_IJNS7_ILi128EEESA_SA_EEELi128ENS_10bfloat16_tEfNS_4arch4Sm90ELb0ELb1ELb0ELb0ELb1ELb0ELb0ELb1ELb1ELb1ELb1ELb0EEENS1_21CollectiveEpilogueFwdISB_S9_SC_SE_Li256ELb0ELb1ELb1ELb0EEENS1_19SingleTileSchedulerILb0ELb1ELb1ELi128EEEEEEEEEvNT_6ParamsE)
        /*0c60*/ 	.short	0x0210
        /*0c62*/ 	.short	0x0a70


	//----- nvinfo : EIATTR_SW_WAR
	.align		4
.L_180:
        /*0c64*/ 	.byte	0x04, 0x36
        /*0c66*/ 	.short	(.L_182 - .L_181)
.L_181:
        /*0c68*/ 	.word	0x00000008
.L_182:


//--------------------- .nv.info._ZN7cutlass13device_kernelIN5flash11enable_sm90INS1_16FlashAttnFwdSm90INS1_25CollectiveMainloopFwdSm90ILi2EN4cute5tupleIJNS5_1CILi1EEES8_S8_EEENS6_IJNS7_ILi128EEESA_SA_EEELi128ENS_10bfloat16_tEfNS_4arch4Sm90ELb0ELb1ELb0ELb1ELb1ELb0ELb0ELb1ELb1ELb1ELb1ELb0EEENS1_21CollectiveEpilogueFwdISB_S9_SC_SE_Li256ELb1ELb1ELb1ELb0EEENS1_36VarlenDynamicPersistentTileSchedulerILi128ELi128ELi256ELi128ELb1ELb1ELb1ELb1ELb0ELb1EEEEEEEEEvNT_6ParamsE --------------------------
	.section	.nv.info._ZN7cutlass13device_kernelIN5flash11enable_sm90INS1_16FlashAttnFwdSm90INS1_25CollectiveMainloopFwdSm90ILi2EN4cute5tupleIJNS5_1CILi1EEES8_S8_EEENS6_IJNS7_ILi128EEESA_SA_EEELi128ENS_10bfloat16_tEfNS_4arch4Sm90ELb0ELb1ELb0ELb1ELb1ELb0ELb0ELb1ELb1ELb1ELb1ELb0EEENS1_21CollectiveEpilogueFwdISB_S9_SC_SE_Li256ELb1ELb1ELb1ELb0EEENS1_36VarlenDynamicPersistentTileSchedulerILi128ELi128ELi256ELi128ELb1ELb1ELb1ELb1ELb0ELb1EEEEEEEEEvNT_6ParamsE,"",@"SHT_CUDA_INFO"
	.sectionflags	@""
	.align	4


	//----- nvinfo : EIATTR_CUDA_API_VERSION
	.align		4
        /*0000*/ 	.byte	0x04, 0x37
        /*0002*/ 	.short	(.L_184 - .L_183)
.L_183:
        /*0004*/ 	.word	0x00000082


	//----- nvinfo : EIATTR_KPARAM_INFO
	.align		4
.L_184:
        /*0008*/ 	.byte	0x04, 0x17
        /*000a*/ 	.short	(.L_186 - .L_185)
.L_185:
        /*000c*/ 	.word	0x00000000
        /*0010*/ 	.short	0x0000
        /*0012*/ 	.short	0x0070
        /*0014*/ 	.byte	0x00, 0xf0, 0x01, 0x2a


	//----- nvinfo : EIATTR_SPARSE_MMA_MASK
	.align		4
.L_186:
        /*0018*/ 	.byte	0x03, 0x50
        /*001a*/ 	.short	0x0000


	//----- nvinfo : EIATTR_MAXREG_COUNT
	.align		4
        /*001c*/ 	.byte	0x03, 0x1b
        /*001e*/ 	.short	0x00a8


	//----- nvinfo : EIATTR_NUM_BARRIERS
	.align		4
        /*0020*/ 	.byte	0x02, 0x4c
        /*0022*/ 	.byte	0x10
	.zero		1


	//----- nvinfo : EIATTR_EXTERNS
	.align		4
        /*0024*/ 	.byte	0x04, 0x0f
        /*0026*/ 	.short	(.L_188 - .L_187)


	//   ....[0]....
	.align		4
.L_187:
        /*0028*/ 	.word	index@(__assertfail)


	//----- nvinfo : EIATTR_ANNOTATIONS
	.align		4
.L_188:
        /*002c*/ 	.byte	0x04, 0x55
        /*002e*/ 	.short	(.L_190 - .L_189)


	//   ....[0]....
.L_189:
        /* <DEDUP_REMOVED lines=11> */


	//----- nvinfo : EIATTR_MERCURY_ISA_VERSION
	.align		4
.L_190:
        /*00c8*/ 	.byte	0x03, 0x5f
        /*00ca*/ 	.short	0x0101


	//----- nvinfo : EIATTR_UNUSED_LOAD_BYTE_OFFSET
	.align		4
        /*00cc*/ 	.byte	0x04, 0x44
        /*00ce*/ 	.short	(.L_192 - .L_191)


	//   ....[0]....
.L_191:
        /*00d0*/ 	.word	0x00000980
        /*00d4*/ 	.word	0x0000fff0


	//   ....[1]....
        /*00d8*/ 	.word	0x0000e410
        /*00dc*/ 	.word	0x0000fff0


	//----- nvinfo : EIATTR_INT_WARP_WIDE_INSTR_OFFSETS
	.align		4
.L_192:
        /*00e0*/ 	.byte	0x04, 0x31
        /*00e2*/ 	.short	(.L_194 - .L_193)


	//   ....[0]....
.L_193:
        /*00e4*/ 	.word	0x000000c0


	//   ....[1]....
        /*00e8*/ 	.word	0x000000d0


	//   ....[2]....
        /*00ec*/ 	.word	0x00000170


	//   ....[3]....
        /*00f0*/ 	.word	0x00012f50


	//   ....[4]....
        /*00f4*/ 	.word	0x00012fe0


	//   ....[5]....
        /*00f8*/ 	.word	0x00015dd0


	//   ....[6]....
        /*00fc*/ 	.word	0x00015e60


	//----- nvinfo : EIATTR_COOP_GROUP_MASK_REGIDS
	.align		4
.L_194:
        /*0100*/ 	.byte	0x04, 0x29
        /*0102*/ 	.short	(.L_196 - .L_195)


	//   ....[0]....
.L_195:
        /*0104*/ 	.word	0xffffffff


	//   ....[1]....
        /*0108*/ 	.word	0xffffffff


	//   ....[2]....
        /*010c*/ 	.word	0xffffffff


	//   ....[3]....
        /*0110*/ 	.word	0xffffffff


	//   ....[4]....
        /*0114*/ 	.word	0xffffffff


	//   ....[5]....
        /*0118*/ 	.word	0xffffffff


	//   ....[6]....
        /*011c*/ 	.word	0xffffffff


	//   ....[7]....
        /*0120*/ 	.word	0xffffffff


	//   ....[8]....
        /*0124*/ 	.word	0xffffffff


	//   ....[9]....
        /*0128*/ 	.word	0xffffffff


	//   ....[10]....
        /*012c*/ 	.word	0xffffffff


	//   ....[11]....
        /*0130*/ 	.word	0xffffffff


	//   ....[12]....
        /*0134*/ 	.word	0xffffffff


	//   ....[13]....
        /*0138*/ 	.word	0xffffffff


	//   ....[14]....
        /*013c*/ 	.word	0xffffffff


	//   ....[15]....
        /*0140*/ 	.word	0xffffffff


	//   ....[16]....
        /*0144*/ 	.word	0xffffffff


	//   ....[17]....
        /*0148*/ 	.word	0xffffffff


	//   ....[18]....
        /*014c*/ 	.word	0xffffffff


	//   ....[19]....
        /*0150*/ 	.word	0xffffffff


	//   ....[20]....
        /*0154*/ 	.word	0xffffffff


	//   ....[21]....
        /*0158*/ 	.word	0xffffffff


	//   ....[22]....
        /*015c*/ 	.word	0xffffffff


	//   ....[23]....
        /*0160*/ 	.word	0xffffffff


	//   ....[24]....
        /*0164*/ 	.word	0xffffffff


	//   ....[25]....
        /*0168*/ 	.word	0xffffffff


	//   ....[26]....
        /*016c*/ 	.word	0xffffffff


	//   ....[27]....
        /*0170*/ 	.word	0xffffffff


	//   ....[28]....
        /*0174*/ 	.word	0xffffffff


	//   ....[29]....
        /*0178*/ 	.word	0xffffffff


	//   ....[30]....
        /*017c*/ 	.word	0xffffffff


	//   ....[31]....
        /*0180*/ 	.word	0xffffffff


	//   ....[32]....
        /*0184*/ 	.word	0xffffffff


	//   ....[33]....
        /*0188*/ 	.word	0xffffffff


	//   ....[34]....
        /*018c*/ 	.word	0xffffffff


	//   ....[35]....
        /*0190*/ 	.word	0xffffffff


	//   ....[36]....
        /*0194*/ 	.word	0xffffffff


	//   ....[37]....
        /*0198*/ 	.word	0xffffffff


	//   ....[38]....
        /*019c*/ 	.word	0xffffffff


	//   ....[39]....
        /*01a0*/ 	.word	0xffffffff


	//   ....[40]....
        /*01a4*/ 	.word	0xffffffff


	//   ....[41]....
        /*01a8*/ 	.word	0xffffffff


	//   ....[42]....
        /*01ac*/ 	.word	0xffffffff


	//   ....[43]....
        /*01b0*/ 	.word	0xffffffff


	//   ....[44]....
        /*01b4*/ 	.word	0xffffffff


	//   ....[45]....
        /*01b8*/ 	.word	0xffffffff


	//   ....[46]....
        /*01bc*/ 	.word	0xffffffff


	//   ....[47]....
        /*01c0*/ 	.word	0xffffffff


	//   ....[48]....
        /*01c4*/ 	.word	0xffffffff


	//   ....[49]....
        /*01c8*/ 	.word	0xffffffff


	//   ....[50]....
        /*01cc*/ 	.word	0xffffffff


	//   ....[51]....
        /*01d0*/ 	.word	0xffffffff


	//   ....[52]....
        /*01d4*/ 	.word	0xffffffff


	//   ....[53]....
        /*01d8*/ 	.word	0xffffffff


	//   ....[54]....
        /*01dc*/ 	.word	0xffffffff


	//   ....[55]....
        /*01e0*/ 	.word	0xffffffff


	//   ....[56]....
        /*01e4*/ 	.word	0xffffffff


	//   ....[57]....
        /*01e8*/ 	.word	0xffffffff


	//   ....[58]....
        /*01ec*/ 	.word	0xffffffff


	//   ....[59]....
        /*01f0*/ 	.word	0xffffffff


	//   ....[60]....
        /*01f4*/ 	.word	0xffffffff


	//   ....[61]....
        /*01f8*/ 	.word	0xffffffff


	//   ....[62]....
        /*01fc*/ 	.word	0xffffffff


	//   ....[63]....
        /*0200*/ 	.word	0xffffffff


	//   ....[64]....
        /*0204*/ 	.word	0xffffffff


	//   ....[65]....
        /*0208*/ 	.word	0xffffffff


	//   ....[66]....
        /*020c*/ 	.word	0xffffffff


	//   ....[67]....
        /*0210*/ 	.word	0xffffffff


	//   ....[68]....
        /*0214*/ 	.word	0xffffffff


	//   ....[69]....
        /*0218*/ 	.word	0xffffffff


	//   ....[70]....
        /*021c*/ 	.word	0xffffffff


	//   ....[71]....
        /*0220*/ 	.word	0xffffffff


	//   ....[72]....
        /*0224*/ 	.word	0xffffffff


	//   ....[73]....
        /*0228*/ 	.word	0xffffffff


	//   ....[74]....
        /*022c*/ 	.word	0xffffffff


	//   ....[75]....
        /*0230*/ 	.word	0xffffffff


	//   ....[76]....
        /*0234*/ 	.word	0xffffffff


	//   ....[77]....
        /*0238*/ 	.word	0xffffffff


	//   ....[78]....
        /*023c*/ 	.word	0xffffffff


	//   ....[79]....
        /*0240*/ 	.word	0xffffffff


	//   ....[80]....
        /*0244*/ 	.word	0xffffffff


	//   ....[81]....
        /*0248*/ 	.word	0xffffffff


	//   ....[82]....
        /*024c*/ 	.word	0xffffffff


	//   ....[83]....
        /*0250*/ 	.word	0xffffffff


	//   ....[84]....
        /*0254*/ 	.word	0xffffffff


	//   ....[85]....
        /*0258*/ 	.word	0xffffffff


	//   ....[86]....
        /*025c*/ 	.word	0xffffffff


	//   ....[87]....
        /*0260*/ 	.word	0xffffffff


	//   ....[88]....
        /*0264*/ 	.word	0xffffffff


	//   ....[89]....
        /*0268*/ 	.word	0xffffffff


	//   ....[90]....
        /*026c*/ 	.word	0xffffffff


	//   ....[91]....
        /*0270*/ 	.word	0xffffffff


	//   ....[92]....
        /*0274*/ 	.word	0xffffffff


	//   ....[93]....
        /*0278*/ 	.word	0xffffffff


	//   ....[94]....
        /*027c*/ 	.word	0xffffffff


	//   ....[95]....
        /*0280*/ 	.word	0xffffffff


	//   ....[96]....
        /*0284*/ 	.word	0xffffffff


	//   ....[97]....
        /*0288*/ 	.word	0xffffffff


	//   ....[98]....
        /*028c*/ 	.word	0xffffffff


	//   ....[99]....
        /*0290*/ 	.word	0xffffffff


	//   ....[100]....
        /*0294*/ 	.word	0xffffffff


	//   ....[101]....
        /*0298*/ 	.word	0xffffffff


	//   ....[102]....
        /*029c*/ 	.word	0xffffffff


	//   ....[103]....
        /*02a0*/ 	.word	0xffffffff


	//   ....[104]....
        /*02a4*/ 	.word	0xffffffff


	//   ....[105]....
        /*02a8*/ 	.word	0xffffffff


	//   ....[106]....
        /*02ac*/ 	.word	0xffffffff


	//   ....[107]....
        /*02b0*/ 	.word	0xffffffff


	//   ....[108]....
        /*02b4*/ 	.word	0xffffffff


	//   ....[109]....
        /*02b8*/ 	.word	0xffffffff


	//   ....[110]....
        /*02bc*/ 	.word	0xffffffff


	//   ....[111]....
        /*02c0*/ 	.word	0xffffffff


	//   ....[112]....
        /*02c4*/ 	.word	0xffffffff


	//   ....[113]....
        /*02c8*/ 	.word	0xffffffff


	//   ....[114]....
        /*02cc*/ 	.word	0xffffffff


	//   ....[115]....
        /*02d0*/ 	.word	0xffffffff


	//   ....[116]....
        /*02d4*/ 	.word	0xffffffff


	//   ....[117]....
        /*02d8*/ 	.word	0xffffffff


	//   ....[118]....
        /*02dc*/ 	.word	0xffffffff


	//   ....[119]....
        /*02e0*/ 	.word	0xffffffff


	//   ....[120]....
        /*02e4*/ 	.word	0xffffffff


	//   ....[121]....
        /*02e8*/ 	.word	0xffffffff


	//   ....[122]....
        /*02ec*/ 	.word	0xffffffff


	//   ....[123]....
        /*02f0*/ 	.word	0xffffffff


	//   ....[124]....
        /*02f4*/ 	.word	0xffffffff


	//   ....[125]....
        /*02f8*/ 	.word	0xffffffff


	//   ....[126]....
        /*02fc*/ 	.word	0xffffffff


	//   ....[127]....
        /*0300*/ 	.word	0xffffffff


	//   ....[128]....
        /*0304*/ 	.word	0xffffffff


	//   ....[129]....
        /*0308*/ 	.word	0xffffffff


	//   ....[130]....
        /*030c*/ 	.word	0xffffffff


	//   ....[131]....
        /*0310*/ 	.word	0xffffffff


	//   ....[132]....
        /*0314*/ 	.word	0xffffffff


	//   ....[133]....
        /*0318*/ 	.word	0xffffffff


	//   ....[134]....
        /*031c*/ 	.word	0xffffffff


	//   ....[135]....
        /*0320*/ 	.word	0xffffffff


	//   ....[136]....
        /*0324*/ 	.word	0xffffffff


	//   ....[137]....
        /*0328*/ 	.word	0xffffffff


	//   ....[138]....
        /*032c*/ 	.word	0xffffffff


	//   ....[139]....
        /*0330*/ 	.word	0xffffffff


	//   ....[140]....
        /*0334*/ 	.word	0xffffffff


	//   ....[141]....
        /*0338*/ 	.word	0xffffffff


	//   ....[142]....
        /*033c*/ 	.word	0xffffffff


	//   ....[143]....
        /*0340*/ 	.word	0xffffffff


	//   ....[144]....
        /*0344*/ 	.word	0xffffffff


	//   ....[145]....
        /*0348*/ 	.word	0xffffffff


	//   ....[146]....
        /*034c*/ 	.word	0xffffffff


	//   ....[147]....
        /*0350*/ 	.word	0xffffffff


	//   ....[148]....
        /*0354*/ 	.word	0xffffffff


	//   ....[149]....
        /*0358*/ 	.word	0xffffffff


	//   ....[150]....
        /*035c*/ 	.word	0xffffffff


	//   ....[151]....
        /*0360*/ 	.word	0xffffffff


	//   ....[152]....
        /*0364*/ 	.word	0xffffffff


	//   ....[153]....
        /*0368*/ 	.word	0xffffffff


	//   ....[154]....
        /*036c*/ 	.word	0xffffffff


	//   ....[155]....
        /*0370*/ 	.word	0xffffffff


	//   ....[156]....
        /*0374*/ 	.word	0xffffffff


	//   ....[157]....
        /*0378*/ 	.word	0xffffffff


	//   ....[158]....
        /*037c*/ 	.word	0xffffffff


	//   ....[159]....
        /*0380*/ 	.word	0xffffffff


	//   ....[160]....
        /*0384*/ 	.word	0xffffffff


	//   ....[161]....
        /*0388*/ 	.word	0xffffffff


	//   ....[162]....
        /*038c*/ 	.word	0xffffffff


	//   ....[163]....
        /*0390*/ 	.word	0xffffffff


	//   ....[164]....
        /*0394*/ 	.word	0xffffffff


	//   ....[165]....
        /*0398*/ 	.word	0xffffffff


	//   ....[166]....
        /*039c*/ 	.word	0xffffffff


	//   ....[167]....
        /*03a0*/ 	.word	0xffffffff


	//   ....[168]....
        /*03a4*/ 	.word	0xffffffff


	//   ....[169]....
        /*03a8*/ 	.word	0xffffffff


	//   ....[170]....
        /*03ac*/ 	.word	0xffffffff


	//   ....[171]....
        /*03b0*/ 	.word	0xffffffff


	//   ....[172]....
        /*03b4*/ 	.word	0xffffffff


	//   ....[173]....
        /*03b8*/ 	.word	0x0500000f


	//   ....[174]....
        /*03bc*/ 	.word	0x0500000f


	//   ....[175]....
        /*03c0*/ 	.word	0x0500000f


	//   ....[176]....
        /*03c4*/ 	.word	0x0500000f


	//   ....[177]....
        /*03c8*/ 	.word	0x0500000f


	//   ....[178]....
        /*03cc*/ 	.word	0x0500000f


	//   ....[179]....
        /*03d0*/ 	.word	0x0500000f


	//   ....[180]....
        /*03d4*/ 	.word	0x0500000f


	//   ....[181]....
        /*03d8*/ 	.word	0x0500000f


	//   ....[182]....
        /*03dc*/ 	.word	0x0500000f


	//   ....[183]....
        /*03e0*/ 	.word	0x0500000f


	//   ....[184]....
        /*03e4*/ 	.word	0x0500000f


	//   ....[185]....
        /*03e8*/ 	.word	0x0500000f


	//   ....[186]....
        /*03ec*/ 	.word	0x0500000f


	//   ....[187]....
        /*03f0*/ 	.word	0x0500000f


	//   ....[188]....
        /*03f4*/ 	.word	0x0500000f


	//   ....[189]....
        /*03f8*/ 	.word	0x0500000f


	//   ....[190]....
        /*03fc*/ 	.word	0x0500000f


	//   ....[191]....
        /*0400*/ 	.word	0x0500000f


	//   ....[192]....
        /*0404*/ 	.word	0x0500000f


	//   ....[193]....
        /*0408*/ 	.word	0x0500000f


	//   ....[194]....
        /*040c*/ 	.word	0x0500000f


	//   ....[195]....
        /*0410*/ 	.word	0x0500000f


	//   ....[196]....
        /*0414*/ 	.word	0x0500000f


	//   ....[197]....
        /*0418*/ 	.word	0x0500000f


	//   ....[198]....
        /*041c*/ 	.word	0x0500000f


	//   ....[199]....
        /*0420*/ 	.word	0x0500000f


	//   ....[200]....
        /*0424*/ 	.word	0x0500000f


	//   ....[201]....
        /*0428*/ 	.word	0x0500000f


	//   ....[202]....
        /*042c*/ 	.word	0x0500000f


	//   ....[203]....
        /*0430*/ 	.word	0x0500000f


	//   ....[204]....
        /*0434*/ 	.word	0x0500000f


	//   ....[205]....
        /*0438*/ 	.word	0x0500000f


	//   ....[206]....
        /*043c*/ 	.word	0x0500000f


	//   ....[207]....
        /*0440*/ 	.word	0x0500000f


	//   ....[208]....
        /*0444*/ 	.word	0x0500000f


	//   ....[209]....
        /*0448*/ 	.word	0x0500000f


	//   ....[210]....
        /*044c*/ 	.word	0x0500000f


	//   ....[211]....
        /*0450*/ 	.word	0x0500000f


	//   ....[212]....
        /*0454*/ 	.word	0x0500000f


	//   ....[213]....
        /*0458*/ 	.word	0x0500000f


	//   ....[214]....
        /*045c*/ 	.word	0x0500000f


	//   ....[215]....
        /*0460*/ 	.word	0x0500000f


	//   ....[216]....
        /*0464*/ 	.word	0x0500000f


	//   ....[217]....
        /*0468*/ 	.word	0x0500000f


	//   ....[218]....
        /*046c*/ 	.word	0x0500000f


	//   ....[219]....
        /*0470*/ 	.word	0x0500000f


	//   ....[220]....
        /*0474*/ 	.word	0x0500000f


	//   ....[221]....
        /*0478*/ 	.word	0x0500000f


	//   ....[222]....
        /*047c*/ 	.word	0x0500000f


	//   ....[223]....
        /*0480*/ 	.word	0x0500000f


	//   ....[224]....
        /*0484*/ 	.word	0x0500000f


	//   ....[225]....
        /*0488*/ 	.word	0x0500000f


	//   ....[226]....
        /*048c*/ 	.word	0x0500000f


	//   ....[227]....
        /*0490*/ 	.word	0x0500000f


	//   ....[228]....
        /*0494*/ 	.word	0x0500000f


	//   ....[229]....
        /*0498*/ 	.word	0x0500000f


	//   ....[230]....
        /*049c*/ 	.word	0x0500000f


	//   ....[231]....
        /*04a0*/ 	.word	0x0500000f


	//   ....[232]....
        /*04a4*/ 	.word	0x0500000f


	//   ....[233]....
        /*04a8*/ 	.word	0x0500000f


	//   ....[234]....
        /*04ac*/ 	.word	0x0500000f


	//   ....[235]....
        /*04b0*/ 	.word	0x0500000f


	//   ....[236]....
        /*04b4*/ 	.word	0x0500000f


	//   ....[237]....
        /*04b8*/ 	.word	0x0500000f


	//   ....[238]....
        /*04bc*/ 	.word	0x0500000f


	//   ....[239]....
        /*04c0*/ 	.word	0x0500000f


	//   ....[240]....
        /*04c4*/ 	.word	0x0500000f


	//   ....[241]....
        /*04c8*/ 	.word	0x0500000f


	//   ....[242]....
        /*04cc*/ 	.word	0x0500000f


	//   ....[243]....
        /*04d0*/ 	.word	0x0500000f


	//   ....[244]....
        /*04d4*/ 	.word	0x0500000f


	//   ....[245]....
        /*04d8*/ 	.word	0x0500000f


	//   ....[246]....
        /*04dc*/ 	.word	0x0500000f


	//   ....[247]....
        /*04e0*/ 	.word	0x0500000f


	//   ....[248]....
        /*04e4*/ 	.word	0x0500000f


	//   ....[249]....
        /*04e8*/ 	.word	0x0500000f


	//   ....[250]....
        /*04ec*/ 	.word	0x0500000f


	//   ....[251]....
        /*04f0*/ 	.word	0x0500000f


	//   ....[252]....
        /*04f4*/ 	.word	0x0500000f


	//   ....[253]....
        /*04f8*/ 	.word	0x0500000f


	//   ....[254]....
        /*04fc*/ 	.word	0x0500000f


	//   ....[255]....
        /*0500*/ 	.word	0x0500000f


	//   ....[0]....
        /*0504*/ 	.word	0x0500000f


	//   ....[1]....
        /*0508*/ 	.word	0x0500000f


	//   ....[2]....
        /*050c*/ 	.word	0x0500000f


	//   ....[3]....
        /*0510*/ 	.word	0x0500000f


	//   ....[4]....
        /*0514*/ 	.word	0x0500000f


	//   ....[5]....
        /*0518*/ 	.word	0x0500000f


	//   ....[6]....
        /*051c*/ 	.word	0x0500000f


	//   ....[7]....
        /*0520*/ 	.word	0x0500000f


	//   ....[8]....
        /*0524*/ 	.word	0x0500000f


	//   ....[9]....
        /*0528*/ 	.word	0x0500000f


	//   ....[10]....
        /*052c*/ 	.word	0x0500000f


	//   ....[11]....
        /*0530*/ 	.word	0x0500000f


	//   ....[12]....
        /*0534*/ 	.word	0x0500000f


	//   ....[13]....
        /*0538*/ 	.word	0x0500000f


	//   ....[14]....
        /*053c*/ 	.word	0x0500000f


	//   ....[15]....
        /*0540*/ 	.word	0x0500000f


	//   ....[16]....
        /*0544*/ 	.word	0x0500000f


	//----- nvinfo : EIATTR_COOP_GROUP_INSTR_OFFSETS
	.align		4
.L_196:
        /*0548*/ 	.byte	0x04, 0x28
        /*054a*/ 	.short	(.L_198 - .L_197)


	//   ....[0]....
.L_197:
        /*054c*/ 	.word	0x00000080


	//   ....[1]....
        /*0550*/ 	.word	0x00000090


	//   ....[2]....
        /*0554*/ 	.word	0x000002d0


	//   ....[3]....
        /*0558*/ 	.word	0x00000430


	//   ....[4]....
        /*055c*/ 	.word	0x00000550


	//   ....[5]....
        /*0560*/ 	.word	0x000006b0


	//   ....[6]....
        /*0564*/ 	.word	0x00001e40


	//   ....[7]....
        /*0568*/ 	.word	0x000026f0


	//   ....[8]....
        /*056c*/ 	.word	0x00003270


	//   ....[9]....
        /*0570*/ 	.word	0x00003ac0


	//   ....[10]....
        /*0574*/ 	.word	0x00003bd0


	//   ....[11]....
        /*0578*/ 	.word	0x00004410


	//   ....[12]....
        /*057c*/ 	.word	0x00004480


	//   ....[13]....
        /*0580*/ 	.word	0x00005d20


	//   ....[14]....
        /*0584*/ 	.word	0x00005f10


	//   ....[15]....
        /*0588*/ 	.word	0x00006b00


	//   ....[16]....
        /*058c*/ 	.word	0x00006c00


	//   ....[17]....
        /*0590*/ 	.word	0x00007440


	//   ....[18]....
        /*0594*/ 	.word	0x000074a0


	//   ....[19]....
        /*0598*/ 	.word	0x00009450


	//   ....[20]....
        /*059c*/ 	.word	0x00009460


	//   ....[21]....
        /*05a0*/ 	.word	0x00009490


	//   ....[22]....
        /*05a4*/ 	.word	0x000094a0


	//   ....[23]....
        /*05a8*/ 	.word	0x0000b1c0


	//   ....[24]....
        /*05ac*/ 	.word	0x0000b3b0


	//   ....[25]....
        /*05b0*/ 	.word	0x0000bfa0


	//   ....[26]....
        /*05b4*/ 	.word	0x0000c0a0


	//   ....[27]....
        /*05b8*/ 	.word	0x0000c8e0


	//   ....[28]....
        /*05bc*/ 	.word	0x0000c940


	//   ....[29]....
        /*05c0*/ 	.word	0x0000dab0


	//   ....[30]....
        /*05c4*/ 	.word	0x0000dae0


	//   ....[31]....
        /*05c8*/ 	.word	0x0000dbc0


	//   ....[32]....
        /*05cc*/ 	.word	0x0000dbd0


	//   ....[33]....
        /*05d0*/ 	.word	0x0000ef40


	//   ....[34]....
        /*05d4*/ 	.word	0x0000ef80


	//   ....[35]....
        /*05d8*/ 	.word	0x0000efb0


	//   ....[36]....
        /*05dc*/ 	.word	0x0000efe0


	//   ....[37]....
        /*05e0*/ 	.word	0x0000f6c0


	//   ....[38]....
        /*05e4*/ 	.word	0x0000f6f0


	//   ....[39]....
        /*05e8*/ 	.word	0x0000f7b0


	//   ....[40]....
        /*05ec*/ 	.word	0x0000f7d0


	//   ....[41]....
        /*05f0*/ 	.word	0x0000f890


	//   ....[42]....
        /*05f4*/ 	.word	0x0000f8b0


	//   ....[43]....
        /*05f8*/ 	.word	0x0000f980


	//   ....[44]....
        /*05fc*/ 	.word	0x0000f9a0


	//   ....[45]....
        /*0600*/ 	.word	0x0000fd30


	//   ....[46]....
        /*0604*/ 	.word	0x0000fd60


	//   ....[47]....
        /*0608*/ 	.word	0x000101a0


	//   ....[48]....
        /*060c*/ 	.word	0x000101b0


	//   ....[49]....
        /*0610*/ 	.word	0x00010ee0


	//   ....[50]....
        /*0614*/ 	.word	0x00010f00


	//   ....[51]....
        /*0618*/ 	.word	0x00010fc0


	//   ....[52]....
        /*061c*/ 	.word	0x00010fe0


	//   ....[53]....
        /*0620*/ 	.word	0x000110a0


	//   ....[54]....
        /*0624*/ 	.word	0x000110c0


	//   ....[55]....
        /*0628*/ 	.word	0x00011190


	//   ....[56]....
        /*062c*/ 	.word	0x000111b0


	//   ....[57]....
        /*0630*/ 	.word	0x00011310


	//   ....[58]....
        /*0634*/ 	.word	0x00011500


	//   ....[59]....
        /*0638*/ 	.word	0x00011530


	//   ....[60]....
        /*063c*/ 	.word	0x00011560


	//   ....[61]....
        /*0640*/ 	.word	0x00011590


	//   ....[62]....
        /*0644*/ 	.word	0x000115c0


	//   ....[63]....
        /*0648*/ 	.word	0x000115f0


	//   ....[64]....
        /*064c*/ 	.word	0x00011760


	//   ....[65]....
        /*0650*/ 	.word	0x00011790


	//   ....[66]....
        /*0654*/ 	.word	0x000117c0


	//   ....[67]....
        /*0658*/ 	.word	0x000117f0


	//   ....[68]....
        /*065c*/ 	.word	0x00011820


	//   ....[69]....
        /*0660*/ 	.word	0x00011850


	//   ....[70]....
        /*0664*/ 	.word	0x000118e0


	//   ....[71]....
        /*0668*/ 	.word	0x00011910


	//   ....[72]....
        /*066c*/ 	.word	0x00011920


	//   ....[73]....
        /*0670*/ 	.word	0x00011960


	//   ....[74]....
        /*0674*/ 	.word	0x00013a50


	//   ....[75]....
        /*0678*/ 	.word	0x00013a70


	//   ....[76]....
        /*067c*/ 	.word	0x00013b10


	//   ....[77]....
        /*0680*/ 	.word	0x00013b30


	//   ....[78]....
        /*0684*/ 	.word	0x00013bc0


	//   ....[79]....
        /*0688*/ 	.word	0x00013be0


	//   ....[80]....
        /*068c*/ 	.word	0x00013c70


	//   ....[81]....
        /*0690*/ 	.word	0x00013c90


	//   ....[82]....
        /*0694*/ 	.word	0x00013d20


	//   ....[83]....
        /*0698*/ 	.word	0x00013d40


	//   ....[84]....
        /*069c*/ 	.word	0x00013dd0


	//   ....[85]....
        /*06a0*/ 	.word	0x00013df0


	//   ....[86]....
        /*06a4*/ 	.word	0x00013e80


	//   ....[87]....
        /*06a8*/ 	.word	0x00013ea0


	//   ....[88]....
        /*06ac*/ 	.word	0x00013eb0


	//   ....[89]....
        /*06b0*/ 	.word	0x00013f30


	//   ....[90]....
        /*06b4*/ 	.word	0x00014640


	//   ....[91]....
        /*06b8*/ 	.word	0x00014670


	//   ....[92]....
        /*06bc*/ 	.word	0x000146d0


	//   ....[93]....
        /*06c0*/ 	.word	0x00014720


	//   ....[94]....
        /*06c4*/ 	.word	0x00014770


	//   ....[95]....
        /*06c8*/ 	.word	0x000147c0


	//   ....[96]....
        /*06cc*/ 	.word	0x00014810


	//   ....[97]....
        /*06d0*/ 	.word	0x00014860


	//   ....[98]....
        /*06d4*/ 	.word	0x000148b0


	//   ....[99]....
        /*06d8*/ 	.word	0x00014900


	//   ....[100]....
        /*06dc*/ 	.word	0x00014950


	//   ....[101]....
        /*06e0*/ 	.word	0x000149a0


	//   ....[102]....
        /*06e4*/ 	.word	0x000149f0


	//   ....[103]....
        /*06e8*/ 	.word	0x00014a30


	//   ....[104]....
        /*06ec*/ 	.word	0x00014a50


	//   ....[105]....
        /*06f0*/ 	.word	0x00014a90


	//   ....[106]....
        /*06f4*/ 	.word	0x000151c0


	//   ....[107]....
        /*06f8*/ 	.word	0x000151f0


	//   ....[108]....
        /*06fc*/ 	.word	0x00015250


	//   ....[109]....
        /*0700*/ 	.word	0x00015260


	//   ....[110]....
        /*0704*/ 	.word	0x000152b0


	//   ....[111]....
        /*0708*/ 	.word	0x000152c0


	//   ....[112]....
        /*070c*/ 	.word	0x00015310


	//   ....[113]....
        /*0710*/ 	.word	0x00015320


	//   ....[114]....
        /*0714*/ 	.word	0x00015370


	//   ....[115]....
        /*0718*/ 	.word	0x00015380


	//   ....[116]....
        /*071c*/ 	.word	0x000153d0


	//   ....[117]....
        /*0720*/ 	.word	0x000153e0


	//   ....[118]....
        /*0724*/ 	.word	0x00015430


	//   ....[119]....
        /*0728*/ 	.word	0x00015440


	//   ....[120]....
        /*072c*/ 	.word	0x00015450


	//   ....[121]....
        /*0730*/ 	.word	0x000154a0


	//   ....[122]....
        /*0734*/ 	.word	0x000156f0


	//   ....[123]....
        /*0738*/ 	.word	0x00015710


	//   ....[124]....
        /*073c*/ 	.word	0x00015720


	//   ....[125]....
        /*0740*/ 	.word	0x00015790


	//   ....[126]....
        /*0744*/ 	.word	0x000157a0


	//   ....[127]....
        /*0748*/ 	.word	0x00015810


	//   ....[128]....
        /*074c*/ 	.word	0x00015820


	//   ....[129]....
        /*0750*/ 	.word	0x00015890


	//   ....[130]....
        /*0754*/ 	.word	0x000158a0


	//   ....[131]....
        /*0758*/ 	.word	0x00015910


	//   ....[132]....
        /*075c*/ 	.word	0x00015920


	//   ....[133]....
        /*0760*/ 	.word	0x00015990


	//   ....[134]....
        /*0764*/ 	.word	0x000159a0


	//   ....[135]....
        /*0768*/ 	.word	0x00015a10


	//   ....[136]....
        /*076c*/ 	.word	0x00015a20


	//   ....[137]....
        /*0770*/ 	.word	0x00015a30


	//   ....[138]....
        /*0774*/ 	.word	0x00015fa0


	//   ....[139]....
        /*0778*/ 	.word	0x00015fe0


	//   ....[140]....
        /*077c*/ 	.word	0x00016020


	//   ....[141]....
        /*0780*/ 	.word	0x00016040


	//   ....[142]....
        /*0784*/ 	.word	0x00016050


	//   ....[143]....
        /*0788*/ 	.word	0x00016070


	//   ....[144]....
        /*078c*/ 	.word	0x000160e0


	//   ....[145]....
        /*0790*/ 	.word	0x00016100


	//   ....[146]....
        /*0794*/ 	.word	0x00016160


	//   ....[147]....
        /*0798*/ 	.word	0x00016180


	//   ....[148]....
        /*079c*/ 	.word	0x000161e0


	//   ....[149]....
        /*07a0*/ 	.word	0x00016200


	//   ....[150]....
        /*07a4*/ 	.word	0x00016260


	//   ....[151]....
        /*07a8*/ 	.word	0x00016280


	//   ....[152]....
        /*07ac*/ 	.word	0x000162d0


	//   ....[153]....
        /*07b0*/ 	.word	0x000162f0


	//   ....[154]....
        /*07b4*/ 	.word	0x00016740


	//   ....[155]....
        /*07b8*/ 	.word	0x00016750


	//   ....[156]....
        /*07bc*/ 	.word	0x00016790


	//   ....[157]....
        /*07c0*/ 	.word	0x000167d0


	//   ....[158]....
        /*07c4*/ 	.word	0x00016800


	//   ....[159]....
        /*07c8*/ 	.word	0x00016830


	//   ....[160]....
        /*07cc*/ 	.word	0x00016860


	//   ....[161]....
        /*07d0*/ 	.word	0x00016890


	//   ....[162]....
        /*07d4*/ 	.word	0x00016a40


	//   ....[163]....
        /*07d8*/ 	.word	0x00016a70


	//   ....[164]....
        /*07dc*/ 	.word	0x00016aa0


	//   ....[165]....
        /*07e0*/ 	.word	0x00016ad0


	//   ....[166]....
        /*07e4*/ 	.word	0x00016b00


	//   ....[167]....
        /*07e8*/ 	.word	0x00016b30


	//   ....[168]....
        /*07ec*/ 	.word	0x00016bf0


	//   ....[169]....
        /*07f0*/ 	.word	0x00016c10


	//   ....[170]....
        /*07f4*/ 	.word	0x00016c30


	//   ....[171]....
        /*07f8*/ 	.word	0x00016c90


	//   ....[172]....
        /*07fc*/ 	.word	0x000176b0


	//   ....[173]....
        /*0800*/ 	.word	0x00017d30


	//   ....[174]....
        /*0804*/ 	.word	0x00017e20


	//   ....[175]....
        /*0808*/ 	.word	0x00017ec0


	//   ....[176]....
        /*080c*/ 	.word	0x00017f20


	//   ....[177]....
        /*0810*/ 	.word	0x00018020


	//   ....[178]....
        /*0814*/ 	.word	0x00018090


	//   ....[179]....
        /*0818*/ 	.word	0x00018190


	//   ....[180]....
        /*081c*/ 	.word	0x00018200


	//   ....[181]....
        /*0820*/ 	.word	0x00018300


	//   ....[182]....
        /*0824*/ 	.word	0x00018370


	//   ....[183]....
        /*0828*/ 	.word	0x00018470


	//   ....[184]....
        /*082c*/ 	.word	0x000184e0


	//   ....[185]....
        /*0830*/ 	.word	0x000185e0


	//   ....[186]....
        /*0834*/ 	.word	0x00018650


	//   ....[187]....
        /*0838*/ 	.word	0x00018750


	//   ....[188]....
        /*083c*/ 	.word	0x000187c0


	//   ....[189]....
        /*0840*/ 	.word	0x00018860


	//   ....[190]....
        /*0844*/ 	.word	0x00018960


	//   ....[191]....
        /*0848*/ 	.word	0x000189d0


	//   ....[192]....
        /*084c*/ 	.word	0x00018a50


	//   ....[193]....
        /*0850*/ 	.word	0x00018b10


	//   ....[194]....
        /*0854*/ 	.word	0x00018b90


	//   ....[195]....
        /*0858*/ 	.word	0x00018c60


	//   ....[196]....
        /*085c*/ 	.word	0x00018ce0


	//   ....[197]....
        /*0860*/ 	.word	0x00018db0


	//   ....[198]....
        /*0864*/ 	.word	0x00018e30


	//   ....[199]....
        /*0868*/ 	.word	0x00018f00


	//   ....[200]....
        /*086c*/ 	.word	0x00018f80


	//   ....[201]....
        /*0870*/ 	.word	0x00019050


	//   ....[202]....
        /*0874*/ 	.word	0x000190d0


	//   ....[203]....
        /*0878*/ 	.word	0x00019190


	//   ....[204]....
        /*087c*/ 	.word	0x00019210


	//   ....[205]....
        /*0880*/ 	.word	0x000192c0


	//   ....[206]....
        /*0884*/ 	.word	0x000193f0


	//   ....[207]....
        /*0888*/ 	.word	0x00019490


	//   ....[208]....
        /*088c*/ 	.word	0x00019500


	//   ....[209]....
        /*0890*/ 	.word	0x000195c0


	//   ....[210]....
        /*0894*/ 	.word	0x00019620


	//   ....[211]....
        /*0898*/ 	.word	0x000196e0


	//   ....[212]....
        /*089c*/ 	.word	0x00019740


	//   ....[213]....
        /*08a0*/ 	.word	0x00019800


	//   ....[214]....
        /*08a4*/ 	.word	0x00019860


	//   ....[215]....
        /*08a8*/ 	.word	0x00019920


	//   ....[216]....
        /*08ac*/ 	.word	0x00019980


	//   ....[217]....
        /*08b0*/ 	.word	0x00019a40


	//   ....[218]....
        /*08b4*/ 	.word	0x00019aa0


	//   ....[219]....
        /*08b8*/ 	.word	0x00019b60


	//   ....[220]....
        /*08bc*/ 	.word	0x00019bc0


	//   ....[221]....
        /*08c0*/ 	.word	0x00019c80


	//   ....[222]....
        /*08c4*/ 	.word	0x00019d70


	//   ....[223]....
        /*08c8*/ 	.word	0x00019e10


	//   ....[224]....
        /*08cc*/ 	.word	0x00019e70


	//   ....[225]....
        /*08d0*/ 	.word	0x00019f50


	//   ....[226]....
        /*08d4*/ 	.word	0x00019fb0


	//   ....[227]....
        /*08d8*/ 	.word	0x0001a090


	//   ....[228]....
        /*08dc*/ 	.word	0x0001a0f0


	//   ....[229]....
        /*08e0*/ 	.word	0x0001a1d0


	//   ....[230]....
        /*08e4*/ 	.word	0x0001a230


	//   ....[231]....
        /*08e8*/ 	.word	0x0001a310


	//   ....[232]....
        /*08ec*/ 	.word	0x0001a370


	//   ....[233]....
        /*08f0*/ 	.word	0x0001a450


	//   ....[234]....
        /*08f4*/ 	.word	0x0001a4b0


	//   ....[235]....
        /*08f8*/ 	.word	0x0001a590


	//   ....[236]....
        /*08fc*/ 	.word	0x0001a5f0


	//   ....[237]....
        /*0900*/ 	.word	0x0001a6c0


	//   ....[238]....
        /*0904*/ 	.word	0x0001a7e0


	//   ....[239]....
        /*0908*/ 	.word	0x0001a880


	//   ....[240]....
        /*090c*/ 	.word	0x0001a940


	//   ....[241]....
        /*0910*/ 	.word	0x0001aa10


	//   ....[242]....
        /*0914*/ 	.word	0x0001aa70


	//   ....[243]....
        /*0918*/ 	.word	0x0001ab50


	//   ....[244]....
        /*091c*/ 	.word	0x0001abb0


	//   ....[245]....
        /*0920*/ 	.word	0x0001ac80


	//   ....[246]....
        /*0924*/ 	.word	0x0001ace0


	//   ....[247]....
        /*0928*/ 	.word	0x0001adb0


	//   ....[248]....
        /*092c*/ 	.word	0x0001ae10


	//   ....[249]....
        /*0930*/ 	.word	0x0001aef0


	//   ....[250]....
        /*0934*/ 	.word	0x0001af50


	//   ....[251]....
        /*0938*/ 	.word	0x0001b020


	//   ....[252]....
        /*093c*/ 	.word	0x0001b080


	//   ....[253]....
        /*0940*/ 	.word	0x0001b140


	//   ....[254]....
        /*0944*/ 	.word	0x0001b1d0


	//   ....[255]....
        /*0948*/ 	.word	0x0001b270


	//   ....[0]....
        /*094c*/ 	.word	0x0001b3e0


	//   ....[1]....
        /*0950*/ 	.word	0x0001b450


	//   ....[2]....
        /*0954*/ 	.word	0x0001b4d0


	//   ....[3]....
        /*0958*/ 	.word	0x0001b540


	//   ....[4]....
        /*095c*/ 	.word	0x0001b5b0


	//   ....[5]....
        /*0960*/ 	.word	0x0001b630


	//   ....[6]....
        /*0964*/ 	.word	0x0001b6b0


	//   ....[7]....
        /*0968*/ 	.word	0x0001b740


	//   ....[8]....
        /*096c*/ 	.word	0x0001b7b0


	//   ....[9]....
        /*0970*/ 	.word	0x0001b820


	//   ....[10]....
        /*0974*/ 	.word	0x0001b890


	//   ....[11]....
        /*0978*/ 	.word	0x0001b910


	//   ....[12]....
        /*097c*/ 	.word	0x0001b980


	//   ....[13]....
        /*0980*/ 	.word	0x0001ba10


	//   ....[14]....
        /*0984*/ 	.word	0x0001ba70


	//   ....[15]....
        /*0988*/ 	.word	0x0001bb00


	//   ....[16]....
        /*098c*/ 	.word	0x0001bc30


	//----- nvinfo : EIATTR_REG_RECONFIG
	.align		4
.L_198:
        /*0990*/ 	.byte	0x01, 0x54
	.zero		2


	//----- nvinfo : EIATTR_SYSCALL_OFFSETS
	.align		4
        /*0994*/ 	.byte	0x04, 0x46
        /*0996*/ 	.short	(.L_200 - .L_199)


	//   ....[0]....
.L_199:
        /*0998*/ 	.word	0x00002020


	//   ....[1]....
        /*099c*/ 	.word	0x00013140


	//   ....[2]....
        /*09a0*/ 	.word	0x00013290


	//   ....[3]....
        /*09a4*/ 	.word	0x00013380


	//   ....[4]....
        /*09a8*/ 	.word	0x00014280


	//----- nvinfo : EIATTR_MBARRIER_INSTR_OFFSETS
	.align		4
.L_200:
        /*09ac*/ 	.byte	0x04, 0x39
        /*09ae*/ 	.short	(.L_202 - .L_201)


	//   ....[0]....
.L_201:
        /*09b0*/ 	.word	0x00000180
        /*09b4*/ 	.word	0x000000ff
        /*09b8*/ 	.word	0x00028800
        /*09bc*/ 	.short	0x0100
        /*09be*/ 	.byte	0x08
	.zero		1


	//   ....[1]....
        /*09c0*/ 	.word	0x00000190
        /*09c4*/ 	.word	0x000000ff
        /*09c8*/ 	.word	0x00028820
        /*09cc*/ 	.short	0x0100
        /*09ce*/ 	.byte	0x08
	.zero		1


	//   ....[2]....
        /*09d0*/ 	.word	0x00000280
        /*09d4*/ 	.word	0x000000ff
        /*09d8*/ 	.word	0x00028830
        /*09dc*/ 	.short	0x0100
        /*09de*/ 	.byte	0x08
	.zero		1


	//   ....[3]....
        /*09e0*/ 	.word	0x00000290
        /*09e4*/ 	.word	0x000000ff
        /*09e8*/ 	.word	0x00028840
        /*09ec*/ 	.short	0x0100
        /*09ee*/ 	.byte	0x08
	.zero		1


	//   ....[4]....
        /*09f0*/ 	.word	0x000002a0
        /*09f4*/ 	.word	0x000000ff
        /*09f8*/ 	.word	0x00028838
        /*09fc*/ 	.short	0x0100
        /*09fe*/ 	.byte	0x08
	.zero		1


	//   ....[5]....
        /*0a00*/ 	.word	0x000002b0
        /*0a04*/ 	.word	0x000000ff
        /*0a08*/ 	.word	0x00028848
        /*0a0c*/ 	.short	0x0100
        /*0a0e*/ 	.byte	0x08
	.zero		1


	//   ....[6]....
        /*0a10*/ 	.word	0x000003e0
        /*0a14*/ 	.word	0x000000ff
        /*0a18*/ 	.word	0x00028850
        /*0a1c*/ 	.short	0x0100
        /*0a1e*/ 	.byte	0x08
	.zero		1


	//   ....[7]....
        /*0a20*/ 	.word	0x000003f0
        /*0a24*/ 	.word	0x000000ff
        /*0a28*/ 	.word	0x00028860
        /*0a2c*/ 	.short	0x0100
        /*0a2e*/ 	.byte	0x08
	.zero		1


	//   ....[8]....
        /*0a30*/ 	.word	0x00000400
        /*0a34*/ 	.word	0x000000ff
        /*0a38*/ 	.word	0x00028858
        /*0a3c*/ 	.short	0x0100
        /*0a3e*/ 	.byte	0x08
	.zero		1


	//   ....[9]....
        /*0a40*/ 	.word	0x00000410
        /*0a44*/ 	.word	0x000000ff
        /*0a48*/ 	.word	0x00028868
        /*0a4c*/ 	.short	0x0100
        /*0a4e*/ 	.byte	0x08
	.zero		1


	//   ....[10]....
        /*0a50*/ 	.word	0x00000500
        /*0a54*/ 	.word	0x000000ff
        /*0a58*/ 	.word	0x00028870
        /*0a5c*/ 	.short	0x0100
        /*0a5e*/ 	.byte	0x06
	.zero		1


	//   ....[11]....
        /*0a60*/ 	.word	0x00000510
        /*0a64*/ 	.word	0x000000ff
        /*0a68*/ 	.word	0x00028880
        /*0a6c*/ 	.short	0x0100
        /*0a6e*/ 	.byte	0x06
	.zero		1


	//   ....[12]....
        /*0a70*/ 	.word	0x00000520
        /*0a74*/ 	.word	0x000000ff
        /*0a78*/ 	.word	0x00028878
        /*0a7c*/ 	.short	0x0100
        /*0a7e*/ 	.byte	0x06
	.zero		1


	//   ....[13]....
        /*0a80*/ 	.word	0x00000530
        /*0a84*/ 	.word	0x000000ff
        /*0a88*/ 	.word	0x00028888
        /*0a8c*/ 	.short	0x0100
        /*0a8e*/ 	.byte	0x06
	.zero		1


	//   ....[14]....
        /*0a90*/ 	.word	0x00000660
        /*0a94*/ 	.word	0x000000ff
        /*0a98*/ 	.word	0x00028890
        /*0a9c*/ 	.short	0x0100
        /*0a9e*/ 	.byte	0x08
	.zero		1


	//   ....[15]....
        /*0aa0*/ 	.word	0x00000670
        /*0aa4*/ 	.word	0x000000ff
        /*0aa8*/ 	.word	0x000288a0
        /*0aac*/ 	.short	0x0100
        /*0aae*/ 	.byte	0x08
	.zero		1


	//   ....[16]....
        /*0ab0*/ 	.word	0x00000680
        /*0ab4*/ 	.word	0x000000ff
        /*0ab8*/ 	.word	0x00028898
        /*0abc*/ 	.short	0x0100
        /*0abe*/ 	.byte	0x08
	.zero		1


	//   ....[17]....
        /*0ac0*/ 	.word	0x00000690
        /*0ac4*/ 	.word	0x000000ff
        /*0ac8*/ 	.word	0x000288a8
        /*0acc*/ 	.short	0x0100
        /*0ace*/ 	.byte	0x08
	.zero		1


	//   ....[18]....
        /*0ad0*/ 	.word	0x000007d0
        /*0ad4*/ 	.word	0x000000ff
        /*0ad8*/ 	.word	0x000288b0
        /*0adc*/ 	.short	0x0100
        /*0ade*/ 	.byte	0x08
	.zero		1


	//   ....[19]....
        /*0ae0*/ 	.word	0x000007e0
        /*0ae4*/ 	.word	0x000000ff
        /*0ae8*/ 	.word	0x000288c0
        /*0aec*/ 	.short	0x0100
        /*0aee*/ 	.byte	0x08
	.zero		1


	//   ....[20]....
        /*0af0*/ 	.word	0x000007f0
        /*0af4*/ 	.word	0x000000ff
        /*0af8*/ 	.word	0x000288b8
        /*0afc*/ 	.short	0x0100
        /*0afe*/ 	.byte	0x08
	.zero		1


	//   ....[21]....
        /*0b00*/ 	.word	0x00000800
        /*0b04*/ 	.word	0x000000ff
        /*0b08*/ 	.word	0x000288c8
        /*0b0c*/ 	.short	0x0100
        /*0b0e*/ 	.byte	0x08
	.zero		1


	//   ....[22]....
        /*0b10*/ 	.word	0x000020b0
        /*0b14*/ 	.word	0x000000ff
        /*0b18*/ 	.word	0x00028800
        /*0b1c*/ 	.short	0x010a
        /*0b1e*/ 	.byte	0x28
	.zero		1


	//   ....[23]....
        /*0b20*/ 	.word	0x00002130
        /*0b24*/ 	.word	0x00000003
        /*0b28*/ 	.word	0x00028830
        /*0b2c*/ 	.short	0x010a
        /*0b2e*/ 	.byte	0x3f
	.zero		1


	//   ....[24]....
        /*0b30*/ 	.word	0x00002170
        /*0b34*/ 	.word	0x00000003
        /*0b38*/ 	.word	0x00028830
        /*0b3c*/ 	.short	0x010a
        /*0b3e*/ 	.byte	0x3f
	.zero		1


	//   ....[25]....
        /*0b40*/ 	.word	0x000026d0
        /*0b44*/ 	.word	0x000000ff
        /*0b48*/ 	.word	0x00000000
        /*0b4c*/ 	.short	0x0101
        /*0b4e*/ 	.byte	0x06
	.zero		1


	//   ....[26]....
        /*0b50*/ 	.word	0x000054b0
        /*0b54*/ 	.word	0x000000ff
        /*0b58*/ 	.word	0x00028830
        /*0b5c*/ 	.short	0x010a
        /*0b5e*/ 	.byte	0x06
	.zero		1


	//   ....[27]....
        /*0b60*/ 	.word	0x000054f0
        /*0b64*/ 	.word	0x000000ff
        /*0b68*/ 	.word	0x00028830
        /*0b6c*/ 	.short	0x010a
        /*0b6e*/ 	.byte	0x06
	.zero		1


	//   ....[28]....
        /*0b70*/ 	.word	0x00005870
        /*0b74*/ 	.word	0x000000ff
        /*0b78*/ 	.word	0x00028850
        /*0b7c*/ 	.short	0x010a
        /*0b7e*/ 	.byte	0x06
	.zero		1


	//   ....[29]....
        /*0b80*/ 	.word	0x000058b0
        /*0b84*/ 	.word	0x000000ff
        /*0b88*/ 	.word	0x00028850
        /*0b8c*/ 	.short	0x010a
        /*0b8e*/ 	.byte	0x06
	.zero		1


	//   ....[30]....
        /*0b90*/ 	.word	0x00005ce0
        /*0b94*/ 	.word	0x000000ff
        /*0b98*/ 	.word	0x00000000
        /*0b9c*/ 	.short	0x0101
        /*0b9e*/ 	.byte	0x06
	.zero		1


	//   ....[31]....
        /*0ba0*/ 	.word	0x00007f80
        /*0ba4*/ 	.word	0x000000ff
        /*0ba8*/ 	.word	0x00000000
        /*0bac*/ 	.short	0x0101
        /*0bae*/ 	.byte	0x07
	.zero		1


	//   ....[32]....
        /*0bb0*/ 	.word	0x000088b0
        /*0bb4*/ 	.word	0x000000ff
        /*0bb8*/ 	.word	0x00028830
        /*0bbc*/ 	.short	0x010a
        /*0bbe*/ 	.byte	0x06
	.zero		1


	//   ....[33]....
        /*0bc0*/ 	.word	0x000088f0
        /*0bc4*/ 	.word	0x000000ff
        /*0bc8*/ 	.word	0x00028830
        /*0bcc*/ 	.short	0x010a
        /*0bce*/ 	.byte	0x06
	.zero		1


	//   ....[34]....
        /*0bd0*/ 	.word	0x00008c70
        /*0bd4*/ 	.word	0x000000ff
        /*0bd8*/ 	.word	0x00028850
        /*0bdc*/ 	.short	0x010a
        /*0bde*/ 	.byte	0x06
	.zero		1


	//   ....[35]....
        /*0be0*/ 	.word	0x00008cb0
        /*0be4*/ 	.word	0x000000ff
        /*0be8*/ 	.word	0x00028850
        /*0bec*/ 	.short	0x010a
        /*0bee*/ 	.byte	0x06
	.zero		1


	//   ....[36]....
        /*0bf0*/ 	.word	0x000090f0
        /*0bf4*/ 	.word	0x000000ff
        /*0bf8*/ 	.word	0x00000000
        /*0bfc*/ 	.short	0x0101
        /*0bfe*/ 	.byte	0x07
	.zero		1


	//   ....[37]....
        /*0c00*/ 	.word	0x0000a280
        /*0c04*/ 	.word	0x000000ff
        /*0c08*/ 	.word	0x00000000
        /*0c0c*/ 	.short	0x0101
        /*0c0e*/ 	.byte	0x07
	.zero		1


	//   ....[38]....
        /*0c10*/ 	.word	0x0000a980
        /*0c14*/ 	.word	0x000000ff
        /*0c18*/ 	.word	0x00028830
        /*0c1c*/ 	.short	0x010a
        /*0c1e*/ 	.byte	0x06
	.zero		1


	//   ....[39]....
        /*0c20*/ 	.word	0x0000a9c0
        /*0c24*/ 	.word	0x000000ff
        /*0c28*/ 	.word	0x00028830
        /*0c2c*/ 	.short	0x010a
        /*0c2e*/ 	.byte	0x06
	.zero		1


	//   ....[40]....
        /*0c30*/ 	.word	0x0000ad10
        /*0c34*/ 	.word	0x000000ff
        /*0c38*/ 	.word	0x00028850
        /*0c3c*/ 	.short	0x010a
        /*0c3e*/ 	.byte	0x06
	.zero		1


	//   ....[41]....
        /*0c40*/ 	.word	0x0000ad50
        /*0c44*/ 	.word	0x000000ff
        /*0c48*/ 	.word	0x00028850
        /*0c4c*/ 	.short	0x010a
        /*0c4e*/ 	.byte	0x06
	.zero		1


	//   ....[42]....
        /*0c50*/ 	.word	0x0000b180
        /*0c54*/ 	.word	0x000000ff
        /*0c58*/ 	.word	0x00000000
        /*0c5c*/ 	.short	0x0101
        /*0c5e*/ 	.byte	0x06
	.zero		1


	//   ....[43]....
        /*0c60*/ 	.word	0x0000d420
        /*0c64*/ 	.word	0x000000ff
        /*0c68*/ 	.word	0x00000000
        /*0c6c*/ 	.short	0x0101
        /*0c6e*/ 	.byte	0x07
	.zero		1


	//   ....[44]....
        /*0c70*/ 	.word	0x0000da20
        /*0c74*/ 	.word	0x000000ff
        /*0c78*/ 	.word	0x00028850
        /*0c7c*/ 	.short	0x010a
        /*0c7e*/ 	.byte	0x05
	.zero		1


	//   ....[45]....
        /*0c80*/ 	.word	0x0000da60
        /*0c84*/ 	.word	0x000000ff
        /*0c88*/ 	.word	0x00028850
        /*0c8c*/ 	.short	0x010a
        /*0c8e*/ 	.byte	0x05
	.zero		1


	//   ....[46]....
        /*0c90*/ 	.word	0x0000dff0
        /*0c94*/ 	.word	0x000000ff
        /*0c98*/ 	.word	0x00000000
        /*0c9c*/ 	.short	0x0101
        /*0c9e*/ 	.byte	0x04
	.zero		1


	//   ....[47]....
        /*0ca0*/ 	.word	0x0000f6b0
        /*0ca4*/ 	.word	0x00000000
        /*0ca8*/ 	.word	0x00000000
        /*0cac*/ 	.short	0x0101
        /*0cae*/ 	.byte	0x3f
	.zero		1


	//   ....[48]....
        /*0cb0*/ 	.word	0x0000fd50
        /*0cb4*/ 	.word	0x00000006
        /*0cb8*/ 	.word	0x00000000
        /*0cbc*/ 	.short	0x0101
        /*0cbe*/ 	.byte	0x3f
	.zero		1


	//   ....[49]....
        /*0cc0*/ 	.word	0x00013880
        /*0cc4*/ 	.word	0x00000007
        /*0cc8*/ 	.word	0x00028840
        /*0ccc*/ 	.short	0x010a
        /*0cce*/ 	.byte	0x3f
	.zero		1


	//   ....[50]....
        /*0cd0*/ 	.word	0x00013fe0
        /*0cd4*/ 	.word	0x00000007
        /*0cd8*/ 	.word	0x00028830
        /*0cdc*/ 	.short	0x0107
        /*0cde*/ 	.byte	0x3f
	.zero		1


	//   ....[51]....
        /*0ce0*/ 	.word	0x000140a0
        /*0ce4*/ 	.word	0x00000007
        /*0ce8*/ 	.word	0x00028830
        /*0cec*/ 	.short	0x0101
        /*0cee*/ 	.byte	0x3f
	.zero		1


	//   ....[52]....
        /*0cf0*/ 	.word	0x00014b80
        /*0cf4*/ 	.word	0x00000016
        /*0cf8*/ 	.word	0x00028800
        /*0cfc*/ 	.short	0x0107
        /*0cfe*/ 	.byte	0x3f
	.zero		1


	//   ....[53]....
        /*0d00*/ 	.word	0x00014c90
        /*0d04*/ 	.word	0x00000016
        /*0d08*/ 	.word	0x00028800
        /*0d0c*/ 	.short	0x0101
        /*0d0e*/ 	.byte	0x3f
	.zero		1


	//   ....[54]....
        /*0d10*/ 	.word	0x00014cb0
        /*0d14*/ 	.word	0x00000016
        /*0d18*/ 	.word	0x00028820
        /*0d1c*/ 	.short	0x010a
        /*0d1e*/ 	.byte	0x3f
	.zero		1


	//   ....[55]....
        /*0d20*/ 	.word	0x00015030
        /*0d24*/ 	.word	0x00000006
        /*0d28*/ 	.word	0x00028840
        /*0d2c*/ 	.short	0x010a
        /*0d2e*/ 	.byte	0x3f
	.zero		1


	//   ....[56]....
        /*0d30*/ 	.word	0x00015530
        /*0d34*/ 	.word	0x00000006
        /*0d38*/ 	.word	0x00028830
        /*0d3c*/ 	.short	0x0107
        /*0d3e*/ 	.byte	0x3f
	.zero		1


	//   ....[57]....
        /*0d40*/ 	.word	0x000155e0
        /*0d44*/ 	.word	0x00000006
        /*0d48*/ 	.word	0x00028830
        /*0d4c*/ 	.short	0x0101
        /*0d4e*/ 	.byte	0x3f
	.zero		1


	//   ....[58]....
        /*0d50*/ 	.word	0x00015650
        /*0d54*/ 	.word	0x00000006
        /*0d58*/ 	.word	0x00028860
        /*0d5c*/ 	.short	0x010a
        /*0d5e*/ 	.byte	0x3f
	.zero		1


	//   ....[59]....
        /*0d60*/ 	.word	0x00015be0
        /*0d64*/ 	.word	0x00000006
        /*0d68*/ 	.word	0x00028850
        /*0d6c*/ 	.short	0x0107
        /*0d6e*/ 	.byte	0x3f
	.zero		1


	//   ....[60]....
        /*0d70*/ 	.word	0x00015d00
        /*0d74*/ 	.word	0x00000006
        /*0d78*/ 	.word	0x00028850
        /*0d7c*/ 	.short	0x0101
        /*0d7e*/ 	.byte	0x3f
	.zero		1


	//   ....[61]....
        /*0d80*/ 	.word	0x00015f00
        /*0d84*/ 	.word	0x00000000
        /*0d88*/ 	.word	0x00028860
        /*0d8c*/ 	.short	0x010a
        /*0d8e*/ 	.byte	0x3f
	.zero		1


	//   ....[62]....
        /*0d90*/ 	.word	0x00016430
        /*0d94*/ 	.word	0x00000000
        /*0d98*/ 	.word	0x00028850
        /*0d9c*/ 	.short	0x0107
        /*0d9e*/ 	.byte	0x3f
	.zero		1


	//   ....[63]....
        /*0da0*/ 	.word	0x000164e0
        /*0da4*/ 	.word	0x00000000
        /*0da8*/ 	.word	0x00028850
        /*0dac*/ 	.short	0x0101
        /*0dae*/ 	.byte	0x3f
	.zero		1


	//   ....[64]....
        /*0db0*/ 	.word	0x00017630
        /*0db4*/ 	.word	0x00000004
        /*0db8*/ 	.word	0x00028820
        /*0dbc*/ 	.short	0x010a
        /*0dbe*/ 	.byte	0x3f
	.zero		1


	//   ....[65]....
        /*0dc0*/ 	.word	0x000177d0
        /*0dc4*/ 	.word	0x00000005
        /*0dc8*/ 	.word	0x00028840
        /*0dcc*/ 	.short	0x010a
        /*0dce*/ 	.byte	0x3f
	.zero		1


	//   ....[66]....
        /*0dd0*/ 	.word	0x00017870
        /*0dd4*/ 	.word	0x00000019
        /*0dd8*/ 	.word	0x00028840
        /*0ddc*/ 	.short	0x010a
        /*0dde*/ 	.byte	0x3f
	.zero		1


	//   ....[67]....
        /*0de0*/ 	.word	0x000178b0
        /*0de4*/ 	.word	0x00000005
        /*0de8*/ 	.word	0x00028860
        /*0dec*/ 	.short	0x010a
        /*0dee*/ 	.byte	0x3f
	.zero		1


	//   ....[68]....
        /*0df0*/ 	.word	0x000178f0
        /*0df4*/ 	.word	0x00000019
        /*0df8*/ 	.word	0x00028860
        /*0dfc*/ 	.short	0x010a
        /*0dfe*/ 	.byte	0x3f
	.zero		1


	//   ....[69]....
        /*0e00*/ 	.word	0x00017960
        /*0e04*/ 	.word	0x00000003
        /*0e08*/ 	.word	0x00028800
        /*0e0c*/ 	.short	0x010a
        /*0e0e*/ 	.byte	0x3f
	.zero		1


	//   ....[70]....
        /*0e10*/ 	.word	0x000179b0
        /*0e14*/ 	.word	0x00000003
        /*0e18*/ 	.word	0x00028830
        /*0e1c*/ 	.short	0x010a
        /*0e1e*/ 	.byte	0x3f
	.zero		1


	//   ....[71]....
        /*0e20*/ 	.word	0x00017a10
        /*0e24*/ 	.word	0x00000005
        /*0e28*/ 	.word	0x00028830
        /*0e2c*/ 	.short	0x010a
        /*0e2e*/ 	.byte	0x3f
	.zero		1


	//   ....[72]....
        /*0e30*/ 	.word	0x00017a70
        /*0e34*/ 	.word	0x00000005
        /*0e38*/ 	.word	0x00028850
        /*0e3c*/ 	.short	0x010a
        /*0e3e*/ 	.byte	0x3f
	.zero		1


	//   ....[73]....
        /*0e40*/ 	.word	0x00017ad0
        /*0e44*/ 	.word	0x00000009
        /*0e48*/ 	.word	0x00028830
        /*0e4c*/ 	.short	0x010a
        /*0e4e*/ 	.byte	0x3f
	.zero		1


	//   ....[74]....
        /*0e50*/ 	.word	0x00017b30
        /*0e54*/ 	.word	0x00000009
        /*0e58*/ 	.word	0x00028850
        /*0e5c*/ 	.short	0x010a
        /*0e5e*/ 	.byte	0x3f
	.zero		1


	//   ....[75]....
        /*0e60*/ 	.word	0x00017b90
        /*0e64*/ 	.word	0x00000005
        /*0e68*/ 	.word	0x00028830
        /*0e6c*/ 	.short	0x010a
        /*0e6e*/ 	.byte	0x3f
	.zero		1


	//   ....[76]....
        /*0e70*/ 	.word	0x00017bf0
        /*0e74*/ 	.word	0x00000005
        /*0e78*/ 	.word	0x00028850
        /*0e7c*/ 	.short	0x010a
        /*0e7e*/ 	.byte	0x3f
	.zero		1


	//   ....[77]....
        /*0e80*/ 	.word	0x00017c50
        /*0e84*/ 	.word	0x00000006
        /*0e88*/ 	.word	0x00028850
        /*0e8c*/ 	.short	0x010a
        /*0e8e*/ 	.byte	0x3f
	.zero		1


	//   ....[78]....
        /*0e90*/ 	.word	0x00017d70
        /*0e94*/ 	.word	0x00000007
        /*0e98*/ 	.word	0x00028840
        /*0e9c*/ 	.short	0x010a
        /*0e9e*/ 	.byte	0x3f
	.zero		1


	//   ....[79]....
        /*0ea0*/ 	.word	0x000192f0
        /*0ea4*/ 	.word	0x00000016
        /*0ea8*/ 	.word	0x00028820
        /*0eac*/ 	.short	0x010a
        /*0eae*/ 	.byte	0x3f
	.zero		1


	//   ....[80]....
        /*0eb0*/ 	.word	0x00019340
        /*0eb4*/ 	.word	0x00000006
        /*0eb8*/ 	.word	0x00028840
        /*0ebc*/ 	.short	0x010a
        /*0ebe*/ 	.byte	0x3f
	.zero		1


	//   ....[81]....
        /*0ec0*/ 	.word	0x00019cc0
        /*0ec4*/ 	.word	0x00000006
        /*0ec8*/ 	.word	0x00028860
        /*0ecc*/ 	.short	0x010a
        /*0ece*/ 	.byte	0x3f
	.zero		1


	//   ....[82]....
        /*0ed0*/ 	.word	0x0001a730
        /*0ed4*/ 	.word	0x00000000
        /*0ed8*/ 	.word	0x00028860
        /*0edc*/ 	.short	0x010a
        /*0ede*/ 	.byte	0x3f
	.zero		1


	//   ....[83]....
        /*0ee0*/ 	.word	0x0001bb50
        /*0ee4*/ 	.word	0x00000004
        /*0ee8*/ 	.word	0x00028820
        /*0eec*/ 	.short	0x010a
        /*0eee*/ 	.byte	0x3f
	.zero		1


	//   ....[84]....
        /*0ef0*/ 	.word	0x0001bcf0
        /*0ef4*/ 	.word	0x00000005
        /*0ef8*/ 	.word	0x00028840
        /*0efc*/ 	.short	0x010a
        /*0efe*/ 	.byte	0x3f
	.zero		1


	//   ....[85]....
        /*0f00*/ 	.word	0x0001bd40
        /*0f04*/ 	.word	0x00000019
        /*0f08*/ 	.word	0x00028840
        /*0f0c*/ 	.short	0x010a
        /*0f0e*/ 	.byte	0x3f
	.zero		1


	//   ....[86]....
        /*0f10*/ 	.word	0x0001bd90
        /*0f14*/ 	.word	0x00000005
        /*0f18*/ 	.word	0x00028860
        /*0f1c*/ 	.short	0x010a
        /*0f1e*/ 	.byte	0x3f
	.zero		1


	//----- nvinfo : EIATTR_NUM_MBARRIERS
	.align		4
.L_202:
        /*0f20*/ 	.byte	0x03, 0x38
        /*0f22*/ 	.short	0x0016


	//----- nvinfo : EIATTR_EXIT_INSTR_OFFSETS
	.align		4
        /*0f24*/ 	.byte	0x04, 0x1c
        /*0f26*/ 	.short	(.L_204 - .L_203)


	//   ....[0]....
.L_203:
        /*0f28*/ 	.word	0x000009c0


	//   ....[1]....
        /*0f2c*/ 	.word	0x000112b0


	//   ....[2]....
        /*0f30*/ 	.word	0x00017940


	//----- nvinfo : EIATTR_MAX_THREADS
	.align		4
.L_204:
        /*0f34*/ 	.byte	0x04, 0x05
        /*0f36*/ 	.short	(.L_206 - .L_205)
.L_205:
        /*0f38*/ 	.word	0x00000180
        /*0f3c*/ 	.word	0x00000001
        /*0f40*/ 	.word	0x00000001


	//----- nvinfo : EIATTR_CRS_STACK_SIZE
	.align		4
.L_206:
        /*0f44*/ 	.byte	0x04, 0x1e
        /*0f46*/ 	.short	(.L_208 - .L_207)
.L_207:
        /*0f48*/ 	.word	0x00000000


	//----- nvinfo : EIATTR_CBANK_PARAM_SIZE
	.align		4
.L_208:
        /*0f4c*/ 	.byte	0x03, 0x19
        /*0f4e*/ 	.short	0x0af0


	//----- nvinfo : EIATTR_PARAM_CBANK
	.align		4
        /*0f50*/ 	.byte	0x04, 0x0a
        /*0f52*/ 	.short	(.L_210 - .L_209)
	.align		4
.L_209:
        /*0f54*/ 	.word	index@(.nv.constant0._ZN7cutlass13device_kernelIN5flash11enable_sm90INS1_16FlashAttnFwdSm90INS1_25CollectiveMainloopFwdSm90ILi2EN4cute5tupleIJNS5_1CILi1EEES8_S8_EEENS6_IJNS7_ILi128EEESA_SA_EEELi128ENS_10bfloat16_tEfNS_4arch4Sm90ELb0ELb1ELb0ELb1ELb1ELb0ELb0ELb1ELb1ELb1ELb1ELb0EEENS1_21CollectiveEpilogueFwdISB_S9_SC_SE_Li256ELb1ELb1ELb1ELb0EEENS1_36VarlenDynamicPersistentTileSchedulerILi128ELi128ELi256ELi128ELb1ELb1ELb1ELb1ELb0ELb1EEEEEEEEEvNT_6ParamsE)
        /*0f58*/ 	.short	0x0210
        /*0f5a*/ 	.short	0x0af0


	//----- nvinfo : EIATTR_SW_WAR
	.align		4
.L_210:
        /*0f5c*/ 	.byte	0x04, 0x36
        /*0f5e*/ 	.short	(.L_212 - .L_211)
.L_211:
        /*0f60*/ 	.word	0x00000008
.L_212:


//--------------------- .nv.info._ZN7cutlass13device_kernelIN5flash11enable_sm90INS1_16FlashAttnFwdSm90INS1_25CollectiveMainloopFwdSm90ILi2EN4cute5tupleIJNS5_1CILi1EEES8_S8_EEENS6_IJNS7_ILi128EEESA_SA_EEELi128ENS_10bfloat16_tEfNS_4arch4Sm90ELb0ELb1ELb0ELb1ELb1ELb1ELb0ELb1ELb1ELb1ELb1ELb0EEENS1_21CollectiveEpilogueFwdISB_S9_SC_SE_Li256ELb1ELb1ELb1ELb0EEENS1_36VarlenDynamicPersistentTileSchedulerILi128ELi128ELi256ELi128ELb1ELb1ELb1ELb1ELb0ELb1EEEEEEEEEvNT_6ParamsE --------------------------
	.section	.nv.info._ZN7cutlass13device_kernelIN5flash11enable_sm90INS1_16FlashAttnFwdSm90INS1_25CollectiveMainloopFwdSm90ILi2EN4cute5tupleIJNS5_1CILi1EEES8_S8_EEENS6_IJNS7_ILi128EEESA_SA_EEELi128ENS_10bfloat16_tEfNS_4arch4Sm90ELb0ELb1ELb0ELb1ELb1ELb1ELb0ELb1ELb1ELb1ELb1ELb0EEENS1_21CollectiveEpilogueFwdISB_S9_SC_SE_Li256ELb1ELb1ELb1ELb0EEENS1_36VarlenDynamicPersistentTileSchedulerILi128ELi128ELi256ELi128ELb1ELb1ELb1ELb1ELb0ELb1EEEEEEEEEvNT_6ParamsE,"",@"SHT_CUDA_INFO"
	.sectionflags	@""
	.align	4


	//----- nvinfo : EIATTR_CUDA_API_VERSION
	.align		4
        /*0000*/ 	.byte	0x04, 0x37
        /*0002*/ 	.short	(.L_214 - .L_213)
.L_213:
        /*0004*/ 	.word	0x00000082


	//----- nvinfo : EIATTR_KPARAM_INFO
	.align		4
.L_214:
        /*0008*/ 	.byte	0x04, 0x17
        /*000a*/ 	.short	(.L_216 - .L_215)
.L_215:
        /*000c*/ 	.word	0x00000000
        /*0010*/ 	.short	0x0000
        /*0012*/ 	.short	0x0070
        /*0014*/ 	.byte	0x00, 0xf0, 0x01, 0x2a


	//----- nvinfo : EIATTR_SPARSE_MMA_MASK
	.align		4
.L_216:
        /*0018*/ 	.byte	0x03, 0x50
        /*001a*/ 	.short	0x0000


	//----- nvinfo : EIATTR_MAXREG_COUNT
	.align		4
        /*001c*/ 	.byte	0x03, 0x1b
        /*001e*/ 	.short	0x00a8


	//----- nvinfo : EIATTR_NUM_BARRIERS
	.align		4
        /*0020*/ 	.byte	0x02, 0x4c
        /*0022*/ 	.byte	0x10
	.zero		1


	//----- nvinfo : EIATTR_EXTERNS
	.align		4
        /*0024*/ 	.byte	0x04, 0x0f
        /*0026*/ 	.short	(.L_218 - .L_217)


	//   ....[0]....
	.align		4
.L_217:
        /*0028*/ 	.word	index@(__assertfail)


	//----- nvinfo : EIATTR_ANNOTATIONS
	.align		4
.L_218:
        /*002c*/ 	.byte	0x04, 0x55
        /*002e*/ 	.short	(.L_220 - .L_219)


	//   ....[0]....
.L_219:
        /* <DEDUP_REMOVED lines=21> */


	//----- nvinfo : EIATTR_MERCURY_ISA_VERSION
	.align		4
.L_220:
        /*0170*/ 	.byte	0x03, 0x5f
        /*0172*/ 	.short	0x0101


	//----- nvinfo : EIATTR_UNUSED_LOAD_BYTE_OFFSET
	.align		4
        /*0174*/ 	.byte	0x04, 0x44
        /*0176*/ 	.short	(.L_222 - .L_221)


	//   ....[0]....
.L_221:
        /*0178*/ 	.word	0x00000a60
        /*017c*/ 	.word	0x0000fff0


	//   ....[1]....
        /*0180*/ 	.word	0x0001bca0
        /*0184*/ 	.word	0x0000fff0


	//----- nvinfo : EIATTR_INT_WARP_WIDE_INSTR_OFFSETS
	.align		4
.L_222:
        /*0188*/ 	.byte	0x04, 0x31
        /*018a*/ 	.short	(.L_224 - .L_223)


	//   ....[0]....
.L_223:
        /*018c*/ 	.word	0x00000130


	//   ....[1]....
        /*0190*/ 	.word	0x00000170


	//   ....[2]....
        /*0194*/ 	.word	0x000001e0


	//   ....[3]....
        /*0198*/ 	.word	0x00022230


	//   ....[4]....
        /*019c*/ 	.word	0x000222c0


	//   ....[5]....
        /*01a0*/ 	.word	0x00025120


	//   ....[6]....
        /*01a4*/ 	.word	0x000251b0


	//----- nvinfo : EIATTR_COOP_GROUP_MASK_REGIDS
	.align		4
.L_224:
        /*01a8*/ 	.byte	0x04, 0x29
        /*01aa*/ 	.short	(.L_226 - .L_225)


	//   ....[0]....
.L_225:
        /*01ac*/ 	.word	0xffffffff


	//   ....[1]....
        /*01b0*/ 	.word	0xffffffff


	//   ....[2]....
        /*01b4*/ 	.word	0xffffffff


	//   ....[3]....
        /*01b8*/ 	.word	0xffffffff


	//   ....[4]....
        /*01bc*/ 	.word	0xffffffff


	//   ....[5]....
        /*01c0*/ 	.word	0xffffffff


	//   ....[6]....
        /*01c4*/ 	.word	0xffffffff


	//   ....[7]....
        /*01c8*/ 	.word	0xffffffff


	//   ....[8]....
        /*01cc*/ 	.word	0xffffffff


	//   ....[9]....
        /*01d0*/ 	.word	0xffffffff


	//   ....[10]....
        /*01d4*/ 	.word	0xffffffff


	//   ....[11]....
        /*01d8*/ 	.word	0xffffffff


	//   ....[12]....
        /*01dc*/ 	.word	0xffffffff


	//   ....[13]....
        /*01e0*/ 	.word	0xffffffff


	//   ....[14]....
        /*01e4*/ 	.word	0xffffffff


	//   ....[15]....
        /*01e8*/ 	.word	0xffffffff


	//   ....[16]....
        /*01ec*/ 	.word	0xffffffff


	//   ....[17]....
        /*01f0*/ 	.word	0xffffffff


	//   ....[18]....
        /*01f4*/ 	.word	0xffffffff


	//   ....[19]....
        /*01f8*/ 	.word	0xffffffff


	//   ....[20]....
        /*01fc*/ 	.word	0xffffffff


	//   ....[21]....
        /*0200*/ 	.word	0xffffffff


	//   ....[22]....
        /*0204*/ 	.word	0xffffffff


	//   ....[23]....
        /*0208*/ 	.word	0xffffffff


	//   ....[24]....
        /*020c*/ 	.word	0xffffffff


	//   ....[25]....
        /*0210*/ 	.word	0xffffffff


	//   ....[26]....
        /*0214*/ 	.word	0xffffffff


	//   ....[27]....
        /*0218*/ 	.word	0xffffffff


	//   ....[28]....
        /*021c*/ 	.word	0xffffffff


	//   ....[29]....
        /*0220*/ 	.word	0xffffffff


	//   ....[30]....
        /*0224*/ 	.word	0xffffffff


	//   ....[31]....
        /*0228*/ 	.word	0xffffffff


	//   ....[32]....
        /*022c*/ 	.word	0xffffffff


	//   ....[33]....
        /*0230*/ 	.word	0xffffffff


	//   ....[34]....
        /*0234*/ 	.word	0xffffffff


	//   ....[35]....
        /*0238*/ 	.word	0xffffffff


	//   ....[36]....
        /*023c*/ 	.word	0xffffffff


	//   ....[37]....
        /*0240*/ 	.word	0xffffffff


	//   ....[38]....
        /*0244*/ 	.word	0xffffffff


	//   ....[39]....
        /*0248*/ 	.word	0xffffffff


	//   ....[40]....
        /*024c*/ 	.word	0xffffffff


	//   ....[41]....
        /*0250*/ 	.word	0xffffffff


	//   ....[42]....
        /*0254*/ 	.word	0xffffffff


	//   ....[43]....
        /*0258*/ 	.word	0xffffffff


	//   ....[44]....
        /*025c*/ 	.word	0xffffffff


	//   ....[45]....
        /*0260*/ 	.word	0xffffffff


	//   ....[46]....
        /*0264*/ 	.word	0xffffffff


	//   ....[47]....
        /*0268*/ 	.word	0xffffffff


	//   ....[48]....
        /*026c*/ 	.word	0xffffffff


	//   ....[49]....
        /*0270*/ 	.word	0xffffffff


	//   ....[50]....
        /*0274*/ 	.word	0xffffffff


	//   ....[51]....
        /*0278*/ 	.word	0xffffffff


	//   ....[52]....
        /*027c*/ 	.word	0xffffffff


	//   ....[53]....
        /*0280*/ 	.word	0xffffffff


	//   ....[54]....
        /*0284*/ 	.word	0xffffffff


	//   ....[55]....
        /*0288*/ 	.word	0xffffffff


	//   ....[56]....
        /*028c*/ 	.word	0xffffffff


	//   ....[57]....
        /*0290*/ 	.word	0xffffffff


	//   ....[58]....
        /*0294*/ 	.word	0xffffffff


	//   ....[59]....
        /*0298*/ 	.word	0xffffffff


	//   ....[60]....
        /*029c*/ 	.word	0xffffffff


	//   ....[61]....
        /*02a0*/ 	.word	0xffffffff


	//   ....[62]....
        /*02a4*/ 	.word	0xffffffff


	//   ....[63]....
        /*02a8*/ 	.word	0xffffffff


	//   ....[64]....
        /*02ac*/ 	.word	0xffffffff


	//   ....[65]....
        /*02b0*/ 	.word	0xffffffff


	//   ....[66]....
        /*02b4*/ 	.word	0xffffffff


	//   ....[67]....
        /*02b8*/ 	.word	0xffffffff


	//   ....[68]....
        /*02bc*/ 	.word	0xffffffff


	//   ....[69]....
        /*02c0*/ 	.word	0xffffffff


	//   ....[70]....
        /*02c4*/ 	.word	0xffffffff


	//   ....[71]....
        /*02c8*/ 	.word	0xffffffff


	//   ....[72]....
        /*02cc*/ 	.word	0xffffffff


	//   ....[73]....
        /*02d0*/ 	.word	0xffffffff


	//   ....[74]....
        /*02d4*/ 	.word	0xffffffff


	//   ....[75]....
        /*02d8*/ 	.word	0xffffffff


	//   ....[76]....
        /*02dc*/ 	.word	0xffffffff


	//   ....[77]....
        /*02e0*/ 	.word	0xffffffff


	//   ....[78]....
        /*02e4*/ 	.word	0xffffffff


	//   ....[79]....
        /*02e8*/ 	.word	0xffffffff


	//   ....[80]....
        /*02ec*/ 	.word	0xffffffff


	//   ....[81]....
        /*02f0*/ 	.word	0xffffffff


	//   ....[82]....
        /*02f4*/ 	.word	0xffffffff


	//   ....[83]....
        /*02f8*/ 	.word	0xffffffff


	//   ....[84]....
        /*02fc*/ 	.word	0xffffffff


	//   ....[85]....
        /*0300*/ 	.word	0xffffffff


	//   ....[86]....
        /*0304*/ 	.word	0xffffffff


	//   ....[87]....
        /*0308*/ 	.word	0xffffffff


	//   ....[88]....
        /*030c*/ 	.word	0xffffffff


	//   ....[89]....
        /*0310*/ 	.word	0xffffffff


	//   ....[90]....
        /*0314*/ 	.word	0xffffffff


	//   ....[91]....
        /*0318*/ 	.word	0xffffffff


	//   ....[92]....
        /*031c*/ 	.word	0xffffffff


	//   ....[93]....
        /*0320*/ 	.word	0xffffffff


	//   ....[94]....
        /*0324*/ 	.word	0xffffffff


	//   ....[95]....
        /*0328*/ 	.word	0xffffffff


	//   ....[96]....
        /*032c*/ 	.word	0xffffffff


	//   ....[97]....
        /*0330*/ 	.word	0xffffffff


	//   ....[98]....
        /*0334*/ 	.word	0xffffffff


	//   ....[99]....
        /*0338*/ 	.word	0xffffffff


	//   ....[100]....
        /*033c*/ 	.word	0xffffffff


	//   ....[101]....
        /*0340*/ 	.word	0xffffffff


	//   ....[102]....
        /*0344*/ 	.word	0xffffffff


	//   ....[103]....
        /*0348*/ 	.word	0xffffffff


	//   ....[104]....
        /*034c*/ 	.word	0xffffffff


	//   ....[105]....
        /*0350*/ 	.word	0xffffffff


	//   ....[106]....
        /*0354*/ 	.word	0xffffffff


	//   ....[107]....
        /*0358*/ 	.word	0xffffffff


	//   ....[108]....
        /*035c*/ 	.word	0xffffffff


	//   ....[109]....
        /*0360*/ 	.word	0xffffffff


	//   ....[110]....
        /*0364*/ 	.word	0xffffffff


	//   ....[111]....
        /*0368*/ 	.word	0xffffffff


	//   ....[112]....
        /*036c*/ 	.word	0xffffffff


	//   ....[113]....
        /*0370*/ 	.word	0xffffffff


	//   ....[114]....
        /*0374*/ 	.word	0xffffffff


	//   ....[115]....
        /*0378*/ 	.word	0xffffffff


	//   ....[116]....
        /*037c*/ 	.word	0xffffffff


	//   ....[117]....
        /*0380*/ 	.word	0xffffffff


	//   ....[118]....
        /*0384*/ 	.word	0xffffffff


	//   ....[119]....
        /*0388*/ 	.word	0xffffffff


	//   ....[120]....
        /*038c*/ 	.word	0xffffffff


	//   ....[121]....
        /*0390*/ 	.word	0xffffffff


	//   ....[122]....
        /*0394*/ 	.word	0xffffffff


	//   ....[123]....
        /*0398*/ 	.word	0xffffffff


	//   ....[124]....
        /*039c*/ 	.word	0xffffffff


	//   ....[125]....
        /*03a0*/ 	.word	0xffffffff


	//   ....[126]....
        /*03a4*/ 	.word	0xffffffff


	//   ....[127]....
        /*03a8*/ 	.word	0xffffffff


	//   ....[128]....
        /*03ac*/ 	.word	0xffffffff


	//   ....[129]....
        /*03b0*/ 	.word	0xffffffff


	//   ....[130]....
        /*03b4*/ 	.word	0xffffffff


	//   ....[131]....
        /*03b8*/ 	.word	0xffffffff


	//   ....[132]....
        /*03bc*/ 	.word	0xffffffff


	//   ....[133]....
        /*03c0*/ 	.word	0xffffffff


	//   ....[134]....
        /*03c4*/ 	.word	0xffffffff


	//   ....[135]....
        /*03c8*/ 	.word	0xffffffff


	//   ....[136]....
        /*03cc*/ 	.word	0xffffffff


	//   ....[137]....
        /*03d0*/ 	.word	0xffffffff


	//   ....[138]....
        /*03d4*/ 	.word	0xffffffff


	//   ....[139]....
        /*03d8*/ 	.word	0xffffffff


	//   ....[140]....
        /*03dc*/ 	.word	0xffffffff


	//   ....[141]....
        /*03e0*/ 	.word	0xffffffff


	//   ....[142]....
        /*03e4*/ 	.word	0xffffffff


	//   ....[143]....
        /*03e8*/ 	.word	0xffffffff


	//   ....[144]....
        /*03ec*/ 	.word	0xffffffff


	//   ....[145]....
        /*03f0*/ 	.word	0xffffffff


	//   ....[146]....
        /*03f4*/ 	.word	0xffffffff


	//   ....[147]....
        /*03f8*/ 	.word	0xffffffff


	//   ....[148]....
        /*03fc*/ 	.word	0xffffffff


	//   ....[149]....
        /*0400*/ 	.word	0xffffffff


	//   ....[150]....
        /*0404*/ 	.word	0xffffffff


	//   ....[151]....
        /*0408*/ 	.word	0xffffffff


	//   ....[152]....
        /*040c*/ 	.word	0xffffffff


	//   ....[153]....
        /*0410*/ 	.word	0xffffffff


	//   ....[154]....
        /*0414*/ 	.word	0xffffffff


	//   ....[155]....
        /*0418*/ 	.word	0xffffffff


	//   ....[156]....
        /*041c*/ 	.word	0xffffffff


	//   ....[157]....
        /*0420*/ 	.word	0xffffffff


	//   ....[158]....
        /*0424*/ 	.word	0xffffffff


	//   ....[159]....
        /*0428*/ 	.word	0xffffffff


	//   ....[160]....
        /*042c*/ 	.word	0xffffffff


	//   ....[161]....
        /*0430*/ 	.word	0xffffffff


	//   ....[162]....
        /*0434*/ 	.word	0xffffffff


	//   ....[163]....
        /*0438*/ 	.word	0xffffffff


	//   ....[164]....
        /*043c*/ 	.word	0xffffffff


	//   ....[165]....
        /*0440*/ 	.word	0xffffffff


	//   ....[166]....
        /*0444*/ 	.word	0xffffffff


	//   ....[167]....
        /*0448*/ 	.word	0xffffffff


	//   ....[168]....
        /*044c*/ 	.word	0xffffffff


	//   ....[169]....
        /*0450*/ 	.word	0xffffffff


	//   ....[170]....
        /*0454*/ 	.word	0xffffffff


	//   ....[171]....
        /*0458*/ 	.word	0xffffffff


	//   ....[172]....
        /*045c*/ 	.word	0xffffffff


	//   ....[173]....
        /*0460*/ 	.word	0xffffffff


	//   ....[174]....
        /*0464*/ 	.word	0xffffffff


	//   ....[175]....
        /*0468*/ 	.word	0xffffffff


	//   ....[176]....
        /*046c*/ 	.word	0xffffffff


	//   ....[177]....
        /*0470*/ 	.word	0xffffffff


	//   ....[178]....
        /*0474*/ 	.word	0xffffffff


	//   ....[179]....
        /*0478*/ 	.word	0xffffffff


	//   ....[180]....
        /*047c*/ 	.word	0xffffffff


	//   ....[181]....
        /*0480*/ 	.word	0xffffffff


	//   ....[182]....
        /*0484*/ 	.word	0xffffffff


	//   ....[183]....
        /*0488*/ 	.word	0xffffffff


	//   ....[184]....
        /*048c*/ 	.word	0xffffffff


	//   ....[185]....
        /*0490*/ 	.word	0xffffffff


	//   ....[186]....
        /*0494*/ 	.word	0xffffffff


	//   ....[187]....
        /*0498*/ 	.word	0xffffffff


	//   ....[188]....
        /*049c*/ 	.word	0xffffffff


	//   ....[189]....
        /*04a0*/ 	.word	0xffffffff


	//   ....[190]....
        /*04a4*/ 	.word	0xffffffff


	//   ....[191]....
        /*04a8*/ 	.word	0xffffffff


	//   ....[192]....
        /*04ac*/ 	.word	0xffffffff


	//   ....[193]....
        /*04b0*/ 	.word	0xffffffff


	//   ....[194]....
        /*04b4*/ 	.word	0xffffffff


	//   ....[195]....
        /*04b8*/ 	.word	0xffffffff


	//   ....[196]....
        /*04bc*/ 	.word	0xffffffff


	//   ....[197]....
        /*04c0*/ 	.word	0xffffffff


	//   ....[198]....
        /*04c4*/ 	.word	0xffffffff


	//   ....[199]....
        /*04c8*/ 	.word	0xffffffff


	//   ....[200]....
        /*04cc*/ 	.word	0xffffffff


	//   ....[201]....
        /*04d0*/ 	.word	0xffffffff


	//   ....[202]....
        /*04d4*/ 	.word	0xffffffff


	//   ....[203]....
        /*04d8*/ 	.word	0xffffffff


	//   ....[204]....
        /*04dc*/ 	.word	0xffffffff


	//   ....[205]....
        /*04e0*/ 	.word	0xffffffff


	//   ....[206]....
        /*04e4*/ 	.word	0xffffffff


	//   ....[207]....
        /*04e8*/ 	.word	0xffffffff


	//   ....[208]....
        /*04ec*/ 	.word	0xffffffff


	//   ....[209]....
        /*04f0*/ 	.word	0xffffffff


	//   ....[210]....
        /*04f4*/ 	.word	0xffffffff


	//   ....[211]....
        /*04f8*/ 	.word	0xffffffff


	//   ....[212]....
        /*04fc*/ 	.word	0xffffffff


	//   ....[213]....
        /*0500*/ 	.word	0xffffffff


	//   ....[214]....
        /*0504*/ 	.word	0xffffffff


	//   ....[215]....
        /*0508*/ 	.word	0xffffffff


	//   ....[216]....
        /*050c*/ 	.word	0xffffffff


	//   ....[217]....
        /*0510*/ 	.word	0xffffffff


	//   ....[218]....
        /*0514*/ 	.word	0xffffffff


	//   ....[219]....
        /*0518*/ 	.word	0xffffffff


	//   ....[220]....
        /*051c*/ 	.word	0xffffffff


	//   ....[221]....
        /*0520*/ 	.word	0xffffffff


	//   ....[222]....
        /*0524*/ 	.word	0xffffffff


	//   ....[223]....
        /*0528*/ 	.word	0xffffffff


	//   ....[224]....
        /*052c*/ 	.word	0xffffffff


	//   ....[225]....
        /*0530*/ 	.word	0xffffffff


	//   ....[226]....
        /*0534*/ 	.word	0xffffffff


	//   ....[227]....
        /*0538*/ 	.word	0xffffffff


	//   ....[228]....
        /*053c*/ 	.word	0xffffffff


	//   ....[229]....
        /*0540*/ 	.word	0xffffffff


	//   ....[230]....
        /*0544*/ 	.word	0xffffffff


	//   ....[231]....
        /*0548*/ 	.word	0xffffffff


	//   ....[232]....
        /*054c*/ 	.word	0xffffffff


	//   ....[233]....
        /*0550*/ 	.word	0xffffffff


	//   ....[234]....
        /*0554*/ 	.word	0xffffffff


	//   ....[235]....
        /*0558*/ 	.word	0xffffffff


	//   ....[236]....
        /*055c*/ 	.word	0xffffffff


	//   ....[237]....
        /*0560*/ 	.word	0xffffffff


	//   ....[238]....
        /*0564*/ 	.word	0xffffffff


	//   ....[239]....
        /*0568*/ 	.word	0x0500000f


	//   ....[240]....
        /*056c*/ 	.word	0x0500000f


	//   ....[241]....
        /*0570*/ 	.word	0x0500000f


	//   ....[242]....
        /*0574*/ 	.word	0x0500000f


	//   ....[243]....
        /*0578*/ 	.word	0x0500000f


	//   ....[244]....
        /*057c*/ 	.word	0x0500000f


	//   ....[245]....
        /*0580*/ 	.word	0x0500000f


	//   ....[246]....
        /*0584*/ 	.word	0x0500000f


	//   ....[247]....
        /*0588*/ 	.word	0x0500000f


	//   ....[248]....
        /*058c*/ 	.word	0x0500000f


	//   ....[249]....
        /*0590*/ 	.word	0x0500000f


	//   ....[250]....
        /*0594*/ 	.word	0x0500000f


	//   ....[251]....
        /*0598*/ 	.word	0x0500000f


	//   ....[252]....
        /*059c*/ 	.word	0x0500000f


	//   ....[253]....
        /*05a0*/ 	.word	0x0500000f


	//   ....[254]....
        /*05a4*/ 	.word	0x0500000f


	//   ....[255]....
        /*05a8*/ 	.word	0x0500000f


	//   ....[0]....
        /*05ac*/ 	.word	0x0500000f


	//   ....[1]....
        /*05b0*/ 	.word	0x0500000f


	//   ....[2]....
        /*05b4*/ 	.word	0x0500000f


	//   ....[3]....
        /*05b8*/ 	.word	0x0500000f


	//   ....[4]....
        /*05bc*/ 	.word	0x0500000f


	//   ....[5]....
        /*05c0*/ 	.word	0x0500000f


	//   ....[6]....
        /*05c4*/ 	.word	0x0500000f


	//   ....[7]....
        /*05c8*/ 	.word	0x0500000f


	//   ....[8]....
        /*05cc*/ 	.word	0x0500000f


	//   ....[9]....
        /*05d0*/ 	.word	0x0500000f


	//   ....[10]....
        /*05d4*/ 	.word	0x0500000f


	//   ....[11]....
        /*05d8*/ 	.word	0x0500000f


	//   ....[12]....
        /*05dc*/ 	.word	0x0500000f


	//   ....[13]....
        /*05e0*/ 	.word	0x0500000f


	//   ....[14]....
        /*05e4*/ 	.word	0x0500000f


	//   ....[15]....
        /*05e8*/ 	.word	0x0500000f


	//   ....[16]....
        /*05ec*/ 	.word	0x0500000f


	//   ....[17]....
        /*05f0*/ 	.word	0x0500000f


	//   ....[18]....
        /*05f4*/ 	.word	0x0500000f


	//   ....[19]....
        /*05f8*/ 	.word	0x0500000f


	//   ....[20]....
        /*05fc*/ 	.word	0x0500000f


	//   ....[21]....
        /*0600*/ 	.word	0x0500000f


	//   ....[22]....
        /*0604*/ 	.word	0x0500000f


	//   ....[23]....
        /*0608*/ 	.word	0x0500000f


	//   ....[24]....
        /*060c*/ 	.word	0x0500000f


	//   ....[25]....
        /*0610*/ 	.word	0x0500000f


	//   ....[26]....
        /*0614*/ 	.word	0x0500000f


	//   ....[27]....
        /*0618*/ 	.word	0x0500000f


	//   ....[28]....
        /*061c*/ 	.word	0x0500000f


	//   ....[29]....
        /*0620*/ 	.word	0x0500000f


	//   ....[30]....
        /*0624*/ 	.word	0x0500000f


	//   ....[31]....
        /*0628*/ 	.word	0x0500000f


	//   ....[32]....
        /*062c*/ 	.word	0x0500000f


	//   ....[33]....
        /*0630*/ 	.word	0x0500000f


	//   ....[34]....
        /*0634*/ 	.word	0x0500000f


	//   ....[35]....
        /*0638*/ 	.word	0x0500000f


	//   ....[36]....
        /*063c*/ 	.word	0x0500000f


	//   ....[37]....
        /*0640*/ 	.word	0x0500000f


	//   ....[38]....
        /*0644*/ 	.word	0x0500000f


	//   ....[39]....
        /*0648*/ 	.word	0x0500000f


	//   ....[40]....
        /*064c*/ 	.word	0x0500000f


	//   ....[41]....
        /*0650*/ 	.word	0x0500000f


	//   ....[42]....
        /*0654*/ 	.word	0x0500000f


	//   ....[43]....
        /*0658*/ 	.word	0x0500000f


	//   ....[44]....
        /*065c*/ 	.word	0x0500000f


	//   ....[45]....
        /*0660*/ 	.word	0x0500000f


	//   ....[46]....
        /*0664*/ 	.word	0x0500000f


	//   ....[47]....
        /*0668*/ 	.word	0x0500000f


	//   ....[48]....
        /*066c*/ 	.word	0x0500000f


	//   ....[49]....
        /*0670*/ 	.word	0x0500000f


	//   ....[50]....
        /*0674*/ 	.word	0x0500000f


	//   ....[51]....
        /*0678*/ 	.word	0x0500000f


	//   ....[52]....
        /*067c*/ 	.word	0x0500000f


	//   ....[53]....
        /*0680*/ 	.word	0x0500000f


	//   ....[54]....
        /*0684*/ 	.word	0x0500000f


	//   ....[55]....
        /*0688*/ 	.word	0x0500000f


	//   ....[56]....
        /*068c*/ 	.word	0x0500000f


	//   ....[57]....
        /*0690*/ 	.word	0x0500000f


	//   ....[58]....
        /*0694*/ 	.word	0x0500000f


	//   ....[59]....
        /*0698*/ 	.word	0x0500000f


	//   ....[60]....
        /*069c*/ 	.word	0x0500000f


	//   ....[61]....
        /*06a0*/ 	.word	0x0500000f


	//   ....[62]....
        /*06a4*/ 	.word	0x0500000f


	//   ....[63]....
        /*06a8*/ 	.word	0x0500000f


	//   ....[64]....
        /*06ac*/ 	.word	0x0500000f


	//   ....[65]....
        /*06b0*/ 	.word	0x0500000f


	//   ....[66]....
        /*06b4*/ 	.word	0x0500000f


	//   ....[67]....
        /*06b8*/ 	.word	0x0500000f


	//   ....[68]....
        /*06bc*/ 	.word	0x0500000f


	//   ....[69]....
        /*06c0*/ 	.word	0x0500000f


	//   ....[70]....
        /*06c4*/ 	.word	0x0500000f


	//   ....[71]....
        /*06c8*/ 	.word	0x0500000f


	//   ....[72]....
        /*06cc*/ 	.word	0x0500000f


	//   ....[73]....
        /*06d0*/ 	.word	0x0500000f


	//   ....[74]....
        /*06d4*/ 	.word	0x0500000f


	//   ....[75]....
        /*06d8*/ 	.word	0x0500000f


	//   ....[76]....
        /*06dc*/ 	.word	0x0500000f


	//   ....[77]....
        /*06e0*/ 	.word	0x0500000f


	//   ....[78]....
        /*06e4*/ 	.word	0x0500000f


	//   ....[79]....
        /*06e8*/ 	.word	0x0500000f


	//   ....[80]....
        /*06ec*/ 	.word	0x0500000f


	//   ....[81]....
        /*06f0*/ 	.word	0x0500000f


	//   ....[82]....
        /*06f4*/ 	.word	0x0500000f


	//   ....[83]....
        /*06f8*/ 	.word	0x0500000f


	//   ....[84]....
        /*06fc*/ 	.word	0x0500000f


	//   ....[85]....
        /*0700*/ 	.word	0x0500000f


	//   ....[86]....
        /*0704*/ 	.word	0x0500000f


	//   ....[87]....
        /*0708*/ 	.word	0x0500000f


	//   ....[88]....
        /*070c*/ 	.word	0x0500000f


	//   ....[89]....
        /*0710*/ 	.word	0x0500000f


	//   ....[90]....
        /*0714*/ 	.word	0x0500000f


	//   ....[91]....
        /*0718*/ 	.word	0x0500000f


	//   ....[92]....
        /*071c*/ 	.word	0x0500000f


	//   ....[93]....
        /*0720*/ 	.word	0x0500000f


	//   ....[94]....
        /*0724*/ 	.word	0x0500000f


	//   ....[95]....
        /*0728*/ 	.word	0x0500000f


	//   ....[96]....
        /*072c*/ 	.word	0x0500000f


	//   ....[97]....
        /*0730*/ 	.word	0x0500000f


	//   ....[98]....
        /*0734*/ 	.word	0x0500000f


	//   ....[99]....
        /*0738*/ 	.word	0x0500000f


	//   ....[100]....
        /*073c*/ 	.word	0x0500000f


	//   ....[101]....
        /*0740*/ 	.word	0x0500000f


	//   ....[102]....
        /*0744*/ 	.word	0x0500000f


	//   ....[103]....
        /*0748*/ 	.word	0x0500000f


	//   ....[104]....
        /*074c*/ 	.word	0x0500000f


	//   ....[105]....
        /*0750*/ 	.word	0x0500000f


	//   ....[106]....
        /*0754*/ 	.word	0x0500000f


	//   ....[107]....
        /*0758*/ 	.word	0x0500000f


	//   ....[108]....
        /*075c*/ 	.word	0x0500000f


	//   ....[109]....
        /*0760*/ 	.word	0x0500000f


	//   ....[110]....
        /*0764*/ 	.word	0x0500000f


	//   ....[111]....
        /*0768*/ 	.word	0x0500000f


	//   ....[112]....
        /*076c*/ 	.word	0x0500000f


	//   ....[113]....
        /*0770*/ 	.word	0x0500000f


	//   ....[114]....
        /*0774*/ 	.word	0x0500000f


	//   ....[115]....
        /*0778*/ 	.word	0x0500000f


	//   ....[116]....
        /*077c*/ 	.word	0x0500000f


	//   ....[117]....
        /*0780*/ 	.word	0x0500000f


	//   ....[118]....
        /*0784*/ 	.word	0x0500000f


	//   ....[119]....
        /*0788*/ 	.word	0x0500000f


	//   ....[120]....
        /*078c*/ 	.word	0x0500000f


	//   ....[121]....
        /*0790*/ 	.word	0x0500000f


	//   ....[122]....
        /*0794*/ 	.word	0x0500000f


	//   ....[123]....
        /*0798*/ 	.word	0x0500000f


	//   ....[124]....
        /*079c*/ 	.word	0x0500000f


	//   ....[125]....
        /*07a0*/ 	.word	0x0500000f


	//   ....[126]....
        /*07a4*/ 	.word	0x0500000f


	//   ....[127]....
        /*07a8*/ 	.word	0x0500000f


	//   ....[128]....
        /*07ac*/ 	.word	0x0500000f


	//   ....[129]....
        /*07b0*/ 	.word	0x0500000f


	//   ....[130]....
        /*07b4*/ 	.word	0x0500000f


	//   ....[131]....
        /*07b8*/ 	.word	0x0500000f


	//   ....[132]....
        /*07bc*/ 	.word	0x0500000f


	//   ....[133]....
        /*07c0*/ 	.word	0x0500000f


	//   ....[134]....
        /*07c4*/ 	.word	0x0500000f


	//   ....[135]....
        /*07c8*/ 	.word	0x0500000f


	//   ....[136]....
        /*07cc*/ 	.word	0x0500000f


	//   ....[137]....
        /*07d0*/ 	.word	0x0500000f


	//   ....[138]....
        /*07d4*/ 	.word	0x0500000f


	//   ....[139]....
        /*07d8*/ 	.word	0x0500000f


	//   ....[140]....
        /*07dc*/ 	.word	0x0500000f


	//   ....[141]....
        /*07e0*/ 	.word	0x0500000f


	//   ....[142]....
        /*07e4*/ 	.word	0x0500000f


	//   ....[143]....
        /*07e8*/ 	.word	0x0500000f


	//   ....[144]....
        /*07ec*/ 	.word	0x0500000f


	//   ....[145]....
        /*07f0*/ 	.word	0x0500000f


	//   ....[146]....
        /*07f4*/ 	.word	0x0500000f


	//   ....[147]....
        /*07f8*/ 	.word	0x0500000f


	//   ....[148]....
        /*07fc*/ 	.word	0x0500000f


	//   ....[149]....
        /*0800*/ 	.word	0x0500000f


	//   ....[150]....
        /*0804*/ 	.word	0x0500000f


	//   ....[151]....
        /*0808*/ 	.word	0x0500000f


	//   ....[152]....
        /*080c*/ 	.word	0x0500000f


	//   ....[153]....
        /*0810*/ 	.word	0x0500000f


	//   ....[154]....
        /*0814*/ 	.word	0x0500000f


	//   ....[155]....
        /*0818*/ 	.word	0x0500000f


	//   ....[156]....
        /*081c*/ 	.word	0x0500000f


	//   ....[157]....
        /*0820*/ 	.word	0x0500000f


	//   ....[158]....
        /*0824*/ 	.word	0x0500000f


	//   ....[159]....
        /*0828*/ 	.word	0x0500000f


	//   ....[160]....
        /*082c*/ 	.word	0x0500000f


	//----- nvinfo : EIATTR_COOP_GROUP_INSTR_OFFSETS
	.align		4
.L_226:
        /*0830*/ 	.byte	0x04, 0x28
        /*0832*/ 	.short	(.L_228 - .L_227)


	//   ....[0]....
.L_227:
        /*0834*/ 	.word	0x00000070


	//   ....[1]....
        /*0838*/ 	.word	0x00000140


	//   ....[2]....
        /*083c*/ 	.word	0x00000190


	//   ....[3]....
        /*0840*/ 	.word	0x000003c0


	//   ....[4]....
        /*0844*/ 	.word	0x00000520


	//   ....[5]....
        /*0848*/ 	.word	0x00000640


	//   ....[6]....
        /*084c*/ 	.word	0x000007a0


	//   ....[7]....
        /*0850*/ 	.word	0x00003850


	//   ....[8]....
        /*0854*/ 	.word	0x00003860


	//   ....[9]....
        /*0858*/ 	.word	0x00003fd0


	//   ....[10]....
        /*085c*/ 	.word	0x00003fe0


	//   ....[11]....
        /*0860*/ 	.word	0x00004750


	//   ....[12]....
        /*0864*/ 	.word	0x00004760


	//   ....[13]....
        /*0868*/ 	.word	0x00004ec0


	//   ....[14]....
        /*086c*/ 	.word	0x00004ed0


	//   ....[15]....
        /*0870*/ 	.word	0x00006050


	//   ....[16]....
        /*0874*/ 	.word	0x00006060


	//   ....[17]....
        /*0878*/ 	.word	0x00006840


	//   ....[18]....
        /*087c*/ 	.word	0x00006850


	//   ....[19]....
        /*0880*/ 	.word	0x00007060


	//   ....[20]....
        /*0884*/ 	.word	0x00007070


	//   ....[21]....
        /*0888*/ 	.word	0x00007850


	//   ....[22]....
        /*088c*/ 	.word	0x00007860


	//   ....[23]....
        /*0890*/ 	.word	0x00008270


	//   ....[24]....
        /*0894*/ 	.word	0x00008280


	//   ....[25]....
        /*0898*/ 	.word	0x00008390


	//   ....[26]....
        /*089c*/ 	.word	0x000083a0


	//   ....[27]....
        /*08a0*/ 	.word	0x000084c0


	//   ....[28]....
        /*08a4*/ 	.word	0x000084d0


	//   ....[29]....
        /*08a8*/ 	.word	0x000085f0


	//   ....[30]....
        /*08ac*/ 	.word	0x00008600


	//   ....[31]....
        /*08b0*/ 	.word	0x00008980


	//   ....[32]....
        /*08b4*/ 	.word	0x000089a0


	//   ....[33]....
        /*08b8*/ 	.word	0x00008a80


	//   ....[34]....
        /*08bc*/ 	.word	0x00008aa0


	//   ....[35]....
        /*08c0*/ 	.word	0x00008b80


	//   ....[36]....
        /*08c4*/ 	.word	0x00008ba0


	//   ....[37]....
        /*08c8*/ 	.word	0x00008c80


	//   ....[38]....
        /*08cc*/ 	.word	0x00008ca0


	//   ....[39]....
        /*08d0*/ 	.word	0x00009810


	//   ....[40]....
        /*08d4*/ 	.word	0x00009f30


	//   ....[41]....
        /*08d8*/ 	.word	0x00009f40


	//   ....[42]....
        /*08dc*/ 	.word	0x00009f50


	//   ....[43]....
        /*08e0*/ 	.word	0x00009f60


	//   ....[44]....
        /*08e4*/ 	.word	0x0000a2a0


	//   ....[45]....
        /*08e8*/ 	.word	0x0000a2b0


	//   ....[46]....
        /*08ec*/ 	.word	0x0000a2c0


	//   ....[47]....
        /*08f0*/ 	.word	0x0000a2d0


	//   ....[48]....
        /*08f4*/ 	.word	0x0000a5f0


	//   ....[49]....
        /*08f8*/ 	.word	0x0000a600


	//   ....[50]....
        /*08fc*/ 	.word	0x0000a610


	//   ....[51]....
        /*0900*/ 	.word	0x0000a620


	//   ....[52]....
        /*0904*/ 	.word	0x0000a960


	//   ....[53]....
        /*0908*/ 	.word	0x0000a970


	//   ....[54]....
        /*090c*/ 	.word	0x0000a980


	//   ....[55]....
        /*0910*/ 	.word	0x0000a990


	//   ....[56]....
        /*0914*/ 	.word	0x0000c8c0


	//   ....[57]....
        /*0918*/ 	.word	0x0000c8e0


	//   ....[58]....
        /*091c*/ 	.word	0x0000c8f0


	//   ....[59]....
        /*0920*/ 	.word	0x0000c900


	//   ....[60]....
        /*0924*/ 	.word	0x0000ca10


	//   ....[61]....
        /*0928*/ 	.word	0x0000ca60


	//   ....[62]....
        /*092c*/ 	.word	0x0000ca90


	//   ....[63]....
        /*0930*/ 	.word	0x0000cad0


	//   ....[64]....
        /*0934*/ 	.word	0x0000ce50


	//   ....[65]....
        /*0938*/ 	.word	0x0000ce70


	//   ....[66]....
        /*093c*/ 	.word	0x0000ce90


	//   ....[67]....
        /*0940*/ 	.word	0x0000cea0


	//   ....[68]....
        /*0944*/ 	.word	0x0000cf70


	//   ....[69]....
        /*0948*/ 	.word	0x0000cf90


	//   ....[70]....
        /*094c*/ 	.word	0x0000cfa0


	//   ....[71]....
        /*0950*/ 	.word	0x0000d020


	//   ....[72]....
        /*0954*/ 	.word	0x0000f750


	//   ....[73]....
        /*0958*/ 	.word	0x0000f960


	//   ....[74]....
        /*095c*/ 	.word	0x000109a0


	//   ....[75]....
        /*0960*/ 	.word	0x00010ab0


	//   ....[76]....
        /*0964*/ 	.word	0x000113d0


	//   ....[77]....
        /*0968*/ 	.word	0x00011430


	//   ....[78]....
        /*096c*/ 	.word	0x00012f20


	//   ....[79]....
        /*0970*/ 	.word	0x00013140


	//   ....[80]....
        /*0974*/ 	.word	0x00013de0


	//   ....[81]....
        /*0978*/ 	.word	0x00013f40


	//   ....[82]....
        /*097c*/ 	.word	0x000145f0


	//   ....[83]....
        /*0980*/ 	.word	0x00014670


	//   ....[84]....
        /*0984*/ 	.word	0x00016910


	//   ....[85]....
        /*0988*/ 	.word	0x00016920


	//   ....[86]....
        /*098c*/ 	.word	0x00016950


	//   ....[87]....
        /*0990*/ 	.word	0x00016960


	//   ....[88]....
        /*0994*/ 	.word	0x00018920


	//   ....[89]....
        /*0998*/ 	.word	0x00018b40


	//   ....[90]....
        /*099c*/ 	.word	0x000197e0


	//   ....[91]....
        /*09a0*/ 	.word	0x00019940


	//   ....[92]....
        /*09a4*/ 	.word	0x0001a000


	//   ....[93]....
        /*09a8*/ 	.word	0x0001a060


	//   ....[94]....
        /*09ac*/ 	.word	0x0001b290


	//   ....[95]....
        /*09b0*/ 	.word	0x0001b5e0


	//   ....[96]....
        /*09b4*/ 	.word	0x0001b5f0


	//   ....[97]....
        /*09b8*/ 	.word	0x0001b620


	//   ....[98]....
        /*09bc*/ 	.word	0x0001c750


	//   ....[99]....
        /*09c0*/ 	.word	0x0001c770


	//   ....[100]....
        /*09c4*/ 	.word	0x0001c780


	//   ....[101]....
        /*09c8*/ 	.word	0x0001c790


	//   ....[102]....
        /*09cc*/ 	.word	0x0001ce60


	//   ....[103]....
        /*09d0*/ 	.word	0x0001ce70


	//   ....[104]....
        /*09d4*/ 	.word	0x0001cf70


	//   ....[105]....
        /*09d8*/ 	.word	0x0001cf80


	//   ....[106]....
        /*09dc*/ 	.word	0x0001d090


	//   ....[107]....
        /*09e0*/ 	.word	0x0001d0a0


	//   ....[108]....
        /*09e4*/ 	.word	0x0001d1b0


	//   ....[109]....
        /*09e8*/ 	.word	0x0001d1c0


	//   ....[110]....
        /*09ec*/ 	.word	0x0001d670


	//   ....[111]....
        /*09f0*/ 	.word	0x0001d680


	//   ....[112]....
        /*09f4*/ 	.word	0x0001dbb0


	//   ....[113]....
        /*09f8*/ 	.word	0x0001dbc0


	//   ....[114]....
        /*09fc*/ 	.word	0x0001e890


	//   ....[115]....
        /*0a00*/ 	.word	0x0001e8a0


	//   ....[116]....
        /*0a04*/ 	.word	0x0001e9b0


	//   ....[117]....
        /*0a08*/ 	.word	0x0001e9c0


	//   ....[118]....
        /*0a0c*/ 	.word	0x0001ead0


	//   ....[119]....
        /*0a10*/ 	.word	0x0001eae0


	//   ....[120]....
        /*0a14*/ 	.word	0x0001ebf0


	//   ....[121]....
        /*0a18*/ 	.word	0x0001ec00


	//   ....[122]....
        /*0a1c*/ 	.word	0x0001ed70


	//   ....[123]....
        /*0a20*/ 	.word	0x0001ef60


	//   ....[124]....
        /*0a24*/ 	.word	0x0001ef90


	//   ....[125]....
        /*0a28*/ 	.word	0x0001efc0


	//   ....[126]....
        /*0a2c*/ 	.word	0x0001eff0


	//   ....[127]....
        /*0a30*/ 	.word	0x0001f020


	//   ....[128]....
        /*0a34*/ 	.word	0x0001f050


	//   ....[129]....
        /*0a38*/ 	.word	0x0001f1e0


	//   ....[130]....
        /*0a3c*/ 	.word	0x0001f210


	//   ....[131]....
        /*0a40*/ 	.word	0x0001f240


	//   ....[132]....
        /*0a44*/ 	.word	0x0001f270


	//   ....[133]....
        /*0a48*/ 	.word	0x0001f2a0


	//   ....[134]....
        /*0a4c*/ 	.word	0x0001f2d0


	//   ....[135]....
        /*0a50*/ 	.word	0x0001f360


	//   ....[136]....
        /*0a54*/ 	.word	0x0001f390


	//   ....[137]....
        /*0a58*/ 	.word	0x0001f3a0


	//   ....[138]....
        /*0a5c*/ 	.word	0x0001f3e0


	//   ....[139]....
        /*0a60*/ 	.word	0x00020b50


	//   ....[140]....
        /*0a64*/ 	.word	0x00022d20


	//   ....[141]....
        /*0a68*/ 	.word	0x00022d40


	//   ....[142]....
        /*0a6c*/ 	.word	0x00022de0


	//   ....[143]....
        /*0a70*/ 	.word	0x00022e00


	//   ....[144]....
        /*0a74*/ 	.word	0x00022e90


	//   ....[145]....
        /*0a78*/ 	.word	0x00022eb0


	//   ....[146]....
        /*0a7c*/ 	.word	0x00022f40


	//   ....[147]....
        /*0a80*/ 	.word	0x00022f60


	//   ....[148]....
        /*0a84*/ 	.word	0x00022ff0


	//   ....[149]....
        /*0a88*/ 	.word	0x00023010


	//   ....[150]....
        /*0a8c*/ 	.word	0x000230a0


	//   ....[151]....
        /*0a90*/ 	.word	0x000230c0


	//   ....[152]....
        /*0a94*/ 	.word	0x00023150


	//   ....[153]....
        /*0a98*/ 	.word	0x00023170


	//   ....[154]....
        /*0a9c*/ 	.word	0x00023180


	//   ....[155]....
        /*0aa0*/ 	.word	0x00023200


	//   ....[156]....
        /*0aa4*/ 	.word	0x00023960


	//   ....[157]....
        /*0aa8*/ 	.word	0x00023990


	//   ....[158]....
        /*0aac*/ 	.word	0x000239f0


	//   ....[159]....
        /*0ab0*/ 	.word	0x00023a40


	//   ....[160]....
        /*0ab4*/ 	.word	0x00023a90


	//   ....[161]....
        /*0ab8*/ 	.word	0x00023ae0


	//   ....[162]....
        /*0abc*/ 	.word	0x00023b30


	//   ....[163]....
        /*0ac0*/ 	.word	0x00023b80


	//   ....[164]....
        /*0ac4*/ 	.word	0x00023bd0


	//   ....[165]....
        /*0ac8*/ 	.word	0x00023c20


	//   ....[166]....
        /*0acc*/ 	.word	0x00023c70


	//   ....[167]....
        /*0ad0*/ 	.word	0x00023cc0


	//   ....[168]....
        /*0ad4*/ 	.word	0x00023d10


	//   ....[169]....
        /*0ad8*/ 	.word	0x00023d50


	//   ....[170]....
        /*0adc*/ 	.word	0x00023d70


	//   ....[171]....
        /*0ae0*/ 	.word	0x00023db0


	//   ....[172]....
        /*0ae4*/ 	.word	0x000244f0


	//   ....[173]....
        /*0ae8*/ 	.word	0x00024520


	//   ....[174]....
        /*0aec*/ 	.word	0x00024580


	//   ....[175]....
        /*0af0*/ 	.word	0x00024590


	//   ....[176]....
        /*0af4*/ 	.word	0x000245e0


	//   ....[177]....
        /*0af8*/ 	.word	0x000245f0


	//   ....[178]....
        /*0afc*/ 	.word	0x00024640


	//   ....[179]....
        /*0b00*/ 	.word	0x00024650


	//   ....[180]....
        /*0b04*/ 	.word	0x000246a0


	//   ....[181]....
        /*0b08*/ 	.word	0x000246b0


	//   ....[182]....
        /*0b0c*/ 	.word	0x00024700


	//   ....[183]....
        /*0b10*/ 	.word	0x00024710


	//   ....[184]....
        /*0b14*/ 	.word	0x00024760


	//   ....[185]....
        /*0b18*/ 	.word	0x00024770


	//   ....[186]....
        /*0b1c*/ 	.word	0x00024780


	//   ....[187]....
        /*0b20*/ 	.word	0x000247d0


	//   ....[188]....
        /*0b24*/ 	.word	0x00024a30


	//   ....[189]....
        /*0b28*/ 	.word	0x00024a50


	//   ....[190]....
        /*0b2c*/ 	.word	0x00024a60


	//   ....[191]....
        /*0b30*/ 	.word	0x00024ad0


	//   ....[192]....
        /*0b34*/ 	.word	0x00024ae0


	//   ....[193]....
        /*0b38*/ 	.word	0x00024b50


	//   ....[194]....
        /*0b3c*/ 	.word	0x00024b60


	//   ....[195]....
        /*0b40*/ 	.word	0x00024bd0


	//   ....[196]....
        /*0b44*/ 	.word	0x00024be0


	//   ....[197]....
        /*0b48*/ 	.word	0x00024c50


	//   ....[198]....
        /*0b4c*/ 	.word	0x00024c60


	//   ....[199]....
        /*0b50*/ 	.word	0x00024cd0


	//   ....[200]....
        /*0b54*/ 	.word	0x00024ce0


	//   ....[201]....
        /*0b58*/ 	.word	0x00024d50


	//   ....[202]....
        /*0b5c*/ 	.word	0x00024d60


	//   ....[203]....
        /*0b60*/ 	.word	0x00024d70


	//   ....[204]....
        /*0b64*/ 	.word	0x00025300


	//   ....[205]....
        /*0b68*/ 	.word	0x00025340


	//   ....[206]....
        /*0b6c*/ 	.word	0x00025380


	//   ....[207]....
        /*0b70*/ 	.word	0x000253a0


	//   ....[208]....
        /*0b74*/ 	.word	0x000253b0


	//   ....[209]....
        /*0b78*/ 	.word	0x000253d0


	//   ....[210]....
        /*0b7c*/ 	.word	0x00025440


	//   ....[211]....
        /*0b80*/ 	.word	0x00025460


	//   ....[212]....
        /*0b84*/ 	.word	0x000254c0


	//   ....[213]....
        /*0b88*/ 	.word	0x000254e0


	//   ....[214]....
        /*0b8c*/ 	.word	0x00025540


	//   ....[215]....
        /*0b90*/ 	.word	0x00025560


	//   ....[216]....
        /*0b94*/ 	.word	0x000255c0


	//   ....[217]....
        /*0b98*/ 	.word	0x000255e0


	//   ....[218]....
        /*0b9c*/ 	.word	0x00025630


	//   ....[219]....
        /*0ba0*/ 	.word	0x00025650


	//   ....[220]....
        /*0ba4*/ 	.word	0x00025a90


	//   ....[221]....
        /*0ba8*/ 	.word	0x00025ac0


	//   ....[222]....
        /*0bac*/ 	.word	0x00025b20


	//   ....[223]....
        /*0bb0*/ 	.word	0x00025b50


	//   ....[224]....
        /*0bb4*/ 	.word	0x00025b80


	//   ....[225]....
        /*0bb8*/ 	.word	0x00025bb0


	//   ....[226]....
        /*0bbc*/ 	.word	0x00025be0


	//   ....[227]....
        /*0bc0*/ 	.word	0x00025c10


	//   ....[228]....
        /*0bc4*/ 	.word	0x00025db0


	//   ....[229]....
        /*0bc8*/ 	.word	0x00025de0


	//   ....[230]....
        /*0bcc*/ 	.word	0x00025e10


	//   ....[231]....
        /*0bd0*/ 	.word	0x00025e40


	//   ....[232]....
        /*0bd4*/ 	.word	0x00025e70


	//   ....[233]....
        /*0bd8*/ 	.word	0x00025ea0


	//   ....[234]....
        /*0bdc*/ 	.word	0x00025f60


	//   ....[235]....
        /*0be0*/ 	.word	0x00025f80


	//   ....[236]....
        /*0be4*/ 	.word	0x00025fa0


	//   ....[237]....
        /*0be8*/ 	.word	0x00026000


	//   ....[238]....
        /*0bec*/ 	.word	0x00026a20


	//   ....[239]....
        /*0bf0*/ 	.word	0x00026d40


	//   ....[240]....
        /*0bf4*/ 	.word	0x00026dd0


	//   ....[241]....
        /*0bf8*/ 	.word	0x00026e70


	//   ....[242]....
        /*0bfc*/ 	.word	0x00026f00


	//   ....[243]....
        /*0c00*/ 	.word	0x00026fa0


	//   ....[244]....
        /*0c04*/ 	.word	0x00027030


	//   ....[245]....
        /*0c08*/ 	.word	0x000270d0


	//   ....[246]....
        /*0c0c*/ 	.word	0x00027160


	//   ....[247]....
        /*0c10*/ 	.word	0x00027250


	//   ....[248]....
        /*0c14*/ 	.word	0x000272e0


	//   ....[249]....
        /*0c18*/ 	.word	0x00027380


	//   ....[250]....
        /*0c1c*/ 	.word	0x00027410


	//   ....[251]....
        /*0c20*/ 	.word	0x000274b0


	//   ....[252]....
        /*0c24*/ 	.word	0x00027540


	//   ....[253]....
        /*0c28*/ 	.word	0x000275e0


	//   ....[254]....
        /*0c2c*/ 	.word	0x00027670


	//   ....[255]....
        /*0c30*/ 	.word	0x00027760


	//   ....[0]....
        /*0c34*/ 	.word	0x000277f0


	//   ....[1]....
        /*0c38*/ 	.word	0x00027880


	//   ....[2]....
        /*0c3c*/ 	.word	0x00027910


	//   ....[3]....
        /*0c40*/ 	.word	0x000279a0


	//   ....[4]....
        /*0c44*/ 	.word	0x00027a30


	//   ....[5]....
        /*0c48*/ 	.word	0x00027ac0


	//   ....[6]....
        /*0c4c*/ 	.word	0x00027b50


	//   ....[7]....
        /*0c50*/ 	.word	0x00027c30


	//   ....[8]....
        /*0c54*/ 	.word	0x00027ce0


	//   ....[9]....
        /*0c58*/ 	.word	0x00027d70


	//   ....[10]....
        /*0c5c*/ 	.word	0x00027dc0


	//   ....[11]....
        /*0c60*/ 	.word	0x00027e10


	//   ....[12]....
        /*0c64*/ 	.word	0x00027ea0


	//   ....[13]....
        /*0c68*/ 	.word	0x00027f30


	//   ....[14]....
        /*0c6c*/ 	.word	0x00027f80


	//   ....[15]....
        /*0c70*/ 	.word	0x00027fd0


	//   ....[16]....
        /*0c74*/ 	.word	0x00028060


	//   ....[17]....
        /*0c78*/ 	.word	0x000280f0


	//   ....[18]....
        /*0c7c*/ 	.word	0x00028140


	//   ....[19]....
        /*0c80*/ 	.word	0x00028190


	//   ....[20]....
        /*0c84*/ 	.word	0x00028220


	//   ....[21]....
        /*0c88*/ 	.word	0x000282b0


	//   ....[22]....
        /*0c8c*/ 	.word	0x00028300


	//   ....[23]....
        /*0c90*/ 	.word	0x00028350


	//   ....[24]....
        /*0c94*/ 	.word	0x00028440


	//   ....[25]....
        /*0c98*/ 	.word	0x000284f0


	//   ....[26]....
        /*0c9c*/ 	.word	0x00028570


	//   ....[27]....
        /*0ca0*/ 	.word	0x00028600


	//   ....[28]....
        /*0ca4*/ 	.word	0x00028760


	//   ....[29]....
        /*0ca8*/ 	.word	0x000288a0


	//   ....[30]....
        /*0cac*/ 	.word	0x00028920


	//   ....[31]....
        /*0cb0*/ 	.word	0x00028970


	//   ....[32]....
        /*0cb4*/ 	.word	0x00028a00


	//   ....[33]....
        /*0cb8*/ 	.word	0x00028aa0


	//   ....[34]....
        /*0cbc*/ 	.word	0x00028b20


	//   ....[35]....
        /*0cc0*/ 	.word	0x00028b90


	//   ....[36]....
        /*0cc4*/ 	.word	0x00028d00


	//   ....[37]....
        /*0cc8*/ 	.word	0x00028e30


	//   ....[38]....
        /*0ccc*/ 	.word	0x00028ea0


	//   ....[39]....
        /*0cd0*/ 	.word	0x00028ef0


	//   ....[40]....
        /*0cd4*/ 	.word	0x00029270


	//   ....[41]....
        /*0cd8*/ 	.word	0x000292c0


	//   ....[42]....
        /*0cdc*/ 	.word	0x00029350


	//   ....[43]....
        /*0ce0*/ 	.word	0x000293e0


	//   ....[44]....
        /*0ce4*/ 	.word	0x00029470


	//   ....[45]....
        /*0ce8*/ 	.word	0x00029500


	//   ....[46]....
        /*0cec*/ 	.word	0x00029590


	//   ....[47]....
        /*0cf0*/ 	.word	0x00029620


	//   ....[48]....
        /*0cf4*/ 	.word	0x000296a0


	//   ....[49]....
        /*0cf8*/ 	.word	0x000296f0


	//   ....[50]....
        /*0cfc*/ 	.word	0x00029780


	//   ....[51]....
        /*0d00*/ 	.word	0x00029810


	//   ....[52]....
        /*0d04*/ 	.word	0x00029890


	//   ....[53]....
        /*0d08*/ 	.word	0x000298e0


	//   ....[54]....
        /*0d0c*/ 	.word	0x00029970


	//   ....[55]....
        /*0d10*/ 	.word	0x00029a00


	//   ....[56]....
        /*0d14*/ 	.word	0x00029a90


	//   ....[57]....
        /*0d18*/ 	.word	0x00029b20


	//   ....[58]....
        /*0d1c*/ 	.word	0x00029bb0


	//   ....[59]....
        /*0d20*/ 	.word	0x00029c40


	//   ....[60]....
        /*0d24*/ 	.word	0x00029d00


	//   ....[61]....
        /*0d28*/ 	.word	0x00029fe0


	//   ....[62]....
        /*0d2c*/ 	.word	0x0002a0d0


	//   ....[63]....
        /*0d30*/ 	.word	0x0002a170


	//   ....[64]....
        /*0d34*/ 	.word	0x0002a1d0


	//   ....[65]....
        /*0d38*/ 	.word	0x0002a2d0


	//   ....[66]....
        /*0d3c*/ 	.word	0x0002a340


	//   ....[67]....
        /*0d40*/ 	.word	0x0002a440


	//   ....[68]....
        /*0d44*/ 	.word	0x0002a4b0


	//   ....[69]....
        /*0d48*/ 	.word	0x0002a5b0


	//   ....[70]....
        /*0d4c*/ 	.word	0x0002a620


	//   ....[71]....
        /*0d50*/ 	.word	0x0002a720


	//   ....[72]....
        /*0d54*/ 	.word	0x0002a790


	//   ....[73]....
        /*0d58*/ 	.word	0x0002a890


	//   ....[74]....
        /*0d5c*/ 	.word	0x0002a900


	//   ....[75]....
        /*0d60*/ 	.word	0x0002aa00


	//   ....[76]....
        /*0d64*/ 	.word	0x0002aa70


	//   ....[77]....
        /*0d68*/ 	.word	0x0002ab10


	//   ....[78]....
        /*0d6c*/ 	.word	0x0002ac10


	//   ....[79]....
        /*0d70*/ 	.word	0x0002ac80


	//   ....[80]....
        /*0d74*/ 	.word	0x0002ad00


	//   ....[81]....
        /*0d78*/ 	.word	0x0002adc0


	//   ....[82]....
        /*0d7c*/ 	.word	0x0002ae40


	//   ....[83]....
        /*0d80*/ 	.word	0x0002af10


	//   ....[84]....
        /*0d84*/ 	.word	0x0002af90


	//   ....[85]....
        /*0d88*/ 	.word	0x0002b060


	//   ....[86]....
        /*0d8c*/ 	.word	0x0002b0e0


	//   ....[87]....
        /*0d90*/ 	.word	0x0002b1b0


	//   ....[88]....
        /*0d94*/ 	.word	0x0002b230


	//   ....[89]....
        /*0d98*/ 	.word	0x0002b300


	//   ....[90]....
        /*0d9c*/ 	.word	0x0002b380


	//   ....[91]....
        /*0da0*/ 	.word	0x0002b440


	//   ....[92]....
        /*0da4*/ 	.word	0x0002b4c0


	//   ....[93]....
        /*0da8*/ 	.word	0x0002b570


	//   ....[94]....
        /*0dac*/ 	.word	0x0002b6a0


	//   ....[95]....
        /*0db0*/ 	.word	0x0002b740


	//   ....[96]....
        /*0db4*/ 	.word	0x0002b7b0


	//   ....[97]....
        /*0db8*/ 	.word	0x0002b870


	//   ....[98]....
        /*0dbc*/ 	.word	0x0002b8d0


	//   ....[99]....
        /*0dc0*/ 	.word	0x0002b990


	//   ....[100]....
        /*0dc4*/ 	.word	0x0002b9f0


	//   ....[101]....
        /*0dc8*/ 	.word	0x0002bab0


	//   ....[102]....
        /*0dcc*/ 	.word	0x0002bb10


	//   ....[103]....
        /*0dd0*/ 	.word	0x0002bbd0


	//   ....[104]....
        /*0dd4*/ 	.word	0x0002bc30


	//   ....[105]....
        /*0dd8*/ 	.word	0x0002bcf0


	//   ....[106]....
        /*0ddc*/ 	.word	0x0002bd50


	//   ....[107]....
        /*0de0*/ 	.word	0x0002be10


	//   ....[108]....
        /*0de4*/ 	.word	0x0002be70


	//   ....[109]....
        /*0de8*/ 	.word	0x0002bf30


	//   ....[110]....
        /*0dec*/ 	.word	0x0002c020


	//   ....[111]....
        /*0df0*/ 	.word	0x0002c0c0


	//   ....[112]....
        /*0df4*/ 	.word	0x0002c120


	//   ....[113]....
        /*0df8*/ 	.word	0x0002c200


	//   ....[114]....
        /*0dfc*/ 	.word	0x0002c260


	//   ....[115]....
        /*0e00*/ 	.word	0x0002c340


	//   ....[116]....
        /*0e04*/ 	.word	0x0002c3a0


	//   ....[117]....
        /*0e08*/ 	.word	0x0002c480


	//   ....[118]....
        /*0e0c*/ 	.word	0x0002c4e0


	//   ....[119]....
        /*0e10*/ 	.word	0x0002c5c0


	//   ....[120]....
        /*0e14*/ 	.word	0x0002c620


	//   ....[121]....
        /*0e18*/ 	.word	0x0002c700


	//   ....[122]....
        /*0e1c*/ 	.word	0x0002c760


	//   ....[123]....
        /*0e20*/ 	.word	0x0002c840


	//   ....[124]....
        /*0e24*/ 	.word	0x0002c8a0


	//   ....[125]....
        /*0e28*/ 	.word	0x0002c970


	//   ....[126]....
        /*0e2c*/ 	.word	0x0002ca90


	//   ....[127]....
        /*0e30*/ 	.word	0x0002cb30


	//   ....[128]....
        /*0e34*/ 	.word	0x0002cbf0


	//   ....[129]....
        /*0e38*/ 	.word	0x0002ccc0


	//   ....[130]....
        /*0e3c*/ 	.word	0x0002cd20


	//   ....[131]....
        /*0e40*/ 	.word	0x0002ce00


	//   ....[132]....
        /*0e44*/ 	.word	0x0002ce60


	//   ....[133]....
        /*0e48*/ 	.word	0x0002cf30


	//   ....[134]....
        /*0e4c*/ 	.word	0x0002cf90


	//   ....[135]....
        /*0e50*/ 	.word	0x0002d060


	//   ....[136]....
        /*0e54*/ 	.word	0x0002d0c0


	//   ....[137]....
        /*0e58*/ 	.word	0x0002d1a0


	//   ....[138]....
        /*0e5c*/ 	.word	0x0002d200


	//   ....[139]....
        /*0e60*/ 	.word	0x0002d2d0


	//   ....[140]....
        /*0e64*/ 	.word	0x0002d330


	//   ....[141]....
        /*0e68*/ 	.word	0x0002d3f0


	//   ....[142]....
        /*0e6c*/ 	.word	0x0002d480


	//   ....[143]....
        /*0e70*/ 	.word	0x0002d520


	//   ....[144]....
        /*0e74*/ 	.word	0x0002d6a0


	//   ....[145]....
        /*0e78*/ 	.word	0x0002d710


	//   ....[146]....
        /*0e7c*/ 	.word	0x0002d780


	//   ....[147]....
        /*0e80*/ 	.word	0x0002d7f0


	//   ....[148]....
        /*0e84*/ 	.word	0x0002d860


	//   ....[149]....
        /*0e88*/ 	.word	0x0002d8e0


	//   ....[150]....
        /*0e8c*/ 	.word	0x0002d960


	//   ....[151]....
        /*0e90*/ 	.word	0x0002d9f0


	//   ....[152]....
        /*0e94*/ 	.word	0x0002da60


	//   ....[153]....
        /*0e98*/ 	.word	0x0002dad0


	//   ....[154]....
        /*0e9c*/ 	.word	0x0002db40


	//   ....[155]....
        /*0ea0*/ 	.word	0x0002dbc0


	//   ....[156]....
        /*0ea4*/ 	.word	0x0002dc30


	//   ....[157]....
        /*0ea8*/ 	.word	0x0002dcc0


	//   ....[158]....
        /*0eac*/ 	.word	0x0002dd20


	//   ....[159]....
        /*0eb0*/ 	.word	0x0002ddb0


	//   ....[160]....
        /*0eb4*/ 	.word	0x0002dee0


	//----- nvinfo : EIATTR_REG_RECONFIG
	.align		4
.L_228:
        /*0eb8*/ 	.byte	0x01, 0x54
	.zero		2


	//----- nvinfo : EIATTR_SYSCALL_OFFSETS
	.align		4
        /*0ebc*/ 	.byte	0x04, 0x46
        /*0ebe*/ 	.short	(.L_230 - .L_229)


	//   ....[0]....
.L_229:
        /*0ec0*/ 	.word	0x00002060


	//   ....[1]....
        /*0ec4*/ 	.word	0x000021b0


	//   ....[2]....
        /*0ec8*/ 	.word	0x000099b0


	//   ....[3]....
        /*0ecc*/ 	.word	0x00009cd0


	//   ....[4]....
        /*0ed0*/ 	.word	0x00022420


	//   ....[5]....
        /*0ed4*/ 	.word	0x00022570


	//   ....[6]....
        /*0ed8*/ 	.word	0x00022660


	//   ....[7]....
        /*0edc*/ 	.word	0x000235e0


	//----- nvinfo : EIATTR_MBARRIER_INSTR_OFFSETS
	.align		4
.L_230:
        /*0ee0*/ 	.byte	0x04, 0x39
        /*0ee2*/ 	.short	(.L_232 - .L_231)


	//   ....[0]....
.L_231:
        /*0ee4*/ 	.word	0x00000270
        /*0ee8*/ 	.word	0x000000ff
        /*0eec*/ 	.word	0x00028800
        /*0ef0*/ 	.short	0x0100
        /*0ef2*/ 	.byte	0x08
	.zero		1


	//   ....[1]....
        /*0ef4*/ 	.word	0x00000280
        /*0ef8*/ 	.word	0x000000ff
        /*0efc*/ 	.word	0x00028820
        /*0f00*/ 	.short	0x0100
        /*0f02*/ 	.byte	0x08
	.zero		1


	//   ....[2]....
        /*0f04*/ 	.word	0x00000370
        /*0f08*/ 	.word	0x000000ff
        /*0f0c*/ 	.word	0x00028830
        /*0f10*/ 	.short	0x0100
        /*0f12*/ 	.byte	0x08
	.zero		1


	//   ....[3]....
        /*0f14*/ 	.word	0x00000380
        /*0f18*/ 	.word	0x000000ff
        /*0f1c*/ 	.word	0x00028840
        /*0f20*/ 	.short	0x0100
        /*0f22*/ 	.byte	0x08
	.zero		1


	//   ....[4]....
        /*0f24*/ 	.word	0x00000390
        /*0f28*/ 	.word	0x000000ff
        /*0f2c*/ 	.word	0x00028838
        /*0f30*/ 	.short	0x0100
        /*0f32*/ 	.byte	0x08
	.zero		1


	//   ....[5]....
        /*0f34*/ 	.word	0x000003a0
        /*0f38*/ 	.word	0x000000ff
        /*0f3c*/ 	.word	0x00028848
        /*0f40*/ 	.short	0x0100
        /*0f42*/ 	.byte	0x08
	.zero		1


	//   ....[6]....
        /*0f44*/ 	.word	0x000004d0
        /*0f48*/ 	.word	0x000000ff
        /*0f4c*/ 	.word	0x00028850
        /*0f50*/ 	.short	0x0100
        /*0f52*/ 	.byte	0x08
	.zero		1


	//   ....[7]....
        /*0f54*/ 	.word	0x000004e0
        /*0f58*/ 	.word	0x000000ff
        /*0f5c*/ 	.word	0x00028860
        /*0f60*/ 	.short	0x0100
        /*0f62*/ 	.byte	0x08
	.zero		1


	//   ....[8]....
        /*0f64*/ 	.word	0x000004f0
        /*0f68*/ 	.word	0x000000ff
        /*0f6c*/ 	.word	0x00028858
        /*0f70*/ 	.short	0x0100
        /*0f72*/ 	.byte	0x08
	.zero		1


	//   ....[9]....
        /*0f74*/ 	.word	0x00000500
        /*0f78*/ 	.word	0x000000ff
        /*0f7c*/ 	.word	0x00028868
        /*0f80*/ 	.short	0x0100
        /*0f82*/ 	.byte	0x08
	.zero		1


	//   ....[10]....
        /*0f84*/ 	.word	0x000005f0
        /*0f88*/ 	.word	0x000000ff
        /*0f8c*/ 	.word	0x00028870
        /*0f90*/ 	.short	0x0100
        /*0f92*/ 	.byte	0x06
	.zero		1


	//   ....[11]....
        /*0f94*/ 	.word	0x00000600
        /*0f98*/ 	.word	0x000000ff
        /*0f9c*/ 	.word	0x00028880
        /*0fa0*/ 	.short	0x0100
        /*0fa2*/ 	.byte	0x06
	.zero		1


	//   ....[12]....
        /*0fa4*/ 	.word	0x00000610
        /*0fa8*/ 	.word	0x000000ff
        /*0fac*/ 	.word	0x00028878
        /*0fb0*/ 	.short	0x0100
        /*0fb2*/ 	.byte	0x06
	.zero		1


	//   ....[13]....
        /*0fb4*/ 	.word	0x00000620
        /*0fb8*/ 	.word	0x000000ff
        /*0fbc*/ 	.word	0x00028888
        /*0fc0*/ 	.short	0x0100
        /*0fc2*/ 	.byte	0x06
	.zero		1


	//   ....[14]....
        /*0fc4*/ 	.word	0x00000750
        /*0fc8*/ 	.word	0x000000ff
        /*0fcc*/ 	.word	0x00028890
        /*0fd0*/ 	.short	0x0100
        /*0fd2*/ 	.byte	0x08
	.zero		1


	//   ....[15]....
        /*0fd4*/ 	.word	0x00000760
        /*0fd8*/ 	.word	0x000000ff
        /*0fdc*/ 	.word	0x000288a0
        /*0fe0*/ 	.short	0x0100
        /*0fe2*/ 	.byte	0x08
	.zero		1


	//   ....[16]....
        /*0fe4*/ 	.word	0x00000770
        /*0fe8*/ 	.word	0x000000ff
        /*0fec*/ 	.word	0x00028898
        /*0ff0*/ 	.short	0x0100
        /*0ff2*/ 	.byte	0x08
	.zero		1


	//   ....[17]....
        /*0ff4*/ 	.word	0x00000780
        /*0ff8*/ 	.word	0x000000ff
        /*0ffc*/ 	.word	0x000288a8
        /*1000*/ 	.short	0x0100
        /*1002*/ 	.byte	0x08
	.zero		1


	//   ....[18]....
        /*1004*/ 	.word	0x000008b0
        /*1008*/ 	.word	0x000000ff
        /*100c*/ 	.word	0x000288b0
        /*1010*/ 	.short	0x0100
        /*1012*/ 	.byte	0x08
	.zero		1


	//   ....[19]....
        /*1014*/ 	.word	0x000008c0
        /*1018*/ 	.word	0x000000ff
        /*101c*/ 	.word	0x000288c0
        /*1020*/ 	.short	0x0100
        /*1022*/ 	.byte	0x08
	.zero		1


	//   ....[20]....
        /*1024*/ 	.word	0x000008d0
        /*1028*/ 	.word	0x000000ff
        /*102c*/ 	.word	0x000288b8
        /*1030*/ 	.short	0x0100
        /*1032*/ 	.byte	0x08
	.zero		1


	//   ....[21]....
        /*1034*/ 	.word	0x000008e0
        /*1038*/ 	.word	0x000000ff
        /*103c*/ 	.word	0x000288c8
        /*1040*/ 	.short	0x0100
        /*1042*/ 	.byte	0x08
	.zero		1


	//   ....[22]....
        /*1044*/ 	.word	0x00003800
        /*1048*/ 	.word	0x00000059
        /*104c*/ 	.word	0x00028890
        /*1050*/ 	.short	0x010a
        /*1052*/ 	.byte	0x3f
	.zero		1


	//   ....[23]....
        /*1054*/ 	.word	0x00005ff0
        /*1058*/ 	.word	0x00000059
        /*105c*/ 	.word	0x00028890
        /*1060*/ 	.short	0x010a
        /*1062*/ 	.byte	0x3f
	.zero		1


	//   ....[24]....
        /*1064*/ 	.word	0x000080d0
        /*1068*/ 	.word	0x00000059
        /*106c*/ 	.word	0x00028890
        /*1070*/ 	.short	0x010a
        /*1072*/ 	.byte	0x3f
	.zero		1


	//   ....[25]....
        /*1074*/ 	.word	0x000087d0
        /*1078*/ 	.word	0x0000000b
        /*107c*/ 	.word	0x00000000
        /*1080*/ 	.short	0x0101
        /*1082*/ 	.byte	0x3f
	.zero		1


	//   ....[26]....
        /*1084*/ 	.word	0x00008810
        /*1088*/ 	.word	0x00000059
        /*108c*/ 	.word	0x000288b0
        /*1090*/ 	.short	0x010a
        /*1092*/ 	.byte	0x3f
	.zero		1


	//   ....[27]....
        /*1094*/ 	.word	0x00008e20
        /*1098*/ 	.word	0x00000059
        /*109c*/ 	.word	0x00000000
        /*10a0*/ 	.short	0x0101
        /*10a2*/ 	.byte	0x3f
	.zero		1


	//   ....[28]....
        /*10a4*/ 	.word	0x00009a50
        /*10a8*/ 	.word	0x00000012
        /*10ac*/ 	.word	0x00028800
        /*10b0*/ 	.short	0x010a
        /*10b2*/ 	.byte	0x3f
	.zero		1


	//   ....[29]....
        /*10b4*/ 	.word	0x00009aa0
        /*10b8*/ 	.word	0x00000012
        /*10bc*/ 	.word	0x00028800
        /*10c0*/ 	.short	0x010a
        /*10c2*/ 	.byte	0x3f
	.zero		1


	//   ....[30]....
        /*10c4*/ 	.word	0x0000ace0
        /*10c8*/ 	.word	0x00000012
        /*10cc*/ 	.word	0x00028800
        /*10d0*/ 	.short	0x010a
        /*10d2*/ 	.byte	0x3f
	.zero		1


	//   ....[31]....
        /*10d4*/ 	.word	0x0000d3f0
        /*10d8*/ 	.word	0x00000012
        /*10dc*/ 	.word	0x00028800
        /*10e0*/ 	.short	0x010a
        /*10e2*/ 	.byte	0x3f
	.zero		1


	//   ....[32]....
        /*10e4*/ 	.word	0x0000f010
        /*10e8*/ 	.word	0x00000008
        /*10ec*/ 	.word	0x00028830
        /*10f0*/ 	.short	0x010a
        /*10f2*/ 	.byte	0x3f
	.zero		1


	//   ....[33]....
        /*10f4*/ 	.word	0x0000f0b0
        /*10f8*/ 	.word	0x00000008
        /*10fc*/ 	.word	0x00028830
        /*1100*/ 	.short	0x010a
        /*1102*/ 	.byte	0x3f
	.zero		1


	//   ....[34]....
        /*1104*/ 	.word	0x0000f790
        /*1108*/ 	.word	0x00000000
        /*110c*/ 	.word	0x00000000
        /*1110*/ 	.short	0x0101
        /*1112*/ 	.byte	0x3f
	.zero		1


	//   ....[35]....
        /*1114*/ 	.word	0x00012490
        /*1118*/ 	.word	0x00000019
        /*111c*/ 	.word	0x00028830
        /*1120*/ 	.short	0x010a
        /*1122*/ 	.byte	0x3f
	.zero		1


	//   ....[36]....
        /*1124*/ 	.word	0x000124e0
        /*1128*/ 	.word	0x00000019
        /*112c*/ 	.word	0x00028830
        /*1130*/ 	.short	0x010a
        /*1132*/ 	.byte	0x3f
	.zero		1


	//   ....[37]....
        /*1134*/ 	.word	0x000129f0
        /*1138*/ 	.word	0x000000ce
        /*113c*/ 	.word	0x00028850
        /*1140*/ 	.short	0x010a
        /*1142*/ 	.byte	0x3f
	.zero		1


	//   ....[38]....
        /*1144*/ 	.word	0x00012a30
        /*1148*/ 	.word	0x000000ce
        /*114c*/ 	.word	0x00028850
        /*1150*/ 	.short	0x010a
        /*1152*/ 	.byte	0x3f
	.zero		1


	//   ....[39]....
        /*1154*/ 	.word	0x00012f60
        /*1158*/ 	.word	0x00000098
        /*115c*/ 	.word	0x00000000
        /*1160*/ 	.short	0x0101
        /*1162*/ 	.byte	0x3f
	.zero		1


	//   ....[40]....
        /*1164*/ 	.word	0x00015140
        /*1168*/ 	.word	0x00000037
        /*116c*/ 	.word	0x00000000
        /*1170*/ 	.short	0x0101
        /*1172*/ 	.byte	0x3f
	.zero		1


	//   ....[41]....
        /*1174*/ 	.word	0x00015ae0
        /*1178*/ 	.word	0x00000003
        /*117c*/ 	.word	0x00028830
        /*1180*/ 	.short	0x010a
        /*1182*/ 	.byte	0x3f
	.zero		1


	//   ....[42]....
        /*1184*/ 	.word	0x00015b30
        /*1188*/ 	.word	0x00000003
        /*118c*/ 	.word	0x00028830
        /*1190*/ 	.short	0x010a
        /*1192*/ 	.byte	0x3f
	.zero		1


	//   ....[43]....
        /*1194*/ 	.word	0x00016070
        /*1198*/ 	.word	0x00000003
        /*119c*/ 	.word	0x00028850
        /*11a0*/ 	.short	0x010a
        /*11a2*/ 	.byte	0x3f
	.zero		1


	//   ....[44]....
        /*11a4*/ 	.word	0x000160b0
        /*11a8*/ 	.word	0x00000003
        /*11ac*/ 	.word	0x00028850
        /*11b0*/ 	.short	0x010a
        /*11b2*/ 	.byte	0x3f
	.zero		1


	//   ....[45]....
        /*11b4*/ 	.word	0x00016ba0
        /*11b8*/ 	.word	0x0000001a
        /*11bc*/ 	.word	0x00000000
        /*11c0*/ 	.short	0x0101
        /*11c2*/ 	.byte	0x3f
	.zero		1


	//   ....[46]....
        /*11c4*/ 	.word	0x00017750
        /*11c8*/ 	.word	0x00000039
        /*11cc*/ 	.word	0x00000000
        /*11d0*/ 	.short	0x0101
        /*11d2*/ 	.byte	0x3f
	.zero		1


	//   ....[47]....
        /*11d4*/ 	.word	0x00017e70
        /*11d8*/ 	.word	0x00000003
        /*11dc*/ 	.word	0x00028830
        /*11e0*/ 	.short	0x010a
        /*11e2*/ 	.byte	0x3f
	.zero		1


	//   ....[48]....
        /*11e4*/ 	.word	0x00017ec0
        /*11e8*/ 	.word	0x00000003
        /*11ec*/ 	.word	0x00028830
        /*11f0*/ 	.short	0x010a
        /*11f2*/ 	.byte	0x3f
	.zero		1


	//   ....[49]....
        /*11f4*/ 	.word	0x00018400
        /*11f8*/ 	.word	0x00000003
        /*11fc*/ 	.word	0x00028850
        /*1200*/ 	.short	0x010a
        /*1202*/ 	.byte	0x3f
	.zero		1


	//   ....[50]....
        /*1204*/ 	.word	0x00018440
        /*1208*/ 	.word	0x00000003
        /*120c*/ 	.word	0x00028850
        /*1210*/ 	.short	0x010a
        /*1212*/ 	.byte	0x3f
	.zero		1


	//   ....[51]....
        /*1214*/ 	.word	0x00018940
        /*1218*/ 	.word	0x00000000
        /*121c*/ 	.word	0x00000000
        /*1220*/ 	.short	0x0101
        /*1222*/ 	.byte	0x3f
	.zero		1


	//   ....[52]....
        /*1224*/ 	.word	0x0001ab40
        /*1228*/ 	.word	0x00000037
        /*122c*/ 	.word	0x00000000
        /*1230*/ 	.short	0x0101
        /*1232*/ 	.byte	0x3f
	.zero		1


	//   ....[53]....
        /*1234*/ 	.word	0x0001b190
        /*1238*/ 	.word	0x0000000b
        /*123c*/ 	.word	0x00028850
        /*1240*/ 	.short	0x010a
        /*1242*/ 	.byte	0x3f
	.zero		1


	//   ....[54]....
        /*1244*/ 	.word	0x0001b210
        /*1248*/ 	.word	0x0000000b
        /*124c*/ 	.word	0x00028850
        /*1250*/ 	.short	0x010a
        /*1252*/ 	.byte	0x3f
	.zero		1


	//   ....[55]....
        /*1254*/ 	.word	0x0001b830
        /*1258*/ 	.word	0x00000000
        /*125c*/ 	.word	0x00000000
        /*1260*/ 	.short	0x0101
        /*1262*/ 	.byte	0x3f
	.zero		1


	//   ....[56]....
        /*1264*/ 	.word	0x0001cdd0
        /*1268*/ 	.word	0x00000003
        /*126c*/ 	.word	0x00000000
        /*1270*/ 	.short	0x0101
        /*1272*/ 	.byte	0x3f
	.zero		1


	//   ....[57]....
        /*1274*/ 	.word	0x0001d5e0
        /*1278*/ 	.word	0x00000008
        /*127c*/ 	.word	0x00000000
        /*1280*/ 	.short	0x0101
        /*1282*/ 	.byte	0x3f
	.zero		1


	//   ....[58]....
        /*1284*/ 	.word	0x00020c30
        /*1288*/ 	.word	0x00000016
        /*128c*/ 	.word	0x00028820
        /*1290*/ 	.short	0x010a
        /*1292*/ 	.byte	0x3f
	.zero		1


	//   ....[59]....
        /*1294*/ 	.word	0x00020cc0
        /*1298*/ 	.word	0x00000003
        /*129c*/ 	.word	0x000288a0
        /*12a0*/ 	.short	0x010a
        /*12a2*/ 	.byte	0x3f
	.zero		1


	//   ....[60]....
        /*12a4*/ 	.word	0x00021020
        /*12a8*/ 	.word	0x00000003
        /*12ac*/ 	.word	0x000288c0
        /*12b0*/ 	.short	0x010a
        /*12b2*/ 	.byte	0x3f
	.zero		1


	//   ....[61]....
        /*12b4*/ 	.word	0x00021450
        /*12b8*/ 	.word	0x0000000b
        /*12bc*/ 	.word	0x000288a0
        /*12c0*/ 	.short	0x010a
        /*12c2*/ 	.byte	0x3f
	.zero		1


	//   ....[62]....
        /*12c4*/ 	.word	0x00021790
        /*12c8*/ 	.word	0x0000000b
        /*12cc*/ 	.word	0x000288c0
        /*12d0*/ 	.short	0x010a
        /*12d2*/ 	.byte	0x3f
	.zero		1


	//   ....[63]....
        /*12d4*/ 	.word	0x00022b50
        /*12d8*/ 	.word	0x00000007
        /*12dc*/ 	.word	0x00028840
        /*12e0*/ 	.short	0x010a
        /*12e2*/ 	.byte	0x3f
	.zero		1


	//   ....[64]....
        /*12e4*/ 	.word	0x000232b0
        /*12e8*/ 	.word	0x00000007
        /*12ec*/ 	.word	0x00028830
        /*12f0*/ 	.short	0x0107
        /*12f2*/ 	.byte	0x3f
	.zero		1


	//   ....[65]....
        /*12f4*/ 	.word	0x00023380
        /*12f8*/ 	.word	0x00000007
        /*12fc*/ 	.word	0x00028830
        /*1300*/ 	.short	0x0101
        /*1302*/ 	.byte	0x3f
	.zero		1


	//   ....[66]....
        /*1304*/ 	.word	0x00023ea0
        /*1308*/ 	.word	0x00000016
        /*130c*/ 	.word	0x00028800
        /*1310*/ 	.short	0x0107
        /*1312*/ 	.byte	0x3f
	.zero		1


	//   ....[67]....
        /*1314*/ 	.word	0x00023fb0
        /*1318*/ 	.word	0x00000016
        /*131c*/ 	.word	0x00028800
        /*1320*/ 	.short	0x0101
        /*1322*/ 	.byte	0x3f
	.zero		1


	//   ....[68]....
        /*1324*/ 	.word	0x00023fd0
        /*1328*/ 	.word	0x00000016
        /*132c*/ 	.word	0x00028820
        /*1330*/ 	.short	0x010a
        /*1332*/ 	.byte	0x3f
	.zero		1


	//   ....[69]....
        /*1334*/ 	.word	0x00024360
        /*1338*/ 	.word	0x00000006
        /*133c*/ 	.word	0x00028840
        /*1340*/ 	.short	0x010a
        /*1342*/ 	.byte	0x3f
	.zero		1


	//   ....[70]....
        /*1344*/ 	.word	0x00024860
        /*1348*/ 	.word	0x00000006
        /*134c*/ 	.word	0x00028830
        /*1350*/ 	.short	0x0107
        /*1352*/ 	.byte	0x3f
	.zero		1


	//   ....[71]....
        /*1354*/ 	.word	0x00024920
        /*1358*/ 	.word	0x00000006
        /*135c*/ 	.word	0x00028830
        /*1360*/ 	.short	0x0101
        /*1362*/ 	.byte	0x3f
	.zero		1


	//   ....[72]....
        /*1364*/ 	.word	0x00024980
        /*1368*/ 	.word	0x00000006
        /*136c*/ 	.word	0x00028860
        /*1370*/ 	.short	0x010a
        /*1372*/ 	.byte	0x3f
	.zero		1


	//   ....[73]....
        /*1374*/ 	.word	0x00024eb0
        /*1378*/ 	.word	0x00000006
        /*137c*/ 	.word	0x00028850
        /*1380*/ 	.short	0x0107
        /*1382*/ 	.byte	0x3f
	.zero		1


	//   ....[74]....
        /*1384*/ 	.word	0x00025050
        /*1388*/ 	.word	0x00000006
        /*138c*/ 	.word	0x00028850
        /*1390*/ 	.short	0x0101
        /*1392*/ 	.byte	0x3f
	.zero		1


	//   ....[75]....
        /*1394*/ 	.word	0x00025260
        /*1398*/ 	.word	0x00000000
        /*139c*/ 	.word	0x00028860
        /*13a0*/ 	.short	0x010a
        /*13a2*/ 	.byte	0x3f
	.zero		1


	//   ....[76]....
        /*13a4*/ 	.word	0x00025790
        /*13a8*/ 	.word	0x00000000
        /*13ac*/ 	.word	0x00028850
        /*13b0*/ 	.short	0x0107
        /*13b2*/ 	.byte	0x3f
	.zero		1


	//   ....[77]....
        /*13b4*/ 	.word	0x00025850
        /*13b8*/ 	.word	0x00000000
        /*13bc*/ 	.word	0x00028850
        /*13c0*/ 	.short	0x0101
        /*13c2*/ 	.byte	0x3f
	.zero		1


	//   ....[78]....
        /*13c4*/ 	.word	0x000269a0
        /*13c8*/ 	.word	0x00000007
        /*13cc*/ 	.word	0x00028820
        /*13d0*/ 	.short	0x010a
        /*13d2*/ 	.byte	0x3f
	.zero		1


	//   ....[79]....
        /*13d4*/ 	.word	0x00026b10
        /*13d8*/ 	.word	0x00000005
        /*13dc*/ 	.word	0x00028840
        /*13e0*/ 	.short	0x010a
        /*13e2*/ 	.byte	0x3f
	.zero		1


	//   ....[80]....
        /*13e4*/ 	.word	0x00026bb0
        /*13e8*/ 	.word	0x00000003
        /*13ec*/ 	.word	0x00028840
        /*13f0*/ 	.short	0x010a
        /*13f2*/ 	.byte	0x3f
	.zero		1


	//   ....[81]....
        /*13f4*/ 	.word	0x00026bf0
        /*13f8*/ 	.word	0x00000005
        /*13fc*/ 	.word	0x00028860
        /*1400*/ 	.short	0x010a
        /*1402*/ 	.byte	0x3f
	.zero		1


	//   ....[82]....
        /*1404*/ 	.word	0x00026c30
        /*1408*/ 	.word	0x00000003
        /*140c*/ 	.word	0x00028860
        /*1410*/ 	.short	0x010a
        /*1412*/ 	.byte	0x3f
	.zero		1


	//   ....[83]....
        /*1414*/ 	.word	0x00026c90
        /*1418*/ 	.word	0x00000059
        /*141c*/ 	.word	0x00028890
        /*1420*/ 	.short	0x010a
        /*1422*/ 	.byte	0x3f
	.zero		1


	//   ....[84]....
        /*1424*/ 	.word	0x000271a0
        /*1428*/ 	.word	0x00000059
        /*142c*/ 	.word	0x00028890
        /*1430*/ 	.short	0x010a
        /*1432*/ 	.byte	0x3f
	.zero		1


	//   ....[85]....
        /*1434*/ 	.word	0x000276b0
        /*1438*/ 	.word	0x00000059
        /*143c*/ 	.word	0x00028890
        /*1440*/ 	.short	0x010a
        /*1442*/ 	.byte	0x3f
	.zero		1


	//   ....[86]....
        /*1444*/ 	.word	0x00027b80
        /*1448*/ 	.word	0x00000059
        /*144c*/ 	.word	0x000288b0
        /*1450*/ 	.short	0x010a
        /*1452*/ 	.byte	0x3f
	.zero		1


	//   ....[87]....
        /*1454*/ 	.word	0x00028380
        /*1458*/ 	.word	0x00000012
        /*145c*/ 	.word	0x00028800
        /*1460*/ 	.short	0x010a
        /*1462*/ 	.byte	0x3f
	.zero		1


	//   ....[88]....
        /*1464*/ 	.word	0x00028f50
        /*1468*/ 	.word	0x00000012
        /*146c*/ 	.word	0x00028800
        /*1470*/ 	.short	0x010a
        /*1472*/ 	.byte	0x3f
	.zero		1


	//   ....[89]....
        /*1474*/ 	.word	0x00028fa0
        /*1478*/ 	.word	0x00000008
        /*147c*/ 	.word	0x00028830
        /*1480*/ 	.short	0x010a
        /*1482*/ 	.byte	0x3f
	.zero		1


	//   ....[90]....
        /*1484*/ 	.word	0x00028ff0
        /*1488*/ 	.word	0x00000019
        /*148c*/ 	.word	0x00028830
        /*1490*/ 	.short	0x010a
        /*1492*/ 	.byte	0x3f
	.zero		1


	//   ....[91]....
        /*1494*/ 	.word	0x00029040
        /*1498*/ 	.word	0x000000ce
        /*149c*/ 	.word	0x00028850
        /*14a0*/ 	.short	0x010a
        /*14a2*/ 	.byte	0x3f
	.zero		1


	//   ....[92]....
        /*14a4*/ 	.word	0x00029090
        /*14a8*/ 	.word	0x00000003
        /*14ac*/ 	.word	0x00028830
        /*14b0*/ 	.short	0x010a
        /*14b2*/ 	.byte	0x3f
	.zero		1


	//   ....[93]....
        /*14b4*/ 	.word	0x000290e0
        /*14b8*/ 	.word	0x00000003
        /*14bc*/ 	.word	0x00028850
        /*14c0*/ 	.short	0x010a
        /*14c2*/ 	.byte	0x3f
	.zero		1


	//   ....[94]....
        /*14c4*/ 	.word	0x00029130
        /*14c8*/ 	.word	0x00000003
        /*14cc*/ 	.word	0x00028830
        /*14d0*/ 	.short	0x010a
        /*14d2*/ 	.byte	0x3f
	.zero		1


	//   ....[95]....
        /*14d4*/ 	.word	0x00029180
        /*14d8*/ 	.word	0x00000003
        /*14dc*/ 	.word	0x00028850
        /*14e0*/ 	.short	0x010a
        /*14e2*/ 	.byte	0x3f
	.zero		1


	//   ....[96]....
        /*14e4*/ 	.word	0x000291d0
        /*14e8*/ 	.word	0x0000000b
        /*14ec*/ 	.word	0x00028850
        /*14f0*/ 	.short	0x010a
        /*14f2*/ 	.byte	0x3f
	.zero		1


	//   ....[97]....
        /*14f4*/ 	.word	0x00029dc0
        /*14f8*/ 	.word	0x00000016
        /*14fc*/ 	.word	0x00028820
        /*1500*/ 	.short	0x010a
        /*1502*/ 	.byte	0x3f
	.zero		1


	//   ....[98]....
        /*1504*/ 	.word	0x00029e10
        /*1508*/ 	.word	0x00000003
        /*150c*/ 	.word	0x000288a0
        /*1510*/ 	.short	0x010a
        /*1512*/ 	.byte	0x3f
	.zero		1


	//   ....[99]....
        /*1514*/ 	.word	0x00029e60
        /*1518*/ 	.word	0x00000003
        /*151c*/ 	.word	0x000288c0
        /*1520*/ 	.short	0x010a
        /*1522*/ 	.byte	0x3f
	.zero		1


	//   ....[100]....
        /*1524*/ 	.word	0x00029eb0
        /*1528*/ 	.word	0x0000000b
        /*152c*/ 	.word	0x000288a0
        /*1530*/ 	.short	0x010a
        /*1532*/ 	.byte	0x3f
	.zero		1


	//   ....[101]....
        /*1534*/ 	.word	0x00029f00
        /*1538*/ 	.word	0x0000000b
        /*153c*/ 	.word	0x000288c0
        /*1540*/ 	.short	0x010a
        /*1542*/ 	.byte	0x3f
	.zero		1


	//   ....[102]....
        /*1544*/ 	.word	0x0002a020
        /*1548*/ 	.word	0x00000007
        /*154c*/ 	.word	0x00028840
        /*1550*/ 	.short	0x010a
        /*1552*/ 	.byte	0x3f
	.zero		1


	//   ....[103]....
        /*1554*/ 	.word	0x0002b5a0
        /*1558*/ 	.word	0x00000016
        /*155c*/ 	.word	0x00028820
        /*1560*/ 	.short	0x010a
        /*1562*/ 	.byte	0x3f
	.zero		1


	//   ....[104]....
        /*1564*/ 	.word	0x0002b5f0
        /*1568*/ 	.word	0x00000006
        /*156c*/ 	.word	0x00028840
        /*1570*/ 	.short	0x010a
        /*1572*/ 	.byte	0x3f
	.zero		1


	//   ....[105]....
        /*1574*/ 	.word	0x0002bf70
        /*1578*/ 	.word	0x00000006
        /*157c*/ 	.word	0x00028860
        /*1580*/ 	.short	0x010a
        /*1582*/ 	.byte	0x3f
	.zero		1


	//   ....[106]....
        /*1584*/ 	.word	0x0002c9e0
        /*1588*/ 	.word	0x00000000
        /*158c*/ 	.word	0x00028860
        /*1590*/ 	.short	0x010a
        /*1592*/ 	.byte	0x3f
	.zero		1


	//   ....[107]....
        /*1594*/ 	.word	0x0002de00
        /*1598*/ 	.word	0x00000007
        /*159c*/ 	.word	0x00028820
        /*15a0*/ 	.short	0x010a
        /*15a2*/ 	.byte	0x3f
	.zero		1


	//   ....[108]....
        /*15a4*/ 	.word	0x0002dfa0
        /*15a8*/ 	.word	0x00000005
        /*15ac*/ 	.word	0x00028840
        /*15b0*/ 	.short	0x010a
        /*15b2*/ 	.byte	0x3f
	.zero		1


	//   ....[109]....
        /*15b4*/ 	.word	0x0002dff0
        /*15b8*/ 	.word	0x00000003
        /*15bc*/ 	.word	0x00028840
        /*15c0*/ 	.short	0x010a
        /*15c2*/ 	.byte	0x3f
	.zero		1


	//   ....[110]....
        /*15c4*/ 	.word	0x0002e040
        /*15c8*/ 	.word	0x00000005
        /*15cc*/ 	.word	0x00028860
        /*15d0*/ 	.short	0x010a
        /*15d2*/ 	.byte	0x3f
	.zero		1


	//----- nvinfo : EIATTR_NUM_MBARRIERS
	.align		4
.L_232:
        /*15d4*/ 	.byte	0x03, 0x38
        /*15d6*/ 	.short	0x0016


	//----- nvinfo : EIATTR_EXIT_INSTR_OFFSETS
	.align		4
        /*15d8*/ 	.byte	0x04, 0x1c
        /*15da*/ 	.short	(.L_234 - .L_233)


	//   ....[0]....
.L_233:
        /*15dc*/ 	.word	0x00026c80


	//----- nvinfo : EIATTR_MAX_THREADS
	.align		4
.L_234:
        /*15e0*/ 	.byte	0x04, 0x05
        /*15e2*/ 	.short	(.L_236 - .L_235)
.L_235:
        /*15e4*/ 	.word	0x00000180
        /*15e8*/ 	.word	0x00000001
        /*15ec*/ 	.word	0x00000001


	//----- nvinfo : EIATTR_CRS_STACK_SIZE
	.align		4
.L_236:
        /*15f0*/ 	.byte	0x04, 0x1e
        /*15f2*/ 	.short	(.L_238 - .L_237)
.L_237:
        /*15f4*/ 	.word	0x00000000


	//----- nvinfo : EIATTR_CBANK_PARAM_SIZE
	.align		4
.L_238:
        /*15f8*/ 	.byte	0x03, 0x19
        /*15fa*/ 	.short	0x0af0


	//----- nvinfo : EIATTR_PARAM_CBANK
	.align		4
        /*15fc*/ 	.byte	0x04, 0x0a
        /*15fe*/ 	.short	(.L_240 - .L_239)
	.align		4
.L_239:
        /*1600*/ 	.word	index@(.nv.constant0._ZN7cutlass13device_kernelIN5flash11enable_sm90INS1_16FlashAttnFwdSm90INS1_25CollectiveMainloopFwdSm90ILi2EN4cute5tupleIJNS5_1CILi1EEES8_S8_EEENS6_IJNS7_ILi128EEESA_SA_EEELi128ENS_10bfloat16_tEfNS_4arch4Sm90ELb0ELb1ELb0ELb1ELb1ELb1ELb0ELb1ELb1ELb1ELb1ELb0EEENS1_21CollectiveEpilogueFwdISB_S9_SC_SE_Li256ELb1ELb1ELb1ELb0EEENS1_36VarlenDynamicPersistentTileSchedulerILi128ELi128ELi256ELi128ELb1ELb1ELb1ELb1ELb0ELb1EEEEEEEEEvNT_6ParamsE)
        /*1604*/ 	.short	0x0210
        /*1606*/ 	.short	0x0af0


	//----- nvinfo : EIATTR_SW_WAR
	.align		4
.L_240:
        /*1608*/ 	.byte	0x04, 0x36
        /*160a*/ 	.short	(.L_242 - .L_241)
.L_241:
        /*160c*/ 	.word	0x00000008
.L_242:


//--------------------- .nv.info._ZN7cutlass13device_kernelIN5flash11enable_sm90INS1_16FlashAttnFwdSm90INS1_25CollectiveMainloopFwdSm90ILi2EN4cute5tupleIJNS5_1CILi1EEES8_S8_EEENS6_IJNS7_ILi128EEESA_SA_EEELi128ENS_10bfloat16_tEfNS_4arch4Sm90ELb1ELb0ELb0ELb0ELb1ELb0ELb0ELb1ELb1ELb1ELb1ELb0EEENS1_21CollectiveEpilogueFwdISB_S9_SC_SE_Li256ELb0ELb1ELb1ELb0EEENS1_19SingleTileSchedulerILb0ELb1ELb1ELi128EEEEEEEEEvNT_6ParamsE --------------------------
	.section	.nv.info._ZN7cutlass13device_kernelIN5flash11enable_sm90INS1_16FlashAttnFwdSm90INS1_25CollectiveMainloopFwdSm90ILi2EN4cute5tupleIJNS5_1CILi1EEES8_S8_EEENS6_IJNS7_ILi128EEESA_SA_EEELi128ENS_10bfloat16_tEfNS_4arch4Sm90ELb1ELb0ELb0ELb0ELb1ELb0ELb0ELb1ELb1ELb1ELb1ELb0EEENS1_21CollectiveEpilogueFwdISB_S9_SC_SE_Li256ELb0ELb1ELb1ELb0EEENS1_19SingleTileSchedulerILb0ELb1ELb1ELi128EEEEEEEEEvNT_6ParamsE,"",@"SHT_CUDA_INFO"
	.sectionflags	@""
	.align	4


	//----- nvinfo : EIATTR_CUDA_API_VERSION
	.align		4
        /*0000*/ 	.byte	0x04, 0x37
        /*0002*/ 	.short	(.L_244 - .L_243)
.L_243:
        /*0004*/ 	.word	0x00000082


	//----- nvinfo : EIATTR_KPARAM_INFO
	.align		4
.L_244:
        /*0008*/ 	.byte	0x04, 0x17
        /*000a*/ 	.short	(.L_246 - .L_245)
.L_245:
        /*000c*/ 	.word	0x00000000
        /*0010*/ 	.short	0x0000
        /*0012*/ 	.short	0x0070
        /*0014*/ 	.byte	0x00, 0xf0, 0x01, 0x28


	//----- nvinfo : EIATTR_SPARSE_MMA_MASK
	.align		4
.L_246:
        /*0018*/ 	.byte	0x03, 0x50
        /*001a*/ 	.short	0x0000


	//----- nvinfo : EIATTR_MAXREG_COUNT
	.align		4
        /*001c*/ 	.byte	0x03, 0x1b
        /*001e*/ 	.short	0x00a8


	//----- nvinfo : EIATTR_NUM_BARRIERS
	.align		4
        /*0020*/ 	.byte	0x02, 0x4c
        /*0022*/ 	.byte	0x10
	.zero		1


	//----- nvinfo : EIATTR_EXTERNS
	.align		4
        /*0024*/ 	.byte	0x04, 0x0f
        /*0026*/ 	.short	(.L_248 - .L_247)


	//   ....[0]....
	.align		4
.L_247:
        /*0028*/ 	.word	index@(__assertfail)


	//----- nvinfo : EIATTR_MERCURY_ISA_VERSION
	.align		4
.L_248:
        /*002c*/ 	.byte	0x03, 0x5f
        /*002e*/ 	.short	0x0101


	//----- nvinfo : EIATTR_INT_WARP_WIDE_INSTR_OFFSETS
	.align		4
        /*0030*/ 	.byte	0x04, 0x31
        /*0032*/ 	.short	(.L_250 - .L_249)


	//   ....[0]....
.L_249:
        /*0034*/ 	.word	0x000000b0


	//   ....[1]....
        /*0038*/ 	.word	0x000000c0


	//   ....[2]....
        /*003c*/ 	.word	0x00000160


	//----- nvinfo : EIATTR_COOP_GROUP_MASK_REGIDS
	.align		4
.L_250:
        /*0040*/ 	.byte	0x04, 0x29
        /*0042*/ 	.short	(.L_252 - .L_251)


	//   ....[0]....
.L_251:
        /*0044*/ 	.word	0xffffffff


	//   ....[1]....
        /*0048*/ 	.word	0xffffffff


	//   ....[2]....
        /*004c*/ 	.word	0xffffffff


	//   ....[3]....
        /*0050*/ 	.word	0xffffffff


	//   ....[4]....
        /*0054*/ 	.word	0xffffffff


	//   ....[5]....
        /*0058*/ 	.word	0xffffffff


	//   ....[6]....
        /*005c*/ 	.word	0xffffffff


	//   ....[7]....
        /*0060*/ 	.word	0xffffffff


	//   ....[8]....
        /*0064*/ 	.word	0xffffffff


	//   ....[9]....
        /*0068*/ 	.word	0xffffffff


	//   ....[10]....
        /*006c*/ 	.word	0xffffffff


	//   ....[11]....
        /*0070*/ 	.word	0xffffffff


	//   ....[12]....
        /*0074*/ 	.word	0xffffffff


	//   ....[13]....
        /*0078*/ 	.word	0xffffffff


	//   ....[14]....
        /*007c*/ 	.word	0xffffffff


	//   ....[15]....
        /*0080*/ 	.word	0xffffffff


	//   ....[16]....
        /*0084*/ 	.word	0xffffffff


	//   ....[17]....
        /*0088*/ 	.word	0xffffffff


	//   ....[18]....
        /*008c*/ 	.word	0xffffffff


	//   ....[19]....
        /*0090*/ 	.word	0xffffffff


	//   ....[20]....
        /*0094*/ 	.word	0xffffffff


	//   ....[21]....
        /*0098*/ 	.word	0xffffffff


	//   ....[22]....
        /*009c*/ 	.word	0xffffffff


	//   ....[23]....
        /*00a0*/ 	.word	0xffffffff


	//   ....[24]....
        /*00a4*/ 	.word	0xffffffff


	//   ....[25]....
        /*00a8*/ 	.word	0xffffffff


	//   ....[26]....
        /*00ac*/ 	.word	0xffffffff


	//   ....[27]....
        /*00b0*/ 	.word	0xffffffff


	//   ....[28]....
        /*00b4*/ 	.word	0xffffffff


	//   ....[29]....
        /*00b8*/ 	.word	0xffffffff


	//   ....[30]....
        /*00bc*/ 	.word	0xffffffff


	//   ....[31]....
        /*00c0*/ 	.word	0xffffffff


	//   ....[32]....
        /*00c4*/ 	.word	0xffffffff


	//   ....[33]....
        /*00c8*/ 	.word	0xffffffff


	//   ....[34]....
        /*00cc*/ 	.word	0xffffffff


	//   ....[35]....
        /*00d0*/ 	.word	0xffffffff


	//   ....[36]....
        /*00d4*/ 	.word	0xffffffff


	//   ....[37]....
        /*00d8*/ 	.word	0xffffffff


	//   ....[38]....
        /*00dc*/ 	.word	0xffffffff


	//   ....[39]....
        /*00e0*/ 	.word	0xffffffff


	//   ....[40]....
        /*00e4*/ 	.word	0xffffffff


	//   ....[41]....
        /*00e8*/ 	.word	0xffffffff


	//   ....[42]....
        /*00ec*/ 	.word	0xffffffff


	//   ....[43]....
        /*00f0*/ 	.word	0xffffffff


	//   ....[44]....
        /*00f4*/ 	.word	0xffffffff


	//   ....[45]....
        /*00f8*/ 	.word	0xffffffff


	//   ....[46]....
        /*00fc*/ 	.word	0xffffffff


	//   ....[47]....
        /*0100*/ 	.word	0xffffffff


	//   ....[48]....
        /*0104*/ 	.word	0xffffffff


	//   ....[49]....
        /*0108*/ 	.word	0xffffffff


	//   ....[50]....
        /*010c*/ 	.word	0xffffffff


	//   ....[51]....
        /*0110*/ 	.word	0xffffffff


	//   ....[52]....
        /*0114*/ 	.word	0xffffffff


	//   ....[53]....
        /*0118*/ 	.word	0xffffffff


	//   ....[54]....
        /*011c*/ 	.word	0xffffffff


	//   ....[55]....
        /*0120*/ 	.word	0xffffffff


	//   ....[56]....
        /*0124*/ 	.word	0xffffffff


	//   ....[57]....
        /*0128*/ 	.word	0xffffffff


	//   ....[58]....
        /*012c*/ 	.word	0xffffffff


	//   ....[59]....
        /*0130*/ 	.word	0xffffffff


	//   ....[60]....
        /*0134*/ 	.word	0xffffffff


	//   ....[61]....
        /*0138*/ 	.word	0xffffffff


	//   ....[62]....
        /*013c*/ 	.word	0xffffffff


	//   ....[63]....
        /*0140*/ 	.word	0xffffffff


	//   ....[64]....
        /*0144*/ 	.word	0xffffffff


	//   ....[65]....
        /*0148*/ 	.word	0xffffffff


	//   ....[66]....
        /*014c*/ 	.word	0xffffffff


	//   ....[67]....
        /*0150*/ 	.word	0xffffffff


	//   ....[68]....
        /*0154*/ 	.word	0xffffffff


	//   ....[69]....
        /*0158*/ 	.word	0xffffffff


	//   ....[70]....
        /*015c*/ 	.word	0xffffffff


	//   ....[71]....
        /*0160*/ 	.word	0xffffffff


	//   ....[72]....
        /*0164*/ 	.word	0xffffffff


	//   ....[73]....
        /*0168*/ 	.word	0xffffffff


	//   ....[74]....
        /*016c*/ 	.word	0xffffffff


	//   ....[75]....
        /*0170*/ 	.word	0xffffffff


	//   ....[76]....
        /*0174*/ 	.word	0xffffffff


	//   ....[77]....
        /*0178*/ 	.word	0xffffffff


	//   ....[78]....
        /*017c*/ 	.word	0xffffffff


	//   ....[79]....
        /*0180*/ 	.word	0xffffffff


	//   ....[80]....
        /*0184*/ 	.word	0xffffffff


	//   ....[81]....
        /*0188*/ 	.word	0xffffffff


	//   ....[82]....
        /*018c*/ 	.word	0xffffffff


	//   ....[83]....
        /*0190*/ 	.word	0xffffffff


	//   ....[84]....
        /*0194*/ 	.word	0xffffffff


	//   ....[85]....
        /*0198*/ 	.word	0xffffffff


	//   ....[86]....
        /*019c*/ 	.word	0xffffffff


	//   ....[87]....
        /*01a0*/ 	.word	0xffffffff


	//   ....[88]....
        /*01a4*/ 	.word	0xffffffff


	//   ....[89]....
        /*01a8*/ 	.word	0xffffffff


	//   ....[90]....
        /*01ac*/ 	.word	0xffffffff


	//   ....[91]....
        /*01b0*/ 	.word	0xffffffff


	//   ....[92]....
        /*01b4*/ 	.word	0xffffffff


	//   ....[93]....
        /*01b8*/ 	.word	0xffffffff


	//   ....[94]....
        /*01bc*/ 	.word	0xffffffff


	//   ....[95]....
        /*01c0*/ 	.word	0xffffffff


	//   ....[96]....
        /*01c4*/ 	.word	0xffffffff


	//   ....[97]....
        /*01c8*/ 	.word	0xffffffff


	//   ....[98]....
        /*01cc*/ 	.word	0xffffffff


	//   ....[99]....
        /*01d0*/ 	.word	0xffffffff


	//   ....[100]....
        /*01d4*/ 	.word	0xffffffff


	//   ....[101]....
        /*01d8*/ 	.word	0xffffffff


	//   ....[102]....
        /*01dc*/ 	.word	0xffffffff


	//   ....[103]....
        /*01e0*/ 	.word	0xffffffff


	//   ....[104]....
        /*01e4*/ 	.word	0xffffffff


	//   ....[105]....
        /*01e8*/ 	.word	0xffffffff


	//   ....[106]....
        /*01ec*/ 	.word	0xffffffff


	//   ....[107]....
        /*01f0*/ 	.word	0xffffffff


	//   ....[108]....
        /*01f4*/ 	.word	0xffffffff


	//   ....[109]....
        /*01f8*/ 	.word	0xffffffff


	//   ....[110]....
        /*01fc*/ 	.word	0xffffffff


	//   ....[111]....
        /*0200*/ 	.word	0xffffffff


	//   ....[112]....
        /*0204*/ 	.word	0xffffffff


	//   ....[113]....
        /*0208*/ 	.word	0xffffffff


	//   ....[114]....
        /*020c*/ 	.word	0xffffffff


	//   ....[115]....
        /*0210*/ 	.word	0xffffffff


	//   ....[116]....
        /*0214*/ 	.word	0xffffffff


	//   ....[117]....
        /*0218*/ 	.word	0x0500000f


	//   ....[118]....
        /*021c*/ 	.word	0x0500000f


	//   ....[119]....
        /*0220*/ 	.word	0x0500000f


	//   ....[120]....
        /*0224*/ 	.word	0x0500000f


	//   ....[121]....
        /*0228*/ 	.word	0x0500000f


	//   ....[122]....
        /*022c*/ 	.word	0x0500000f


	//   ....[123]....
        /*0230*/ 	.word	0x0500000f


	//   ....[124]....
        /*0234*/ 	.word	0x0500000f


	//   ....[125]....
        /*0238*/ 	.word	0x0500000f


	//   ....[126]....
        /*023c*/ 	.word	0x0500000f


	//   ....[127]....
        /*0240*/ 	.word	0x0500000f


	//   ....[128]....
        /*0244*/ 	.word	0x0500000f


	//   ....[129]....
        /*0248*/ 	.word	0x0500000f


	//   ....[130]....
        /*024c*/ 	.word	0x0500000f


	//   ....[131]....
        /*0250*/ 	.word	0x0500000f


	//   ....[132]....
        /*0254*/ 	.word	0x0500000f


	//   ....[133]....
        /*0258*/ 	.word	0x0500000f


	//   ....[134]....
        /*025c*/ 	.word	0x0500000f


	//   ....[135]....
        /*0260*/ 	.word	0x0500000f


	//   ....[136]....
        /*0264*/ 	.word	0x0500000f


	//   ....[137]....
        /*0268*/ 	.word	0x0500000f


	//   ....[138]....
        /*026c*/ 	.word	0x0500000f


	//   ....[139]....
        /*0270*/ 	.word	0x0500000f


	//   ....[140]....
        /*0274*/ 	.word	0x0500000f


	//   ....[141]....
        /*0278*/ 	.word	0x0500000f


	//   ....[142]....
        /*027c*/ 	.word	0x0500000f


	//   ....[143]....
        /*0280*/ 	.word	0x0500000f


	//   ....[144]....
        /*0284*/ 	.word	0x0500000f


	//   ....[145]....
        /*0288*/ 	.word	0x0500000f


	//   ....[146]....
        /*028c*/ 	.word	0x0500000f


	//   ....[147]....
        /*0290*/ 	.word	0x0500000f


	//   ....[148]....
        /*0294*/ 	.word	0x0500000f


	//   ....[149]....
        /*0298*/ 	.word	0x0500000f


	//   ....[150]....
        /*029c*/ 	.word	0x0500000f


	//   ....[151]....
        /*02a0*/ 	.word	0x0500000f


	//   ....[152]....
        /*02a4*/ 	.word	0x0500000f


	//   ....[153]....
        /*02a8*/ 	.word	0x0500000f


	//   ....[154]....
        /*02ac*/ 	.word	0x0500000f


	//   ....[155]....
        /*02b0*/ 	.word	0x0500000f


	//   ....[156]....
        /*02b4*/ 	.word	0x0500000f


	//   ....[157]....
        /*02b8*/ 	.word	0x0500000f


	//   ....[158]....
        /*02bc*/ 	.word	0x0500000f


	//   ....[159]....
        /*02c0*/ 	.word	0x0500000f


	//   ....[160]....
        /*02c4*/ 	.word	0x0500000f


	//   ....[161]....
        /*02c8*/ 	.word	0x0500000f


	//   ....[162]....
        /*02cc*/ 	.word	0x0500000f


	//   ....[163]....
        /*02d0*/ 	.word	0x0500000f


	//   ....[164]....
        /*02d4*/ 	.word	0x0500000f


	//   ....[165]....
        /*02d8*/ 	.word	0x0500000f


	//   ....[166]....
        /*02dc*/ 	.word	0x0500000f


	//   ....[167]....
        /*02e0*/ 	.word	0x0500000f


	//   ....[168]....
        /*02e4*/ 	.word	0x0500000f


	//   ....[169]....
        /*02e8*/ 	.word	0x0500000f


	//   ....[170]....
        /*02ec*/ 	.word	0x0500000f


	//   ....[171]....
        /*02f0*/ 	.word	0x0500000f


	//   ....[172]....
        /*02f4*/ 	.word	0x0500000f


	//   ....[173]....
        /*02f8*/ 	.word	0x0500000f


	//   ....[174]....
        /*02fc*/ 	.word	0x0500000f


	//   ....[175]....
        /*0300*/ 	.word	0x0500000f


	//   ....[176]....
        /*0304*/ 	.word	0x0500000f


	//   ....[177]....
        /*0308*/ 	.word	0x0500000f


	//   ....[178]....
        /*030c*/ 	.word	0x0500000f


	//   ....[179]....
        /*0310*/ 	.word	0x0500000f


	//   ....[180]....
        /*0314*/ 	.word	0x0500000f


	//   ....[181]....
        /*0318*/ 	.word	0x0500000f


	//   ....[182]....
        /*031c*/ 	.word	0x0500000f


	//   ....[183]....
        /*0320*/ 	.word	0x0500000f


	//   ....[184]....
        /*0324*/ 	.word	0x0500000f


	//   ....[185]....
        /*0328*/ 	.word	0x0500000f


	//   ....[186]....
        /*032c*/ 	.word	0x0500000f


	//   ....[187]....
        /*0330*/ 	.word	0x0500000f


	//   ....[188]....
        /*0334*/ 	.word	0x0500000f


	//   ....[189]....
        /*0338*/ 	.word	0x0500000f


	//   ....[190]....
        /*033c*/ 	.word	0x0500000f


	//   ....[191]....
        /*0340*/ 	.word	0x0500000f


	//   ....[192]....
        /*0344*/ 	.word	0x0500000f


	//   ....[193]....
        /*0348*/ 	.word	0x0500000f


	//   ....[194]....
        /*034c*/ 	.word	0x0500000f


	//   ....[195]....
        /*0350*/ 	.word	0x0500000f


	//   ....[196]....
        /*0354*/ 	.word	0x0500000f


	//   ....[197]....
        /*0358*/ 	.word	0x0500000f


	//   ....[198]....
        /*035c*/ 	.word	0x0500000f


	//----- nvinfo : EIATTR_COOP_GROUP_INSTR_OFFSETS
	.align		4
.L_252:
        /*0360*/ 	.byte	0x04, 0x28
        /*0362*/ 	.short	(.L_254 - .L_253)


	//   ....[0]....
.L_253:
        /*0364*/ 	.word	0x00000070


	//   ....[1]....
        /*0368*/ 	.word	0x00000080


	//   ....[2]....
        /*036c*/ 	.word	0x000002c0


	//   ....[3]....
        /*0370*/ 	.word	0x00000420


	//   ....[4]....
        /*0374*/ 	.word	0x00000540


	//   ....[5]....
        /*0378*/ 	.word	0x000006a0


	//   ....[6]....
        /*037c*/ 	.word	0x00001170


	//   ....[7]....
        /*0380*/ 	.word	0x00001c10


	//   ....[8]....
        /*0384*/ 	.word	0x00001c50


	//   ....[9]....
        /*0388*/ 	.word	0x00002320


	//   ....[10]....
        /*038c*/ 	.word	0x00002410


	//   ....[11]....
        /*0390*/ 	.word	0x00002d70


	//   ....[12]....
        /*0394*/ 	.word	0x00002dc0


	//   ....[13]....
        /*0398*/ 	.word	0x000042a0


	//   ....[14]....
        /*039c*/ 	.word	0x000042c0


	//   ....[15]....
        /*03a0*/ 	.word	0x00004970


	//   ....[16]....
        /*03a4*/ 	.word	0x00004a60


	//   ....[17]....
        /*03a8*/ 	.word	0x000052b0


	//   ....[18]....
        /*03ac*/ 	.word	0x00005310


	//   ....[19]....
        /*03b0*/ 	.word	0x00007030


	//   ....[20]....
        /*03b4*/ 	.word	0x00007040


	//   ....[21]....
        /*03b8*/ 	.word	0x00007080


	//   ....[22]....
        /*03bc*/ 	.word	0x00007090


	//   ....[23]....
        /*03c0*/ 	.word	0x00008520


	//   ....[24]....
        /*03c4*/ 	.word	0x00008550


	//   ....[25]....
        /*03c8*/ 	.word	0x00008620


	//   ....[26]....
        /*03cc*/ 	.word	0x00008630


	//   ....[27]....
        /*03d0*/ 	.word	0x000095c0


	//   ....[28]....
        /*03d4*/ 	.word	0x00009600


	//   ....[29]....
        /*03d8*/ 	.word	0x00009640


	//   ....[30]....
        /*03dc*/ 	.word	0x00009680


	//   ....[31]....
        /*03e0*/ 	.word	0x000096c0


	//   ....[32]....
        /*03e4*/ 	.word	0x000096d0


	//   ....[33]....
        /*03e8*/ 	.word	0x00009d20


	//   ....[34]....
        /*03ec*/ 	.word	0x00009d30


	//   ....[35]....
        /*03f0*/ 	.word	0x0000a760


	//   ....[36]....
        /*03f4*/ 	.word	0x0000b940


	//   ....[37]....
        /*03f8*/ 	.word	0x0000b970


	//   ....[38]....
        /*03fc*/ 	.word	0x0000b980


	//   ....[39]....
        /*0400*/ 	.word	0x0000b990


	//   ....[40]....
        /*0404*/ 	.word	0x0000b9a0


	//   ....[41]....
        /*0408*/ 	.word	0x0000b9b0


	//   ....[42]....
        /*040c*/ 	.word	0x0000b9c0


	//   ....[43]....
        /*0410*/ 	.word	0x0000b9e0


	//   ....[44]....
        /*0414*/ 	.word	0x0000ba50


	//   ....[45]....
        /*0418*/ 	.word	0x0000ba80


	//   ....[46]....
        /*041c*/ 	.word	0x0000bb40


	//   ....[47]....
        /*0420*/ 	.word	0x0000bb70


	//   ....[48]....
        /*0424*/ 	.word	0x0000bbb0


	//   ....[49]....
        /*0428*/ 	.word	0x0000bbc0


	//   ....[50]....
        /*042c*/ 	.word	0x0000bc00


	//   ....[51]....
        /*0430*/ 	.word	0x0000bc30


	//   ....[52]....
        /*0434*/ 	.word	0x0000c2c0


	//   ....[53]....
        /*0438*/ 	.word	0x0000c2f0


	//   ....[54]....
        /*043c*/ 	.word	0x0000c320


	//   ....[55]....
        /*0440*/ 	.word	0x0000c350


	//   ....[56]....
        /*0444*/ 	.word	0x0000c370


	//   ....[57]....
        /*0448*/ 	.word	0x0000c3f0


	//   ....[58]....
        /*044c*/ 	.word	0x0000c420


	//   ....[59]....
        /*0450*/ 	.word	0x0000c430


	//   ....[60]....
        /*0454*/ 	.word	0x0000c510


	//   ....[61]....
        /*0458*/ 	.word	0x0000c530


	//   ....[62]....
        /*045c*/ 	.word	0x0000c540


	//   ....[63]....
        /*0460*/ 	.word	0x0000c590


	//   ....[64]....
        /*0464*/ 	.word	0x0000c630


	//   ....[65]....
        /*0468*/ 	.word	0x0000c650


	//   ....[66]....
        /*046c*/ 	.word	0x0000c660


	//   ....[67]....
        /*0470*/ 	.word	0x0000c6a0


	//   ....[68]....
        /*0474*/ 	.word	0x0000cdb0


	//   ....[69]....
        /*0478*/ 	.word	0x0000cde0


	//   ....[70]....
        /*047c*/ 	.word	0x0000cdf0


	//   ....[71]....
        /*0480*/ 	.word	0x0000ce00


	//   ....[72]....
        /*0484*/ 	.word	0x0000ce30


	//   ....[73]....
        /*0488*/ 	.word	0x0000ce70


	//   ....[74]....
        /*048c*/ 	.word	0x0000ce80


	//   ....[75]....
        /*0490*/ 	.word	0x0000cea0


	//   ....[76]....
        /*0494*/ 	.word	0x0000cf00


	//   ....[77]....
        /*0498*/ 	.word	0x0000cf10


	//   ....[78]....
        /*049c*/ 	.word	0x0000cf30


	//   ....[79]....
        /*04a0*/ 	.word	0x0000cf90


	//   ....[80]....
        /*04a4*/ 	.word	0x0000cfb0


	//   ....[81]....
        /*04a8*/ 	.word	0x0000cfc0


	//   ....[82]....
        /*04ac*/ 	.word	0x0000cff0


	//   ....[83]....
        /*04b0*/ 	.word	0x0000d000


	//   ....[84]....
        /*04b4*/ 	.word	0x0000d280


	//   ....[85]....
        /*04b8*/ 	.word	0x0000d2a0


	//   ....[86]....
        /*04bc*/ 	.word	0x0000d2b0


	//   ....[87]....
        /*04c0*/ 	.word	0x0000d2d0


	//   ....[88]....
        /*04c4*/ 	.word	0x0000d340


	//   ....[89]....
        /*04c8*/ 	.word	0x0000d370


	//   ....[90]....
        /*04cc*/ 	.word	0x0000d3c0


	//   ....[91]....
        /*04d0*/ 	.word	0x0000d3f0


	//   ....[92]....
        /*04d4*/ 	.word	0x0000d440


	//   ....[93]....
        /*04d8*/ 	.word	0x0000d470


	//   ....[94]....
        /*04dc*/ 	.word	0x0000d4c0


	//   ....[95]....
        /*04e0*/ 	.word	0x0000d4f0


	//   ....[96]....
        /*04e4*/ 	.word	0x0000d540


	//   ....[97]....
        /*04e8*/ 	.word	0x0000d570


	//   ....[98]....
        /*04ec*/ 	.word	0x0000d5c0


	//   ....[99]....
        /*04f0*/ 	.word	0x0000d5f0


	//   ....[100]....
        /*04f4*/ 	.word	0x0000da50


	//   ....[101]....
        /*04f8*/ 	.word	0x0000da80


	//   ....[102]....
        /*04fc*/ 	.word	0x0000dab0


	//   ....[103]....
        /*0500*/ 	.word	0x0000dae0


	//   ....[104]....
        /*0504*/ 	.word	0x0000db10


	//   ....[105]....
        /*0508*/ 	.word	0x0000db20


	//   ....[106]....
        /*050c*/ 	.word	0x0000db40


	//   ....[107]....
        /*0510*/ 	.word	0x0000db60


	//   ....[108]....
        /*0514*/ 	.word	0x0000db80


	//   ....[109]....
        /*0518*/ 	.word	0x0000dba0


	//   ....[110]....
        /*051c*/ 	.word	0x0000dc20


	//   ....[111]....
        /*0520*/ 	.word	0x0000dc40


	//   ....[112]....
        /*0524*/ 	.word	0x0000dc70


	//   ....[113]....
        /*0528*/ 	.word	0x0000dc90


	//   ....[114]....
        /*052c*/ 	.word	0x0000de40


	//   ....[115]....
        /*0530*/ 	.word	0x0000de50


	//   ....[116]....
        /*0534*/ 	.word	0x0000e0b0


	//   ....[117]....
        /*0538*/ 	.word	0x0000e610


	//   ....[118]....
        /*053c*/ 	.word	0x0000e700


	//   ....[119]....
        /*0540*/ 	.word	0x0000e7a0


	//   ....[120]....
        /*0544*/ 	.word	0x0000e800


	//   ....[121]....
        /*0548*/ 	.word	0x0000e8d0


	//   ....[122]....
        /*054c*/ 	.word	0x0000e940


	//   ....[123]....
        /*0550*/ 	.word	0x0000ea00


	//   ....[124]....
        /*0554*/ 	.word	0x0000ea70


	//   ....[125]....
        /*0558*/ 	.word	0x0000eb50


	//   ....[126]....
        /*055c*/ 	.word	0x0000ebd0


	//   ....[127]....
        /*0560*/ 	.word	0x0000eca0


	//   ....[128]....
        /*0564*/ 	.word	0x0000ed20


	//   ....[129]....
        /*0568*/ 	.word	0x0000ede0


	//   ....[130]....
        /*056c*/ 	.word	0x0000ee50


	//   ....[131]....
        /*0570*/ 	.word	0x0000ef30


	//   ....[132]....
        /*0574*/ 	.word	0x0000efb0


	//   ....[133]....
        /*0578*/ 	.word	0x0000f070


	//   ....[134]....
        /*057c*/ 	.word	0x0000f100


	//   ....[135]....
        /*0580*/ 	.word	0x0000f170


	//   ....[136]....
        /*0584*/ 	.word	0x0000f210


	//   ....[137]....
        /*0588*/ 	.word	0x0000f2e0


	//   ....[138]....
        /*058c*/ 	.word	0x0000f350


	//   ....[139]....
        /*0590*/ 	.word	0x0000f440


	//   ....[140]....
        /*0594*/ 	.word	0x0000f4a0


	//   ....[141]....
        /*0598*/ 	.word	0x0000f570


	//   ....[142]....
        /*059c*/ 	.word	0x0000f5e0


	//   ....[143]....
        /*05a0*/ 	.word	0x0000f6d0


	//   ....[144]....
        /*05a4*/ 	.word	0x0000f730


	//   ....[145]....
        /*05a8*/ 	.word	0x0000f7f0


	//   ....[146]....
        /*05ac*/ 	.word	0x0000f870


	//   ....[147]....
        /*05b0*/ 	.word	0x0000f940


	//   ....[148]....
        /*05b4*/ 	.word	0x0000f9b0


	//   ....[149]....
        /*05b8*/ 	.word	0x0000fa60


	//   ....[150]....
        /*05bc*/ 	.word	0x0000fba0


	//   ....[151]....
        /*05c0*/ 	.word	0x0000fc50


	//   ....[152]....
        /*05c4*/ 	.word	0x0000fd20


	//   ....[153]....
        /*05c8*/ 	.word	0x0000fd70


	//   ....[154]....
        /*05cc*/ 	.word	0x0000fe50


	//   ....[155]....
        /*05d0*/ 	.word	0x0000fea0


	//   ....[156]....
        /*05d4*/ 	.word	0x0000ff70


	//   ....[157]....
        /*05d8*/ 	.word	0x0000ffc0


	//   ....[158]....
        /*05dc*/ 	.word	0x000100a0


	//   ....[159]....
        /*05e0*/ 	.word	0x000100f0


	//   ....[160]....
        /*05e4*/ 	.word	0x000101d0


	//   ....[161]....
        /*05e8*/ 	.word	0x00010220


	//   ....[162]....
        /*05ec*/ 	.word	0x000102f0


	//   ....[163]....
        /*05f0*/ 	.word	0x00010340


	//   ....[164]....
        /*05f4*/ 	.word	0x00010420


	//   ....[165]....
        /*05f8*/ 	.word	0x00010470


	//   ....[166]....
        /*05fc*/ 	.word	0x00010560


	//   ....[167]....
        /*0600*/ 	.word	0x00010600


	//   ....[168]....
        /*0604*/ 	.word	0x00010660


	//   ....[169]....
        /*0608*/ 	.word	0x00010720


	//   ....[170]....
        /*060c*/ 	.word	0x000107c0


	//   ....[171]....
        /*0610*/ 	.word	0x00010880


	//   ....[172]....
        /*0614*/ 	.word	0x00010920


	//   ....[173]....
        /*0618*/ 	.word	0x000109e0


	//   ....[174]....
        /*061c*/ 	.word	0x00010a80


	//   ....[175]....
        /*0620*/ 	.word	0x00010b40


	//   ....[176]....
        /*0624*/ 	.word	0x00010be0


	//   ....[177]....
        /*0628*/ 	.word	0x00010ca0


	//   ....[178]....
        /*062c*/ 	.word	0x00010d40


	//   ....[179]....
        /*0630*/ 	.word	0x00010e00


	//   ....[180]....
        /*0634*/ 	.word	0x00010ea0


	//   ....[181]....
        /*0638*/ 	.word	0x00010f60


	//   ....[182]....
        /*063c*/ 	.word	0x00011080


	//   ....[183]....
        /*0640*/ 	.word	0x00011120


	//   ....[184]....
        /*0644*/ 	.word	0x000111d0


	//   ....[185]....
        /*0648*/ 	.word	0x000112a0


	//   ....[186]....
        /*064c*/ 	.word	0x00011310


	//   ....[187]....
        /*0650*/ 	.word	0x000113e0


	//   ....[188]....
        /*0654*/ 	.word	0x00011450


	//   ....[189]....
        /*0658*/ 	.word	0x00011530


	//   ....[190]....
        /*065c*/ 	.word	0x000115a0


	//   ....[191]....
        /*0660*/ 	.word	0x00011680


	//   ....[192]....
        /*0664*/ 	.word	0x00011700


	//   ....[193]....
        /*0668*/ 	.word	0x000117e0


	//   ....[194]....
        /*066c*/ 	.word	0x00011850


	//   ....[195]....
        /*0670*/ 	.word	0x00011920


	//   ....[196]....
        /*0674*/ 	.word	0x00011990


	//   ....[197]....
        /*0678*/ 	.word	0x00011a50


	//   ....[198]....
        /*067c*/ 	.word	0x00011b30


	//----- nvinfo : EIATTR_REG_RECONFIG
	.align		4
.L_254:
        /*0680*/ 	.byte	0x01, 0x54
	.zero		2


	//----- nvinfo : EIATTR_SYSCALL_OFFSETS
	.align		4
        /*0684*/ 	.byte	0x04, 0x46
        /*0686*/ 	.short	(.L_256 - .L_255)


	//   ....[0]....
.L_255:
        /*0688*/ 	.word	0x00001330


	//   ....[1]....
        /*068c*/ 	.word	0x0000af80


	//   ....[2]....
        /*0690*/ 	.word	0x0000b0c0


	//   ....[3]....
        /*0694*/ 	.word	0x0000b1b0


	//   ....[4]....
        /*0698*/ 	.word	0x0000c000


	//----- nvinfo : EIATTR_MBARRIER_INSTR_OFFSETS
	.align		4
.L_256:
        /*069c*/ 	.byte	0x04, 0x39
        /*069e*/ 	.short	(.L_258 - .L_257)


	//   ....[0]....
.L_257:
        /*06a0*/ 	.word	0x00000170
        /*06a4*/ 	.word	0x000000ff
        /*06a8*/ 	.word	0x00028800
        /*06ac*/ 	.short	0x0100
        /*06ae*/ 	.byte	0x08
	.zero		1


	//   ....[1]....
        /*06b0*/ 	.word	0x00000180
        /*06b4*/ 	.word	0x000000ff
        /*06b8*/ 	.word	0x00028820
        /*06bc*/ 	.short	0x0100
        /*06be*/ 	.byte	0x08
	.zero		1


	//   ....[2]....
        /*06c0*/ 	.word	0x00000270
        /*06c4*/ 	.word	0x000000ff
        /*06c8*/ 	.word	0x00028830
        /*06cc*/ 	.short	0x0100
        /*06ce*/ 	.byte	0x08
	.zero		1


	//   ....[3]....
        /*06d0*/ 	.word	0x00000280
        /*06d4*/ 	.word	0x000000ff
        /*06d8*/ 	.word	0x00028840
        /*06dc*/ 	.short	0x0100
        /*06de*/ 	.byte	0x08
	.zero		1


	//   ....[4]....
        /*06e0*/ 	.word	0x00000290
        /*06e4*/ 	.word	0x000000ff
        /*06e8*/ 	.word	0x00028838
        /*06ec*/ 	.short	0x0100
        /*06ee*/ 	.byte	0x08
	.zero		1


	//   ....[5]....
        /*06f0*/ 	.word	0x000002a0
        /*06f4*/ 	.word	0x000000ff
        /*06f8*/ 	.word	0x00028848
        /*06fc*/ 	.short	0x0100
        /*06fe*/ 	.byte	0x08
	.zero		1


	//   ....[6]....
        /*0700*/ 	.word	0x000003d0
        /*0704*/ 	.word	0x000000ff
        /*0708*/ 	.word	0x00028850
        /*070c*/ 	.short	0x0100
        /*070e*/ 	.byte	0x08
	.zero		1


	//   ....[7]....
        /*0710*/ 	.word	0x000003e0
        /*0714*/ 	.word	0x000000ff
        /*0718*/ 	.word	0x00028860
        /*071c*/ 	.short	0x0100
        /*071e*/ 	.byte	0x08
	.zero		1


	//   ....[8]....
        /*0720*/ 	.word	0x000003f0
        /*0724*/ 	.word	0x000000ff
        /*0728*/ 	.word	0x00028858
        /*072c*/ 	.short	0x0100
        /*072e*/ 	.byte	0x08
	.zero		1


	//   ....[9]....
        /*0730*/ 	.word	0x00000400
        /*0734*/ 	.word	0x000000ff
        /*0738*/ 	.word	0x00028868
        /*073c*/ 	.short	0x0100
        /*073e*/ 	.byte	0x08
	.zero		1


	//   ....[10]....
        /*0740*/ 	.word	0x000004f0
        /*0744*/ 	.word	0x000000ff
        /*0748*/ 	.word	0x00028870
        /*074c*/ 	.short	0x0100
        /*074e*/ 	.byte	0x06
	.zero		1


	//   ....[11]....
        /*0750*/ 	.word	0x00000500
        /*0754*/ 	.word	0x000000ff
        /*0758*/ 	.word	0x00028880
        /*075c*/ 	.short	0x0100
        /*075e*/ 	.byte	0x06
	.zero		1


	//   ....[12]....
        /*0760*/ 	.word	0x00000510
        /*0764*/ 	.word	0x000000ff
        /*0768*/ 	.word	0x00028878
        /*076c*/ 	.short	0x0100
        /*076e*/ 	.byte	0x06
	.zero		1


	//   ....[13]....
        /*0770*/ 	.word	0x00000520
        /*0774*/ 	.word	0x000000ff
        /*0778*/ 	.word	0x00028888
        /*077c*/ 	.short	0x0100
        /*077e*/ 	.byte	0x06
	.zero		1


	//   ....[14]....
        /*0780*/ 	.word	0x00000650
        /*0784*/ 	.word	0x000000ff
        /*0788*/ 	.word	0x00028890
        /*078c*/ 	.short	0x0100
        /*078e*/ 	.byte	0x08
	.zero		1


	//   ....[15]....
        /*0790*/ 	.word	0x00000660
        /*0794*/ 	.word	0x000000ff
        /*0798*/ 	.word	0x000288a0
        /*079c*/ 	.short	0x0100
        /*079e*/ 	.byte	0x08
	.zero		1


	//   ....[16]....
        /*07a0*/ 	.word	0x00000670
        /*07a4*/ 	.word	0x000000ff
        /*07a8*/ 	.word	0x00028898
        /*07ac*/ 	.short	0x0100
        /*07ae*/ 	.byte	0x08
	.zero		1


	//   ....[17]....
        /*07b0*/ 	.word	0x00000680
        /*07b4*/ 	.word	0x000000ff
        /*07b8*/ 	.word	0x000288a8
        /*07bc*/ 	.short	0x0100
        /*07be*/ 	.byte	0x08
	.zero		1


	//   ....[18]....
        /*07c0*/ 	.word	0x000007c0
        /*07c4*/ 	.word	0x000000ff
        /*07c8*/ 	.word	0x000288b0
        /*07cc*/ 	.short	0x0100
        /*07ce*/ 	.byte	0x08
	.zero		1


	//   ....[19]....
        /*07d0*/ 	.word	0x000007d0
        /*07d4*/ 	.word	0x000000ff
        /*07d8*/ 	.word	0x000288c0
        /*07dc*/ 	.short	0x0100
        /*07de*/ 	.byte	0x08
	.zero		1


	//   ....[20]....
        /*07e0*/ 	.word	0x000007e0
        /*07e4*/ 	.word	0x000000ff
        /*07e8*/ 	.word	0x000288b8
        /*07ec*/ 	.short	0x0100
        /*07ee*/ 	.byte	0x08
	.zero		1


	//   ....[21]....
        /*07f0*/ 	.word	0x000007f0
        /*07f4*/ 	.word	0x000000ff
        /*07f8*/ 	.word	0x000288c8
        /*07fc*/ 	.short	0x0100
        /*07fe*/ 	.byte	0x08
	.zero		1


	//   ....[22]....
        /*0800*/ 	.word	0x00001350
        /*0804*/ 	.word	0x000000ff
        /*0808*/ 	.word	0x00028800
        /*080c*/ 	.short	0x010a
        /*080e*/ 	.byte	0x29
	.zero		1


	//   ....[23]....
        /*0810*/ 	.word	0x000013c0
        /*0814*/ 	.word	0x000000ff
        /*0818*/ 	.word	0x00028830
        /*081c*/ 	.short	0x010a
        /*081e*/ 	.byte	0x29
	.zero		1


	//   ....[24]....
        /*0820*/ 	.word	0x00001420
        /*0824*/ 	.word	0x000000ff
        /*0828*/ 	.word	0x00028830
        /*082c*/ 	.short	0x010a
        /*082e*/ 	.byte	0x29
	.zero		1


	//   ....[25]....
        /*0830*/ 	.word	0x00001a90
        /*0834*/ 	.word	0x000000ff
        /*0838*/ 	.word	0x00000000
        /*083c*/ 	.short	0x0101
        /*083e*/ 	.byte	0x06
	.zero		1


	//   ....[26]....
        /*0840*/ 	.word	0x00003ad0
        /*0844*/ 	.word	0x000000ff
        /*0848*/ 	.word	0x00028830
        /*084c*/ 	.short	0x010a
        /*084e*/ 	.byte	0x04
	.zero		1


	//   ....[27]....
        /*0850*/ 	.word	0x00003b10
        /*0854*/ 	.word	0x000000ff
        /*0858*/ 	.word	0x00028830
        /*085c*/ 	.short	0x010a
        /*085e*/ 	.byte	0x04
	.zero		1


	//   ....[28]....
        /*0860*/ 	.word	0x00003e80
        /*0864*/ 	.word	0x000000ff
        /*0868*/ 	.word	0x00028850
        /*086c*/ 	.short	0x010a
        /*086e*/ 	.byte	0x04
	.zero		1


	//   ....[29]....
        /*0870*/ 	.word	0x00003ec0
        /*0874*/ 	.word	0x000000ff
        /*0878*/ 	.word	0x00028850
        /*087c*/ 	.short	0x010a
        /*087e*/ 	.byte	0x04
	.zero		1


	//   ....[30]....
        /*0880*/ 	.word	0x00004320
        /*0884*/ 	.word	0x000000ff
        /*0888*/ 	.word	0x00000000
        /*088c*/ 	.short	0x0101
        /*088e*/ 	.byte	0x04
	.zero		1


	//   ....[31]....
        /*0890*/ 	.word	0x00005e10
        /*0894*/ 	.word	0x000000ff
        /*0898*/ 	.word	0x00000000
        /*089c*/ 	.short	0x0101
        /*089e*/ 	.byte	0x04
	.zero		1


	//   ....[32]....
        /*08a0*/ 	.word	0x00006510
        /*08a4*/ 	.word	0x000000ff
        /*08a8*/ 	.word	0x00028830
        /*08ac*/ 	.short	0x010a
        /*08ae*/ 	.byte	0x04
	.zero		1


	//   ....[33]....
        /*08b0*/ 	.word	0x00006550
        /*08b4*/ 	.word	0x000000ff
        /*08b8*/ 	.word	0x00028830
        /*08bc*/ 	.short	0x010a
        /*08be*/ 	.byte	0x04
	.zero		1


	//   ....[34]....
        /*08c0*/ 	.word	0x00006880
        /*08c4*/ 	.word	0x000000ff
        /*08c8*/ 	.word	0x00028850
        /*08cc*/ 	.short	0x010a
        /*08ce*/ 	.byte	0x04
	.zero		1


	//   ....[35]....
        /*08d0*/ 	.word	0x000068c0
        /*08d4*/ 	.word	0x000000ff
        /*08d8*/ 	.word	0x00028850
        /*08dc*/ 	.short	0x010a
        /*08de*/ 	.byte	0x04
	.zero		1


	//   ....[36]....
        /*08e0*/ 	.word	0x00006cc0
        /*08e4*/ 	.word	0x000000ff
        /*08e8*/ 	.word	0x00000000
        /*08ec*/ 	.short	0x0101
        /*08ee*/ 	.byte	0x04
	.zero		1


	//   ....[37]....
        /*08f0*/ 	.word	0x00007e90
        /*08f4*/ 	.word	0x000000ff
        /*08f8*/ 	.word	0x00000000
        /*08fc*/ 	.short	0x0101
        /*08fe*/ 	.byte	0x04
	.zero		1


	//   ....[38]....
        /*0900*/ 	.word	0x00008490
        /*0904*/ 	.word	0x000000ff
        /*0908*/ 	.word	0x00028850
        /*090c*/ 	.short	0x010a
        /*090e*/ 	.byte	0x05
	.zero		1


	//   ....[39]....
        /*0910*/ 	.word	0x000084d0
        /*0914*/ 	.word	0x000000ff
        /*0918*/ 	.word	0x00028850
        /*091c*/ 	.short	0x010a
        /*091e*/ 	.byte	0x05
	.zero		1


	//   ....[40]....
        /*0920*/ 	.word	0x00008aa0
        /*0924*/ 	.word	0x000000ff
        /*0928*/ 	.word	0x00000000
        /*092c*/ 	.short	0x0101
        /*092e*/ 	.byte	0x04
	.zero		1


	//   ....[41]....
        /*0930*/ 	.word	0x000096e0
        /*0934*/ 	.word	0x000000ff
        /*0938*/ 	.word	0x00000000
        /*093c*/ 	.short	0x0101
        /*093e*/ 	.byte	0x04
	.zero		1


	//   ....[42]....
        /*0940*/ 	.word	0x0000b670
        /*0944*/ 	.word	0x000000ff
        /*0948*/ 	.word	0x00028840
        /*094c*/ 	.short	0x010a
        /*094e*/ 	.byte	0x2f
	.zero		1


	//   ....[43]....
        /*0950*/ 	.word	0x0000bdc0
        /*0954*/ 	.word	0x000000ff
        /*0958*/ 	.word	0x00028830
        /*095c*/ 	.short	0x0107
        /*095e*/ 	.byte	0x2f
	.zero		1


	//   ....[44]....
        /*0960*/ 	.word	0x0000be30
        /*0964*/ 	.word	0x000000ff
        /*0968*/ 	.word	0x00028830
        /*096c*/ 	.short	0x0101
        /*096e*/ 	.byte	0x2f
	.zero		1


	//   ....[45]....
        /*0970*/ 	.word	0x0000c7f0
        /*0974*/ 	.word	0x000000ff
        /*0978*/ 	.word	0x00028800
        /*097c*/ 	.short	0x0107
        /*097e*/ 	.byte	0x2f
	.zero		1


	//   ....[46]....
        /*0980*/ 	.word	0x0000c830
        /*0984*/ 	.word	0x000000ff
        /*0988*/ 	.word	0x00028800
        /*098c*/ 	.short	0x0101
        /*098e*/ 	.byte	0x2f
	.zero		1


	//   ....[47]....
        /*0990*/ 	.word	0x0000c860
        /*0994*/ 	.word	0x000000ff
        /*0998*/ 	.word	0x00028820
        /*099c*/ 	.short	0x010a
        /*099e*/ 	.byte	0x2f
	.zero		1


	//   ....[48]....
        /*09a0*/ 	.word	0x0000cbb0
        /*09a4*/ 	.word	0x00000022
        /*09a8*/ 	.word	0x00028840
        /*09ac*/ 	.short	0x010a
        /*09ae*/ 	.byte	0x3f
	.zero		1


	//   ....[49]....
        /*09b0*/ 	.word	0x0000d110
        /*09b4*/ 	.word	0x00000022
        /*09b8*/ 	.word	0x00028830
        /*09bc*/ 	.short	0x0107
        /*09be*/ 	.byte	0x3f
	.zero		1


	//   ....[50]....
        /*09c0*/ 	.word	0x0000d1c0
        /*09c4*/ 	.word	0x00000022
        /*09c8*/ 	.word	0x00028830
        /*09cc*/ 	.short	0x0101
        /*09ce*/ 	.byte	0x3f
	.zero		1


	//   ....[51]....
        /*09d0*/ 	.word	0x0000d220
        /*09d4*/ 	.word	0x00000000
        /*09d8*/ 	.word	0x00028860
        /*09dc*/ 	.short	0x010a
        /*09de*/ 	.byte	0x3f
	.zero		1


	//   ....[52]....
        /*09e0*/ 	.word	0x0000d770
        /*09e4*/ 	.word	0x00000000
        /*09e8*/ 	.word	0x00028850
        /*09ec*/ 	.short	0x0107
        /*09ee*/ 	.byte	0x3f
	.zero		1


	//   ....[53]....
        /*09f0*/ 	.word	0x0000d870
        /*09f4*/ 	.word	0x00000000
        /*09f8*/ 	.word	0x00028850
        /*09fc*/ 	.short	0x0101
        /*09fe*/ 	.byte	0x3f
	.zero		1


	//   ....[54]....
        /*0a00*/ 	.word	0x0000d9f0
        /*0a04*/ 	.word	0x00000000
        /*0a08*/ 	.word	0x00028860
        /*0a0c*/ 	.short	0x010a
        /*0a0e*/ 	.byte	0x3f
	.zero		1


	//   ....[55]....
        /*0a10*/ 	.word	0x0000df20
        /*0a14*/ 	.word	0x00000000
        /*0a18*/ 	.word	0x00028850
        /*0a1c*/ 	.short	0x0107
        /*0a1e*/ 	.byte	0x3f
	.zero		1


	//   ....[56]....
        /*0a20*/ 	.word	0x0000dfd0
        /*0a24*/ 	.word	0x00000000
        /*0a28*/ 	.word	0x00028850
        /*0a2c*/ 	.short	0x0101
        /*0a2e*/ 	.byte	0x3f
	.zero		1


	//   ....[57]....
        /*0a30*/ 	.word	0x0000e070
        /*0a34*/ 	.word	0x00000007
        /*0a38*/ 	.word	0x00028820
        /*0a3c*/ 	.short	0x010a
        /*0a3e*/ 	.byte	0x3f
	.zero		1


	//   ....[58]....
        /*0a40*/ 	.word	0x0000e1a0
        /*0a44*/ 	.word	0x00000005
        /*0a48*/ 	.word	0x00028840
        /*0a4c*/ 	.short	0x010a
        /*0a4e*/ 	.byte	0x3f
	.zero		1


	//   ....[59]....
        /*0a50*/ 	.word	0x0000e240
        /*0a54*/ 	.word	0x00000007
        /*0a58*/ 	.word	0x00028840
        /*0a5c*/ 	.short	0x010a
        /*0a5e*/ 	.byte	0x3f
	.zero		1


	//   ....[60]....
        /*0a60*/ 	.word	0x0000e280
        /*0a64*/ 	.word	0x00000005
        /*0a68*/ 	.word	0x00028860
        /*0a6c*/ 	.short	0x010a
        /*0a6e*/ 	.byte	0x3f
	.zero		1


	//   ....[61]....
        /*0a70*/ 	.word	0x0000e2c0
        /*0a74*/ 	.word	0x00000007
        /*0a78*/ 	.word	0x00028860
        /*0a7c*/ 	.short	0x010a
        /*0a7e*/ 	.byte	0x3f
	.zero		1


	//   ....[62]....
        /*0a80*/ 	.word	0x0000e330
        /*0a84*/ 	.word	0x00000003
        /*0a88*/ 	.word	0x00028800
        /*0a8c*/ 	.short	0x010a
        /*0a8e*/ 	.byte	0x3f
	.zero		1


	//   ....[63]....
        /*0a90*/ 	.word	0x0000e390
        /*0a94*/ 	.word	0x00000003
        /*0a98*/ 	.word	0x00028830
        /*0a9c*/ 	.short	0x010a
        /*0a9e*/ 	.byte	0x3f
	.zero		1


	//   ....[64]....
        /*0aa0*/ 	.word	0x0000e3f0
        /*0aa4*/ 	.word	0x00000007
        /*0aa8*/ 	.word	0x00028830
        /*0aac*/ 	.short	0x010a
        /*0aae*/ 	.byte	0x3f
	.zero		1


	//   ....[65]....
        /*0ab0*/ 	.word	0x0000e450
        /*0ab4*/ 	.word	0x00000007
        /*0ab8*/ 	.word	0x00028850
        /*0abc*/ 	.short	0x010a
        /*0abe*/ 	.byte	0x3f
	.zero		1


	//   ....[66]....
        /*0ac0*/ 	.word	0x0000e4b0
        /*0ac4*/ 	.word	0x00000007
        /*0ac8*/ 	.word	0x00028830
        /*0acc*/ 	.short	0x010a
        /*0ace*/ 	.byte	0x3f
	.zero		1


	//   ....[67]....
        /*0ad0*/ 	.word	0x0000e510
        /*0ad4*/ 	.word	0x00000007
        /*0ad8*/ 	.word	0x00028850
        /*0adc*/ 	.short	0x010a
        /*0ade*/ 	.byte	0x3f
	.zero		1


	//   ....[68]....
        /*0ae0*/ 	.word	0x0000e570
        /*0ae4*/ 	.word	0x00000003
        /*0ae8*/ 	.word	0x00028850
        /*0aec*/ 	.short	0x010a
        /*0aee*/ 	.byte	0x3f
	.zero		1


	//   ....[69]....
        /*0af0*/ 	.word	0x0000e650
        /*0af4*/ 	.word	0x0000000a
        /*0af8*/ 	.word	0x00028840
        /*0afc*/ 	.short	0x010a
        /*0afe*/ 	.byte	0x3f
	.zero		1


	//   ....[70]....
        /*0b00*/ 	.word	0x0000faa0
        /*0b04*/ 	.word	0x00000003
        /*0b08*/ 	.word	0x00028820
        /*0b0c*/ 	.short	0x010a
        /*0b0e*/ 	.byte	0x3f
	.zero		1


	//   ....[71]....
        /*0b10*/ 	.word	0x0000faf0
        /*0b14*/ 	.word	0x00000022
        /*0b18*/ 	.word	0x00028840
        /*0b1c*/ 	.short	0x010a
        /*0b1e*/ 	.byte	0x3f
	.zero		1


	//   ....[72]....
        /*0b20*/ 	.word	0x000104b0
        /*0b24*/ 	.word	0x00000000
        /*0b28*/ 	.word	0x00028860
        /*0b2c*/ 	.short	0x010a
        /*0b2e*/ 	.byte	0x3f
	.zero		1


	//   ....[73]....
        /*0b30*/ 	.word	0x00010fd0
        /*0b34*/ 	.word	0x00000000
        /*0b38*/ 	.word	0x00028860
        /*0b3c*/ 	.short	0x010a
        /*0b3e*/ 	.byte	0x3f
	.zero		1


	//   ....[74]....
        /*0b40*/ 	.word	0x00011a80
        /*0b44*/ 	.word	0x00000007
        /*0b48*/ 	.word	0x00028820
        /*0b4c*/ 	.short	0x010a
        /*0b4e*/ 	.byte	0x3f
	.zero		1


	//   ....[75]....
        /*0b50*/ 	.word	0x00011bf0
        /*0b54*/ 	.word	0x00000005
        /*0b58*/ 	.word	0x00028840
        /*0b5c*/ 	.short	0x010a
        /*0b5e*/ 	.byte	0x3f
	.zero		1


	//   ....[76]....
        /*0b60*/ 	.word	0x00011c40
        /*0b64*/ 	.word	0x00000007
        /*0b68*/ 	.word	0x00028840
        /*0b6c*/ 	.short	0x010a
        /*0b6e*/ 	.byte	0x3f
	.zero		1


	//   ....[77]....
        /*0b70*/ 	.word	0x00011c90
        /*0b74*/ 	.word	0x00000005
        /*0b78*/ 	.word	0x00028860
        /*0b7c*/ 	.short	0x010a
        /*0b7e*/ 	.byte	0x3f
	.zero		1


	//----- nvinfo : EIATTR_NUM_MBARRIERS
	.align		4
.L_258:
        /*0b80*/ 	.byte	0x03, 0x38
        /*0b82*/ 	.short	0x0016


	//----- nvinfo : EIATTR_EXIT_INSTR_OFFSETS
	.align		4
        /*0b84*/ 	.byte	0x04, 0x1c
        /*0b86*/ 	.short	(.L_260 - .L_259)


	//   ....[0]....
.L_259:
        /*0b88*/ 	.word	0x0000e310


	//----- nvinfo : EIATTR_MAX_THREADS
	.align		4
.L_260:
        /*0b8c*/ 	.byte	0x04, 0x05
        /*0b8e*/ 	.short	(.L_262 - .L_261)
.L_261:
        /*0b90*/ 	.word	0x00000180
        /*0b94*/ 	.word	0x00000001
        /*0b98*/ 	.word	0x00000001


	//----- nvinfo : EIATTR_CRS_STACK_SIZE
	.align		4
.L_262:
        /*0b9c*/ 	.byte	0x04, 0x1e
        /*0b9e*/ 	.short	(.L_264 - .L_263)
.L_263:
        /*0ba0*/ 	.word	0x00000000


	//----- nvinfo : EIATTR_CBANK_PARAM_SIZE
	.align		4
.L_264:
        /*0ba4*/ 	.byte	0x03, 0x19
        /*0ba6*/ 	.short	0x0a70


	//----- nvinfo : EIATTR_PARAM_CBANK
	.align		4
        /*0ba8*/ 	.byte	0x04, 0x0a
        /*0baa*/ 	.short	(.L_266 - .L_265)
	.align		4
.L_265:
        /*0bac*/ 	.word	index@(.nv.constant0._ZN7cutlass13device_kernelIN5flash11enable_sm90INS1_16FlashAttnFwdSm90INS1_25CollectiveMainloopFwdSm90ILi2EN4cute5tupleIJNS5_1CILi1EEES8_S8_EEENS6_IJNS7_ILi128EEESA_SA_EEELi128ENS_10bfloat16_tEfNS_4arch4Sm90ELb1ELb0ELb0ELb0ELb1ELb0ELb0ELb1ELb1ELb1ELb1ELb0EEENS1_21CollectiveEpilogueFwdISB_S9_SC_SE_Li256ELb0ELb1ELb1ELb0EEENS1_19SingleTileSchedulerILb0ELb1ELb1ELi128EEEEEEEEEvNT_6ParamsE)
        /*0bb0*/ 	.short	0x0210
        /*0bb2*/ 	.short	0x0a70


	//----- nvinfo : EIATTR_SW_WAR
	.align		4
.L_266:
        /*0bb4*/ 	.byte	0x04, 0x36
        /*0bb6*/ 	.short	(.L_268 - .L_267)
.L_267:
        /*0bb8*/ 	.word	0x00000008
.L_268:


//--------------------- .nv.info._ZN7cutlass13device_kernelIN5flash11enable_sm90INS1_16FlashAttnFwdSm90INS1_25CollectiveMainloopFwdSm90ILi2EN4cute5tupleIJNS5_1CILi1EEES8_S8_EEENS6_IJNS7_ILi128EEESA_SA_EEELi128ENS_10bfloat16_tEfNS_4arch4Sm90ELb1ELb0ELb0ELb1ELb1ELb0ELb0ELb1ELb1ELb1ELb1ELb0EEENS1_21CollectiveEpilogueFwdISB_S9_SC_SE_Li256ELb1ELb1ELb1ELb0EEENS1_36VarlenDynamicPersistentTileSchedulerILi128ELi128ELi256ELi128ELb1ELb1ELb1ELb1ELb1ELb1EEEEEEEEEvNT_6ParamsE --------------------------
	.section	.nv.info._ZN7cutlass13device_kernelIN5flash11enable_sm90INS1_16FlashAttnFwdSm90INS1_25CollectiveMainloopFwdSm90ILi2EN4cute5tupleIJNS5_1CILi1EEES8_S8_EEENS6_IJNS7_ILi128EEESA_SA_EEELi128ENS_10bfloat16_tEfNS_4arch4Sm90ELb1ELb0ELb0ELb1ELb1ELb0ELb0ELb1ELb1ELb1ELb1ELb0EEENS1_21CollectiveEpilogueFwdISB_S9_SC_SE_Li256ELb1ELb1ELb1ELb0EEENS1_36VarlenDynamicPersistentTileSchedulerILi128ELi128ELi256ELi128ELb1ELb1ELb1ELb1ELb1ELb1EEEEEEEEEvNT_6ParamsE,"",@"SHT_CUDA_INFO"
	.sectionflags	@""
	.align	4


	//----- nvinfo : EIATTR_CUDA_API_VERSION
	.align		4
        /*0000*/ 	.byte	0x04, 0x37
        /*0002*/ 	.short	(.L_270 - .L_269)
.L_269:
        /*0004*/ 	.word	0x00000082


	//----- nvinfo : EIATTR_KPARAM_INFO
	.align		4
.L_270:
        /*0008*/ 	.byte	0x04, 0x17
        /*000a*/ 	.short	(.L_272 - .L_271)
.L_271:
        /*000c*/ 	.word	0x00000000
        /*0010*/ 	.short	0x0000
        /*0012*/ 	.short	0x0070
        /*0014*/ 	.byte	0x00, 0xf0, 0x01, 0x2a


	//----- nvinfo : EIATTR_SPARSE_MMA_MASK
	.align		4
.L_272:
        /*0018*/ 	.byte	0x03, 0x50
        /*001a*/ 	.short	0x0000


	//----- nvinfo : EIATTR_MAXREG_COUNT
	.align		4
        /*001c*/ 	.byte	0x03, 0x1b
        /*001e*/ 	.short	0x00a8


	//----- nvinfo : EIATTR_NUM_BARRIERS
	.align		4
        /*0020*/ 	.byte	0x02, 0x4c
        /*0022*/ 	.byte	0x10
	.zero		1


	//----- nvinfo : EIATTR_EXTERNS
	.align		4
        /*0024*/ 	.byte	0x04, 0x0f
        /*0026*/ 	.short	(.L_274 - .L_273)


	//   ....[0]....
	.align		4
.L_273:
        /*0028*/ 	.word	index@(__assertfail)


	//----- nvinfo : EIATTR_ANNOTATIONS
	.align		4
.L_274:
        /*002c*/ 	.byte	0x04, 0x55
        /*002e*/ 	.short	(.L_276 - .L_275)


	//   ....[0]....
.L_275:
        /* <DEDUP_REMOVED lines=14> */


	//----- nvinfo : EIATTR_MERCURY_ISA_VERSION
	.align		4
.L_276:
        /*00f8*/ 	.byte	0x03, 0x5f
        /*00fa*/ 	.short	0x0101


	//----- nvinfo : EIATTR_UNUSED_LOAD_BYTE_OFFSET
	.align		4
        /*00fc*/ 	.byte	0x04, 0x44
        /*00fe*/ 	.short	(.L_278 - .L_277)


	//   ....[0]....
.L_277:
        /*0100*/ 	.word	0x00000970
        /*0104*/ 	.word	0x0000fff0


	//   ....[1]....
        /*0108*/ 	.word	0x000095c0
        /*010c*/ 	.word	0x0000fff0


	//----- nvinfo : EIATTR_INT_WARP_WIDE_INSTR_OFFSETS
	.align		4
.L_278:
        /*0110*/ 	.byte	0x04, 0x31
        /*0112*/ 	.short	(.L_280 - .L_279)


	//   ....[0]....
.L_279:
        /*0114*/ 	.word	0x000000c0


	//   ....[1]....
        /*0118*/ 	.word	0x000000d0


	//   ....[2]....
        /*011c*/ 	.word	0x00000170


	//   ....[3]....
        /*0120*/ 	.word	0x0000de00


	//   ....[4]....
        /*0124*/ 	.word	0x0000de90


	//   ....[5]....
        /*0128*/ 	.word	0x00010cd0


	//   ....[6]....
        /*012c*/ 	.word	0x00010d60


	//----- nvinfo : EIATTR_COOP_GROUP_MASK_REGIDS
	.align		4
.L_280:
        /*0130*/ 	.byte	0x04, 0x29
        /*0132*/ 	.short	(.L_282 - .L_281)


	//   ....[0]....
.L_281:
        /*0134*/ 	.word	0xffffffff


	//   ....[1]....
        /*0138*/ 	.word	0xffffffff


	//   ....[2]....
        /*013c*/ 	.word	0xffffffff


	//   ....[3]....
        /*0140*/ 	.word	0xffffffff


	//   ....[4]....
        /*0144*/ 	.word	0xffffffff


	//   ....[5]....
        /*0148*/ 	.word	0xffffffff


	//   ....[6]....
        /*014c*/ 	.word	0xffffffff


	//   ....[7]....
        /*0150*/ 	.word	0xffffffff


	//   ....[8]....
        /*0154*/ 	.word	0xffffffff


	//   ....[9]....
        /*0158*/ 	.word	0xffffffff


	//   ....[10]....
        /*015c*/ 	.word	0xffffffff


	//   ....[11]....
        /*0160*/ 	.word	0xffffffff


	//   ....[12]....
        /*0164*/ 	.word	0xffffffff


	//   ....[13]....
        /*0168*/ 	.word	0xffffffff


	//   ....[14]....
        /*016c*/ 	.word	0xffffffff


	//   ....[15]....
        /*0170*/ 	.word	0xffffffff


	//   ....[16]....
        /*0174*/ 	.word	0xffffffff


	//   ....[17]....
        /*0178*/ 	.word	0xffffffff


	//   ....[18]....
        /*017c*/ 	.word	0xffffffff


	//   ....[19]....
        /*0180*/ 	.word	0xffffffff


	//   ....[20]....
        /*0184*/ 	.word	0xffffffff


	//   ....[21]....
        /*0188*/ 	.word	0xffffffff


	//   ....[22]....
        /*018c*/ 	.word	0xffffffff


	//   ....[23]....
        /*0190*/ 	.word	0xffffffff


	//   ....[24]....
        /*0194*/ 	.word	0xffffffff


	//   ....[25]....
        /*0198*/ 	.word	0xffffffff


	//   ....[26]....
        /*019c*/ 	.word	0xffffffff


	//   ....[27]....
        /*01a0*/ 	.word	0xffffffff


	//   ....[28]....
        /*01a4*/ 	.word	0xffffffff


	//   ....[29]....
        /*01a8*/ 	.word	0xffffffff


	//   ....[30]....
        /*01ac*/ 	.word	0xffffffff


	//   ....[31]....
        /*01b0*/ 	.word	0xffffffff


	//   ....[32]....
        /*01b4*/ 	.word	0xffffffff


	//   ....[33]....
        /*01b8*/ 	.word	0xffffffff


	//   ....[34]....
        /*01bc*/ 	.word	0xffffffff


	//   ....[35]....
        /*01c0*/ 	.word	0xffffffff


	//   ....[36]....
        /*01c4*/ 	.word	0xffffffff


	//   ....[37]....
        /*01c8*/ 	.word	0xffffffff


	//   ....[38]....
        /*01cc*/ 	.word	0xffffffff


	//   ....[39]....
        /*01d0*/ 	.word	0xffffffff


	//   ....[40]....
        /*01d4*/ 	.word	0xffffffff


	//   ....[41]....
        /*01d8*/ 	.word	0xffffffff


	//   ....[42]....
        /*01dc*/ 	.word	0xffffffff


	//   ....[43]....
        /*01e0*/ 	.word	0xffffffff


	//   ....[44]....
        /*01e4*/ 	.word	0xffffffff


	//   ....[45]....
        /*01e8*/ 	.word	0xffffffff


	//   ....[46]....
        /*01ec*/ 	.word	0xffffffff


	//   ....[47]....
        /*01f0*/ 	.word	0xffffffff


	//   ....[48]....
        /*01f4*/ 	.word	0xffffffff


	//   ....[49]....
        /*01f8*/ 	.word	0xffffffff


	//   ....[50]....
        /*01fc*/ 	.word	0xffffffff


	//   ....[51]....
        /*0200*/ 	.word	0xffffffff


	//   ....[52]....
        /*0204*/ 	.word	0xffffffff


	//   ....[53]....
        /*0208*/ 	.word	0xffffffff


	//   ....[54]....
        /*020c*/ 	.word	0xffffffff


	//   ....[55]....
        /*0210*/ 	.word	0xffffffff


	//   ....[56]....
        /*0214*/ 	.word	0xffffffff


	//   ....[57]....
        /*0218*/ 	.word	0xffffffff


	//   ....[58]....
        /*021c*/ 	.word	0xffffffff


	//   ....[59]....
        /*0220*/ 	.word	0xffffffff


	//   ....[60]....
        /*0224*/ 	.word	0xffffffff


	//   ....[61]....
        /*0228*/ 	.word	0xffffffff


	//   ....[62]....
        /*022c*/ 	.word	0xffffffff


	//   ....[63]....
        /*0230*/ 	.word	0xffffffff


	//   ....[64]....
        /*0234*/ 	.word	0xffffffff


	//   ....[65]....
        /*0238*/ 	.word	0xffffffff


	//   ....[66]....
        /*023c*/ 	.word	0xffffffff


	//   ....[67]....
        /*0240*/ 	.word	0xffffffff


	//   ....[68]....
        /*0244*/ 	.word	0xffffffff


	//   ....[69]....
        /*0248*/ 	.word	0xffffffff


	//   ....[70]....
        /*024c*/ 	.word	0xffffffff


	//   ....[71]....
        /*0250*/ 	.word	0xffffffff


	//   ....[72]....
        /*0254*/ 	.word	0xffffffff


	//   ....[73]....
        /*0258*/ 	.word	0xffffffff


	//   ....[74]....
        /*025c*/ 	.word	0xffffffff


	//   ....[75]....
        /*0260*/ 	.word	0xffffffff


	//   ....[76]....
        /*0264*/ 	.word	0xffffffff


	//   ....[77]....
        /*0268*/ 	.word	0xffffffff


	//   ....[78]....
        /*026c*/ 	.word	0xffffffff


	//   ....[79]....
        /*0270*/ 	.word	0xffffffff


	//   ....[80]....
        /*0274*/ 	.word	0xffffffff


	//   ....[81]....
        /*0278*/ 	.word	0xffffffff


	//   ....[82]....
        /*027c*/ 	.word	0xffffffff


	//   ....[83]....
        /*0280*/ 	.word	0xffffffff


	//   ....[84]....
        /*0284*/ 	.word	0xffffffff


	//   ....[85]....
        /*0288*/ 	.word	0xffffffff


	//   ....[86]....
        /*028c*/ 	.word	0xffffffff


	//   ....[87]....
        /*0290*/ 	.word	0xffffffff


	//   ....[88]....
        /*0294*/ 	.word	0xffffffff


	//   ....[89]....
        /*0298*/ 	.word	0xffffffff


	//   ....[90]....
        /*029c*/ 	.word	0xffffffff


	//   ....[91]....
        /*02a0*/ 	.word	0xffffffff


	//   ....[92]....
        /*02a4*/ 	.word	0xffffffff


	//   ....[93]....
        /*02a8*/ 	.word	0xffffffff


	//   ....[94]....
        /*02ac*/ 	.word	0xffffffff


	//   ....[95]....
        /*02b0*/ 	.word	0xffffffff


	//   ....[96]....
        /*02b4*/ 	.word	0xffffffff


	//   ....[97]....
        /*02b8*/ 	.word	0xffffffff


	//   ....[98]....
        /*02bc*/ 	.word	0xffffffff


	//   ....[99]....
        /*02c0*/ 	.word	0xffffffff


	//   ....[100]....
        /*02c4*/ 	.word	0xffffffff


	//   ....[101]....
        /*02c8*/ 	.word	0xffffffff


	//   ....[102]....
        /*02cc*/ 	.word	0xffffffff


	//   ....[103]....
        /*02d0*/ 	.word	0xffffffff


	//   ....[104]....
        /*02d4*/ 	.word	0xffffffff


	//   ....[105]....
        /*02d8*/ 	.word	0xffffffff


	//   ....[106]....
        /*02dc*/ 	.word	0xffffffff


	//   ....[107]....
        /*02e0*/ 	.word	0xffffffff


	//   ....[108]....
        /*02e4*/ 	.word	0xffffffff


	//   ....[109]....
        /*02e8*/ 	.word	0xffffffff


	//   ....[110]....
        /*02ec*/ 	.word	0xffffffff


	//   ....[111]....
        /*02f0*/ 	.word	0xffffffff


	//   ....[112]....
        /*02f4*/ 	.word	0xffffffff


	//   ....[113]....
        /*02f8*/ 	.word	0xffffffff


	//   ....[114]....
        /*02fc*/ 	.word	0xffffffff


	//   ....[115]....
        /*0300*/ 	.word	0xffffffff


	//   ....[116]....
        /*0304*/ 	.word	0xffffffff


	//   ....[117]....
        /*0308*/ 	.word	0xffffffff


	//   ....[118]....
        /*030c*/ 	.word	0xffffffff


	//   ....[119]....
        /*0310*/ 	.word	0xffffffff


	//   ....[120]....
        /*0314*/ 	.word	0xffffffff


	//   ....[121]....
        /*0318*/ 	.word	0xffffffff


	//   ....[122]....
        /*031c*/ 	.word	0xffffffff


	//   ....[123]....
        /*0320*/ 	.word	0xffffffff


	//   ....[124]....
        /*0324*/ 	.word	0xffffffff


	//   ....[125]....
        /*0328*/ 	.word	0xffffffff


	//   ....[126]....
        /*032c*/ 	.word	0xffffffff


	//   ....[127]....
        /*0330*/ 	.word	0xffffffff


	//   ....[128]....
        /*0334*/ 	.word	0xffffffff


	//   ....[129]....
        /*0338*/ 	.word	0xffffffff


	//   ....[130]....
        /*033c*/ 	.word	0xffffffff


	//   ....[131]....
        /*0340*/ 	.word	0xffffffff


	//   ....[132]....
        /*0344*/ 	.word	0xffffffff


	//   ....[133]....
        /*0348*/ 	.word	0xffffffff


	//   ....[134]....
        /*034c*/ 	.word	0xffffffff


	//   ....[135]....
        /*0350*/ 	.word	0xffffffff


	//   ....[136]....
        /*0354*/ 	.word	0xffffffff


	//   ....[137]....
        /*0358*/ 	.word	0xffffffff


	//   ....[138]....
        /*035c*/ 	.word	0xffffffff


	//   ....[139]....
        /*0360*/ 	.word	0xffffffff


	//   ....[140]....
        /*0364*/ 	.word	0xffffffff


	//   ....[141]....
        /*0368*/ 	.word	0xffffffff


	//   ....[142]....
        /*036c*/ 	.word	0xffffffff


	//   ....[143]....
        /*0370*/ 	.word	0xffffffff


	//   ....[144]....
        /*0374*/ 	.word	0xffffffff


	//   ....[145]....
        /*0378*/ 	.word	0xffffffff


	//   ....[146]....
        /*037c*/ 	.word	0xffffffff


	//   ....[147]....
        /*0380*/ 	.word	0xffffffff


	//   ....[148]....
        /*0384*/ 	.word	0xffffffff


	//   ....[149]....
        /*0388*/ 	.word	0xffffffff


	//   ....[150]....
        /*038c*/ 	.word	0xffffffff


	//   ....[151]....
        /*0390*/ 	.word	0xffffffff


	//   ....[152]....
        /*0394*/ 	.word	0xffffffff


	//   ....[153]....
        /*0398*/ 	.word	0xffffffff


	//   ....[154]....
        /*039c*/ 	.word	0xffffffff


	//   ....[155]....
        /*03a0*/ 	.word	0xffffffff


	//   ....[156]....
        /*03a4*/ 	.word	0xffffffff


	//   ....[157]....
        /*03a8*/ 	.word	0xffffffff


	//   ....[158]....
        /*03ac*/ 	.word	0xffffffff


	//   ....[159]....
        /*03b0*/ 	.word	0xffffffff


	//   ....[160]....
        /*03b4*/ 	.word	0xffffffff


	//   ....[161]....
        /*03b8*/ 	.word	0xffffffff


	//   ....[162]....
        /*03bc*/ 	.word	0xffffffff


	//   ....[163]....
        /*03c0*/ 	.word	0xffffffff


	//   ....[164]....
        /*03c4*/ 	.word	0xffffffff


	//   ....[165]....
        /*03c8*/ 	.word	0xffffffff


	//   ....[166]....
        /*03cc*/ 	.word	0xffffffff


	//   ....[167]....
        /*03d0*/ 	.word	0x0500000f


	//   ....[168]....
        /*03d4*/ 	.word	0x0500000f


	//   ....[169]....
        /*03d8*/ 	.word	0x0500000f


	//   ....[170]....
        /*03dc*/ 	.word	0x0500000f


	//   ....[171]....
        /*03e0*/ 	.word	0x0500000f


	//   ....[172]....
        /*03e4*/ 	.word	0x0500000f


	//   ....[173]....
        /*03e8*/ 	.word	0x0500000f


	//   ....[174]....
        /*03ec*/ 	.word	0x0500000f


	//   ....[175]....
        /*03f0*/ 	.word	0x0500000f


	//   ....[176]....
        /*03f4*/ 	.word	0x0500000f


	//   ....[177]....
        /*03f8*/ 	.word	0x0500000f


	//   ....[178]....
        /*03fc*/ 	.word	0x0500000f


	//   ....[179]....
        /*0400*/ 	.word	0x0500000f


	//   ....[180]....
        /*0404*/ 	.word	0x0500000f


	//   ....[181]....
        /*0408*/ 	.word	0x0500000f


	//   ....[182]....
        /*040c*/ 	.word	0x0500000f


	//   ....[183]....
        /*0410*/ 	.word	0x0500000f


	//   ....[184]....
        /*0414*/ 	.word	0x0500000f


	//   ....[185]....
        /*0418*/ 	.word	0x0500000f


	//   ....[186]....
        /*041c*/ 	.word	0x0500000f


	//   ....[187]....
        /*0420*/ 	.word	0x0500000f


	//   ....[188]....
        /*0424*/ 	.word	0x0500000f


	//   ....[189]....
        /*0428*/ 	.word	0x0500000f


	//   ....[190]....
        /*042c*/ 	.word	0x0500000f


	//   ....[191]....
        /*0430*/ 	.word	0x0500000f


	//   ....[192]....
        /*0434*/ 	.word	0x0500000f


	//   ....[193]....
        /*0438*/ 	.word	0x0500000f


	//   ....[194]....
        /*043c*/ 	.word	0x0500000f


	//   ....[195]....
        /*0440*/ 	.word	0x0500000f


	//   ....[196]....
        /*0444*/ 	.word	0x0500000f


	//   ....[197]....
        /*0448*/ 	.word	0x0500000f


	//   ....[198]....
        /*044c*/ 	.word	0x0500000f


	//   ....[199]....
        /*0450*/ 	.word	0x0500000f


	//   ....[200]....
        /*0454*/ 	.word	0x0500000f


	//   ....[201]....
        /*0458*/ 	.word	0x0500000f


	//   ....[202]....
        /*045c*/ 	.word	0x0500000f


	//   ....[203]....
        /*0460*/ 	.word	0x0500000f


	//   ....[204]....
        /*0464*/ 	.word	0x0500000f


	//   ....[205]....
        /*0468*/ 	.word	0x0500000f


	//   ....[206]....
        /*046c*/ 	.word	0x0500000f


	//   ....[207]....
        /*0470*/ 	.word	0x0500000f


	//   ....[208]....
        /*0474*/ 	.word	0x0500000f


	//   ....[209]....
        /*0478*/ 	.word	0x0500000f


	//   ....[210]....
        /*047c*/ 	.word	0x0500000f


	//   ....[211]....
        /*0480*/ 	.word	0x0500000f


	//   ....[212]....
        /*0484*/ 	.word	0x0500000f


	//   ....[213]....
        /*0488*/ 	.word	0x0500000f


	//   ....[214]....
        /*048c*/ 	.word	0x0500000f


	//   ....[215]....
        /*0490*/ 	.word	0x0500000f


	//   ....[216]....
        /*0494*/ 	.word	0x0500000f


	//   ....[217]....
        /*0498*/ 	.word	0x0500000f


	//   ....[218]....
        /*049c*/ 	.word	0x0500000f


	//   ....[219]....
        /*04a0*/ 	.word	0x0500000f


	//   ....[220]....
        /*04a4*/ 	.word	0x0500000f


	//   ....[221]....
        /*04a8*/ 	.word	0x0500000f


	//   ....[222]....
        /*04ac*/ 	.word	0x0500000f


	//   ....[223]....
        /*04b0*/ 	.word	0x0500000f


	//   ....[224]....
        /*04b4*/ 	.word	0x0500000f


	//   ....[225]....
        /*04b8*/ 	.word	0x0500000f


	//   ....[226]....
        /*04bc*/ 	.word	0x0500000f


	//   ....[227]....
        /*04c0*/ 	.word	0x0500000f


	//   ....[228]....
        /*04c4*/ 	.word	0x0500000f


	//   ....[229]....
        /*04c8*/ 	.word	0x0500000f


	//   ....[230]....
        /*04cc*/ 	.word	0x0500000f


	//   ....[231]....
        /*04d0*/ 	.word	0x0500000f


	//   ....[232]....
        /*04d4*/ 	.word	0x0500000f


	//   ....[233]....
        /*04d8*/ 	.word	0x0500000f


	//   ....[234]....
        /*04dc*/ 	.word	0x0500000f


	//   ....[235]....
        /*04e0*/ 	.word	0x0500000f


	//   ....[236]....
        /*04e4*/ 	.word	0x0500000f


	//   ....[237]....
        /*04e8*/ 	.word	0x0500000f


	//   ....[238]....
        /*04ec*/ 	.word	0x0500000f


	//   ....[239]....
        /*04f0*/ 	.word	0x0500000f


	//   ....[240]....
        /*04f4*/ 	.word	0x0500000f


	//   ....[241]....
        /*04f8*/ 	.word	0x0500000f


	//   ....[242]....
        /*04fc*/ 	.word	0x0500000f


	//   ....[243]....
        /*0500*/ 	.word	0x0500000f


	//   ....[244]....
        /*0504*/ 	.word	0x0500000f


	//   ....[245]....
        /*0508*/ 	.word	0x0500000f


	//   ....[246]....
        /*050c*/ 	.word	0x0500000f


	//   ....[247]....
        /*0510*/ 	.word	0x0500000f


	//   ....[248]....
        /*0514*/ 	.word	0x0500000f


	//   ....[249]....
        /*0518*/ 	.word	0x0500000f


	//   ....[250]....
        /*051c*/ 	.word	0x0500000f


	//   ....[251]....
        /*0520*/ 	.word	0x0500000f


	//   ....[252]....
        /*0524*/ 	.word	0x0500000f


	//   ....[253]....
        /*0528*/ 	.word	0x0500000f


	//   ....[254]....
        /*052c*/ 	.word	0x0500000f


	//   ....[255]....
        /*0530*/ 	.word	0x0500000f


	//   ....[0]....
        /*0534*/ 	.word	0x0500000f


	//   ....[1]....
        /*0538*/ 	.word	0x0500000f


	//   ....[2]....
        /*053c*/ 	.word	0x0500000f


	//   ....[3]....
        /*0540*/ 	.word	0x0500000f


	//   ....[4]....
        /*0544*/ 	.word	0x0500000f


	//   ....[5]....
        /*0548*/ 	.word	0x0500000f


	//   ....[6]....
        /*054c*/ 	.word	0x0500000f


	//   ....[7]....
        /*0550*/ 	.word	0x0500000f


	//   ....[8]....
        /*0554*/ 	.word	0x0500000f


	//   ....[9]....
        /*0558*/ 	.word	0x0500000f


	//   ....[10]....
        /*055c*/ 	.word	0x0500000f


	//----- nvinfo : EIATTR_COOP_GROUP_INSTR_OFFSETS
	.align		4
.L_282:
        /*0560*/ 	.byte	0x04, 0x28
        /*0562*/ 	.short	(.L_284 - .L_283)


	//   ....[0]....
.L_283:
        /*0564*/ 	.word	0x00000080


	//   ....[1]....
        /*0568*/ 	.word	0x00000090


	//   ....[2]....
        /*056c*/ 	.word	0x000002d0


	//   ....[3]....
        /*0570*/ 	.word	0x00000430


	//   ....[4]....
        /*0574*/ 	.word	0x00000550


	//   ....[5]....
        /*0578*/ 	.word	0x000006b0


	//   ....[6]....
        /*057c*/ 	.word	0x00001a90


	//   ....[7]....
        /*0580*/ 	.word	0x00002390


	//   ....[8]....
        /*0584*/ 	.word	0x000023e0


	//   ....[9]....
        /*0588*/ 	.word	0x00002b90


	//   ....[10]....
        /*058c*/ 	.word	0x00002c20


	//   ....[11]....
        /*0590*/ 	.word	0x000035a0


	//   ....[12]....
        /*0594*/ 	.word	0x000035f0


	//   ....[13]....
        /*0598*/ 	.word	0x000049f0


	//   ....[14]....
        /*059c*/ 	.word	0x00004a10


	//   ....[15]....
        /*05a0*/ 	.word	0x000050c0


	//   ....[16]....
        /*05a4*/ 	.word	0x000051a0


	//   ....[17]....
        /*05a8*/ 	.word	0x000059b0


	//   ....[18]....
        /*05ac*/ 	.word	0x00005a20


	//   ....[19]....
        /*05b0*/ 	.word	0x00007790


	//   ....[20]....
        /*05b4*/ 	.word	0x000077a0


	//   ....[21]....
        /*05b8*/ 	.word	0x000077d0


	//   ....[22]....
        /*05bc*/ 	.word	0x000077e0


	//   ....[23]....
        /*05c0*/ 	.word	0x00008c70


	//   ....[24]....
        /*05c4*/ 	.word	0x00008ca0


	//   ....[25]....
        /*05c8*/ 	.word	0x00008d70


	//   ....[26]....
        /*05cc*/ 	.word	0x00008d80


	//   ....[27]....
        /*05d0*/ 	.word	0x0000a0f0


	//   ....[28]....
        /*05d4*/ 	.word	0x0000a130


	//   ....[29]....
        /*05d8*/ 	.word	0x0000a160


	//   ....[30]....
        /*05dc*/ 	.word	0x0000a190


	//   ....[31]....
        /*05e0*/ 	.word	0x0000a860


	//   ....[32]....
        /*05e4*/ 	.word	0x0000a880


	//   ....[33]....
        /*05e8*/ 	.word	0x0000a950


	//   ....[34]....
        /*05ec*/ 	.word	0x0000a970


	//   ....[35]....
        /*05f0*/ 	.word	0x0000aa30


	//   ....[36]....
        /*05f4*/ 	.word	0x0000aa50


	//   ....[37]....
        /*05f8*/ 	.word	0x0000ab20


	//   ....[38]....
        /*05fc*/ 	.word	0x0000ab40


	//   ....[39]....
        /*0600*/ 	.word	0x0000af00


	//   ....[40]....
        /*0604*/ 	.word	0x0000af10


	//   ....[41]....
        /*0608*/ 	.word	0x0000b340


	//   ....[42]....
        /*060c*/ 	.word	0x0000b350


	//   ....[43]....
        /*0610*/ 	.word	0x0000c040


	//   ....[44]....
        /*0614*/ 	.word	0x0000c070


	//   ....[45]....
        /*0618*/ 	.word	0x0000c140


	//   ....[46]....
        /*061c*/ 	.word	0x0000c160


	//   ....[47]....
        /*0620*/ 	.word	0x0000c220


	//   ....[48]....
        /*0624*/ 	.word	0x0000c240


	//   ....[49]....
        /*0628*/ 	.word	0x0000c310


	//   ....[50]....
        /*062c*/ 	.word	0x0000c330


	//   ....[51]....
        /*0630*/ 	.word	0x0000c470


	//   ....[52]....
        /*0634*/ 	.word	0x0000c680


	//   ....[53]....
        /*0638*/ 	.word	0x0000c6b0


	//   ....[54]....
        /*063c*/ 	.word	0x0000c6e0


	//   ....[55]....
        /*0640*/ 	.word	0x0000c710


	//   ....[56]....
        /*0644*/ 	.word	0x0000c740


	//   ....[57]....
        /*0648*/ 	.word	0x0000c770


	//   ....[58]....
        /*064c*/ 	.word	0x0000c8e0


	//   ....[59]....
        /*0650*/ 	.word	0x0000c910


	//   ....[60]....
        /*0654*/ 	.word	0x0000c940


	//   ....[61]....
        /*0658*/ 	.word	0x0000c970


	//   ....[62]....
        /*065c*/ 	.word	0x0000c9a0


	//   ....[63]....
        /*0660*/ 	.word	0x0000c9d0


	//   ....[64]....
        /*0664*/ 	.word	0x0000ca60


	//   ....[65]....
        /*0668*/ 	.word	0x0000ca90


	//   ....[66]....
        /*066c*/ 	.word	0x0000caa0


	//   ....[67]....
        /*0670*/ 	.word	0x0000cae0


	//   ....[68]....
        /*0674*/ 	.word	0x0000e900


	//   ....[69]....
        /*0678*/ 	.word	0x0000e920


	//   ....[70]....
        /*067c*/ 	.word	0x0000e9c0


	//   ....[71]....
        /*0680*/ 	.word	0x0000e9e0


	//   ....[72]....
        /*0684*/ 	.word	0x0000ea70


	//   ....[73]....
        /*0688*/ 	.word	0x0000ea90


	//   ....[74]....
        /*068c*/ 	.word	0x0000eb20


	//   ....[75]....
        /*0690*/ 	.word	0x0000eb40


	//   ....[76]....
        /*0694*/ 	.word	0x0000ebd0


	//   ....[77]....
        /*0698*/ 	.word	0x0000ebf0


	//   ....[78]....
        /*069c*/ 	.word	0x0000ec80


	//   ....[79]....
        /*06a0*/ 	.word	0x0000eca0


	//   ....[80]....
        /*06a4*/ 	.word	0x0000ed30


	//   ....[81]....
        /*06a8*/ 	.word	0x0000ed50


	//   ....[82]....
        /*06ac*/ 	.word	0x0000ed60


	//   ....[83]....
        /*06b0*/ 	.word	0x0000ede0


	//   ....[84]....
        /*06b4*/ 	.word	0x0000f520


	//   ....[85]....
        /*06b8*/ 	.word	0x0000f550


	//   ....[86]....
        /*06bc*/ 	.word	0x0000f5b0


	//   ....[87]....
        /*06c0*/ 	.word	0x0000f600


	//   ....[88]....
        /*06c4*/ 	.word	0x0000f650


	//   ....[89]....
        /*06c8*/ 	.word	0x0000f6a0


	//   ....[90]....
        /*06cc*/ 	.word	0x0000f6f0


	//   ....[91]....
        /*06d0*/ 	.word	0x0000f740


	//   ....[92]....
        /*06d4*/ 	.word	0x0000f790


	//   ....[93]....
        /*06d8*/ 	.word	0x0000f7e0


	//   ....[94]....
        /*06dc*/ 	.word	0x0000f830


	//   ....[95]....
        /*06e0*/ 	.word	0x0000f880


	//   ....[96]....
        /*06e4*/ 	.word	0x0000f8d0


	//   ....[97]....
        /*06e8*/ 	.word	0x0000f910


	//   ....[98]....
        /*06ec*/ 	.word	0x0000f930


	//   ....[99]....
        /*06f0*/ 	.word	0x0000f970


	//   ....[100]....
        /*06f4*/ 	.word	0x000100a0


	//   ....[101]....
        /*06f8*/ 	.word	0x000100d0


	//   ....[102]....
        /*06fc*/ 	.word	0x00010130


	//   ....[103]....
        /*0700*/ 	.word	0x00010140


	//   ....[104]....
        /*0704*/ 	.word	0x00010190


	//   ....[105]....
        /*0708*/ 	.word	0x000101a0


	//   ....[106]....
        /*070c*/ 	.word	0x000101f0


	//   ....[107]....
        /*0710*/ 	.word	0x00010200


	//   ....[108]....
        /*0714*/ 	.word	0x00010250


	//   ....[109]....
        /*0718*/ 	.word	0x00010260


	//   ....[110]....
        /*071c*/ 	.word	0x000102b0


	//   ....[111]....
        /*0720*/ 	.word	0x000102c0


	//   ....[112]....
        /*0724*/ 	.word	0x00010310


	//   ....[113]....
        /*0728*/ 	.word	0x00010320


	//   ....[114]....
        /*072c*/ 	.word	0x00010330


	//   ....[115]....
        /*0730*/ 	.word	0x00010380


	//   ....[116]....
        /*0734*/ 	.word	0x000105e0


	//   ....[117]....
        /*0738*/ 	.word	0x00010600


	//   ....[118]....
        /*073c*/ 	.word	0x00010610


	//   ....[119]....
        /*0740*/ 	.word	0x00010680


	//   ....[120]....
        /*0744*/ 	.word	0x00010690


	//   ....[121]....
        /*0748*/ 	.word	0x00010700


	//   ....[122]....
        /*074c*/ 	.word	0x00010710


	//   ....[123]....
        /*0750*/ 	.word	0x00010780


	//   ....[124]....
        /*0754*/ 	.word	0x00010790


	//   ....[125]....
        /*0758*/ 	.word	0x00010800


	//   ....[126]....
        /*075c*/ 	.word	0x00010810


	//   ....[127]....
        /*0760*/ 	.word	0x00010880


	//   ....[128]....
        /*0764*/ 	.word	0x00010890


	//   ....[129]....
        /*0768*/ 	.word	0x00010900


	//   ....[130]....
        /*076c*/ 	.word	0x00010910


	//   ....[131]....
        /*0770*/ 	.word	0x00010920


	//   ....[132]....
        /*0774*/ 	.word	0x00010eb0


	//   ....[133]....
        /*0778*/ 	.word	0x00010ef0


	//   ....[134]....
        /*077c*/ 	.word	0x00010f30


	//   ....[135]....
        /*0780*/ 	.word	0x00010f50


	//   ....[136]....
        /*0784*/ 	.word	0x00010f60


	//   ....[137]....
        /*0788*/ 	.word	0x00010f80


	//   ....[138]....
        /*078c*/ 	.word	0x00010ff0


	//   ....[139]....
        /*0790*/ 	.word	0x00011010


	//   ....[140]....
        /*0794*/ 	.word	0x00011070


	//   ....[141]....
        /*0798*/ 	.word	0x00011090


	//   ....[142]....
        /*079c*/ 	.word	0x000110f0


	//   ....[143]....
        /*07a0*/ 	.word	0x00011110


	//   ....[144]....
        /*07a4*/ 	.word	0x00011170


	//   ....[145]....
        /*07a8*/ 	.word	0x00011190


	//   ....[146]....
        /*07ac*/ 	.word	0x000111e0


	//   ....[147]....
        /*07b0*/ 	.word	0x00011200


	//   ....[148]....
        /*07b4*/ 	.word	0x00011660


	//   ....[149]....
        /*07b8*/ 	.word	0x00011670


	//   ....[150]....
        /*07bc*/ 	.word	0x000116b0


	//   ....[151]....
        /*07c0*/ 	.word	0x000116f0


	//   ....[152]....
        /*07c4*/ 	.word	0x00011720


	//   ....[153]....
        /*07c8*/ 	.word	0x00011750


	//   ....[154]....
        /*07cc*/ 	.word	0x00011780


	//   ....[155]....
        /*07d0*/ 	.word	0x000117b0


	//   ....[156]....
        /*07d4*/ 	.word	0x00011960


	//   ....[157]....
        /*07d8*/ 	.word	0x00011990


	//   ....[158]....
        /*07dc*/ 	.word	0x000119c0


	//   ....[159]....
        /*07e0*/ 	.word	0x000119f0


	//   ....[160]....
        /*07e4*/ 	.word	0x00011a20


	//   ....[161]....
        /*07e8*/ 	.word	0x00011a50


	//   ....[162]....
        /*07ec*/ 	.word	0x00011b10


	//   ....[163]....
        /*07f0*/ 	.word	0x00011b30


	//   ....[164]....
        /*07f4*/ 	.word	0x00011b50


	//   ....[165]....
        /*07f8*/ 	.word	0x00011bb0


	//   ....[166]....
        /*07fc*/ 	.word	0x000125d0


	//   ....[167]....
        /*0800*/ 	.word	0x00012b70


	//   ....[168]....
        /*0804*/ 	.word	0x00012c60


	//   ....[169]....
        /*0808*/ 	.word	0x00012d00


	//   ....[170]....
        /*080c*/ 	.word	0x00012d60


	//   ....[171]....
        /*0810*/ 	.word	0x00012e60


	//   ....[172]....
        /*0814*/ 	.word	0x00012ed0


	//   ....[173]....
        /*0818*/ 	.word	0x00012fd0


	//   ....[174]....
        /*081c*/ 	.word	0x00013040


	//   ....[175]....
        /*0820*/ 	.word	0x00013140


	//   ....[176]....
        /*0824*/ 	.word	0x000131b0


	//   ....[177]....
        /*0828*/ 	.word	0x000132b0


	//   ....[178]....
        /*082c*/ 	.word	0x00013320


	//   ....[179]....
        /*0830*/ 	.word	0x00013420


	//   ....[180]....
        /*0834*/ 	.word	0x00013490


	//   ....[181]....
        /*0838*/ 	.word	0x00013590


	//   ....[182]....
        /*083c*/ 	.word	0x00013600


	//   ....[183]....
        /*0840*/ 	.word	0x000136a0


	//   ....[184]....
        /*0844*/ 	.word	0x000137a0


	//   ....[185]....
        /*0848*/ 	.word	0x00013810


	//   ....[186]....
        /*084c*/ 	.word	0x00013890


	//   ....[187]....
        /*0850*/ 	.word	0x00013950


	//   ....[188]....
        /*0854*/ 	.word	0x000139d0


	//   ....[189]....
        /*0858*/ 	.word	0x00013aa0


	//   ....[190]....
        /*085c*/ 	.word	0x00013b20


	//   ....[191]....
        /*0860*/ 	.word	0x00013bf0


	//   ....[192]....
        /*0864*/ 	.word	0x00013c70


	//   ....[193]....
        /*0868*/ 	.word	0x00013d40


	//   ....[194]....
        /*086c*/ 	.word	0x00013dc0


	//   ....[195]....
        /*0870*/ 	.word	0x00013e90


	//   ....[196]....
        /*0874*/ 	.word	0x00013f10


	//   ....[197]....
        /*0878*/ 	.word	0x00013fd0


	//   ....[198]....
        /*087c*/ 	.word	0x00014050


	//   ....[199]....
        /*0880*/ 	.word	0x00014100


	//   ....[200]....
        /*0884*/ 	.word	0x00014230


	//   ....[201]....
        /*0888*/ 	.word	0x000142d0


	//   ....[202]....
        /*088c*/ 	.word	0x00014340


	//   ....[203]....
        /*0890*/ 	.word	0x00014400


	//   ....[204]....
        /*0894*/ 	.word	0x00014460


	//   ....[205]....
        /*0898*/ 	.word	0x00014520


	//   ....[206]....
        /*089c*/ 	.word	0x00014580


	//   ....[207]....
        /*08a0*/ 	.word	0x00014640


	//   ....[208]....
        /*08a4*/ 	.word	0x000146a0


	//   ....[209]....
        /*08a8*/ 	.word	0x00014760


	//   ....[210]....
        /*08ac*/ 	.word	0x000147c0


	//   ....[211]....
        /*08b0*/ 	.word	0x00014880


	//   ....[212]....
        /*08b4*/ 	.word	0x000148e0


	//   ....[213]....
        /*08b8*/ 	.word	0x000149a0


	//   ....[214]....
        /*08bc*/ 	.word	0x00014a00


	//   ....[215]....
        /*08c0*/ 	.word	0x00014ac0


	//   ....[216]....
        /*08c4*/ 	.word	0x00014bb0


	//   ....[217]....
        /*08c8*/ 	.word	0x00014c50


	//   ....[218]....
        /*08cc*/ 	.word	0x00014cb0


	//   ....[219]....
        /*08d0*/ 	.word	0x00014d90


	//   ....[220]....
        /*08d4*/ 	.word	0x00014df0


	//   ....[221]....
        /*08d8*/ 	.word	0x00014ed0


	//   ....[222]....
        /*08dc*/ 	.word	0x00014f30


	//   ....[223]....
        /*08e0*/ 	.word	0x00015010


	//   ....[224]....
        /*08e4*/ 	.word	0x00015070


	//   ....[225]....
        /*08e8*/ 	.word	0x00015150


	//   ....[226]....
        /*08ec*/ 	.word	0x000151b0


	//   ....[227]....
        /*08f0*/ 	.word	0x00015290


	//   ....[228]....
        /*08f4*/ 	.word	0x000152f0


	//   ....[229]....
        /*08f8*/ 	.word	0x000153d0


	//   ....[230]....
        /*08fc*/ 	.word	0x00015430


	//   ....[231]....
        /*0900*/ 	.word	0x00015500


	//   ....[232]....
        /*0904*/ 	.word	0x00015620


	//   ....[233]....
        /*0908*/ 	.word	0x000156c0


	//   ....[234]....
        /*090c*/ 	.word	0x00015780


	//   ....[235]....
        /*0910*/ 	.word	0x00015850


	//   ....[236]....
        /*0914*/ 	.word	0x000158b0


	//   ....[237]....
        /*0918*/ 	.word	0x00015990


	//   ....[238]....
        /*091c*/ 	.word	0x000159f0


	//   ....[239]....
        /*0920*/ 	.word	0x00015ac0


	//   ....[240]....
        /*0924*/ 	.word	0x00015b20


	//   ....[241]....
        /*0928*/ 	.word	0x00015bf0


	//   ....[242]....
        /*092c*/ 	.word	0x00015c50


	//   ....[243]....
        /*0930*/ 	.word	0x00015d30


	//   ....[244]....
        /*0934*/ 	.word	0x00015d90


	//   ....[245]....
        /*0938*/ 	.word	0x00015e60


	//   ....[246]....
        /*093c*/ 	.word	0x00015ec0


	//   ....[247]....
        /*0940*/ 	.word	0x00015f80


	//   ....[248]....
        /*0944*/ 	.word	0x00016010


	//   ....[249]....
        /*0948*/ 	.word	0x000160b0


	//   ....[250]....
        /*094c*/ 	.word	0x00016220


	//   ....[251]....
        /*0950*/ 	.word	0x00016290


	//   ....[252]....
        /*0954*/ 	.word	0x00016310


	//   ....[253]....
        /*0958*/ 	.word	0x00016380


	//   ....[254]....
        /*095c*/ 	.word	0x000163f0


	//   ....[255]....
        /*0960*/ 	.word	0x00016470


	//   ....[0]....
        /*0964*/ 	.word	0x000164f0


	//   ....[1]....
        /*0968*/ 	.word	0x00016580


	//   ....[2]....
        /*096c*/ 	.word	0x000165f0


	//   ....[3]....
        /*0970*/ 	.word	0x00016660


	//   ....[4]....
        /*0974*/ 	.word	0x000166d0


	//   ....[5]....
        /*0978*/ 	.word	0x00016750


	//   ....[6]....
        /*097c*/ 	.word	0x000167c0


	//   ....[7]....
        /*0980*/ 	.word	0x00016850


	//   ....[8]....
        /*0984*/ 	.word	0x000168b0


	//   ....[9]....
        /*0988*/ 	.word	0x00016940


	//   ....[10]....
        /*098c*/ 	.word	0x00016a70


	//----- nvinfo : EIATTR_REG_RECONFIG
	.align		4
.L_284:
        /*0990*/ 	.byte	0x01, 0x54
	.zero		2


	//----- nvinfo : EIATTR_SYSCALL_OFFSETS
	.align		4
        /*0994*/ 	.byte	0x04, 0x46
        /*0996*/ 	.short	(.L_286 - .L_285)


	//   ....[0]....
.L_285:
        /*0998*/ 	.word	0x00001c70


	//   ....[1]....
        /*099c*/ 	.word	0x0000dff0


	//   ....[2]....
        /*09a0*/ 	.word	0x0000e140


	//   ....[3]....
        /*09a4*/ 	.word	0x0000e230


	//   ....[4]....
        /*09a8*/ 	.word	0x0000f190


	//----- nvinfo : EIATTR_MBARRIER_INSTR_OFFSETS
	.align		4
.L_286:
        /*09ac*/ 	.byte	0x04, 0x39
        /*09ae*/ 	.short	(.L_288 - .L_287)


	//   ....[0]....
.L_287:
        /*09b0*/ 	.word	0x00000180
        /*09b4*/ 	.word	0x000000ff
        /*09b8*/ 	.word	0x00028800
        /*09bc*/ 	.short	0x0100
        /*09be*/ 	.byte	0x08
	.zero		1


	//   ....[1]....
        /*09c0*/ 	.word	0x00000190
        /*09c4*/ 	.word	0x000000ff
        /*09c8*/ 	.word	0x00028820
        /*09cc*/ 	.short	0x0100
        /*09ce*/ 	.byte	0x08
	.zero		1


	//   ....[2]....
        /*09d0*/ 	.word	0x00000280
        /*09d4*/ 	.word	0x000000ff
        /*09d8*/ 	.word	0x00028830
        /*09dc*/ 	.short	0x0100
        /*09de*/ 	.byte	0x08
	.zero		1


	//   ....[3]....
        /*09e0*/ 	.word	0x00000290
        /*09e4*/ 	.word	0x000000ff
        /*09e8*/ 	.word	0x00028840
        /*09ec*/ 	.short	0x0100
        /*09ee*/ 	.byte	0x08
	.zero		1


	//   ....[4]....
        /*09f0*/ 	.word	0x000002a0
        /*09f4*/ 	.word	0x000000ff
        /*09f8*/ 	.word	0x00028838
        /*09fc*/ 	.short	0x0100
        /*09fe*/ 	.byte	0x08
	.zero		1


	//   ....[5]....
        /*0a00*/ 	.word	0x000002b0
        /*0a04*/ 	.word	0x000000ff
        /*0a08*/ 	.word	0x00028848
        /*0a0c*/ 	.short	0x0100
        /*0a0e*/ 	.byte	0x08
	.zero		1


	//   ....[6]....
        /*0a10*/ 	.word	0x000003e0
        /*0a14*/ 	.word	0x000000ff
        /*0a18*/ 	.word	0x00028850
        /*0a1c*/ 	.short	0x0100
        /*0a1e*/ 	.byte	0x08
	.zero		1


	//   ....[7]....
        /*0a20*/ 	.word	0x000003f0
        /*0a24*/ 	.word	0x000000ff
        /*0a28*/ 	.word	0x00028860
        /*0a2c*/ 	.short	0x0100
        /*0a2e*/ 	.byte	0x08
	.zero		1


	//   ....[8]....
        /*0a30*/ 	.word	0x00000400
        /*0a34*/ 	.word	0x000000ff
        /*0a38*/ 	.word	0x00028858
        /*0a3c*/ 	.short	0x0100
        /*0a3e*/ 	.byte	0x08
	.zero		1


	//   ....[9]....
        /*0a40*/ 	.word	0x00000410
        /*0a44*/ 	.word	0x000000ff
        /*0a48*/ 	.word	0x00028868
        /*0a4c*/ 	.short	0x0100
        /*0a4e*/ 	.byte	0x08
	.zero		1


	//   ....[10]....
        /*0a50*/ 	.word	0x00000500
        /*0a54*/ 	.word	0x000000ff
        /*0a58*/ 	.word	0x00028870
        /*0a5c*/ 	.short	0x0100
        /*0a5e*/ 	.byte	0x06
	.zero		1


	//   ....[11]....
        /*0a60*/ 	.word	0x00000510
        /*0a64*/ 	.word	0x000000ff
        /*0a68*/ 	.word	0x00028880
        /*0a6c*/ 	.short	0x0100
        /*0a6e*/ 	.byte	0x06
	.zero		1


	//   ....[12]....
        /*0a70*/ 	.word	0x00000520
        /*0a74*/ 	.word	0x000000ff
        /*0a78*/ 	.word	0x00028878
        /*0a7c*/ 	.short	0x0100
        /*0a7e*/ 	.byte	0x06
	.zero		1


	//   ....[13]....
        /*0a80*/ 	.word	0x00000530
        /*0a84*/ 	.word	0x000000ff
        /*0a88*/ 	.word	0x00028888
        /*0a8c*/ 	.short	0x0100
        /*0a8e*/ 	.byte	0x06
	.zero		1


	//   ....[14]....
        /*0a90*/ 	.word	0x00000660
        /*0a94*/ 	.word	0x000000ff
        /*0a98*/ 	.word	0x00028890
        /*0a9c*/ 	.short	0x0100
        /*0a9e*/ 	.byte	0x08
	.zero		1


	//   ....[15]....
        /*0aa0*/ 	.word	0x00000670
        /*0aa4*/ 	.word	0x000000ff
        /*0aa8*/ 	.word	0x000288a0
        /*0aac*/ 	.short	0x0100
        /*0aae*/ 	.byte	0x08
	.zero		1


	//   ....[16]....
        /*0ab0*/ 	.word	0x00000680
        /*0ab4*/ 	.word	0x000000ff
        /*0ab8*/ 	.word	0x00028898
        /*0abc*/ 	.short	0x0100
        /*0abe*/ 	.byte	0x08
	.zero		1


	//   ....[17]....
        /*0ac0*/ 	.word	0x00000690
        /*0ac4*/ 	.word	0x000000ff
        /*0ac8*/ 	.word	0x000288a8
        /*0acc*/ 	.short	0x0100
        /*0ace*/ 	.byte	0x08
	.zero		1


	//   ....[18]....
        /*0ad0*/ 	.word	0x000007d0
        /*0ad4*/ 	.word	0x000000ff
        /*0ad8*/ 	.word	0x000288b0
        /*0adc*/ 	.short	0x0100
        /*0ade*/ 	.byte	0x08
	.zero		1


	//   ....[19]....
        /*0ae0*/ 	.word	0x000007e0
        /*0ae4*/ 	.word	0x000000ff
        /*0ae8*/ 	.word	0x000288c0
        /*0aec*/ 	.short	0x0100
        /*0aee*/ 	.byte	0x08
	.zero		1


	//   ....[20]....
        /*0af0*/ 	.word	0x000007f0
        /*0af4*/ 	.word	0x000000ff
        /*0af8*/ 	.word	0x000288b8
        /*0afc*/ 	.short	0x0100
        /*0afe*/ 	.byte	0x08
	.zero		1


	//   ....[21]....
        /*0b00*/ 	.word	0x00000800
        /*0b04*/ 	.word	0x000000ff
        /*0b08*/ 	.word	0x000288c8
        /*0b0c*/ 	.short	0x0100
        /*0b0e*/ 	.byte	0x08
	.zero		1


	//   ....[22]....
        /*0b10*/ 	.word	0x00001cf0
        /*0b14*/ 	.word	0x000000ff
        /*0b18*/ 	.word	0x00028800
        /*0b1c*/ 	.short	0x010a
        /*0b1e*/ 	.byte	0x29
	.zero		1


	//   ....[23]....
        /*0b20*/ 	.word	0x00001d70
        /*0b24*/ 	.word	0x00000000
        /*0b28*/ 	.word	0x00028830
        /*0b2c*/ 	.short	0x010a
        /*0b2e*/ 	.byte	0x3f
	.zero		1


	//   ....[24]....
        /*0b30*/ 	.word	0x00001db0
        /*0b34*/ 	.word	0x00000000
        /*0b38*/ 	.word	0x00028830
        /*0b3c*/ 	.short	0x010a
        /*0b3e*/ 	.byte	0x3f
	.zero		1


	//   ....[25]....
        /*0b40*/ 	.word	0x00002500
        /*0b44*/ 	.word	0x000000ff
        /*0b48*/ 	.word	0x00000000
        /*0b4c*/ 	.short	0x0101
        /*0b4e*/ 	.byte	0x06
	.zero		1


	//   ....[26]....
        /*0b50*/ 	.word	0x00004200
        /*0b54*/ 	.word	0x000000ff
        /*0b58*/ 	.word	0x00028830
        /*0b5c*/ 	.short	0x010a
        /*0b5e*/ 	.byte	0x06
	.zero		1


	//   ....[27]....
        /*0b60*/ 	.word	0x00004240
        /*0b64*/ 	.word	0x000000ff
        /*0b68*/ 	.word	0x00028830
        /*0b6c*/ 	.short	0x010a
        /*0b6e*/ 	.byte	0x06
	.zero		1


	//   ....[28]....
        /*0b70*/ 	.word	0x000045b0
        /*0b74*/ 	.word	0x000000ff
        /*0b78*/ 	.word	0x00028850
        /*0b7c*/ 	.short	0x010a
        /*0b7e*/ 	.byte	0x06
	.zero		1


	//   ....[29]....
        /*0b80*/ 	.word	0x000045f0
        /*0b84*/ 	.word	0x000000ff
        /*0b88*/ 	.word	0x00028850
        /*0b8c*/ 	.short	0x010a
        /*0b8e*/ 	.byte	0x06
	.zero		1


	//   ....[30]....
        /*0b90*/ 	.word	0x00004a60
        /*0b94*/ 	.word	0x000000ff
        /*0b98*/ 	.word	0x00000000
        /*0b9c*/ 	.short	0x0101
        /*0b9e*/ 	.byte	0x06
	.zero		1


	//   ....[31]....
        /*0ba0*/ 	.word	0x00006540
        /*0ba4*/ 	.word	0x000000ff
        /*0ba8*/ 	.word	0x00000000
        /*0bac*/ 	.short	0x0101
        /*0bae*/ 	.byte	0x06
	.zero		1


	//   ....[32]....
        /*0bb0*/ 	.word	0x00006c30
        /*0bb4*/ 	.word	0x000000ff
        /*0bb8*/ 	.word	0x00028830
        /*0bbc*/ 	.short	0x010a
        /*0bbe*/ 	.byte	0x06
	.zero		1


	//   ....[33]....
        /*0bc0*/ 	.word	0x00006c70
        /*0bc4*/ 	.word	0x000000ff
        /*0bc8*/ 	.word	0x00028830
        /*0bcc*/ 	.short	0x010a
        /*0bce*/ 	.byte	0x06
	.zero		1


	//   ....[34]....
        /*0bd0*/ 	.word	0x00006fb0
        /*0bd4*/ 	.word	0x000000ff
        /*0bd8*/ 	.word	0x00028850
        /*0bdc*/ 	.short	0x010a
        /*0bde*/ 	.byte	0x06
	.zero		1


	//   ....[35]....
        /*0be0*/ 	.word	0x00006ff0
        /*0be4*/ 	.word	0x000000ff
        /*0be8*/ 	.word	0x00028850
        /*0bec*/ 	.short	0x010a
        /*0bee*/ 	.byte	0x06
	.zero		1


	//   ....[36]....
        /*0bf0*/ 	.word	0x00007430
        /*0bf4*/ 	.word	0x000000ff
        /*0bf8*/ 	.word	0x00000000
        /*0bfc*/ 	.short	0x0101
        /*0bfe*/ 	.byte	0x06
	.zero		1


	//   ....[37]....
        /*0c00*/ 	.word	0x000085e0
        /*0c04*/ 	.word	0x000000ff
        /*0c08*/ 	.word	0x00000000
        /*0c0c*/ 	.short	0x0101
        /*0c0e*/ 	.byte	0x06
	.zero		1


	//   ....[38]....
        /*0c10*/ 	.word	0x00008be0
        /*0c14*/ 	.word	0x000000ff
        /*0c18*/ 	.word	0x00028850
        /*0c1c*/ 	.short	0x010a
        /*0c1e*/ 	.byte	0x05
	.zero		1


	//   ....[39]....
        /*0c20*/ 	.word	0x00008c20
        /*0c24*/ 	.word	0x000000ff
        /*0c28*/ 	.word	0x00028850
        /*0c2c*/ 	.short	0x010a
        /*0c2e*/ 	.byte	0x05
	.zero		1


	//   ....[40]....
        /*0c30*/ 	.word	0x000091a0
        /*0c34*/ 	.word	0x000000ff
        /*0c38*/ 	.word	0x00000000
        /*0c3c*/ 	.short	0x0101
        /*0c3e*/ 	.byte	0x04
	.zero		1


	//   ....[41]....
        /*0c40*/ 	.word	0x0000a850
        /*0c44*/ 	.word	0x00000014
        /*0c48*/ 	.word	0x00000000
        /*0c4c*/ 	.short	0x0101
        /*0c4e*/ 	.byte	0x3f
	.zero		1


	//   ....[42]....
        /*0c50*/ 	.word	0x0000acf0
        /*0c54*/ 	.word	0x00000014
        /*0c58*/ 	.word	0x00000000
        /*0c5c*/ 	.short	0x0101
        /*0c5e*/ 	.byte	0x3f
	.zero		1


	//   ....[43]....
        /*0c60*/ 	.word	0x0000e730
        /*0c64*/ 	.word	0x00000007
        /*0c68*/ 	.word	0x00028840
        /*0c6c*/ 	.short	0x010a
        /*0c6e*/ 	.byte	0x3f
	.zero		1


	//   ....[44]....
        /*0c70*/ 	.word	0x0000ee90
        /*0c74*/ 	.word	0x00000007
        /*0c78*/ 	.word	0x00028830
        /*0c7c*/ 	.short	0x0107
        /*0c7e*/ 	.byte	0x3f
	.zero		1


	//   ....[45]....
        /*0c80*/ 	.word	0x0000ef60
        /*0c84*/ 	.word	0x00000007
        /*0c88*/ 	.word	0x00028830
        /*0c8c*/ 	.short	0x0101
        /*0c8e*/ 	.byte	0x3f
	.zero		1


	//   ....[46]....
        /*0c90*/ 	.word	0x0000fa60
        /*0c94*/ 	.word	0x00000016
        /*0c98*/ 	.word	0x00028800
        /*0c9c*/ 	.short	0x0107
        /*0c9e*/ 	.byte	0x3f
	.zero		1


	//   ....[47]....
        /*0ca0*/ 	.word	0x0000fb70
        /*0ca4*/ 	.word	0x00000016
        /*0ca8*/ 	.word	0x00028800
        /*0cac*/ 	.short	0x0101
        /*0cae*/ 	.byte	0x3f
	.zero		1


	//   ....[48]....
        /*0cb0*/ 	.word	0x0000fb90
        /*0cb4*/ 	.word	0x00000016
        /*0cb8*/ 	.word	0x00028820
        /*0cbc*/ 	.short	0x010a
        /*0cbe*/ 	.byte	0x3f
	.zero		1


	//   ....[49]....
        /*0cc0*/ 	.word	0x0000ff10
        /*0cc4*/ 	.word	0x00000006
        /*0cc8*/ 	.word	0x00028840
        /*0ccc*/ 	.short	0x010a
        /*0cce*/ 	.byte	0x3f
	.zero		1


	//   ....[50]....
        /*0cd0*/ 	.word	0x00010410
        /*0cd4*/ 	.word	0x00000006
        /*0cd8*/ 	.word	0x00028830
        /*0cdc*/ 	.short	0x0107
        /*0cde*/ 	.byte	0x3f
	.zero		1


	//   ....[51]....
        /*0ce0*/ 	.word	0x000104d0
        /*0ce4*/ 	.word	0x00000006
        /*0ce8*/ 	.word	0x00028830
        /*0cec*/ 	.short	0x0101
        /*0cee*/ 	.byte	0x3f
	.zero		1


	//   ....[52]....
        /*0cf0*/ 	.word	0x00010540
        /*0cf4*/ 	.word	0x00000006
        /*0cf8*/ 	.word	0x00028860
        /*0cfc*/ 	.short	0x010a
        /*0cfe*/ 	.byte	0x3f
	.zero		1


	//   ....[53]....
        /*0d00*/ 	.word	0x00010ad0
        /*0d04*/ 	.word	0x00000006
        /*0d08*/ 	.word	0x00028850
        /*0d0c*/ 	.short	0x0107
        /*0d0e*/ 	.byte	0x3f
	.zero		1


	//   ....[54]....
        /*0d10*/ 	.word	0x00010c00
        /*0d14*/ 	.word	0x00000006
        /*0d18*/ 	.word	0x00028850
        /*0d1c*/ 	.short	0x0101
        /*0d1e*/ 	.byte	0x3f
	.zero		1


	//   ....[55]....
        /*0d20*/ 	.word	0x00010e10
        /*0d24*/ 	.word	0x00000000
        /*0d28*/ 	.word	0x00028860
        /*0d2c*/ 	.short	0x010a
        /*0d2e*/ 	.byte	0x3f
	.zero		1


	//   ....[56]....
        /*0d30*/ 	.word	0x00011340
        /*0d34*/ 	.word	0x00000000
        /*0d38*/ 	.word	0x00028850
        /*0d3c*/ 	.short	0x0107
        /*0d3e*/ 	.byte	0x3f
	.zero		1


	//   ....[57]....
        /*0d40*/ 	.word	0x00011400
        /*0d44*/ 	.word	0x00000000
        /*0d48*/ 	.word	0x00028850
        /*0d4c*/ 	.short	0x0101
        /*0d4e*/ 	.byte	0x3f
	.zero		1


	//   ....[58]....
        /*0d50*/ 	.word	0x00012550
        /*0d54*/ 	.word	0x00000004
        /*0d58*/ 	.word	0x00028820
        /*0d5c*/ 	.short	0x010a
        /*0d5e*/ 	.byte	0x3f
	.zero		1


	//   ....[59]....
        /*0d60*/ 	.word	0x000126d0
        /*0d64*/ 	.word	0x00000005
        /*0d68*/ 	.word	0x00028840
        /*0d6c*/ 	.short	0x010a
        /*0d6e*/ 	.byte	0x3f
	.zero		1


	//   ....[60]....
        /*0d70*/ 	.word	0x00012770
        /*0d74*/ 	.word	0x00000019
        /*0d78*/ 	.word	0x00028840
        /*0d7c*/ 	.short	0x010a
        /*0d7e*/ 	.byte	0x3f
	.zero		1


	//   ....[61]....
        /*0d80*/ 	.word	0x000127b0
        /*0d84*/ 	.word	0x00000005
        /*0d88*/ 	.word	0x00028860
        /*0d8c*/ 	.short	0x010a
        /*0d8e*/ 	.byte	0x3f
	.zero		1


	//   ....[62]....
        /*0d90*/ 	.word	0x000127f0
        /*0d94*/ 	.word	0x00000019
        /*0d98*/ 	.word	0x00028860
        /*0d9c*/ 	.short	0x010a
        /*0d9e*/ 	.byte	0x3f
	.zero		1


	//   ....[63]....
        /*0da0*/ 	.word	0x00012860
        /*0da4*/ 	.word	0x00000003
        /*0da8*/ 	.word	0x00028800
        /*0dac*/ 	.short	0x010a
        /*0dae*/ 	.byte	0x3f
	.zero		1


	//   ....[64]....
        /*0db0*/ 	.word	0x000128b0
        /*0db4*/ 	.word	0x00000000
        /*0db8*/ 	.word	0x00028830
        /*0dbc*/ 	.short	0x010a
        /*0dbe*/ 	.byte	0x3f
	.zero		1


	//   ....[65]....
        /*0dc0*/ 	.word	0x00012910
        /*0dc4*/ 	.word	0x00000005
        /*0dc8*/ 	.word	0x00028830
        /*0dcc*/ 	.short	0x010a
        /*0dce*/ 	.byte	0x3f
	.zero		1


	//   ....[66]....
        /*0dd0*/ 	.word	0x00012970
        /*0dd4*/ 	.word	0x00000005
        /*0dd8*/ 	.word	0x00028850
        /*0ddc*/ 	.short	0x010a
        /*0dde*/ 	.byte	0x3f
	.zero		1


	//   ....[67]....
        /*0de0*/ 	.word	0x000129d0
        /*0de4*/ 	.word	0x00000005
        /*0de8*/ 	.word	0x00028830
        /*0dec*/ 	.short	0x010a
        /*0dee*/ 	.byte	0x3f
	.zero		1


	//   ....[68]....
        /*0df0*/ 	.word	0x00012a30
        /*0df4*/ 	.word	0x00000005
        /*0df8*/ 	.word	0x00028850
        /*0dfc*/ 	.short	0x010a
        /*0dfe*/ 	.byte	0x3f
	.zero		1


	//   ....[69]....
        /*0e00*/ 	.word	0x00012a90
        /*0e04*/ 	.word	0x00000007
        /*0e08*/ 	.word	0x00028850
        /*0e0c*/ 	.short	0x010a
        /*0e0e*/ 	.byte	0x3f
	.zero		1


	//   ....[70]....
        /*0e10*/ 	.word	0x00012bb0
        /*0e14*/ 	.word	0x00000007
        /*0e18*/ 	.word	0x00028840
        /*0e1c*/ 	.short	0x010a
        /*0e1e*/ 	.byte	0x3f
	.zero		1


	//   ....[71]....
        /*0e20*/ 	.word	0x00014130
        /*0e24*/ 	.word	0x00000016
        /*0e28*/ 	.word	0x00028820
        /*0e2c*/ 	.short	0x010a
        /*0e2e*/ 	.byte	0x3f
	.zero		1


	//   ....[72]....
        /*0e30*/ 	.word	0x00014180
        /*0e34*/ 	.word	0x00000006
        /*0e38*/ 	.word	0x00028840
        /*0e3c*/ 	.short	0x010a
        /*0e3e*/ 	.byte	0x3f
	.zero		1


	//   ....[73]....
        /*0e40*/ 	.word	0x00014b00
        /*0e44*/ 	.word	0x00000006
        /*0e48*/ 	.word	0x00028860
        /*0e4c*/ 	.short	0x010a
        /*0e4e*/ 	.byte	0x3f
	.zero		1


	//   ....[74]....
        /*0e50*/ 	.word	0x00015570
        /*0e54*/ 	.word	0x00000000
        /*0e58*/ 	.word	0x00028860
        /*0e5c*/ 	.short	0x010a
        /*0e5e*/ 	.byte	0x3f
	.zero		1


	//   ....[75]....
        /*0e60*/ 	.word	0x00016990
        /*0e64*/ 	.word	0x00000004
        /*0e68*/ 	.word	0x00028820
        /*0e6c*/ 	.short	0x010a
        /*0e6e*/ 	.byte	0x3f
	.zero		1


	//   ....[76]....
        /*0e70*/ 	.word	0x00016b30
        /*0e74*/ 	.word	0x00000005
        /*0e78*/ 	.word	0x00028840
        /*0e7c*/ 	.short	0x010a
        /*0e7e*/ 	.byte	0x3f
	.zero		1


	//   ....[77]....
        /*0e80*/ 	.word	0x00016b80
        /*0e84*/ 	.word	0x00000019
        /*0e88*/ 	.word	0x00028840
        /*0e8c*/ 	.short	0x010a
        /*0e8e*/ 	.byte	0x3f
	.zero		1


	//   ....[78]....
        /*0e90*/ 	.word	0x00016bd0
        /*0e94*/ 	.word	0x00000005
        /*0e98*/ 	.word	0x00028860
        /*0e9c*/ 	.short	0x010a
        /*0e9e*/ 	.byte	0x3f
	.zero		1


	//----- nvinfo : EIATTR_NUM_MBARRIERS
	.align		4
.L_288:
        /*0ea0*/ 	.byte	0x03, 0x38
        /*0ea2*/ 	.short	0x0016


	//----- nvinfo : EIATTR_EXIT_INSTR_OFFSETS
	.align		4
        /*0ea4*/ 	.byte	0x04, 0x1c
        /*0ea6*/ 	.short	(.L_290 - .L_289)


	//   ....[0]....
.L_289:
        /*0ea8*/ 	.word	0x000009b0


	//   ....[1]....
        /*0eac*/ 	.word	0x0000c420


	//   ....[2]....
        /*0eb0*/ 	.word	0x00012840


	//----- nvinfo : EIATTR_MAX_THREADS
	.align		4
.L_290:
        /*0eb4*/ 	.byte	0x04, 0x05
        /*0eb6*/ 	.short	(.L_292 - .L_291)
.L_291:
        /*0eb8*/ 	.word	0x00000180
        /*0ebc*/ 	.word	0x00000001
        /*0ec0*/ 	.word	0x00000001


	//----- nvinfo : EIATTR_CRS_STACK_SIZE
	.align		4
.L_292:
        /*0ec4*/ 	.byte	0x04, 0x1e
        /*0ec6*/ 	.short	(.L_294 - .L_293)
.L_293:
        /*0ec8*/ 	.word	0x00000000


	//----- nvinfo : EIATTR_CBANK_PARAM_SIZE
	.align		4
.L_294:
        /*0ecc*/ 	.byte	0x03, 0x19
        /*0ece*/ 	.short	0x0af0


	//----- nvinfo : EIATTR_PARAM_CBANK
	.align		4
        /*0ed0*/ 	.byte	0x04, 0x0a
        /*0ed2*/ 	.short	(.L_296 - .L_295)
	.align		4
.L_295:
        /*0ed4*/ 	.word	index@(.nv.constant0._ZN7cutlass13device_kernelIN5flash11enable_sm90INS1_16FlashAttnFwdSm90INS1_25CollectiveMainloopFwdSm90ILi2EN4cute5tupleIJNS5_1CILi1EEES8_S8_EEENS6_IJNS7_ILi128EEESA_SA_EEELi128ENS_10bfloat16_tEfNS_4arch4Sm90ELb1ELb0ELb0ELb1ELb1ELb0ELb0ELb1ELb1ELb1ELb1ELb0EEENS1_21CollectiveEpilogueFwdISB_S9_SC_SE_Li256ELb1ELb1ELb1ELb0EEENS1_36VarlenDynamicPersistentTileSchedulerILi128ELi128ELi256ELi128ELb1ELb1ELb1ELb1ELb1ELb1EEEEEEEEEvNT_6ParamsE)
        /*0ed8*/ 	.short	0x0210
        /*0eda*/ 	.short	0x0af0


	//----- nvinfo : EIATTR_SW_WAR
	.align		4
.L_296:
        /*0edc*/ 	.byte	0x04, 0x36
        /*0ede*/ 	.short	(.L_298 - .L_297)
.L_297:
        /*0ee0*/ 	.word	0x00000008
.L_298:


//--------------------- .nv.info._ZN7cutlass13device_kernelIN5flash11enable_sm90INS1_16FlashAttnFwdSm90INS1_25CollectiveMainloopFwdSm90ILi2EN4cute5tupleIJNS5_1CILi1EEES8_S8_EEENS6_IJNS7_ILi128EEESA_SA_EEELi128ENS_10bfloat16_tEfNS_4arch4Sm90ELb1ELb0ELb0ELb1ELb1ELb1ELb0ELb1ELb1ELb1ELb1ELb0EEENS1_21CollectiveEpilogueFwdISB_S9_SC_SE_Li256ELb1ELb1ELb1ELb0EEENS1_36VarlenDynamicPersistentTileSchedulerILi128ELi128ELi256ELi128ELb1ELb1ELb1ELb1ELb1ELb1EEEEEEEEEvNT_6ParamsE --------------------------
	.section	.nv.info._ZN7cutlass13device_kernelIN5flash11enable_sm90INS1_16FlashAttnFwdSm90INS1_25CollectiveMainloopFwdSm90ILi2EN4cute5tupleIJNS5_1CILi1EEES8_S8_EEENS6_IJNS7_ILi128EEESA_SA_EEELi128ENS_10bfloat16_tEfNS_4arch4Sm90ELb1ELb0ELb0ELb1ELb1ELb1ELb0ELb1ELb1ELb1ELb1ELb0EEENS1_21CollectiveEpilogueFwdISB_S9_SC_SE_Li256ELb1ELb1ELb1ELb0EEENS1_36VarlenDynamicPersistentTileSchedulerILi128ELi128ELi256ELi128ELb1ELb1ELb1ELb1ELb1ELb1EEEEEEEEEvNT_6ParamsE,"",@"SHT_CUDA_INFO"
	.sectionflags	@""
	.align	4


	//----- nvinfo : EIATTR_CUDA_API_VERSION
	.align		4
        /*0000*/ 	.byte	0x04, 0x37
        /*0002*/ 	.short	(.L_300 - .L_299)
.L_299:
        /*0004*/ 	.word	0x00000082


	//----- nvinfo : EIATTR_KPARAM_INFO
	.align		4
.L_300:
        /*0008*/ 	.byte	0x04, 0x17
        /*000a*/ 	.short	(.L_302 - .L_301)
.L_301:
        /*000c*/ 	.word	0x00000000
        /*0010*/ 	.short	0x0000
        /*0012*/ 	.short	0x0070
        /*0014*/ 	.byte	0x00, 0xf0, 0x01, 0x2a


	//----- nvinfo : EIATTR_SPARSE_MMA_MASK
	.align		4
.L_302:
        /*0018*/ 	.byte	0x03, 0x50
        /*001a*/ 	.short	0x0000


	//----- nvinfo : EIATTR_MAXREG_COUNT
	.align		4
        /*001c*/ 	.byte	0x03, 0x1b
        /*001e*/ 	.short	0x00a8


	//----- nvinfo : EIATTR_NUM_BARRIERS
	.align		4
        /*0020*/ 	.byte	0x02, 0x4c
        /*0022*/ 	.byte	0x10
	.zero		1


	//----- nvinfo : EIATTR_EXTERNS
	.align		4
        /*0024*/ 	.byte	0x04, 0x0f
        /*0026*/ 	.short	(.L_304 - .L_303)


	//   ....[0]....
	.align		4
.L_303:
        /*0028*/ 	.word	index@(__assertfail)


	//----- nvinfo : EIATTR_ANNOTATIONS
	.align		4
.L_304:
        /*002c*/ 	.byte	0x04, 0x55
        /*002e*/ 	.short	(.L_306 - .L_305)


	//   ....[0]....
.L_305:
        /* <DEDUP_REMOVED lines=18> */


	//----- nvinfo : EIATTR_MERCURY_ISA_VERSION
	.align		4
.L_306:
        /*0138*/ 	.byte	0x03, 0x5f
        /*013a*/ 	.short	0x0101


	//----- nvinfo : EIATTR_UNUSED_LOAD_BYTE_OFFSET
	.align		4
        /*013c*/ 	.byte	0x04, 0x44
        /*013e*/ 	.short	(.L_308 - .L_307)


	//   ....[0]....
.L_307:
        /*0140*/ 	.word	0x00000a60
        /*0144*/ 	.word	0x0000fff0


	//   ....[1]....
        /*0148*/ 	.word	0x000166d0
        /*014c*/ 	.word	0x0000fff0


	//----- nvinfo : EIATTR_INT_WARP_WIDE_INSTR_OFFSETS
	.align		4
.L_308:
        /*0150*/ 	.byte	0x04, 0x31
        /*0152*/ 	.short	(.L_310 - .L_309)


	//   ....[0]....
.L_309:
        /*0154*/ 	.word	0x00000130


	//   ....[1]....
        /*0158*/ 	.word	0x00000170


	//   ....[2]....
        /*015c*/ 	.word	0x000001e0


	//   ....[3]....
        /*0160*/ 	.word	0x0001c4e0


	//   ....[4]....
        /*0164*/ 	.word	0x0001c570


	//   ....[5]....
        /*0168*/ 	.word	0x0001f3c0


	//   ....[6]....
        /*016c*/ 	.word	0x0001f450


	//----- nvinfo : EIATTR_COOP_GROUP_MASK_REGIDS
	.align		4
.L_310:
        /*0170*/ 	.byte	0x04, 0x29
        /*0172*/ 	.short	(.L_312 - .L_311)


	//   ....[0]....
.L_311:
        /*0174*/ 	.word	0xffffffff


	//   ....[1]....
        /*0178*/ 	.word	0xffffffff


	//   ....[2]....
        /*017c*/ 	.word	0xffffffff


	//   ....[3]....
        /*0180*/ 	.word	0xffffffff


	//   ....[4]....
        /*0184*/ 	.word	0xffffffff


	//   ....[5]....
        /*0188*/ 	.word	0xffffffff


	//   ....[6]....
        /*018c*/ 	.word	0xffffffff


	//   ....[7]....
        /*0190*/ 	.word	0xffffffff


	//   ....[8]....
        /*0194*/ 	.word	0xffffffff


	//   ....[9]....
        /*0198*/ 	.word	0xffffffff


	//   ....[10]....
        /*019c*/ 	.word	0xffffffff


	//   ....[11]....
        /*01a0*/ 	.word	0xffffffff


	//   ....[12]....
        /*01a4*/ 	.word	0xffffffff


	//   ....[13]....
        /*01a8*/ 	.word	0xffffffff


	//   ....[14]....
        /*01ac*/ 	.word	0xffffffff


	//   ....[15]....
        /*01b0*/ 	.word	0xffffffff


	//   ....[16]....
        /*01b4*/ 	.word	0xffffffff


	//   ....[17]....
        /*01b8*/ 	.word	0xffffffff


	//   ....[18]....
        /*01bc*/ 	.word	0xffffffff


	//   ....[19]....
        /*01c0*/ 	.word	0xffffffff


	//   ....[20]....
        /*01c4*/ 	.word	0xffffffff


	//   ....[21]....
        /*01c8*/ 	.word	0xffffffff


	//   ....[22]....
        /*01cc*/ 	.word	0xffffffff


	//   ....[23]....
        /*01d0*/ 	.word	0xffffffff


	//   ....[24]....
        /*01d4*/ 	.word	0xffffffff


	//   ....[25]....
        /*01d8*/ 	.word	0xffffffff


	//   ....[26]....
        /*01dc*/ 	.word	0xffffffff


	//   ....[27]....
        /*01e0*/ 	.word	0xffffffff


	//   ....[28]....
        /*01e4*/ 	.word	0xffffffff


	//   ....[29]....
        /*01e8*/ 	.word	0xffffffff


	//   ....[30]....
        /*01ec*/ 	.word	0xffffffff


	//   ....[31]....
        /*01f0*/ 	.word	0xffffffff


	//   ....[32]....
        /*01f4*/ 	.word	0xffffffff


	//   ....[33]....
        /*01f8*/ 	.word	0xffffffff


	//   ....[34]....
        /*01fc*/ 	.word	0xffffffff


	//   ....[35]....
        /*0200*/ 	.word	0xffffffff


	//   ....[36]....
        /*0204*/ 	.word	0xffffffff


	//   ....[37]....
        /*0208*/ 	.word	0xffffffff


	//   ....[38]....
        /*020c*/ 	.word	0xffffffff


	//   ....[39]....
        /*0210*/ 	.word	0xffffffff


	//   ....[40]....
        /*0214*/ 	.word	0xffffffff


	//   ....[41]....
        /*0218*/ 	.word	0xffffffff


	//   ....[42]....
        /*021c*/ 	.word	0xffffffff


	//   ....[43]....
        /*0220*/ 	.word	0xffffffff


	//   ....[44]....
        /*0224*/ 	.word	0xffffffff


	//   ....[45]....
        /*0228*/ 	.word	0xffffffff


	//   ....[46]....
        /*022c*/ 	.word	0xffffffff


	//   ....[47]....
        /*0230*/ 	.word	0xffffffff


	//   ....[48]....
        /*0234*/ 	.word	0xffffffff


	//   ....[49]....
        /*0238*/ 	.word	0xffffffff


	//   ....[50]....
        /*023c*/ 	.word	0xffffffff


	//   ....[51]....
        /*0240*/ 	.word	0xffffffff


	//   ....[52]....
        /*0244*/ 	.word	0xffffffff


	//   ....[53]....
        /*0248*/ 	.word	0xffffffff


	//   ....[54]....
        /*024c*/ 	.word	0xffffffff


	//   ....[55]....
        /*0250*/ 	.word	0xffffffff


	//   ....[56]....
        /*0254*/ 	.word	0xffffffff


	//   ....[57]....
        /*0258*/ 	.word	0xffffffff


	//   ....[58]....
        /*025c*/ 	.word	0xffffffff


	//   ....[59]....
        /*0260*/ 	.word	0xffffffff


	//   ....[60]....
        /*0264*/ 	.word	0xffffffff


	//   ....[61]....
        /*0268*/ 	.word	0xffffffff


	//   ....[62]....
        /*026c*/ 	.word	0xffffffff


	//   ....[63]....
        /*0270*/ 	.word	0xffffffff


	//   ....[64]....
        /*0274*/ 	.word	0xffffffff


	//   ....[65]....
        /*0278*/ 	.word	0xffffffff


	//   ....[66]....
        /*027c*/ 	.word	0xffffffff


	//   ....[67]....
        /*0280*/ 	.word	0xffffffff


	//   ....[68]....
        /*0284*/ 	.word	0xffffffff


	//   ....[69]....
        /*0288*/ 	.word	0xffffffff


	//   ....[70]....
        /*028c*/ 	.word	0xffffffff


	//   ....[71]....
        /*0290*/ 	.word	0xffffffff


	//   ....[72]....
        /*0294*/ 	.word	0xffffffff


	//   ....[73]....
        /*0298*/ 	.word	0xffffffff


	//   ....[74]....
        /*029c*/ 	.word	0xffffffff


	//   ....[75]....
        /*02a0*/ 	.word	0xffffffff


	//   ....[76]....
        /*02a4*/ 	.word	0xffffffff


	//   ....[77]....
        /*02a8*/ 	.word	0xffffffff


	//   ....[78]....
        /*02ac*/ 	.word	0xffffffff


	//   ....[79]....
        /*02b0*/ 	.word	0xffffffff


	//   ....[80]....
        /*02b4*/ 	.word	0xffffffff


	//   ....[81]....
        /*02b8*/ 	.word	0xffffffff


	//   ....[82]....
        /*02bc*/ 	.word	0xffffffff


	//   ....[83]....
        /*02c0*/ 	.word	0xffffffff


	//   ....[84]....
        /*02c4*/ 	.word	0xffffffff


	//   ....[85]....
        /*02c8*/ 	.word	0xffffffff


	//   ....[86]....
        /*02cc*/ 	.word	0xffffffff


	//   ....[87]....
        /*02d0*/ 	.word	0xffffffff


	//   ....[88]....
        /*02d4*/ 	.word	0xffffffff


	//   ....[89]....
        /*02d8*/ 	.word	0xffffffff


	//   ....[90]....
        /*02dc*/ 	.word	0xffffffff


	//   ....[91]....
        /*02e0*/ 	.word	0xffffffff


	//   ....[92]....
        /*02e4*/ 	.word	0xffffffff


	//   ....[93]....
        /*02e8*/ 	.word	0xffffffff


	//   ....[94]....
        /*02ec*/ 	.word	0xffffffff


	//   ....[95]....
        /*02f0*/ 	.word	0xffffffff


	//   ....[96]....
        /*02f4*/ 	.word	0xffffffff


	//   ....[97]....
        /*02f8*/ 	.word	0xffffffff


	//   ....[98]....
        /*02fc*/ 	.word	0xffffffff


	//   ....[99]....
        /*0300*/ 	.word	0xffffffff


	//   ....[100]....
        /*0304*/ 	.word	0xffffffff


	//   ....[101]....
        /*0308*/ 	.word	0xffffffff


	//   ....[102]....
        /*030c*/ 	.word	0xffffffff


	//   ....[103]....
        /*0310*/ 	.word	0xffffffff


	//   ....[104]....
        /*0314*/ 	.word	0xffffffff


	//   ....[105]....
        /*0318*/ 	.word	0xffffffff


	//   ....[106]....
        /*031c*/ 	.word	0xffffffff


	//   ....[107]....
        /*0320*/ 	.word	0xffffffff


	//   ....[108]....
        /*0324*/ 	.word	0xffffffff


	//   ....[109]....
        /*0328*/ 	.word	0xffffffff


	//   ....[110]....
        /*032c*/ 	.word	0xffffffff


	//   ....[111]....
        /*0330*/ 	.word	0xffffffff


	//   ....[112]....
        /*0334*/ 	.word	0xffffffff


	//   ....[113]....
        /*0338*/ 	.word	0xffffffff


	//   ....[114]....
        /*033c*/ 	.word	0xffffffff


	//   ....[115]....
        /*0340*/ 	.word	0xffffffff


	//   ....[116]....
        /*0344*/ 	.word	0xffffffff


	//   ....[117]....
        /*0348*/ 	.word	0xffffffff


	//   ....[118]....
        /*034c*/ 	.word	0xffffffff


	//   ....[119]....
        /*0350*/ 	.word	0xffffffff


	//   ....[120]....
        /*0354*/ 	.word	0xffffffff


	//   ....[121]....
        /*0358*/ 	.word	0xffffffff


	//   ....[122]....
        /*035c*/ 	.word	0xffffffff


	//   ....[123]....
        /*0360*/ 	.word	0xffffffff


	//   ....[124]....
        /*0364*/ 	.word	0xffffffff


	//   ....[125]....
        /*0368*/ 	.word	0xffffffff


	//   ....[126]....
        /*036c*/ 	.word	0xffffffff


	//   ....[127]....
        /*0370*/ 	.word	0xffffffff


	//   ....[128]....
        /*0374*/ 	.word	0xffffffff


	//   ....[129]....
        /*0378*/ 	.word	0xffffffff


	//   ....[130]....
        /*037c*/ 	.word	0xffffffff


	//   ....[131]....
        /*0380*/ 	.word	0xffffffff


	//   ....[132]....
        /*0384*/ 	.word	0xffffffff


	//   ....[133]....
        /*0388*/ 	.word	0xffffffff


	//   ....[134]....
        /*038c*/ 	.word	0xffffffff


	//   ....[135]....
        /*0390*/ 	.word	0xffffffff


	//   ....[136]....
        /*0394*/ 	.word	0xffffffff


	//   ....[137]....
        /*0398*/ 	.word	0xffffffff


	//   ....[138]....
        /*039c*/ 	.word	0xffffffff


	//   ....[139]....
        /*03a0*/ 	.word	0xffffffff


	//   ....[140]....
        /*03a4*/ 	.word	0xffffffff


	//   ....[141]....
        /*03a8*/ 	.word	0xffffffff


	//   ....[142]....
        /*03ac*/ 	.word	0xffffffff


	//   ....[143]....
        /*03b0*/ 	.word	0xffffffff


	//   ....[144]....
        /*03b4*/ 	.word	0xffffffff


	//   ....[145]....
        /*03b8*/ 	.word	0xffffffff


	//   ....[146]....
        /*03bc*/ 	.word	0xffffffff


	//   ....[147]....
        /*03c0*/ 	.word	0xffffffff


	//   ....[148]....
        /*03c4*/ 	.word	0xffffffff


	//   ....[149]....
        /*03c8*/ 	.word	0xffffffff


	//   ....[150]....
        /*03cc*/ 	.word	0xffffffff


	//   ....[151]....
        /*03d0*/ 	.word	0xffffffff


	//   ....[152]....
        /*03d4*/ 	.word	0xffffffff


	//   ....[153]....
        /*03d8*/ 	.word	0xffffffff


	//   ....[154]....
        /*03dc*/ 	.word	0xffffffff


	//   ....[155]....
        /*03e0*/ 	.word	0xffffffff


	//   ....[156]....
        /*03e4*/ 	.word	0xffffffff


	//   ....[157]....
        /*03e8*/ 	.word	0xffffffff


	//   ....[158]....
        /*03ec*/ 	.word	0xffffffff


	//   ....[159]....
        /*03f0*/ 	.word	0xffffffff


	//   ....[160]....
        /*03f4*/ 	.word	0xffffffff


	//   ....[161]....
        /*03f8*/ 	.word	0xffffffff


	//   ....[162]....
        /*03fc*/ 	.word	0xffffffff


	//   ....[163]....
        /*0400*/ 	.word	0xffffffff


	//   ....[164]....
        /*0404*/ 	.word	0xffffffff


	//   ....[165]....
        /*0408*/ 	.word	0xffffffff


	//   ....[166]....
        /*040c*/ 	.word	0xffffffff


	//   ....[167]....
        /*0410*/ 	.word	0xffffffff


	//   ....[168]....
        /*0414*/ 	.word	0xffffffff


	//   ....[169]....
        /*0418*/ 	.word	0xffffffff


	//   ....[170]....
        /*041c*/ 	.word	0xffffffff


	//   ....[171]....
        /*0420*/ 	.word	0xffffffff


	//   ....[172]....
        /*0424*/ 	.word	0xffffffff


	//   ....[173]....
        /*0428*/ 	.word	0xffffffff


	//   ....[174]....
        /*042c*/ 	.word	0xffffffff


	//   ....[175]....
        /*0430*/ 	.word	0xffffffff


	//   ....[176]....
        /*0434*/ 	.word	0xffffffff


	//   ....[177]....
        /*0438*/ 	.word	0xffffffff


	//   ....[178]....
        /*043c*/ 	.word	0xffffffff


	//   ....[179]....
        /*0440*/ 	.word	0xffffffff


	//   ....[180]....
        /*0444*/ 	.word	0xffffffff


	//   ....[181]....
        /*0448*/ 	.word	0xffffffff


	//   ....[182]....
        /*044c*/ 	.word	0xffffffff


	//   ....[183]....
        /*0450*/ 	.word	0xffffffff


	//   ....[184]....
        /*0454*/ 	.word	0xffffffff


	//   ....[185]....
        /*0458*/ 	.word	0xffffffff


	//   ....[186]....
        /*045c*/ 	.word	0xffffffff


	//   ....[187]....
        /*0460*/ 	.word	0xffffffff


	//   ....[188]....
        /*0464*/ 	.word	0xffffffff


	//   ....[189]....
        /*0468*/ 	.word	0xffffffff


	//   ....[190]....
        /*046c*/ 	.word	0xffffffff


	//   ....[191]....
        /*0470*/ 	.word	0xffffffff


	//   ....[192]....
        /*0474*/ 	.word	0xffffffff


	//   ....[193]....
        /*0478*/ 	.word	0xffffffff


	//   ....[194]....
        /*047c*/ 	.word	0xffffffff


	//   ....[195]....
        /*0480*/ 	.word	0xffffffff


	//   ....[196]....
        /*0484*/ 	.word	0xffffffff


	//   ....[197]....
        /*0488*/ 	.word	0xffffffff


	//   ....[198]....
        /*048c*/ 	.word	0xffffffff


	//   ....[199]....
        /*0490*/ 	.word	0xffffffff


	//   ....[200]....
        /*0494*/ 	.word	0xffffffff


	//   ....[201]....
        /*0498*/ 	.word	0xffffffff


	//   ....[202]....
        /*049c*/ 	.word	0xffffffff


	//   ....[203]....
        /*04a0*/ 	.word	0xffffffff


	//   ....[204]....
        /*04a4*/ 	.word	0xffffffff


	//   ....[205]....
        /*04a8*/ 	.word	0xffffffff


	//   ....[206]....
        /*04ac*/ 	.word	0xffffffff


	//   ....[207]....
        /*04b0*/ 	.word	0xffffffff


	//   ....[208]....
        /*04b4*/ 	.word	0xffffffff


	//   ....[209]....
        /*04b8*/ 	.word	0xffffffff


	//   ....[210]....
        /*04bc*/ 	.word	0xffffffff


	//   ....[211]....
        /*04c0*/ 	.word	0xffffffff


	//   ....[212]....
        /*04c4*/ 	.word	0xffffffff


	//   ....[213]....
        /*04c8*/ 	.word	0xffffffff


	//   ....[214]....
        /*04cc*/ 	.word	0xffffffff


	//   ....[215]....
        /*04d0*/ 	.word	0xffffffff


	//   ....[216]....
        /*04d4*/ 	.word	0xffffffff


	//   ....[217]....
        /*04d8*/ 	.word	0xffffffff


	//   ....[218]....
        /*04dc*/ 	.word	0xffffffff


	//   ....[219]....
        /*04e0*/ 	.word	0xffffffff


	//   ....[220]....
        /*04e4*/ 	.word	0xffffffff


	//   ....[221]....
        /*04e8*/ 	.word	0xffffffff


	//   ....[222]....
        /*04ec*/ 	.word	0xffffffff


	//   ....[223]....
        /*04f0*/ 	.word	0xffffffff


	//   ....[224]....
        /*04f4*/ 	.word	0xffffffff


	//   ....[225]....
        /*04f8*/ 	.word	0xffffffff


	//   ....[226]....
        /*04fc*/ 	.word	0xffffffff


	//   ....[227]....
        /*0500*/ 	.word	0xffffffff


	//   ....[228]....
        /*0504*/ 	.word	0xffffffff


	//   ....[229]....
        /*0508*/ 	.word	0xffffffff


	//   ....[230]....
        /*050c*/ 	.word	0xffffffff


	//   ....[231]....
        /*0510*/ 	.word	0xffffffff


	//   ....[232]....
        /*0514*/ 	.word	0xffffffff


	//   ....[233]....
        /*0518*/ 	.word	0x0500000f


	//   ....[234]....
        /*051c*/ 	.word	0x0500000f


	//   ....[235]....
        /*0520*/ 	.word	0x0500000f


	//   ....[236]....
        /*0524*/ 	.word	0x0500000f


	//   ....[237]....
        /*0528*/ 	.word	0x0500000f


	//   ....[238]....
        /*052c*/ 	.word	0x0500000f


	//   ....[239]....
        /*0530*/ 	.word	0x0500000f


	//   ....[240]....
        /*0534*/ 	.word	0x0500000f


	//   ....[241]....
        /*0538*/ 	.word	0x0500000f


	//   ....[242]....
        /*053c*/ 	.word	0x0500000f


	//   ....[243]....
        /*0540*/ 	.word	0x0500000f


	//   ....[244]....
        /*0544*/ 	.word	0x0500000f


	//   ....[245]....
        /*0548*/ 	.word	0x0500000f


	//   ....[246]....
        /*054c*/ 	.word	0x0500000f


	//   ....[247]....
        /*0550*/ 	.word	0x0500000f


	//   ....[248]....
        /*0554*/ 	.word	0x0500000f


	//   ....[249]....
        /*0558*/ 	.word	0x0500000f


	//   ....[250]....
        /*055c*/ 	.word	0x0500000f


	//   ....[251]....
        /*0560*/ 	.word	0x0500000f


	//   ....[252]....
        /*0564*/ 	.word	0x0500000f


	//   ....[253]....
        /*0568*/ 	.word	0x0500000f


	//   ....[254]....
        /*056c*/ 	.word	0x0500000f


	//   ....[255]....
        /*0570*/ 	.word	0x0500000f


	//   ....[0]....
        /*0574*/ 	.word	0x0500000f


	//   ....[1]....
        /*0578*/ 	.word	0x0500000f


	//   ....[2]....
        /*057c*/ 	.word	0x0500000f


	//   ....[3]....
        /*0580*/ 	.word	0x0500000f


	//   ....[4]....
        /*0584*/ 	.word	0x0500000f


	//   ....[5]....
        /*0588*/ 	.word	0x0500000f


	//   ....[6]....
        /*058c*/ 	.word	0x0500000f


	//   ....[7]....
        /*0590*/ 	.word	0x0500000f


	//   ....[8]....
        /*0594*/ 	.word	0x0500000f


	//   ....[9]....
        /*0598*/ 	.word	0x0500000f


	//   ....[10]....
        /*059c*/ 	.word	0x0500000f


	//   ....[11]....
        /*05a0*/ 	.word	0x0500000f


	//   ....[12]....
        /*05a4*/ 	.word	0x0500000f


	//   ....[13]....
        /*05a8*/ 	.word	0x0500000f


	//   ....[14]....
        /*05ac*/ 	.word	0x0500000f


	//   ....[15]....
        /*05b0*/ 	.word	0x0500000f


	//   ....[16]....
        /*05b4*/ 	.word	0x0500000f


	//   ....[17]....
        /*05b8*/ 	.word	0x0500000f


	//   ....[18]....
        /*05bc*/ 	.word	0x0500000f


	//   ....[19]....
        /*05c0*/ 	.word	0x0500000f


	//   ....[20]....
        /*05c4*/ 	.word	0x0500000f


	//   ....[21]....
        /*05c8*/ 	.word	0x0500000f


	//   ....[22]....
        /*05cc*/ 	.word	0x0500000f


	//   ....[23]....
        /*05d0*/ 	.word	0x0500000f


	//   ....[24]....
        /*05d4*/ 	.word	0x0500000f


	//   ....[25]....
        /*05d8*/ 	.word	0x0500000f


	//   ....[26]....
        /*05dc*/ 	.word	0x0500000f


	//   ....[27]....
        /*05e0*/ 	.word	0x0500000f


	//   ....[28]....
        /*05e4*/ 	.word	0x0500000f


	//   ....[29]....
        /*05e8*/ 	.word	0x0500000f


	//   ....[30]....
        /*05ec*/ 	.word	0x0500000f


	//   ....[31]....
        /*05f0*/ 	.word	0x0500000f


	//   ....[32]....
        /*05f4*/ 	.word	0x0500000f


	//   ....[33]....
        /*05f8*/ 	.word	0x0500000f


	//   ....[34]....
        /*05fc*/ 	.word	0x0500000f


	//   ....[35]....
        /*0600*/ 	.word	0x0500000f


	//   ....[36]....
        /*0604*/ 	.word	0x0500000f


	//   ....[37]....
        /*0608*/ 	.word	0x0500000f


	//   ....[38]....
        /*060c*/ 	.word	0x0500000f


	//   ....[39]....
        /*0610*/ 	.word	0x0500000f


	//   ....[40]....
        /*0614*/ 	.word	0x0500000f


	//   ....[41]....
        /*0618*/ 	.word	0x0500000f


	//   ....[42]....
        /*061c*/ 	.word	0x0500000f


	//   ....[43]....
        /*0620*/ 	.word	0x0500000f


	//   ....[44]....
        /*0624*/ 	.word	0x0500000f


	//   ....[45]....
        /*0628*/ 	.word	0x0500000f


	//   ....[46]....
        /*062c*/ 	.word	0x0500000f


	//   ....[47]....
        /*0630*/ 	.word	0x0500000f


	//   ....[48]....
        /*0634*/ 	.word	0x0500000f


	//   ....[49]....
        /*0638*/ 	.word	0x0500000f


	//   ....[50]....
        /*063c*/ 	.word	0x0500000f


	//   ....[51]....
        /*0640*/ 	.word	0x0500000f


	//   ....[52]....
        /*0644*/ 	.word	0x0500000f


	//   ....[53]....
        /*0648*/ 	.word	0x0500000f


	//   ....[54]....
        /*064c*/ 	.word	0x0500000f


	//   ....[55]....
        /*0650*/ 	.word	0x0500000f


	//   ....[56]....
        /*0654*/ 	.word	0x0500000f


	//   ....[57]....
        /*0658*/ 	.word	0x0500000f


	//   ....[58]....
        /*065c*/ 	.word	0x0500000f


	//   ....[59]....
        /*0660*/ 	.word	0x0500000f


	//   ....[60]....
        /*0664*/ 	.word	0x0500000f


	//   ....[61]....
        /*0668*/ 	.word	0x0500000f


	//   ....[62]....
        /*066c*/ 	.word	0x0500000f


	//   ....[63]....
        /*0670*/ 	.word	0x0500000f


	//   ....[64]....
        /*0674*/ 	.word	0x0500000f


	//   ....[65]....
        /*0678*/ 	.word	0x0500000f


	//   ....[66]....
        /*067c*/ 	.word	0x0500000f


	//   ....[67]....
        /*0680*/ 	.word	0x0500000f


	//   ....[68]....
        /*0684*/ 	.word	0x0500000f


	//   ....[69]....
        /*0688*/ 	.word	0x0500000f


	//   ....[70]....
        /*068c*/ 	.word	0x0500000f


	//   ....[71]....
        /*0690*/ 	.word	0x0500000f


	//   ....[72]....
        /*0694*/ 	.word	0x0500000f


	//   ....[73]....
        /*0698*/ 	.word	0x0500000f


	//   ....[74]....
        /*069c*/ 	.word	0x0500000f


	//   ....[75]....
        /*06a0*/ 	.word	0x0500000f


	//   ....[76]....
        /*06a4*/ 	.word	0x0500000f


	//   ....[77]....
        /*06a8*/ 	.word	0x0500000f


	//   ....[78]....
        /*06ac*/ 	.word	0x0500000f


	//   ....[79]....
        /*06b0*/ 	.word	0x0500000f


	//   ....[80]....
        /*06b4*/ 	.word	0x0500000f


	//   ....[81]....
        /*06b8*/ 	.word	0x0500000f


	//   ....[82]....
        /*06bc*/ 	.word	0x0500000f


	//   ....[83]....
        /*06c0*/ 	.word	0x0500000f


	//   ....[84]....
        /*06c4*/ 	.word	0x0500000f


	//   ....[85]....
        /*06c8*/ 	.word	0x0500000f


	//   ....[86]....
        /*06cc*/ 	.word	0x0500000f


	//   ....[87]....
        /*06d0*/ 	.word	0x0500000f


	//   ....[88]....
        /*06d4*/ 	.word	0x0500000f


	//   ....[89]....
        /*06d8*/ 	.word	0x0500000f


	//   ....[90]....
        /*06dc*/ 	.word	0x0500000f


	//   ....[91]....
        /*06e0*/ 	.word	0x0500000f


	//   ....[92]....
        /*06e4*/ 	.word	0x0500000f


	//   ....[93]....
        /*06e8*/ 	.word	0x0500000f


	//   ....[94]....
        /*06ec*/ 	.word	0x0500000f


	//   ....[95]....
        /*06f0*/ 	.word	0x0500000f


	//   ....[96]....
        /*06f4*/ 	.word	0x0500000f


	//   ....[97]....
        /*06f8*/ 	.word	0x0500000f


	//   ....[98]....
        /*06fc*/ 	.word	0x0500000f


	//   ....[99]....
        /*0700*/ 	.word	0x0500000f


	//   ....[100]....
        /*0704*/ 	.word	0x0500000f


	//   ....[101]....
        /*0708*/ 	.word	0x0500000f


	//   ....[102]....
        /*070c*/ 	.word	0x0500000f


	//   ....[103]....
        /*0710*/ 	.word	0x0500000f


	//   ....[104]....
        /*0714*/ 	.word	0x0500000f


	//   ....[105]....
        /*0718*/ 	.word	0x0500000f


	//   ....[106]....
        /*071c*/ 	.word	0x0500000f


	//   ....[107]....
        /*0720*/ 	.word	0x0500000f


	//   ....[108]....
        /*0724*/ 	.word	0x0500000f


	//   ....[109]....
        /*0728*/ 	.word	0x0500000f


	//   ....[110]....
        /*072c*/ 	.word	0x0500000f


	//   ....[111]....
        /*0730*/ 	.word	0x0500000f


	//   ....[112]....
        /*0734*/ 	.word	0x0500000f


	//   ....[113]....
        /*0738*/ 	.word	0x0500000f


	//   ....[114]....
        /*073c*/ 	.word	0x0500000f


	//   ....[115]....
        /*0740*/ 	.word	0x0500000f


	//   ....[116]....
        /*0744*/ 	.word	0x0500000f


	//   ....[117]....
        /*0748*/ 	.word	0x0500000f


	//   ....[118]....
        /*074c*/ 	.word	0x0500000f


	//   ....[119]....
        /*0750*/ 	.word	0x0500000f


	//   ....[120]....
        /*0754*/ 	.word	0x0500000f


	//   ....[121]....
        /*0758*/ 	.word	0x0500000f


	//   ....[122]....
        /*075c*/ 	.word	0x0500000f


	//   ....[123]....
        /*0760*/ 	.word	0x0500000f


	//   ....[124]....
        /*0764*/ 	.word	0x0500000f


	//   ....[125]....
        /*0768*/ 	.word	0x0500000f


	//   ....[126]....
        /*076c*/ 	.word	0x0500000f


	//   ....[127]....
        /*0770*/ 	.word	0x0500000f


	//   ....[128]....
        /*0774*/ 	.word	0x0500000f


	//   ....[129]....
        /*0778*/ 	.word	0x0500000f


	//   ....[130]....
        /*077c*/ 	.word	0x0500000f


	//   ....[131]....
        /*0780*/ 	.word	0x0500000f


	//   ....[132]....
        /*0784*/ 	.word	0x0500000f


	//   ....[133]....
        /*0788*/ 	.word	0x0500000f


	//   ....[134]....
        /*078c*/ 	.word	0x0500000f


	//   ....[135]....
        /*0790*/ 	.word	0x0500000f


	//   ....[136]....
        /*0794*/ 	.word	0x0500000f


	//   ....[137]....
        /*0798*/ 	.word	0x0500000f


	//   ....[138]....
        /*079c*/ 	.word	0x0500000f


	//   ....[139]....
        /*07a0*/ 	.word	0x0500000f


	//   ....[140]....
        /*07a4*/ 	.word	0x0500000f


	//   ....[141]....
        /*07a8*/ 	.word	0x0500000f


	//   ....[142]....
        /*07ac*/ 	.word	0x0500000f


	//   ....[143]....
        /*07b0*/ 	.word	0x0500000f


	//   ....[144]....
        /*07b4*/ 	.word	0x0500000f


	//   ....[145]....
        /*07b8*/ 	.word	0x0500000f


	//   ....[146]....
        /*07bc*/ 	.word	0x0500000f


	//   ....[147]....
        /*07c0*/ 	.word	0x0500000f


	//   ....[148]....
        /*07c4*/ 	.word	0x0500000f


	//   ....[149]....
        /*07c8*/ 	.word	0x0500000f


	//   ....[150]....
        /*07cc*/ 	.word	0x0500000f


	//   ....[151]....
        /*07d0*/ 	.word	0x0500000f


	//   ....[152]....
        /*07d4*/ 	.word	0x0500000f


	//   ....[153]....
        /*07d8*/ 	.word	0x0500000f


	//   ....[154]....
        /*07dc*/ 	.word	0x0500000f


	//----- nvinfo : EIATTR_COOP_GROUP_INSTR_OFFSETS
	.align		4
.L_312:
        /*07e0*/ 	.byte	0x04, 0x28
        /*07e2*/ 	.short	(.L_314 - .L_313)


	//   ....[0]....
.L_313:
        /*07e4*/ 	.word	0x00000070


	//   ....[1]....
        /*07e8*/ 	.word	0x00000140


	//   ....[2]....
        /*07ec*/ 	.word	0x00000190


	//   ....[3]....
        /*07f0*/ 	.word	0x000003c0


	//   ....[4]....
        /*07f4*/ 	.word	0x00000520


	//   ....[5]....
        /*07f8*/ 	.word	0x00000640


	//   ....[6]....
        /*07fc*/ 	.word	0x000007a0


	//   ....[7]....
        /*0800*/ 	.word	0x000034c0


	//   ....[8]....
        /*0804*/ 	.word	0x000034d0


	//   ....[9]....
        /*0808*/ 	.word	0x00003c40


	//   ....[10]....
        /*080c*/ 	.word	0x00003c50


	//   ....[11]....
        /*0810*/ 	.word	0x000043c0


	//   ....[12]....
        /*0814*/ 	.word	0x000043d0


	//   ....[13]....
        /*0818*/ 	.word	0x00004b30


	//   ....[14]....
        /*081c*/ 	.word	0x00004b40


	//   ....[15]....
        /*0820*/ 	.word	0x00005cc0


	//   ....[16]....
        /*0824*/ 	.word	0x00005cd0


	//   ....[17]....
        /*0828*/ 	.word	0x000064c0


	//   ....[18]....
        /*082c*/ 	.word	0x000064d0


	//   ....[19]....
        /*0830*/ 	.word	0x00006cc0


	//   ....[20]....
        /*0834*/ 	.word	0x00006cd0


	//   ....[21]....
        /*0838*/ 	.word	0x000074e0


	//   ....[22]....
        /*083c*/ 	.word	0x000074f0


	//   ....[23]....
        /*0840*/ 	.word	0x00007ef0


	//   ....[24]....
        /*0844*/ 	.word	0x00007f00


	//   ....[25]....
        /*0848*/ 	.word	0x00008010


	//   ....[26]....
        /*084c*/ 	.word	0x00008020


	//   ....[27]....
        /*0850*/ 	.word	0x00008140


	//   ....[28]....
        /*0854*/ 	.word	0x00008150


	//   ....[29]....
        /*0858*/ 	.word	0x00008270


	//   ....[30]....
        /*085c*/ 	.word	0x00008280


	//   ....[31]....
        /*0860*/ 	.word	0x00008600


	//   ....[32]....
        /*0864*/ 	.word	0x00008620


	//   ....[33]....
        /*0868*/ 	.word	0x00008700


	//   ....[34]....
        /*086c*/ 	.word	0x00008720


	//   ....[35]....
        /*0870*/ 	.word	0x00008800


	//   ....[36]....
        /*0874*/ 	.word	0x00008820


	//   ....[37]....
        /*0878*/ 	.word	0x00008900


	//   ....[38]....
        /*087c*/ 	.word	0x00008920


	//   ....[39]....
        /*0880*/ 	.word	0x00009150


	//   ....[40]....
        /*0884*/ 	.word	0x00009850


	//   ....[41]....
        /*0888*/ 	.word	0x00009860


	//   ....[42]....
        /*088c*/ 	.word	0x00009870


	//   ....[43]....
        /*0890*/ 	.word	0x00009880


	//   ....[44]....
        /*0894*/ 	.word	0x00009bc0


	//   ....[45]....
        /*0898*/ 	.word	0x00009bd0


	//   ....[46]....
        /*089c*/ 	.word	0x00009be0


	//   ....[47]....
        /*08a0*/ 	.word	0x00009bf0


	//   ....[48]....
        /*08a4*/ 	.word	0x00009f10


	//   ....[49]....
        /*08a8*/ 	.word	0x00009f20


	//   ....[50]....
        /*08ac*/ 	.word	0x00009f30


	//   ....[51]....
        /*08b0*/ 	.word	0x00009f40


	//   ....[52]....
        /*08b4*/ 	.word	0x0000a280


	//   ....[53]....
        /*08b8*/ 	.word	0x0000a290


	//   ....[54]....
        /*08bc*/ 	.word	0x0000a2a0


	//   ....[55]....
        /*08c0*/ 	.word	0x0000a2b0


	//   ....[56]....
        /*08c4*/ 	.word	0x0000c1e0


	//   ....[57]....
        /*08c8*/ 	.word	0x0000c200


	//   ....[58]....
        /*08cc*/ 	.word	0x0000c210


	//   ....[59]....
        /*08d0*/ 	.word	0x0000c220


	//   ....[60]....
        /*08d4*/ 	.word	0x0000c330


	//   ....[61]....
        /*08d8*/ 	.word	0x0000c380


	//   ....[62]....
        /*08dc*/ 	.word	0x0000c3b0


	//   ....[63]....
        /*08e0*/ 	.word	0x0000c3f0


	//   ....[64]....
        /*08e4*/ 	.word	0x0000c770


	//   ....[65]....
        /*08e8*/ 	.word	0x0000c790


	//   ....[66]....
        /*08ec*/ 	.word	0x0000c7b0


	//   ....[67]....
        /*08f0*/ 	.word	0x0000c7c0


	//   ....[68]....
        /*08f4*/ 	.word	0x0000c890


	//   ....[69]....
        /*08f8*/ 	.word	0x0000c8b0


	//   ....[70]....
        /*08fc*/ 	.word	0x0000c8c0


	//   ....[71]....
        /*0900*/ 	.word	0x0000c940


	//   ....[72]....
        /*0904*/ 	.word	0x0000f0b0


	//   ....[73]....
        /*0908*/ 	.word	0x0000f0e0


	//   ....[74]....
        /*090c*/ 	.word	0x0000f730


	//   ....[75]....
        /*0910*/ 	.word	0x0000f800


	//   ....[76]....
        /*0914*/ 	.word	0x00010120


	//   ....[77]....
        /*0918*/ 	.word	0x00010180


	//   ....[78]....
        /*091c*/ 	.word	0x00011810


	//   ....[79]....
        /*0920*/ 	.word	0x00011e60


	//   ....[80]....
        /*0924*/ 	.word	0x00011e80


	//   ....[81]....
        /*0928*/ 	.word	0x00011e90


	//   ....[82]....
        /*092c*/ 	.word	0x000127d0


	//   ....[83]....
        /*0930*/ 	.word	0x00012860


	//   ....[84]....
        /*0934*/ 	.word	0x00014730


	//   ....[85]....
        /*0938*/ 	.word	0x00014740


	//   ....[86]....
        /*093c*/ 	.word	0x00014770


	//   ....[87]....
        /*0940*/ 	.word	0x00014780


	//   ....[88]....
        /*0944*/ 	.word	0x00015cc0


	//   ....[89]....
        /*0948*/ 	.word	0x00015d00


	//   ....[90]....
        /*094c*/ 	.word	0x00016020


	//   ....[91]....
        /*0950*/ 	.word	0x00016040


	//   ....[92]....
        /*0954*/ 	.word	0x00017150


	//   ....[93]....
        /*0958*/ 	.word	0x00017180


	//   ....[94]....
        /*095c*/ 	.word	0x000171a0


	//   ....[95]....
        /*0960*/ 	.word	0x000171b0


	//   ....[96]....
        /*0964*/ 	.word	0x00017870


	//   ....[97]....
        /*0968*/ 	.word	0x00017880


	//   ....[98]....
        /*096c*/ 	.word	0x00017980


	//   ....[99]....
        /*0970*/ 	.word	0x00017990


	//   ....[100]....
        /*0974*/ 	.word	0x00017aa0


	//   ....[101]....
        /*0978*/ 	.word	0x00017ab0


	//   ....[102]....
        /*097c*/ 	.word	0x00017bc0


	//   ....[103]....
        /*0980*/ 	.word	0x00017bd0


	//   ....[104]....
        /*0984*/ 	.word	0x000180a0


	//   ....[105]....
        /*0988*/ 	.word	0x000180b0


	//   ....[106]....
        /*098c*/ 	.word	0x00018530


	//   ....[107]....
        /*0990*/ 	.word	0x00018540


	//   ....[108]....
        /*0994*/ 	.word	0x00019160


	//   ....[109]....
        /*0998*/ 	.word	0x00019170


	//   ....[110]....
        /*099c*/ 	.word	0x00019280


	//   ....[111]....
        /*09a0*/ 	.word	0x00019290


	//   ....[112]....
        /*09a4*/ 	.word	0x000193a0


	//   ....[113]....
        /*09a8*/ 	.word	0x000193b0


	//   ....[114]....
        /*09ac*/ 	.word	0x000194c0


	//   ....[115]....
        /*09b0*/ 	.word	0x000194d0


	//   ....[116]....
        /*09b4*/ 	.word	0x00019640


	//   ....[117]....
        /*09b8*/ 	.word	0x00019830


	//   ....[118]....
        /*09bc*/ 	.word	0x00019860


	//   ....[119]....
        /*09c0*/ 	.word	0x00019890


	//   ....[120]....
        /*09c4*/ 	.word	0x000198c0


	//   ....[121]....
        /*09c8*/ 	.word	0x000198f0


	//   ....[122]....
        /*09cc*/ 	.word	0x00019920


	//   ....[123]....
        /*09d0*/ 	.word	0x00019ab0


	//   ....[124]....
        /*09d4*/ 	.word	0x00019ae0


	//   ....[125]....
        /*09d8*/ 	.word	0x00019b10


	//   ....[126]....
        /*09dc*/ 	.word	0x00019b40


	//   ....[127]....
        /*09e0*/ 	.word	0x00019b70


	//   ....[128]....
        /*09e4*/ 	.word	0x00019ba0


	//   ....[129]....
        /*09e8*/ 	.word	0x00019c30


	//   ....[130]....
        /*09ec*/ 	.word	0x00019c60


	//   ....[131]....
        /*09f0*/ 	.word	0x00019c70


	//   ....[132]....
        /*09f4*/ 	.word	0x00019cb0


	//   ....[133]....
        /*09f8*/ 	.word	0x0001b150


	//   ....[134]....
        /*09fc*/ 	.word	0x0001cfd0


	//   ....[135]....
        /*0a00*/ 	.word	0x0001cff0


	//   ....[136]....
        /*0a04*/ 	.word	0x0001d090


	//   ....[137]....
        /*0a08*/ 	.word	0x0001d0b0


	//   ....[138]....
        /*0a0c*/ 	.word	0x0001d140


	//   ....[139]....
        /*0a10*/ 	.word	0x0001d160


	//   ....[140]....
        /*0a14*/ 	.word	0x0001d1f0


	//   ....[141]....
        /*0a18*/ 	.word	0x0001d210


	//   ....[142]....
        /*0a1c*/ 	.word	0x0001d2a0


	//   ....[143]....
        /*0a20*/ 	.word	0x0001d2c0


	//   ....[144]....
        /*0a24*/ 	.word	0x0001d350


	//   ....[145]....
        /*0a28*/ 	.word	0x0001d370


	//   ....[146]....
        /*0a2c*/ 	.word	0x0001d400


	//   ....[147]....
        /*0a30*/ 	.word	0x0001d420


	//   ....[148]....
        /*0a34*/ 	.word	0x0001d430


	//   ....[149]....
        /*0a38*/ 	.word	0x0001d4b0


	//   ....[150]....
        /*0a3c*/ 	.word	0x0001dc00


	//   ....[151]....
        /*0a40*/ 	.word	0x0001dc30


	//   ....[152]....
        /*0a44*/ 	.word	0x0001dc90


	//   ....[153]....
        /*0a48*/ 	.word	0x0001dce0


	//   ....[154]....
        /*0a4c*/ 	.word	0x0001dd30


	//   ....[155]....
        /*0a50*/ 	.word	0x0001dd80


	//   ....[156]....
        /*0a54*/ 	.word	0x0001ddd0


	//   ....[157]....
        /*0a58*/ 	.word	0x0001de20


	//   ....[158]....
        /*0a5c*/ 	.word	0x0001de70


	//   ....[159]....
        /*0a60*/ 	.word	0x0001dec0


	//   ....[160]....
        /*0a64*/ 	.word	0x0001df10


	//   ....[161]....
        /*0a68*/ 	.word	0x0001df60


	//   ....[162]....
        /*0a6c*/ 	.word	0x0001dfb0


	//   ....[163]....
        /*0a70*/ 	.word	0x0001dff0


	//   ....[164]....
        /*0a74*/ 	.word	0x0001e010


	//   ....[165]....
        /*0a78*/ 	.word	0x0001e050


	//   ....[166]....
        /*0a7c*/ 	.word	0x0001e790


	//   ....[167]....
        /*0a80*/ 	.word	0x0001e7c0


	//   ....[168]....
        /*0a84*/ 	.word	0x0001e820


	//   ....[169]....
        /*0a88*/ 	.word	0x0001e830


	//   ....[170]....
        /*0a8c*/ 	.word	0x0001e880


	//   ....[171]....
        /*0a90*/ 	.word	0x0001e890


	//   ....[172]....
        /*0a94*/ 	.word	0x0001e8e0


	//   ....[173]....
        /*0a98*/ 	.word	0x0001e8f0


	//   ....[174]....
        /*0a9c*/ 	.word	0x0001e940


	//   ....[175]....
        /*0aa0*/ 	.word	0x0001e950


	//   ....[176]....
        /*0aa4*/ 	.word	0x0001e9a0


	//   ....[177]....
        /*0aa8*/ 	.word	0x0001e9b0


	//   ....[178]....
        /*0aac*/ 	.word	0x0001ea00


	//   ....[179]....
        /*0ab0*/ 	.word	0x0001ea10


	//   ....[180]....
        /*0ab4*/ 	.word	0x0001ea20


	//   ....[181]....
        /*0ab8*/ 	.word	0x0001ea70


	//   ....[182]....
        /*0abc*/ 	.word	0x0001ecd0


	//   ....[183]....
        /*0ac0*/ 	.word	0x0001ecf0


	//   ....[184]....
        /*0ac4*/ 	.word	0x0001ed00


	//   ....[185]....
        /*0ac8*/ 	.word	0x0001ed70


	//   ....[186]....
        /*0acc*/ 	.word	0x0001ed80


	//   ....[187]....
        /*0ad0*/ 	.word	0x0001edf0


	//   ....[188]....
        /*0ad4*/ 	.word	0x0001ee00


	//   ....[189]....
        /*0ad8*/ 	.word	0x0001ee70


	//   ....[190]....
        /*0adc*/ 	.word	0x0001ee80


	//   ....[191]....
        /*0ae0*/ 	.word	0x0001eef0


	//   ....[192]....
        /*0ae4*/ 	.word	0x0001ef00


	//   ....[193]....
        /*0ae8*/ 	.word	0x0001ef70


	//   ....[194]....
        /*0aec*/ 	.word	0x0001ef80


	//   ....[195]....
        /*0af0*/ 	.word	0x0001eff0


	//   ....[196]....
        /*0af4*/ 	.word	0x0001f000


	//   ....[197]....
        /*0af8*/ 	.word	0x0001f010


	//   ....[198]....
        /*0afc*/ 	.word	0x0001f5a0


	//   ....[199]....
        /*0b00*/ 	.word	0x0001f5e0


	//   ....[200]....
        /*0b04*/ 	.word	0x0001f620


	//   ....[201]....
        /*0b08*/ 	.word	0x0001f640


	//   ....[202]....
        /*0b0c*/ 	.word	0x0001f650


	//   ....[203]....
        /*0b10*/ 	.word	0x0001f670


	//   ....[204]....
        /*0b14*/ 	.word	0x0001f6e0


	//   ....[205]....
        /*0b18*/ 	.word	0x0001f700


	//   ....[206]....
        /*0b1c*/ 	.word	0x0001f760


	//   ....[207]....
        /*0b20*/ 	.word	0x0001f780


	//   ....[208]....
        /*0b24*/ 	.word	0x0001f7e0


	//   ....[209]....
        /*0b28*/ 	.word	0x0001f800


	//   ....[210]....
        /*0b2c*/ 	.word	0x0001f860


	//   ....[211]....
        /*0b30*/ 	.word	0x0001f880


	//   ....[212]....
        /*0b34*/ 	.word	0x0001f8d0


	//   ....[213]....
        /*0b38*/ 	.word	0x0001f8f0


	//   ....[214]....
        /*0b3c*/ 	.word	0x0001fd30


	//   ....[215]....
        /*0b40*/ 	.word	0x0001fd60


	//   ....[216]....
        /*0b44*/ 	.word	0x0001fdc0


	//   ....[217]....
        /*0b48*/ 	.word	0x0001fdf0


	//   ....[218]....
        /*0b4c*/ 	.word	0x0001fe20


	//   ....[219]....
        /*0b50*/ 	.word	0x0001fe50


	//   ....[220]....
        /*0b54*/ 	.word	0x0001fe80


	//   ....[221]....
        /*0b58*/ 	.word	0x0001feb0


	//   ....[222]....
        /*0b5c*/ 	.word	0x00020050


	//   ....[223]....
        /*0b60*/ 	.word	0x00020080


	//   ....[224]....
        /*0b64*/ 	.word	0x000200b0


	//   ....[225]....
        /*0b68*/ 	.word	0x000200e0


	//   ....[226]....
        /*0b6c*/ 	.word	0x00020110


	//   ....[227]....
        /*0b70*/ 	.word	0x00020140


	//   ....[228]....
        /*0b74*/ 	.word	0x00020200


	//   ....[229]....
        /*0b78*/ 	.word	0x00020220


	//   ....[230]....
        /*0b7c*/ 	.word	0x00020240


	//   ....[231]....
        /*0b80*/ 	.word	0x000202a0


	//   ....[232]....
        /*0b84*/ 	.word	0x00020cc0


	//   ....[233]....
        /*0b88*/ 	.word	0x00020fe0


	//   ....[234]....
        /*0b8c*/ 	.word	0x00021070


	//   ....[235]....
        /*0b90*/ 	.word	0x00021110


	//   ....[236]....
        /*0b94*/ 	.word	0x000211a0


	//   ....[237]....
        /*0b98*/ 	.word	0x00021240


	//   ....[238]....
        /*0b9c*/ 	.word	0x000212d0


	//   ....[239]....
        /*0ba0*/ 	.word	0x00021370


	//   ....[240]....
        /*0ba4*/ 	.word	0x00021400


	//   ....[241]....
        /*0ba8*/ 	.word	0x000214f0


	//   ....[242]....
        /*0bac*/ 	.word	0x00021580


	//   ....[243]....
        /*0bb0*/ 	.word	0x00021620


	//   ....[244]....
        /*0bb4*/ 	.word	0x000216b0


	//   ....[245]....
        /*0bb8*/ 	.word	0x00021750


	//   ....[246]....
        /*0bbc*/ 	.word	0x000217e0


	//   ....[247]....
        /*0bc0*/ 	.word	0x00021880


	//   ....[248]....
        /*0bc4*/ 	.word	0x00021910


	//   ....[249]....
        /*0bc8*/ 	.word	0x00021a00


	//   ....[250]....
        /*0bcc*/ 	.word	0x00021a90


	//   ....[251]....
        /*0bd0*/ 	.word	0x00021b20


	//   ....[252]....
        /*0bd4*/ 	.word	0x00021bb0


	//   ....[253]....
        /*0bd8*/ 	.word	0x00021c40


	//   ....[254]....
        /*0bdc*/ 	.word	0x00021cd0


	//   ....[255]....
        /*0be0*/ 	.word	0x00021d60


	//   ....[0]....
        /*0be4*/ 	.word	0x00021df0


	//   ....[1]....
        /*0be8*/ 	.word	0x00021f20


	//   ....[2]....
        /*0bec*/ 	.word	0x00021fd0


	//   ....[3]....
        /*0bf0*/ 	.word	0x00022060


	//   ....[4]....
        /*0bf4*/ 	.word	0x000220b0


	//   ....[5]....
        /*0bf8*/ 	.word	0x00022100


	//   ....[6]....
        /*0bfc*/ 	.word	0x00022190


	//   ....[7]....
        /*0c00*/ 	.word	0x00022220


	//   ....[8]....
        /*0c04*/ 	.word	0x00022270


	//   ....[9]....
        /*0c08*/ 	.word	0x000222c0


	//   ....[10]....
        /*0c0c*/ 	.word	0x00022350


	//   ....[11]....
        /*0c10*/ 	.word	0x000223e0


	//   ....[12]....
        /*0c14*/ 	.word	0x00022430


	//   ....[13]....
        /*0c18*/ 	.word	0x00022480


	//   ....[14]....
        /*0c1c*/ 	.word	0x00022510


	//   ....[15]....
        /*0c20*/ 	.word	0x000225a0


	//   ....[16]....
        /*0c24*/ 	.word	0x000225f0


	//   ....[17]....
        /*0c28*/ 	.word	0x00022640


	//   ....[18]....
        /*0c2c*/ 	.word	0x00022730


	//   ....[19]....
        /*0c30*/ 	.word	0x000227e0


	//   ....[20]....
        /*0c34*/ 	.word	0x00022860


	//   ....[21]....
        /*0c38*/ 	.word	0x000228f0


	//   ....[22]....
        /*0c3c*/ 	.word	0x00022a50


	//   ....[23]....
        /*0c40*/ 	.word	0x00022bb0


	//   ....[24]....
        /*0c44*/ 	.word	0x00022c10


	//   ....[25]....
        /*0c48*/ 	.word	0x00022c60


	//   ....[26]....
        /*0c4c*/ 	.word	0x00022cf0


	//   ....[27]....
        /*0c50*/ 	.word	0x00022d90


	//   ....[28]....
        /*0c54*/ 	.word	0x00022e10


	//   ....[29]....
        /*0c58*/ 	.word	0x00022e80


	//   ....[30]....
        /*0c5c*/ 	.word	0x00022ff0


	//   ....[31]....
        /*0c60*/ 	.word	0x00023120


	//   ....[32]....
        /*0c64*/ 	.word	0x00023190


	//   ....[33]....
        /*0c68*/ 	.word	0x000231e0


	//   ....[34]....
        /*0c6c*/ 	.word	0x000234c0


	//   ....[35]....
        /*0c70*/ 	.word	0x00023510


	//   ....[36]....
        /*0c74*/ 	.word	0x000235a0


	//   ....[37]....
        /*0c78*/ 	.word	0x00023630


	//   ....[38]....
        /*0c7c*/ 	.word	0x000236c0


	//   ....[39]....
        /*0c80*/ 	.word	0x00023750


	//   ....[40]....
        /*0c84*/ 	.word	0x000237e0


	//   ....[41]....
        /*0c88*/ 	.word	0x00023870


	//   ....[42]....
        /*0c8c*/ 	.word	0x000238f0


	//   ....[43]....
        /*0c90*/ 	.word	0x00023940


	//   ....[44]....
        /*0c94*/ 	.word	0x000239d0


	//   ....[45]....
        /*0c98*/ 	.word	0x00023a60


	//   ....[46]....
        /*0c9c*/ 	.word	0x00023ae0


	//   ....[47]....
        /*0ca0*/ 	.word	0x00023b30


	//   ....[48]....
        /*0ca4*/ 	.word	0x00023bc0


	//   ....[49]....
        /*0ca8*/ 	.word	0x00023c50


	//   ....[50]....
        /*0cac*/ 	.word	0x00023ce0


	//   ....[51]....
        /*0cb0*/ 	.word	0x00023d70


	//   ....[52]....
        /*0cb4*/ 	.word	0x00023e00


	//   ....[53]....
        /*0cb8*/ 	.word	0x00023e90


	//   ....[54]....
        /*0cbc*/ 	.word	0x00023f50


	//   ....[55]....
        /*0cc0*/ 	.word	0x00024230


	//   ....[56]....
        /*0cc4*/ 	.word	0x00024320


	//   ....[57]....
        /*0cc8*/ 	.word	0x000243c0


	//   ....[58]....
        /*0ccc*/ 	.word	0x00024420


	//   ....[59]....
        /*0cd0*/ 	.word	0x00024520


	//   ....[60]....
        /*0cd4*/ 	.word	0x00024590


	//   ....[61]....
        /*0cd8*/ 	.word	0x00024690


	//   ....[62]....
        /*0cdc*/ 	.word	0x00024700


	//   ....[63]....
        /*0ce0*/ 	.word	0x00024800


	//   ....[64]....
        /*0ce4*/ 	.word	0x00024870


	//   ....[65]....
        /*0ce8*/ 	.word	0x00024970


	//   ....[66]....
        /*0cec*/ 	.word	0x000249e0


	//   ....[67]....
        /*0cf0*/ 	.word	0x00024ae0


	//   ....[68]....
        /*0cf4*/ 	.word	0x00024b50


	//   ....[69]....
        /*0cf8*/ 	.word	0x00024c50


	//   ....[70]....
        /*0cfc*/ 	.word	0x00024cc0


	//   ....[71]....
        /*0d00*/ 	.word	0x00024d60


	//   ....[72]....
        /*0d04*/ 	.word	0x00024e60


	//   ....[73]....
        /*0d08*/ 	.word	0x00024ed0


	//   ....[74]....
        /*0d0c*/ 	.word	0x00024f50


	//   ....[75]....
        /*0d10*/ 	.word	0x00025010


	//   ....[76]....
        /*0d14*/ 	.word	0x00025090


	//   ....[77]....
        /*0d18*/ 	.word	0x00025160


	//   ....[78]....
        /*0d1c*/ 	.word	0x000251e0


	//   ....[79]....
        /*0d20*/ 	.word	0x000252b0


	//   ....[80]....
        /*0d24*/ 	.word	0x00025330


	//   ....[81]....
        /*0d28*/ 	.word	0x00025400


	//   ....[82]....
        /*0d2c*/ 	.word	0x00025480


	//   ....[83]....
        /*0d30*/ 	.word	0x00025550


	//   ....[84]....
        /*0d34*/ 	.word	0x000255d0


	//   ....[85]....
        /*0d38*/ 	.word	0x00025690


	//   ....[86]....
        /*0d3c*/ 	.word	0x00025710


	//   ....[87]....
        /*0d40*/ 	.word	0x000257c0


	//   ....[88]....
        /*0d44*/ 	.word	0x000258f0


	//   ....[89]....
        /*0d48*/ 	.word	0x00025990


	//   ....[90]....
        /*0d4c*/ 	.word	0x00025a00


	//   ....[91]....
        /*0d50*/ 	.word	0x00025ac0


	//   ....[92]....
        /*0d54*/ 	.word	0x00025b20


	//   ....[93]....
        /*0d58*/ 	.word	0x00025be0


	//   ....[94]....
        /*0d5c*/ 	.word	0x00025c40


	//   ....[95]....
        /*0d60*/ 	.word	0x00025d00


	//   ....[96]....
        /*0d64*/ 	.word	0x00025d60


	//   ....[97]....
        /*0d68*/ 	.word	0x00025e20


	//   ....[98]....
        /*0d6c*/ 	.word	0x00025e80


	//   ....[99]....
        /*0d70*/ 	.word	0x00025f40


	//   ....[100]....
        /*0d74*/ 	.word	0x00025fa0


	//   ....[101]....
        /*0d78*/ 	.word	0x00026060


	//   ....[102]....
        /*0d7c*/ 	.word	0x000260c0


	//   ....[103]....
        /*0d80*/ 	.word	0x00026180


	//   ....[104]....
        /*0d84*/ 	.word	0x00026270


	//   ....[105]....
        /*0d88*/ 	.word	0x00026310


	//   ....[106]....
        /*0d8c*/ 	.word	0x00026370


	//   ....[107]....
        /*0d90*/ 	.word	0x00026450


	//   ....[108]....
        /*0d94*/ 	.word	0x000264b0


	//   ....[109]....
        /*0d98*/ 	.word	0x00026590


	//   ....[110]....
        /*0d9c*/ 	.word	0x000265f0


	//   ....[111]....
        /*0da0*/ 	.word	0x000266d0


	//   ....[112]....
        /*0da4*/ 	.word	0x00026730


	//   ....[113]....
        /*0da8*/ 	.word	0x00026810


	//   ....[114]....
        /*0dac*/ 	.word	0x00026870


	//   ....[115]....
        /*0db0*/ 	.word	0x00026950


	//   ....[116]....
        /*0db4*/ 	.word	0x000269b0


	//   ....[117]....
        /*0db8*/ 	.word	0x00026a90


	//   ....[118]....
        /*0dbc*/ 	.word	0x00026af0


	//   ....[119]....
        /*0dc0*/ 	.word	0x00026bc0


	//   ....[120]....
        /*0dc4*/ 	.word	0x00026ce0


	//   ....[121]....
        /*0dc8*/ 	.word	0x00026d80


	//   ....[122]....
        /*0dcc*/ 	.word	0x00026e40


	//   ....[123]....
        /*0dd0*/ 	.word	0x00026f10


	//   ....[124]....
        /*0dd4*/ 	.word	0x00026f70


	//   ....[125]....
        /*0dd8*/ 	.word	0x00027050


	//   ....[126]....
        /*0ddc*/ 	.word	0x000270b0


	//   ....[127]....
        /*0de0*/ 	.word	0x00027180


	//   ....[128]....
        /*0de4*/ 	.word	0x000271e0


	//   ....[129]....
        /*0de8*/ 	.word	0x000272b0


	//   ....[130]....
        /*0dec*/ 	.word	0x00027310


	//   ....[131]....
        /*0df0*/ 	.word	0x000273f0


	//   ....[132]....
        /*0df4*/ 	.word	0x00027450


	//   ....[133]....
        /*0df8*/ 	.word	0x00027520


	//   ....[134]....
        /*0dfc*/ 	.word	0x00027580


	//   ....[135]....
        /*0e00*/ 	.word	0x00027640


	//   ....[136]....
        /*0e04*/ 	.word	0x000276d0


	//   ....[137]....
        /*0e08*/ 	.word	0x00027770


	//   ....[138]....
        /*0e0c*/ 	.word	0x000278f0


	//   ....[139]....
        /*0e10*/ 	.word	0x00027960


	//   ....[140]....
        /*0e14*/ 	.word	0x000279d0


	//   ....[141]....
        /*0e18*/ 	.word	0x00027a40


	//   ....[142]....
        /*0e1c*/ 	.word	0x00027ab0


	//   ....[143]....
        /*0e20*/ 	.word	0x00027b30


	//   ....[144]....
        /*0e24*/ 	.word	0x00027bb0


	//   ....[145]....
        /*0e28*/ 	.word	0x00027c40


	//   ....[146]....
        /*0e2c*/ 	.word	0x00027cb0


	//   ....[147]....
        /*0e30*/ 	.word	0x00027d20


	//   ....[148]....
        /*0e34*/ 	.word	0x00027d90


	//   ....[149]....
        /*0e38*/ 	.word	0x00027e10


	//   ....[150]....
        /*0e3c*/ 	.word	0x00027e80


	//   ....[151]....
        /*0e40*/ 	.word	0x00027f10


	//   ....[152]....
        /*0e44*/ 	.word	0x00027f70


	//   ....[153]....
        /*0e48*/ 	.word	0x00028000


	//   ....[154]....
        /*0e4c*/ 	.word	0x00028130


	//----- nvinfo : EIATTR_REG_RECONFIG
	.align		4
.L_314:
        /*0e50*/ 	.byte	0x01, 0x54
	.zero		2


	//----- nvinfo : EIATTR_SYSCALL_OFFSETS
	.align		4
        /*0e54*/ 	.byte	0x04, 0x46
        /*0e56*/ 	.short	(.L_316 - .L_315)


	//   ....[0]....
.L_315:
        /*0e58*/ 	.word	0x00001cd0


	//   ....[1]....
        /*0e5c*/ 	.word	0x00001e20


	//   ....[2]....
        /*0e60*/ 	.word	0x000092f0


	//   ....[3]....
        /*0e64*/ 	.word	0x000095f0


	//   ....[4]....
        /*0e68*/ 	.word	0x0001c6d0


	//   ....[5]....
        /*0e6c*/ 	.word	0x0001c820


	//   ....[6]....
        /*0e70*/ 	.word	0x0001c910


	//   ....[7]....
        /*0e74*/ 	.word	0x0001d880


	//----- nvinfo : EIATTR_MBARRIER_INSTR_OFFSETS
	.align		4
.L_316:
        /*0e78*/ 	.byte	0x04, 0x39
        /*0e7a*/ 	.short	(.L_318 - .L_317)


	//   ....[0]....
.L_317:
        /*0e7c*/ 	.word	0x00000270
        /*0e80*/ 	.word	0x000000ff
        /*0e84*/ 	.word	0x00028800
        /*0e88*/ 	.short	0x0100
        /*0e8a*/ 	.byte	0x08
	.zero		1


	//   ....[1]....
        /*0e8c*/ 	.word	0x00000280
        /*0e90*/ 	.word	0x000000ff
        /*0e94*/ 	.word	0x00028820
        /*0e98*/ 	.short	0x0100
        /*0e9a*/ 	.byte	0x08
	.zero		1


	//   ....[2]....
        /*0e9c*/ 	.word	0x00000370
        /*0ea0*/ 	.word	0x000000ff
        /*0ea4*/ 	.word	0x00028830
        /*0ea8*/ 	.short	0x0100
        /*0eaa*/ 	.byte	0x08
	.zero		1


	//   ....[3]....
        /*0eac*/ 	.word	0x00000380
        /*0eb0*/ 	.word	0x000000ff
        /*0eb4*/ 	.word	0x00028840
        /*0eb8*/ 	.short	0x0100
        /*0eba*/ 	.byte	0x08
	.zero		1


	//   ....[4]....
        /*0ebc*/ 	.word	0x00000390
        /*0ec0*/ 	.word	0x000000ff
        /*0ec4*/ 	.word	0x00028838
        /*0ec8*/ 	.short	0x0100
        /*0eca*/ 	.byte	0x08
	.zero		1


	//   ....[5]....
        /*0ecc*/ 	.word	0x000003a0
        /*0ed0*/ 	.word	0x000000ff
        /*0ed4*/ 	.word	0x00028848
        /*0ed8*/ 	.short	0x0100
        /*0eda*/ 	.byte	0x08
	.zero		1


	//   ....[6]....
        /*0edc*/ 	.word	0x000004d0
        /*0ee0*/ 	.word	0x000000ff
        /*0ee4*/ 	.word	0x00028850
        /*0ee8*/ 	.short	0x0100
        /*0eea*/ 	.byte	0x08
	.zero		1


	//   ....[7]....
        /*0eec*/ 	.word	0x000004e0
        /*0ef0*/ 	.word	0x000000ff
        /*0ef4*/ 	.word	0x00028860
        /*0ef8*/ 	.short	0x0100
        /*0efa*/ 	.byte	0x08
	.zero		1


	//   ....[8]....
        /*0efc*/ 	.word	0x000004f0
        /*0f00*/ 	.word	0x000000ff
        /*0f04*/ 	.word	0x00028858
        /*0f08*/ 	.short	0x0100
        /*0f0a*/ 	.byte	0x08
	.zero		1


	//   ....[9]....
        /*0f0c*/ 	.word	0x00000500
        /*0f10*/ 	.word	0x000000ff
        /*0f14*/ 	.word	0x00028868
        /*0f18*/ 	.short	0x0100
        /*0f1a*/ 	.byte	0x08
	.zero		1


	//   ....[10]....
        /*0f1c*/ 	.word	0x000005f0
        /*0f20*/ 	.word	0x000000ff
        /*0f24*/ 	.word	0x00028870
        /*0f28*/ 	.short	0x0100
        /*0f2a*/ 	.byte	0x06
	.zero		1


	//   ....[11]....
        /*0f2c*/ 	.word	0x00000600
        /*0f30*/ 	.word	0x000000ff
        /*0f34*/ 	.word	0x00028880
        /*0f38*/ 	.short	0x0100
        /*0f3a*/ 	.byte	0x06
	.zero		1


	//   ....[12]....
        /*0f3c*/ 	.word	0x00000610
        /*0f40*/ 	.word	0x000000ff
        /*0f44*/ 	.word	0x00028878
        /*0f48*/ 	.short	0x0100
        /*0f4a*/ 	.byte	0x06
	.zero		1


	//   ....[13]....
        /*0f4c*/ 	.word	0x00000620
        /*0f50*/ 	.word	0x000000ff
        /*0f54*/ 	.word	0x00028888
        /*0f58*/ 	.short	0x0100
        /*0f5a*/ 	.byte	0x06
	.zero		1


	//   ....[14]....
        /*0f5c*/ 	.word	0x00000750
        /*0f60*/ 	.word	0x000000ff
        /*0f64*/ 	.word	0x00028890
        /*0f68*/ 	.short	0x0100
        /*0f6a*/ 	.byte	0x08
	.zero		1


	//   ....[15]....
        /*0f6c*/ 	.word	0x00000760
        /*0f70*/ 	.word	0x000000ff
        /*0f74*/ 	.word	0x000288a0
        /*0f78*/ 	.short	0x0100
        /*0f7a*/ 	.byte	0x08
	.zero		1


	//   ....[16]....
        /*0f7c*/ 	.word	0x00000770
        /*0f80*/ 	.word	0x000000ff
        /*0f84*/ 	.word	0x00028898
        /*0f88*/ 	.short	0x0100
        /*0f8a*/ 	.byte	0x08
	.zero		1


	//   ....[17]....
        /*0f8c*/ 	.word	0x00000780
        /*0f90*/ 	.word	0x000000ff
        /*0f94*/ 	.word	0x000288a8
        /*0f98*/ 	.short	0x0100
        /*0f9a*/ 	.byte	0x08
	.zero		1


	//   ....[18]....
        /*0f9c*/ 	.word	0x000008b0
        /*0fa0*/ 	.word	0x000000ff
        /*0fa4*/ 	.word	0x000288b0
        /*0fa8*/ 	.short	0x0100
        /*0faa*/ 	.byte	0x08
	.zero		1


	//   ....[19]....
        /*0fac*/ 	.word	0x000008c0
        /*0fb0*/ 	.word	0x000000ff
        /*0fb4*/ 	.word	0x000288c0
        /*0fb8*/ 	.short	0x0100
        /*0fba*/ 	.byte	0x08
	.zero		1


	//   ....[20]....
        /*0fbc*/ 	.word	0x000008d0
        /*0fc0*/ 	.word	0x000000ff
        /*0fc4*/ 	.word	0x000288b8
        /*0fc8*/ 	.short	0x0100
        /*0fca*/ 	.byte	0x08
	.zero		1


	//   ....[21]....
        /*0fcc*/ 	.word	0x000008e0
        /*0fd0*/ 	.word	0x000000ff
        /*0fd4*/ 	.word	0x000288c8
        /*0fd8*/ 	.short	0x0100
        /*0fda*/ 	.byte	0x08
	.zero		1


	//   ....[22]....
        /*0fdc*/ 	.word	0x00003470
        /*0fe0*/ 	.word	0x00000059
        /*0fe4*/ 	.word	0x00028890
        /*0fe8*/ 	.short	0x010a
        /*0fea*/ 	.byte	0x3f
	.zero		1


	//   ....[23]....
        /*0fec*/ 	.word	0x00005c60
        /*0ff0*/ 	.word	0x00000059
        /*0ff4*/ 	.word	0x00028890
        /*0ff8*/ 	.short	0x010a
        /*0ffa*/ 	.byte	0x3f
	.zero		1


	//   ....[24]....
        /*0ffc*/ 	.word	0x00007d50
        /*1000*/ 	.word	0x00000059
        /*1004*/ 	.word	0x00028890
        /*1008*/ 	.short	0x010a
        /*100a*/ 	.byte	0x3f
	.zero		1


	//   ....[25]....
        /*100c*/ 	.word	0x00008450
        /*1010*/ 	.word	0x0000000b
        /*1014*/ 	.word	0x00000000
        /*1018*/ 	.short	0x0101
        /*101a*/ 	.byte	0x3f
	.zero		1


	//   ....[26]....
        /*101c*/ 	.word	0x00008490
        /*1020*/ 	.word	0x00000059
        /*1024*/ 	.word	0x000288b0
        /*1028*/ 	.short	0x010a
        /*102a*/ 	.byte	0x3f
	.zero		1


	//   ....[27]....
        /*102c*/ 	.word	0x00008aa0
        /*1030*/ 	.word	0x00000059
        /*1034*/ 	.word	0x00000000
        /*1038*/ 	.short	0x0101
        /*103a*/ 	.byte	0x3f
	.zero		1


	//   ....[28]....
        /*103c*/ 	.word	0x00009380
        /*1040*/ 	.word	0x00000012
        /*1044*/ 	.word	0x00028800
        /*1048*/ 	.short	0x010a
        /*104a*/ 	.byte	0x3f
	.zero		1


	//   ....[29]....
        /*104c*/ 	.word	0x000093d0
        /*1050*/ 	.word	0x00000012
        /*1054*/ 	.word	0x00028800
        /*1058*/ 	.short	0x010a
        /*105a*/ 	.byte	0x3f
	.zero		1


	//   ....[30]....
        /*105c*/ 	.word	0x0000a600
        /*1060*/ 	.word	0x00000012
        /*1064*/ 	.word	0x00028800
        /*1068*/ 	.short	0x010a
        /*106a*/ 	.byte	0x3f
	.zero		1


	//   ....[31]....
        /*106c*/ 	.word	0x0000cd10
        /*1070*/ 	.word	0x00000012
        /*1074*/ 	.word	0x00028800
        /*1078*/ 	.short	0x010a
        /*107a*/ 	.byte	0x3f
	.zero		1


	//   ....[32]....
        /*107c*/ 	.word	0x0000e910
        /*1080*/ 	.word	0x00000000
        /*1084*/ 	.word	0x00028830
        /*1088*/ 	.short	0x010a
        /*108a*/ 	.byte	0x3f
	.zero		1


	//   ....[33]....
        /*108c*/ 	.word	0x0000e950
        /*1090*/ 	.word	0x00000000
        /*1094*/ 	.word	0x00028830
        /*1098*/ 	.short	0x010a
        /*109a*/ 	.byte	0x3f
	.zero		1


	//   ....[34]....
        /*109c*/ 	.word	0x00010320
        /*10a0*/ 	.word	0x00000000
        /*10a4*/ 	.word	0x00000000
        /*10a8*/ 	.short	0x0101
        /*10aa*/ 	.byte	0x3f
	.zero		1


	//   ....[35]....
        /*10ac*/ 	.word	0x00010e80
        /*10b0*/ 	.word	0x00000005
        /*10b4*/ 	.word	0x00028830
        /*10b8*/ 	.short	0x010a
        /*10ba*/ 	.byte	0x3f
	.zero		1


	//   ....[36]....
        /*10bc*/ 	.word	0x00010ed0
        /*10c0*/ 	.word	0x00000005
        /*10c4*/ 	.word	0x00028830
        /*10c8*/ 	.short	0x010a
        /*10ca*/ 	.byte	0x3f
	.zero		1


	//   ....[37]....
        /*10cc*/ 	.word	0x00011310
        /*10d0*/ 	.word	0x00000006
        /*10d4*/ 	.word	0x00028850
        /*10d8*/ 	.short	0x010a
        /*10da*/ 	.byte	0x3f
	.zero		1


	//   ....[38]....
        /*10dc*/ 	.word	0x00011350
        /*10e0*/ 	.word	0x00000006
        /*10e4*/ 	.word	0x00028850
        /*10e8*/ 	.short	0x010a
        /*10ea*/ 	.byte	0x3f
	.zero		1


	//   ....[39]....
        /*10ec*/ 	.word	0x000130a0
        /*10f0*/ 	.word	0x00000000
        /*10f4*/ 	.word	0x00000000
        /*10f8*/ 	.short	0x0101
        /*10fa*/ 	.byte	0x3f
	.zero		1


	//   ....[40]....
        /*10fc*/ 	.word	0x00013320
        /*1100*/ 	.word	0x0000000e
        /*1104*/ 	.word	0x00000000
        /*1108*/ 	.short	0x0101
        /*110a*/ 	.byte	0x3f
	.zero		1


	//   ....[41]....
        /*110c*/ 	.word	0x00013a30
        /*1110*/ 	.word	0x00000005
        /*1114*/ 	.word	0x00028830
        /*1118*/ 	.short	0x010a
        /*111a*/ 	.byte	0x3f
	.zero		1


	//   ....[42]....
        /*111c*/ 	.word	0x00013a80
        /*1120*/ 	.word	0x00000005
        /*1124*/ 	.word	0x00028830
        /*1128*/ 	.short	0x010a
        /*112a*/ 	.byte	0x3f
	.zero		1


	//   ....[43]....
        /*112c*/ 	.word	0x00013e90
        /*1130*/ 	.word	0x00000006
        /*1134*/ 	.word	0x00028850
        /*1138*/ 	.short	0x010a
        /*113a*/ 	.byte	0x3f
	.zero		1


	//   ....[44]....
        /*113c*/ 	.word	0x00013ed0
        /*1140*/ 	.word	0x00000006
        /*1144*/ 	.word	0x00028850
        /*1148*/ 	.short	0x010a
        /*114a*/ 	.byte	0x3f
	.zero		1


	//   ....[45]....
        /*114c*/ 	.word	0x000152d0
        /*1150*/ 	.word	0x0000002f
        /*1154*/ 	.word	0x00000000
        /*1158*/ 	.short	0x0101
        /*115a*/ 	.byte	0x3f
	.zero		1


	//   ....[46]....
        /*115c*/ 	.word	0x00015570
        /*1160*/ 	.word	0x0000000c
        /*1164*/ 	.word	0x00000000
        /*1168*/ 	.short	0x0101
        /*116a*/ 	.byte	0x3f
	.zero		1


	//   ....[47]....
        /*116c*/ 	.word	0x00015bc0
        /*1170*/ 	.word	0x0000000d
        /*1174*/ 	.word	0x00028850
        /*1178*/ 	.short	0x010a
        /*117a*/ 	.byte	0x3f
	.zero		1


	//   ....[48]....
        /*117c*/ 	.word	0x00015c40
        /*1180*/ 	.word	0x0000000d
        /*1184*/ 	.word	0x00028850
        /*1188*/ 	.short	0x010a
        /*118a*/ 	.byte	0x3f
	.zero		1


	//   ....[49]....
        /*118c*/ 	.word	0x00016260
        /*1190*/ 	.word	0x00000004
        /*1194*/ 	.word	0x00000000
        /*1198*/ 	.short	0x0101
        /*119a*/ 	.byte	0x3f
	.zero		1


	//   ....[50]....
        /*119c*/ 	.word	0x00017770
        /*11a0*/ 	.word	0x00000000
        /*11a4*/ 	.word	0x00000000
        /*11a8*/ 	.short	0x0101
        /*11aa*/ 	.byte	0x3f
	.zero		1


	//   ....[51]....
        /*11ac*/ 	.word	0x00017fb0
        /*11b0*/ 	.word	0x00000004
        /*11b4*/ 	.word	0x00000000
        /*11b8*/ 	.short	0x0101
        /*11ba*/ 	.byte	0x3f
	.zero		1


	//   ....[52]....
        /*11bc*/ 	.word	0x0001b230
        /*11c0*/ 	.word	0x00000016
        /*11c4*/ 	.word	0x00028820
        /*11c8*/ 	.short	0x010a
        /*11ca*/ 	.byte	0x3f
	.zero		1


	//   ....[53]....
        /*11cc*/ 	.word	0x0001b2c0
        /*11d0*/ 	.word	0x00000008
        /*11d4*/ 	.word	0x000288a0
        /*11d8*/ 	.short	0x010a
        /*11da*/ 	.byte	0x3f
	.zero		1


	//   ....[54]....
        /*11dc*/ 	.word	0x0001b620
        /*11e0*/ 	.word	0x00000008
        /*11e4*/ 	.word	0x000288c0
        /*11e8*/ 	.short	0x010a
        /*11ea*/ 	.byte	0x3f
	.zero		1


	//   ....[55]....
        /*11ec*/ 	.word	0x0001ba50
        /*11f0*/ 	.word	0x0000000b
        /*11f4*/ 	.word	0x000288a0
        /*11f8*/ 	.short	0x010a
        /*11fa*/ 	.byte	0x3f
	.zero		1


	//   ....[56]....
        /*11fc*/ 	.word	0x0001bd90
        /*1200*/ 	.word	0x0000000b
        /*1204*/ 	.word	0x000288c0
        /*1208*/ 	.short	0x010a
        /*120a*/ 	.byte	0x3f
	.zero		1


	//   ....[57]....
        /*120c*/ 	.word	0x0001ce00
        /*1210*/ 	.word	0x00000007
        /*1214*/ 	.word	0x00028840
        /*1218*/ 	.short	0x010a
        /*121a*/ 	.byte	0x3f
	.zero		1


	//   ....[58]....
        /*121c*/ 	.word	0x0001d560
        /*1220*/ 	.word	0x00000007
        /*1224*/ 	.word	0x00028830
        /*1228*/ 	.short	0x0107
        /*122a*/ 	.byte	0x3f
	.zero		1


	//   ....[59]....
        /*122c*/ 	.word	0x0001d630
        /*1230*/ 	.word	0x00000007
        /*1234*/ 	.word	0x00028830
        /*1238*/ 	.short	0x0101
        /*123a*/ 	.byte	0x3f
	.zero		1


	//   ....[60]....
        /*123c*/ 	.word	0x0001e140
        /*1240*/ 	.word	0x00000016
        /*1244*/ 	.word	0x00028800
        /*1248*/ 	.short	0x0107
        /*124a*/ 	.byte	0x3f
	.zero		1


	//   ....[61]....
        /*124c*/ 	.word	0x0001e250
        /*1250*/ 	.word	0x00000016
        /*1254*/ 	.word	0x00028800
        /*1258*/ 	.short	0x0101
        /*125a*/ 	.byte	0x3f
	.zero		1


	//   ....[62]....
        /*125c*/ 	.word	0x0001e270
        /*1260*/ 	.word	0x00000016
        /*1264*/ 	.word	0x00028820
        /*1268*/ 	.short	0x010a
        /*126a*/ 	.byte	0x3f
	.zero		1


	//   ....[63]....
        /*126c*/ 	.word	0x0001e600
        /*1270*/ 	.word	0x00000006
        /*1274*/ 	.word	0x00028840
        /*1278*/ 	.short	0x010a
        /*127a*/ 	.byte	0x3f
	.zero		1


	//   ....[64]....
        /*127c*/ 	.word	0x0001eb00
        /*1280*/ 	.word	0x00000006
        /*1284*/ 	.word	0x00028830
        /*1288*/ 	.short	0x0107
        /*128a*/ 	.byte	0x3f
	.zero		1


	//   ....[65]....
        /*128c*/ 	.word	0x0001ebc0
        /*1290*/ 	.word	0x00000006
        /*1294*/ 	.word	0x00028830
        /*1298*/ 	.short	0x0101
        /*129a*/ 	.byte	0x3f
	.zero		1


	//   ....[66]....
        /*129c*/ 	.word	0x0001ec20
        /*12a0*/ 	.word	0x00000006
        /*12a4*/ 	.word	0x00028860
        /*12a8*/ 	.short	0x010a
        /*12aa*/ 	.byte	0x3f
	.zero		1


	//   ....[67]....
        /*12ac*/ 	.word	0x0001f150
        /*12b0*/ 	.word	0x00000006
        /*12b4*/ 	.word	0x00028850
        /*12b8*/ 	.short	0x0107
        /*12ba*/ 	.byte	0x3f
	.zero		1


	//   ....[68]....
        /*12bc*/ 	.word	0x0001f2f0
        /*12c0*/ 	.word	0x00000006
        /*12c4*/ 	.word	0x00028850
        /*12c8*/ 	.short	0x0101
        /*12ca*/ 	.byte	0x3f
	.zero		1


	//   ....[69]....
        /*12cc*/ 	.word	0x0001f500
        /*12d0*/ 	.word	0x00000000
        /*12d4*/ 	.word	0x00028860
        /*12d8*/ 	.short	0x010a
        /*12da*/ 	.byte	0x3f
	.zero		1


	//   ....[70]....
        /*12dc*/ 	.word	0x0001fa30
        /*12e0*/ 	.word	0x00000000
        /*12e4*/ 	.word	0x00028850
        /*12e8*/ 	.short	0x0107
        /*12ea*/ 	.byte	0x3f
	.zero		1


	//   ....[71]....
        /*12ec*/ 	.word	0x0001faf0
        /*12f0*/ 	.word	0x00000000
        /*12f4*/ 	.word	0x00028850
        /*12f8*/ 	.short	0x0101
        /*12fa*/ 	.byte	0x3f
	.zero		1


	//   ....[72]....
        /*12fc*/ 	.word	0x00020c40
        /*1300*/ 	.word	0x00000004
        /*1304*/ 	.word	0x00028820
        /*1308*/ 	.short	0x010a
        /*130a*/ 	.byte	0x3f
	.zero		1


	//   ....[73]....
        /*130c*/ 	.word	0x00020db0
        /*1310*/ 	.word	0x00000005
        /*1314*/ 	.word	0x00028840
        /*1318*/ 	.short	0x010a
        /*131a*/ 	.byte	0x3f
	.zero		1


	//   ....[74]....
        /*131c*/ 	.word	0x00020e50
        /*1320*/ 	.word	0x00000019
        /*1324*/ 	.word	0x00028840
        /*1328*/ 	.short	0x010a
        /*132a*/ 	.byte	0x3f
	.zero		1


	//   ....[75]....
        /*132c*/ 	.word	0x00020e90
        /*1330*/ 	.word	0x00000005
        /*1334*/ 	.word	0x00028860
        /*1338*/ 	.short	0x010a
        /*133a*/ 	.byte	0x3f
	.zero		1


	//   ....[76]....
        /*133c*/ 	.word	0x00020ed0
        /*1340*/ 	.word	0x00000019
        /*1344*/ 	.word	0x00028860
        /*1348*/ 	.short	0x010a
        /*134a*/ 	.byte	0x3f
	.zero		1


	//   ....[77]....
        /*134c*/ 	.word	0x00020f30
        /*1350*/ 	.word	0x00000059
        /*1354*/ 	.word	0x00028890
        /*1358*/ 	.short	0x010a
        /*135a*/ 	.byte	0x3f
	.zero		1


	//   ....[78]....
        /*135c*/ 	.word	0x00021440
        /*1360*/ 	.word	0x00000059
        /*1364*/ 	.word	0x00028890
        /*1368*/ 	.short	0x010a
        /*136a*/ 	.byte	0x3f
	.zero		1


	//   ....[79]....
        /*136c*/ 	.word	0x00021950
        /*1370*/ 	.word	0x00000059
        /*1374*/ 	.word	0x00028890
        /*1378*/ 	.short	0x010a
        /*137a*/ 	.byte	0x3f
	.zero		1


	//   ....[80]....
        /*137c*/ 	.word	0x00021e20
        /*1380*/ 	.word	0x00000059
        /*1384*/ 	.word	0x000288b0
        /*1388*/ 	.short	0x010a
        /*138a*/ 	.byte	0x3f
	.zero		1


	//   ....[81]....
        /*138c*/ 	.word	0x00022670
        /*1390*/ 	.word	0x00000012
        /*1394*/ 	.word	0x00028800
        /*1398*/ 	.short	0x010a
        /*139a*/ 	.byte	0x3f
	.zero		1


	//   ....[82]....
        /*139c*/ 	.word	0x00023240
        /*13a0*/ 	.word	0x00000012
        /*13a4*/ 	.word	0x00028800
        /*13a8*/ 	.short	0x010a
        /*13aa*/ 	.byte	0x3f
	.zero		1


	//   ....[83]....
        /*13ac*/ 	.word	0x00023290
        /*13b0*/ 	.word	0x00000000
        /*13b4*/ 	.word	0x00028830
        /*13b8*/ 	.short	0x010a
        /*13ba*/ 	.byte	0x3f
	.zero		1


	//   ....[84]....
        /*13bc*/ 	.word	0x000232e0
        /*13c0*/ 	.word	0x00000005
        /*13c4*/ 	.word	0x00028830
        /*13c8*/ 	.short	0x010a
        /*13ca*/ 	.byte	0x3f
	.zero		1


	//   ....[85]....
        /*13cc*/ 	.word	0x00023330
        /*13d0*/ 	.word	0x00000006
        /*13d4*/ 	.word	0x00028850
        /*13d8*/ 	.short	0x010a
        /*13da*/ 	.byte	0x3f
	.zero		1


	//   ....[86]....
        /*13dc*/ 	.word	0x00023380
        /*13e0*/ 	.word	0x00000005
        /*13e4*/ 	.word	0x00028830
        /*13e8*/ 	.short	0x010a
        /*13ea*/ 	.byte	0x3f
	.zero		1


	//   ....[87]....
        /*13ec*/ 	.word	0x000233d0
        /*13f0*/ 	.word	0x00000006
        /*13f4*/ 	.word	0x00028850
        /*13f8*/ 	.short	0x010a
        /*13fa*/ 	.byte	0x3f
	.zero		1


	//   ....[88]....
        /*13fc*/ 	.word	0x00023420
        /*1400*/ 	.word	0x0000000d
        /*1404*/ 	.word	0x00028850
        /*1408*/ 	.short	0x010a
        /*140a*/ 	.byte	0x3f
	.zero		1


	//   ....[89]....
        /*140c*/ 	.word	0x00024010
        /*1410*/ 	.word	0x00000016
        /*1414*/ 	.word	0x00028820
        /*1418*/ 	.short	0x010a
        /*141a*/ 	.byte	0x3f
	.zero		1


	//   ....[90]....
        /*141c*/ 	.word	0x00024060
        /*1420*/ 	.word	0x00000008
        /*1424*/ 	.word	0x000288a0
        /*1428*/ 	.short	0x010a
        /*142a*/ 	.byte	0x3f
	.zero		1


	//   ....[91]....
        /*142c*/ 	.word	0x000240b0
        /*1430*/ 	.word	0x00000008
        /*1434*/ 	.word	0x000288c0
        /*1438*/ 	.short	0x010a
        /*143a*/ 	.byte	0x3f
	.zero		1


	//   ....[92]....
        /*143c*/ 	.word	0x00024100
        /*1440*/ 	.word	0x0000000b
        /*1444*/ 	.word	0x000288a0
        /*1448*/ 	.short	0x010a
        /*144a*/ 	.byte	0x3f
	.zero		1


	//   ....[93]....
        /*144c*/ 	.word	0x00024150
        /*1450*/ 	.word	0x0000000b
        /*1454*/ 	.word	0x000288c0
        /*1458*/ 	.short	0x010a
        /*145a*/ 	.byte	0x3f
	.zero		1


	//   ....[94]....
        /*145c*/ 	.word	0x00024270
        /*1460*/ 	.word	0x00000007
        /*1464*/ 	.word	0x00028840
        /*1468*/ 	.short	0x010a
        /*146a*/ 	.byte	0x3f
	.zero		1


	//   ....[95]....
        /*146c*/ 	.word	0x000257f0
        /*1470*/ 	.word	0x00000016
        /*1474*/ 	.word	0x00028820
        /*1478*/ 	.short	0x010a
        /*147a*/ 	.byte	0x3f
	.zero		1


	//   ....[96]....
        /*147c*/ 	.word	0x00025840
        /*1480*/ 	.word	0x00000006
        /*1484*/ 	.word	0x00028840
        /*1488*/ 	.short	0x010a
        /*148a*/ 	.byte	0x3f
	.zero		1


	//   ....[97]....
        /*148c*/ 	.word	0x000261c0
        /*1490*/ 	.word	0x00000006
        /*1494*/ 	.word	0x00028860
        /*1498*/ 	.short	0x010a
        /*149a*/ 	.byte	0x3f
	.zero		1


	//   ....[98]....
        /*149c*/ 	.word	0x00026c30
        /*14a0*/ 	.word	0x00000000
        /*14a4*/ 	.word	0x00028860
        /*14a8*/ 	.short	0x010a
        /*14aa*/ 	.byte	0x3f
	.zero		1


	//   ....[99]....
        /*14ac*/ 	.word	0x00028050
        /*14b0*/ 	.word	0x00000004
        /*14b4*/ 	.word	0x00028820
        /*14b8*/ 	.short	0x010a
        /*14ba*/ 	.byte	0x3f
	.zero		1


	//   ....[100]....
        /*14bc*/ 	.word	0x000281f0
        /*14c0*/ 	.word	0x00000005
        /*14c4*/ 	.word	0x00028840
        /*14c8*/ 	.short	0x010a
        /*14ca*/ 	.byte	0x3f
	.zero		1


	//   ....[101]....
        /*14cc*/ 	.word	0x00028240
        /*14d0*/ 	.word	0x00000019
        /*14d4*/ 	.word	0x00028840
        /*14d8*/ 	.short	0x010a
        /*14da*/ 	.byte	0x3f
	.zero		1


	//   ....[102]....
        /*14dc*/ 	.word	0x00028290
        /*14e0*/ 	.word	0x00000005
        /*14e4*/ 	.word	0x00028860
        /*14e8*/ 	.short	0x010a
        /*14ea*/ 	.byte	0x3f
	.zero		1


	//----- nvinfo : EIATTR_NUM_MBARRIERS
	.align		4
.L_318:
        /*14ec*/ 	.byte	0x03, 0x38
        /*14ee*/ 	.short	0x0016


	//----- nvinfo : EIATTR_EXIT_INSTR_OFFSETS
	.align		4
        /*14f0*/ 	.byte	0x04, 0x1c
        /*14f2*/ 	.short	(.L_320 - .L_319)


	//   ....[0]....
.L_319:
        /*14f4*/ 	.word	0x00020f20


	//----- nvinfo : EIATTR_MAX_THREADS
	.align		4
.L_320:
        /*14f8*/ 	.byte	0x04, 0x05
        /*14fa*/ 	.short	(.L_322 - .L_321)
.L_321:
        /*14fc*/ 	.word	0x00000180
        /*1500*/ 	.word	0x00000001
        /*1504*/ 	.word	0x00000001


	//----- nvinfo : EIATTR_CRS_STACK_SIZE
	.align		4
.L_322:
        /*1508*/ 	.byte	0x04, 0x1e
        /*150a*/ 	.short	(.L_324 - .L_323)
.L_323:
        /*150c*/ 	.word	0x00000000


	//----- nvinfo : EIATTR_CBANK_PARAM_SIZE
	.align		4
.L_324:
        /*1510*/ 	.byte	0x03, 0x19
        /*1512*/ 	.short	0x0af0


	//----- nvinfo : EIATTR_PARAM_CBANK
	.align		4
        /*1514*/ 	.byte	0x04, 0x0a
        /*1516*/ 	.short	(.L_326 - .L_325)
	.align		4
.L_325:
        /*1518*/ 	.word	index@(.nv.constant0._ZN7cutlass13device_kernelIN5flash11enable_sm90INS1_16FlashAttnFwdSm90INS1_25CollectiveMainloopFwdSm90ILi2EN4cute5tupleIJNS5_1CILi1EEES8_S8_EEENS6_IJNS7_ILi128EEESA_SA_EEELi128ENS_10bfloat16_tEfNS_4arch4Sm90ELb1ELb0ELb0ELb1ELb1ELb1ELb0ELb1ELb1ELb1ELb1ELb0EEENS1_21CollectiveEpilogueFwdISB_S9_SC_SE_Li256ELb1ELb1ELb1ELb0EEENS1_36VarlenDynamicPersistentTileSchedulerILi128ELi128ELi256ELi128ELb1ELb1ELb1ELb1ELb1ELb1EEEEEEEEEvNT_6ParamsE)
        /*151c*/ 	.short	0x0210
        /*151e*/ 	.short	0x0af0


	//----- nvinfo : EIATTR_SW_WAR
	.align		4
.L_326:
        /*1520*/ 	.byte	0x04, 0x36
        /*1522*/ 	.short	(.L_328 - .L_327)
.L_327:
        /*1524*/ 	.word	0x00000008
.L_328:


//--------------------- .nv.callgraph             --------------------------
	.section	.nv.callgraph,"",@"SHT_CUDA_CALLGRAPH"
	.align	4
	.sectionentsize	8
	.align		4
        /*0000*/ 	.word	0x00000000
	.align		4
        /*0004*/ 	.word	0xffffffff
	.align		4
        /*0008*/ 	.word	index@(_ZN7cutlass13device_kernelIN5flash11enable_sm90INS1_16FlashAttnFwdSm90INS1_25CollectiveMainloopFwdSm90ILi2EN4cute5tupleIJNS5_1CILi1EEES8_S8_EEENS6_IJNS7_ILi128EEESA_SA_EEELi128ENS_10bfloat16_tEfNS_4arch4Sm90ELb0ELb0ELb0ELb0ELb1ELb0ELb0ELb1ELb1ELb1ELb1ELb0EEENS1_21CollectiveEpilogueFwdISB_S9_SC_SE_Li256ELb0ELb1ELb1ELb0EEENS1_19SingleTileSchedulerILb0ELb1ELb1ELi128EEEEEEEEEvNT_6ParamsE)
	.align		4
        /*000c*/ 	.word	index@(__assertfail)
	.align		4
        /*0010*/ 	.word	index@(_ZN7cutlass13device_kernelIN5flash11enable_sm90INS1_16FlashAttnFwdSm90INS1_25CollectiveMainloopFwdSm90ILi2EN4cute5tupleIJNS5_1CILi1EEES8_S8_EEENS6_IJNS7_ILi128EEESA_SA_EEELi128ENS_10bfloat16_tEfNS_4arch4Sm90ELb0ELb0ELb0ELb1ELb1ELb0ELb0ELb1ELb1ELb1ELb1ELb0EEENS1_21CollectiveEpilogueFwdISB_S9_SC_SE_Li256ELb1ELb1ELb1ELb0EEENS1_36VarlenDynamicPersistentTileSchedulerILi128ELi128ELi256ELi128ELb1ELb1ELb1ELb0ELb1ELb1EEEEEEEEEvNT_6ParamsE)
	.align		4
        /*0014*/ 	.word	index@(__assertfail)
	.align		4
        /*0018*/ 	.word	index@(_ZN7cutlass13device_kernelIN5flash11enable_sm90INS1_16FlashAttnFwdSm90INS1_25CollectiveMainloopFwdSm90ILi2EN4cute5tupleIJNS5_1CILi1EEES8_S8_EEENS6_IJNS7_ILi128EEESA_SA_EEELi128ENS_10bfloat16_tEfNS_4arch4Sm90ELb0ELb0ELb0ELb1ELb1ELb1ELb0ELb1ELb1ELb1ELb1ELb0EEENS1_21CollectiveEpilogueFwdISB_S9_SC_SE_Li256ELb1ELb1ELb1ELb0EEENS1_36VarlenDynamicPersistentTileSchedulerILi128ELi128ELi256ELi128ELb1ELb1ELb1ELb0ELb1ELb1EEEEEEEEEvNT_6ParamsE)
	.align		4
        /*001c*/ 	.word	index@(__assertfail)
	.align		4
        /*0020*/ 	.word	index@(_ZN7cutlass13device_kernelIN5flash11enable_sm90INS1_16FlashAttnFwdSm90INS1_25CollectiveMainloopFwdSm90ILi2EN4cute5tupleIJNS5_1CILi1EEES8_S8_EEENS6_IJNS7_ILi128EEESA_SA_EEELi128ENS_10bfloat16_tEfNS_4arch4Sm90ELb0ELb1ELb0ELb0ELb1ELb0ELb0ELb1ELb1ELb1ELb1ELb0EEENS1_21CollectiveEpilogueFwdISB_S9_SC_SE_Li256ELb0ELb1ELb1ELb0EEENS1_19SingleTileSchedulerILb0ELb1ELb1ELi128EEEEEEEEEvNT_6ParamsE)
	.align		4
        /*0024*/ 	.word	index@(__assertfail)
	.align		4
        /*0028*/ 	.word	index@(_ZN7cutlass13device_kernelIN5flash11enable_sm90INS1_16FlashAttnFwdSm90INS1_25CollectiveMainloopFwdSm90ILi2EN4cute5tupleIJNS5_1CILi1EEES8_S8_EEENS6_IJNS7_ILi128EEESA_SA_EEELi128ENS_10bfloat16_tEfNS_4arch4Sm90ELb0ELb1ELb0ELb1ELb1ELb0ELb0ELb1ELb1ELb1ELb1ELb0EEENS1_21CollectiveEpilogueFwdISB_S9_SC_SE_Li256ELb1ELb1ELb1ELb0EEENS1_36VarlenDynamicPersistentTileSchedulerILi128ELi128ELi256ELi128ELb1ELb1ELb1ELb1ELb0ELb1EEEEEEEEEvNT_6ParamsE)
	.align		4
        /*002c*/ 	.word	index@(__assertfail)
	.align		4
        /*0030*/ 	.word	index@(_ZN7cutlass13device_kernelIN5flash11enable_sm90INS1_16FlashAttnFwdSm90INS1_25CollectiveMainloopFwdSm90ILi2EN4cute5tupleIJNS5_1CILi1EEES8_S8_EEENS6_IJNS7_ILi128EEESA_SA_EEELi128ENS_10bfloat16_tEfNS_4arch4Sm90ELb0ELb1ELb0ELb1ELb1ELb1ELb0ELb1ELb1ELb1ELb1ELb0EEENS1_21CollectiveEpilogueFwdISB_S9_SC_SE_Li256ELb1ELb1ELb1ELb0EEENS1_36VarlenDynamicPersistentTileSchedulerILi128ELi128ELi256ELi128ELb1ELb1ELb1ELb1ELb0ELb1EEEEEEEEEvNT_6ParamsE)
	.align		4
        /*0034*/ 	.word	index@(__assertfail)
	.align		4
        /*0038*/ 	.word	index@(_ZN7cutlass13device_kernelIN5flash11enable_sm90INS1_16FlashAttnFwdSm90INS1_25CollectiveMainloopFwdSm90ILi2EN4cute5tupleIJNS5_1CILi1EEES8_S8_EEENS6_IJNS7_ILi128EEESA_SA_EEELi128ENS_10bfloat16_tEfNS_4arch4Sm90ELb1ELb0ELb0ELb0ELb1ELb0ELb0ELb1ELb1ELb1ELb1ELb0EEENS1_21CollectiveEpilogueFwdISB_S9_SC_SE_Li256ELb0ELb1ELb1ELb0EEENS1_19SingleTileSchedulerILb0ELb1ELb1ELi128EEEEEEEEEvNT_6ParamsE)
	.align		4
        /*003c*/ 	.word	index@(__assertfail)
	.align		4
        /*0040*/ 	.word	index@(_ZN7cutlass13device_kernelIN5flash11enable_sm90INS1_16FlashAttnFwdSm90INS1_25CollectiveMainloopFwdSm90ILi2EN4cute5tupleIJNS5_1CILi1EEES8_S8_EEENS6_IJNS7_ILi128EEESA_SA_EEELi128ENS_10bfloat16_tEfNS_4arch4Sm90ELb1ELb0ELb0ELb1ELb1ELb0ELb0ELb1ELb1ELb1ELb1ELb0EEENS1_21CollectiveEpilogueFwdISB_S9_SC_SE_Li256ELb1ELb1ELb1ELb0EEENS1_36VarlenDynamicPersistentTileSchedulerILi128ELi128ELi256ELi128ELb1ELb1ELb1ELb1ELb1ELb1EEEEEEEEEvNT_6ParamsE)
	.align		4
        /*0044*/ 	.word	index@(__assertfail)
	.align		4
        /*0048*/ 	.word	index@(_ZN7cutlass13device_kernelIN5flash11enable_sm90INS1_16FlashAttnFwdSm90INS1_25CollectiveMainloopFwdSm90ILi2EN4cute5tupleIJNS5_1CILi1EEES8_S8_EEENS6_IJNS7_ILi128EEESA_SA_EEELi128ENS_10bfloat16_tEfNS_4arch4Sm90ELb1ELb0ELb0ELb1ELb1ELb1ELb0ELb1ELb1ELb1ELb1ELb0EEENS1_21CollectiveEpilogueFwdISB_S9_SC_SE_Li256ELb1ELb1ELb1ELb0EEENS1_36VarlenDynamicPersistentTileSchedulerILi128ELi128ELi256ELi128ELb1ELb1ELb1ELb1ELb1ELb1EEEEEEEEEvNT_6ParamsE)
	.align		4
        /*004c*/ 	.word	index@(__assertfail)
	.align		4
        /*0050*/ 	.word	0x00000000
	.align		4
        /*0054*/ 	.word	0xfffffffe
	.align		4
        /*0058*/ 	.word	0x00000000
	.align		4
        /*005c*/ 	.word	0xfffffffd
	.align		4
        /*0060*/ 	.word	0x00000000
	.align		4
        /*0064*/ 	.word	0xfffffffc


//--------------------- .nv.constant4             --------------------------
	.section	.nv.constant4,"a",@progbits
	.align	8
	.align		8
.nv.constant4:
        /*0000*/ 	.dword	__assertfail
	.align		8
        /*0008*/ 	.dword	__unnamed_1
	.align		8
        /*0010*/ 	.dword	__unnamed_2
	.align		8
        /*0018*/ 	.dword	__unnamed_3
	.align		8
        /*0020*/ 	.dword	__unnamed_4
	.align		8
        /*0028*/ 	.dword	_ZN78_INTERNAL_7c1c60c6_42_flash_fwd_hdim128_bf16_paged_split_sm90_cu_348dd9ca_29314cuda3std3__45__cpo5beginE
	.align		8
        /*0030*/ 	.dword	_ZN78_INTERNAL_7c1c60c6_42_flash_fwd_hdim128_bf16_paged_split_sm90_cu_348dd9ca_29314cuda3std3__45__cpo3endE
	.align		8
        /*0038*/ 	.dword	_ZN78_INTERNAL_7c1c60c6_42_flash_fwd_hdim128_bf16_paged_split_sm90_cu_348dd9ca_29314cuda3std3__45__cpo6cbeginE
	.align		8
        /*0040*/ 	.dword	_ZN78_INTERNAL_7c1c60c6_42_flash_fwd_hdim128_bf16_paged_split_sm90_cu_348dd9ca_29314cuda3std3__45__cpo4cendE
	.align		8
        /*0048*/ 	.dword	_ZN78_INTERNAL_7c1c60c6_42_flash_fwd_hdim128_bf16_paged_split_sm90_cu_348dd9ca_29314cuda3std3__480_GLOBAL__N__7c1c60c6_42_flash_fwd_hdim128_bf16_paged_split_sm90_cu_348dd9ca_29316ignoreE
	.align		8
        /*0050*/ 	.dword	_ZN78_INTERNAL_7c1c60c6_42_flash_fwd_hdim128_bf16_paged_split_sm90_cu_348dd9ca_29314cuda3std3__419piecewise_constructE
	.align		8
        /*0058*/ 	.dword	_ZN78_INTERNAL_7c1c60c6_42_flash_fwd_hdim128_bf16_paged_split_sm90_cu_348dd9ca_29314cuda3std3__48in_placeE
	.align		8
        /*0060*/ 	.dword	_ZN78_INTERNAL_7c1c60c6_42_flash_fwd_hdim128_bf16_paged_split_sm90_cu_348dd9ca_29314cuda3std6ranges3__45__cpo4swapE
	.align		8
        /*0068*/ 	.dword	_ZN78_INTERNAL_7c1c60c6_42_flash_fwd_hdim128_bf16_paged_split_sm90_cu_348dd9ca_29314cuda3std6ranges3__45__cpo9iter_moveE
	.align		8
        /*0070*/ 	.dword	_ZN78_INTERNAL_7c1c60c6_42_flash_fwd_hdim128_bf16_paged_split_sm90_cu_348dd9ca_29314cute7productE
	.align		8
        /*0078*/ 	.dword	_ZN78_INTERNAL_7c1c60c6_42_flash_fwd_hdim128_bf16_paged_split_sm90_cu_348dd9ca_29314cute1_E
	.align		8
        /*0080*/ 	.dword	$str$23
	.align		8
        /*0088*/ 	.dword	$str$24


//--------------------- .text._ZN7cutlass13device_kernelIN5flash11enable_sm90INS1_16FlashAttnFwdSm90INS1_25CollectiveMainloopFwdSm90ILi2EN4cute5tupleIJNS5_1CILi1EEES8_S8_EEENS6_IJNS7_ILi128EEESA_SA_EEELi128ENS_10bfloat16_tEfNS_4arch4Sm90ELb0ELb0ELb0ELb0ELb1ELb0ELb0ELb1ELb1ELb1ELb1ELb0EEENS1_21CollectiveEpilogueFwdISB_S9_SC_SE_Li256ELb0ELb1ELb1ELb0EEENS1_19SingleTileSchedulerILb0ELb1ELb1ELi128EEEEEEEEEvNT_6ParamsE --------------------------
	.section	.text._ZN7cutlass13device_kernelIN5flash11enable_sm90INS1_16FlashAttnFwdSm90INS1_25CollectiveMainloopFwdSm90ILi2EN4cute5tupleIJNS5_1CILi1EEES8_S8_EEENS6_IJNS7_ILi128EEESA_SA_EEELi128ENS_10bfloat16_tEfNS_4arch4Sm90ELb0ELb0ELb0ELb0ELb1ELb0ELb0ELb1ELb1ELb1ELb1ELb0EEENS1_21CollectiveEpilogueFwdISB_S9_SC_SE_Li256ELb0ELb1ELb1ELb0EEENS1_19SingleTileSchedulerILb0ELb1ELb1ELi128EEEEEEEEEvNT_6ParamsE,"ax",@progbits
	.align	128
.text._ZN7cutlass13device_kernelIN5flash11enable_sm90INS1_16FlashAttnFwdSm90INS1_25CollectiveMainloopFwdSm90ILi2EN4cute5tupleIJNS5_1CILi1EEES8_S8_EEENS6_IJNS7_ILi128EEESA_SA_EEELi128ENS_10bfloat16_tEfNS_4arch4Sm90ELb0ELb0ELb0ELb0ELb1ELb0ELb0ELb1ELb1ELb1ELb1ELb0EEENS1_21CollectiveEpilogueFwdISB_S9_SC_SE_Li256ELb0ELb1ELb1ELb0EEENS1_19SingleTileSchedulerILb0ELb1ELb1ELi128EEEEEEEEEvNT_6ParamsE:
        .type           _ZN7cutlass13device_kernelIN5flash11enable_sm90INS1_16FlashAttnFwdSm90INS1_25CollectiveMainloopFwdSm90ILi2EN4cute5tupleIJNS5_1CILi1EEES8_S8_EEENS6_IJNS7_ILi128EEESA_SA_EEELi128ENS_10bfloat16_tEfNS_4arch4Sm90ELb0ELb0ELb0ELb0ELb1ELb0ELb0ELb1ELb1ELb1ELb1ELb0EEENS1_21CollectiveEpilogueFwdISB_S9_SC_SE_Li256ELb0ELb1ELb1ELb0EEENS1_19SingleTileSchedulerILb0ELb1ELb1ELi128EEEEEEEEEvNT_6ParamsE,@function
        .size           _ZN7cutlass13device_kernelIN5flash11enable_sm90INS1_16FlashAttnFwdSm90INS1_25CollectiveMainloopFwdSm90ILi2EN4cute5tupleIJNS5_1CILi1EEES8_S8_EEENS6_IJNS7_ILi128EEESA_SA_EEELi128ENS_10bfloat16_tEfNS_4arch4Sm90ELb0ELb0ELb0ELb0ELb1ELb0ELb0ELb1ELb1ELb1ELb1ELb0EEENS1_21CollectiveEpilogueFwdISB_S9_SC_SE_Li256ELb0ELb1ELb1ELb0EEENS1_19SingleTileSchedulerILb0ELb1ELb1ELi128EEEEEEEEEvNT_6ParamsE,(.L_x_3542 - _ZN7cutlass13device_kernelIN5flash11enable_sm90INS1_16FlashAttnFwdSm90INS1_25CollectiveMainloopFwdSm90ILi2EN4cute5tupleIJNS5_1CILi1EEES8_S8_EEENS6_IJNS7_ILi128EEESA_SA_EEELi128ENS_10bfloat16_tEfNS_4arch4Sm90ELb0ELb0ELb0ELb0ELb1ELb0ELb0ELb1ELb1ELb1ELb1ELb0EEENS1_21CollectiveEpilogueFwdISB_S9_SC_SE_Li256ELb0ELb1ELb1ELb0EEENS1_19SingleTileSchedulerILb0ELb1ELb1ELi128EEEEEEEEEvNT_6ParamsE)
        .other          _ZN7cutlass13device_kernelIN5flash11enable_sm90INS1_16FlashAttnFwdSm90INS1_25CollectiveMainloopFwdSm90ILi2EN4cute5tupleIJNS5_1CILi1EEES8_S8_EEENS6_IJNS7_ILi128EEESA_SA_EEELi128ENS_10bfloat16_tEfNS_4arch4Sm90ELb0ELb0ELb0ELb0ELb1ELb0ELb0ELb1ELb1ELb1ELb1ELb0EEENS1_21CollectiveEpilogueFwdISB_S9_SC_SE_Li256ELb0ELb1ELb1ELb0EEENS1_19SingleTileSchedulerILb0ELb1ELb1ELi128EEEEEEEEEvNT_6ParamsE,@"STO_CUDA_ENTRY STV_DEFAULT"
_ZN7cutlass13device_kernelIN5flash11enable_sm90INS1_16FlashAttnFwdSm90INS1_25CollectiveMainloopFwdSm90ILi2EN4cute5tupleIJNS5_1CILi1EEES8_S8_EEENS6_IJNS7_ILi128EEESA_SA_EEELi128ENS_10bfloat16_tEfNS_4arch4Sm90ELb0ELb0ELb0ELb0ELb1ELb0ELb0ELb1ELb1ELb1ELb1ELb0EEENS1_21CollectiveEpilogueFwdISB_S9_SC_SE_Li256ELb0ELb1ELb1ELb0EEENS1_19SingleTileSchedulerILb0ELb1ELb1ELi128EEEEEEEEEvNT_6ParamsE:
[----:B------:R-:W0:Y:S01]  /*0000*/  LDC R1, c[0x0][0x28] ;  /* 0x00000a00ff017b82 */ /* 0x000e220000000800 */
[----:B------:R-:W1:Y:S01]  /*0010*/  S2R R19, SR_TID.X ;  /* 0x0000000000137919 */ /* 0x000e620000002100 */
[----:B------:R-:W-:Y:S01]  /*0020*/  ELECT P0, URZ, PT ;  /* 0x00000000003f782f */ /* 0x000fe20003800000 */
[----:B------:R-:W-:Y:S01]  /*0030*/  UMOV UR4, 0x80 ;  /* 0x0000008000047882 */ /* 0x000fe20000000000 */
[----:B------:R-:W-:Y:S01]  /*0040*/  UMOV UR7, 0x100 ;  /* 0x0000010000077882 */ /* 0x000fe20000000000 */
[--C-:B-1----:R-:W-:Y:S02]  /*0050*/  SHF.R.U32.HI R17, RZ, 0x5, R19.reuse ;  /* 0x00000005ff117819 */ /* 0x102fe40000011613 */
[----:B------:R-:W-:-:S03]  /*0060*/  SHF.R.U32.HI R2, RZ, 0x7, R19 ;  /* 0x00000007ff027819 */ /* 0x000fc60000011613 */
[----:B------:R-:W1:Y:S04]  /*0070*/  SHFL.IDX PT, R0, R17, RZ, 0x1f ;  /* 0x00001fff11007589 */ /* 0x000e6800000e0000 */
[----:B------:R2:W3:Y:S01]  /*0080*/  SHFL.IDX PT, R3, R2, RZ, 0x1f ;  /* 0x00001fff02037589 */ /* 0x0004e200000e0000 */
[C---:B-1----:R-:W-:Y:S02]  /*0090*/  ISETP.NE.OR P0, PT, R0.reuse, RZ, !P0 ;  /* 0x000000ff0000720c */ /* 0x042fe40004705670 */
[----:B------:R-:W-:-:S11]  /*00a0*/  ISETP.NE.AND P1, PT, R0, RZ, PT ;  /* 0x000000ff0000720c */ /* 0x000fd60003f25270 */
[----:B------:R-:W-:Y:S01]  /*00b0*/  VOTEU.ALL UP0, P0 ;  /* 0x00000000003f7886 */ /* 0x000fe20000000000 */
[----:B------:R-:W-:-:S04]  /*00c0*/  VOTEU.ALL UP1, P0 ;  /* 0x00000000003f7886 */ /* 0x000fc80000020000 */
[----:B------:R-:W1:Y:S01]  /*00d0*/  @!UP0 S2UR UR8, SR_CgaCtaId ;  /* 0x00000000000889c3 */ /* 0x000e620000008800 */
[----:B------:R-:W-:Y:S01]  /*00e0*/  @!UP0 UMOV UR6, 0x400 ;  /* 0x0000040000068882 */ /* 0x000fe20000000000 */
[----:B------:R-:W-:-:S04]  /*00f0*/  @!UP0 UIADD3 UR4, -UR4, 0x100000, URZ ;  /* 0x0010000004048890 */ /* 0x000fc8000fffe13f */
[----:B------:R-:W-:Y:S02]  /*0100*/  @!UP0 USHF.L.U32 UR5, UR4, 0xb, URZ ;  /* 0x0000000b04058899 */ /* 0x000fe4000800063f */
[----:B------:R-:W-:Y:S02]  /*0110*/  @!UP0 USHF.L.U32 UR4, UR4, 0x1, URZ ;  /* 0x0000000104048899 */ /* 0x000fe4000800063f */
[----:B-1----:R-:W-:Y:S02]  /*0120*/  @!UP0 ULEA UR8, UR8, UR6, 0x18 ;  /* 0x0000000608088291 */ /* 0x002fe4000f8ec03f */
[----:B------:R-:W-:-:S04]  /*0130*/  @!UP0 UIADD3 UR6, -UR7, 0x100000, URZ ;  /* 0x0010000007068890 */ /* 0x000fc8000fffe13f */
[----:B------:R-:W-:Y:S02]  /*0140*/  @!UP0 USHF.L.U32 UR7, UR6, 0xb, URZ ;  /* 0x0000000b06078899 */ /* 0x000fe4000800063f */
[----:B------:R-:W-:Y:S01]  /*0150*/  @!UP0 USHF.L.U32 UR6, UR6, 0x1, URZ ;  /* 0x0000000106068899 */ /* 0x000fe2000800063f */
[----:B------:R-:W-:-:S05]  /*0160*/  VOTEU.ALL UP0, P0 ;  /* 0x00000000003f7886 */ /* 0x000fca0000000000 */
[----:B------:R2:W1:Y:S06]  /*0170*/  @!UP0 SYNCS.EXCH.64 URZ, [UR8+0x28800], UR4 ;  /* 0x02880004083f85b2 */ /* 0x00046c0008000100 */
[----:B------:R2:W4:Y:S02]  /*0180*/  @!UP1 SYNCS.EXCH.64 URZ, [UR8+0x28820], UR6 ;  /* 0x02882006083f95b2 */ /* 0x0005240008000100 */
[----:B0-23--:R-:W-:Y:S05]  /*0190*/  @P1 BRA `(.L_x_0) ;  /* 0x0000000000481947 */ /* 0x00dfea0003800000 */
[----:B------:R-:W0:Y:S01]  /*01a0*/  S2UR UR5, SR_CgaCtaId ;  /* 0x00000000000579c3 */ /* 0x000e220000008800 */
[----:B------:R-:W-:Y:S01]  /*01b0*/  UMOV UR4, 0x400 ;  /* 0x0000040000047882 */ /* 0x000fe20000000000 */
[----:B------:R-:W-:Y:S01]  /*01c0*/  UMOV UR6, 0x80 ;  /* 0x0000008000067882 */ /* 0x000fe20000000000 */
[----:B------:R-:W-:Y:S01]  /*01d0*/  UMOV UR7, 0x100 ;  /* 0x0000010000077882 */ /* 0x000fe20000000000 */
[----:B------:R-:W-:Y:S01]  /*01e0*/  ELECT P0, URZ, PT ;  /* 0x00000000003f782f */ /* 0x000fe20003800000 */
[----:B0-----:R-:W-:Y:S02]  /*01f0*/  ULEA UR8, UR5, UR4, 0x18 ;  /* 0x0000000405087291 */ /* 0x001fe4000f8ec03f */
[----:B------:R-:W-:-:S04]  /*0200*/  UIADD3 UR4, -UR6, 0x100000, URZ ;  /* 0x0010000006047890 */ /* 0x000fc8000fffe13f */
[----:B------:R-:W-:Y:S02]  /*0210*/  USHF.L.U32 UR5, UR4, 0xb, URZ ;  /* 0x0000000b04057899 */ /* 0x000fe4000800063f */
[----:B------:R-:W-:Y:S02]  /*0220*/  USHF.L.U32 UR4, UR4, 0x1, URZ ;  /* 0x0000000104047899 */ /* 0x000fe4000800063f */
[----:B------:R-:W-:-:S04]  /*0230*/  UIADD3 UR6, -UR7, 0x100000, URZ ;  /* 0x0010000007067890 */ /* 0x000fc8000fffe13f */
[----:B------:R-:W-:Y:S02]  /*0240*/  USHF.L.U32 UR7, UR6, 0xb, URZ ;  /* 0x0000000b06077899 */ /* 0x000fe4000800063f */
[----:B------:R-:W-:Y:S01]  /*0250*/  USHF.L.U32 UR6, UR6, 0x1, URZ ;  /* 0x0000000106067899 */ /* 0x000fe2000800063f */
[----:B------:R-:W0:Y:S03]  /*0260*/  FENCE.VIEW.ASYNC.S ;  /* 0x00000000000073c6 */ /* 0x000e260000000000 */
[----:B0-----:R0:W2:Y:S08]  /*0270*/  SYNCS.EXCH.64 URZ, [UR8+0x28830], UR4 ;  /* 0x02883004083f75b2 */ /* 0x0010b00008000100 */
[----:B------:R0:W3:Y:S01]  /*0280*/  SYNCS.EXCH.64 URZ, [UR8+0x28840], UR6 ;  /* 0x02884006083f75b2 */ /* 0x0000e20008000100 */
[----:B------:R0:W0:Y:S01]  /*0290*/  SYNCS.EXCH.64 URZ, [UR8+0x28838], UR4 ;  /* 0x02883804083f75b2 */ /* 0x0000220008000100 */
[----:B------:R0:W0:Y:S01]  /*02a0*/  SYNCS.EXCH.64 URZ, [UR8+0x28848], UR6 ;  /* 0x02884806083f75b2 */ /* 0x0000220008000100 */
[----:B------:R-:W-:Y:S01]  /*02b0*/  NOP ;  /* 0x0000000000007918 */ /* 0x000fe20000000000 */
.L_x_0:
[----:B------:R-:W5:Y:S01]  /*02c0*/  SHFL.IDX PT, R0, R17, RZ, 0x1f ;  /* 0x00001fff11007589 */ /* 0x000f6200000e0000 */
[----:B------:R-:W-:Y:S01]  /*02d0*/  NOP ;  /* 0x0000000000007918 */ /* 0x000fe20000000000 */
[----:B-----5:R-:W-:-:S13]  /*02e0*/  ISETP.NE.AND P0, PT, R0, RZ, PT ;  /* 0x000000ff0000720c */ /* 0x020fda0003f05270 */
[----:B------:R-:W-:Y:S05]  /*02f0*/  @P0 BRA `(.L_x_1) ;  /* 0x0000000000480947 */ /* 0x000fea0003800000 */
[----:B0-----:R-:W0:Y:S01]  /*0300*/  S2UR UR5, SR_CgaCtaId ;  /* 0x00000000000579c3 */ /* 0x001e220000008800 */
        /* <DEDUP_REMOVED lines=12> */
[----:B0-----:R0:W0:Y:S08]  /*03d0*/  SYNCS.EXCH.64 URZ, [UR8+0x28850], UR4 ;  /* 0x02885004083f75b2 */ /* 0x0010300008000100 */
[----:B------:R0:W0:Y:S01]  /*03e0*/  SYNCS.EXCH.64 URZ, [UR8+0x28860], UR6 ;  /* 0x02886006083f75b2 */ /* 0x0000220008000100 */
[----:B------:R0:W0:Y:S01]  /*03f0*/  SYNCS.EXCH.64 URZ, [UR8+0x28858], UR4 ;  /* 0x02885804083f75b2 */ /* 0x0000220008000100 */
[----:B------:R0:W0:Y:S01]  /*0400*/  SYNCS.EXCH.64 URZ, [UR8+0x28868], UR6 ;  /* 0x02886806083f75b2 */ /* 0x0000220008000100 */
[----:B------:R-:W-:Y:S01]  /*0410*/  NOP ;  /* 0x0000000000007918 */ /* 0x000fe20000000000 */
.L_x_1:
[----:B------:R-:W5:Y:S01]  /*0420*/  SHFL.IDX PT, R0, R17, RZ, 0x1f ;  /* 0x00001fff11007589 */ /* 0x000f6200000e0000 */
[----:B------:R-:W-:Y:S01]  /*0430*/  NOP ;  /* 0x0000000000007918 */ /* 0x000fe20000000000 */
[----:B-----5:R-:W-:-:S13]  /*0440*/  ISETP.NE.AND P0, PT, R0, RZ, PT ;  /* 0x000000ff0000720c */ /* 0x020fda0003f05270 */
[----:B------:R-:W-:Y:S05]  /*0450*/  @P0 BRA `(.L_x_2) ;  /* 0x0000000000380947 */ /* 0x000fea0003800000 */
[----:B0-----:R-:W0:Y:S01]  /*0460*/  S2UR UR5, SR_CgaCtaId ;  /* 0x00000000000579c3 */ /* 0x001e220000008800 */
[----:B------:R-:W-:Y:S01]  /*0470*/  UMOV UR4, 0x400 ;  /* 0x0000040000047882 */ /* 0x000fe20000000000 */
[----:B------:R-:W-:Y:S01]  /*0480*/  UMOV UR7, 0x80 ;  /* 0x0000008000077882 */ /* 0x000fe20000000000 */
[----:B------:R-:W-:Y:S01]  /*0490*/  ELECT P0, URZ, PT ;  /* 0x00000000003f782f */ /* 0x000fe20003800000 */
[----:B0-----:R-:W-:Y:S02]  /*04a0*/  ULEA UR6, UR5, UR4, 0x18 ;  /* 0x0000000405067291 */ /* 0x001fe4000f8ec03f */
[----:B------:R-:W-:-:S04]  /*04b0*/  UIADD3 UR4, -UR7, 0x100000, URZ ;  /* 0x0010000007047890 */ /* 0x000fc8000fffe13f */
[----:B------:R-:W-:Y:S02]  /*04c0*/  USHF.L.U32 UR5, UR4, 0xb, URZ ;  /* 0x0000000b04057899 */ /* 0x000fe4000800063f */
[----:B------:R-:W-:Y:S01]  /*04d0*/  USHF.L.U32 UR4, UR4, 0x1, URZ ;  /* 0x0000000104047899 */ /* 0x000fe2000800063f */
[----:B------:R-:W0:Y:S11]  /*04e0*/  FENCE.VIEW.ASYNC.S ;  /* 0x00000000000073c6 */ /* 0x000e360000000000 */
[----:B0-----:R0:W0:Y:S01]  /*04f0*/  SYNCS.EXCH.64 URZ, [UR6+0x28870], UR4 ;  /* 0x02887004063f75b2 */ /* 0x0010220008000100 */
[----:B------:R0:W0:Y:S01]  /*0500*/  SYNCS.EXCH.64 URZ, [UR6+0x28880], UR4 ;  /* 0x02888004063f75b2 */ /* 0x0000220008000100 */
[----:B------:R0:W0:Y:S01]  /*0510*/  SYNCS.EXCH.64 URZ, [UR6+0x28878], UR4 ;  /* 0x02887804063f75b2 */ /* 0x0000220008000100 */
[----:B------:R0:W0:Y:S01]  /*0520*/  SYNCS.EXCH.64 URZ, [UR6+0x28888], UR4 ;  /* 0x02888804063f75b2 */ /* 0x0000220008000100 */
[----:B------:R-:W-:Y:S01]  /*0530*/  NOP ;  /* 0x0000000000007918 */ /* 0x000fe20000000000 */
.L_x_2:
        /* <DEDUP_REMOVED lines=22> */
.L_x_3:
[----:B------:R-:W5:Y:S01]  /*06a0*/  SHFL.IDX PT, R0, R17, RZ, 0x1f ;  /* 0x00001fff11007589 */ /* 0x000f6200000e0000 */
[----:B------:R-:W-:Y:S01]  /*06b0*/  R2UR UR9, R3 ;  /* 0x00000000030972ca */ /* 0x000fe200000e0000 */
        /* <DEDUP_REMOVED lines=21> */
.L_x_4:
[----:B------:R-:W-:Y:S01]  /*0810*/  UISETP.NE.AND UP0, UPT, UR9, URZ, UPT ;  /* 0x0000003f0900728c */ /* 0x000fe2000bf05270 */
[----:B------:R-:W-:Y:S01]  /*0820*/  NOP ;  /* 0x0000000000007918 */ /* 0x000fe20000000000 */
[----:B------:R-:W-:Y:S01]  /*0830*/  UMOV UR40, 0x1 ;  /* 0x0000000100287882 */ /* 0x000fe20000000000 */
[----:B------:R-:W-:Y:S01]  /*0840*/  ULDC.64 UR38, c[0x0][0x208] ;  /* 0x0000820000267ab9 */ /* 0x000fe20000000a00 */
[----:B------:R-:W-:Y:S01]  /*0850*/  USEL UR40, UR40, 0x2, !UP0 ;  /* 0x0000000228287887 */ /* 0x000fe2000c000000 */
[----:B------:R-:W-:Y:S01]  /*0860*/  BSSY B6, `(.L_x_5) ;  /* 0x0000adf000067945 */ /* 0x000fe20003800000 */
[----:B01234-:R-:W-:Y:S01]  /*0870*/  BAR.SYNC.DEFER_BLOCKING 0x0 ;  /* 0x0000000000007b1d */ /* 0x01ffe20000010000 */
[----:B------:R-:W-:-:S13]  /*0880*/  PLOP3.LUT P0, PT, PT, PT, UP0, 0x80, 0x0 ;  /* 0x000000000000781c */ /* 0x000fda0003f0f008 */
[----:B------:R-:W-:Y:S05]  /*0890*/  @!P0 BRA `(.L_x_6) ;  /* 0x00000070009c8947 */ /* 0x000fea0003800000 */
.L_x_7:
[----:B------:R-:W-:-:S08]  /*08a0*/  NOP ;  /* 0x0000000000007918 */ /* 0x000fd00000000000 */
[----:B------:R-:W0:Y:S02]  /*08b0*/  USETMAXREG.TRY_ALLOC.CTAPOOL UP0, 0xe8 ;  /* 0x000000e8000079c8 */ /* 0x000e240008000600 */
[----:B0-----:R-:W-:-:S13]  /*08c0*/  PLOP3.LUT P0, PT, PT, PT, UP0, 0x80, 0x0 ;  /* 0x000000000000781c */ /* 0x001fda0003f0f008 */
[----:B------:R-:W-:Y:S05]  /*08d0*/  @!P0 BRA `(.L_x_7) ;  /* 0xfffffffc00f08947 */ /* 0x000fea000383ffff */
[----:B------:R-:W0:Y:S01]  /*08e0*/  S2UR UR6, SR_CTAID.Y ;  /* 0x00000000000679c3 */ /* 0x000e220000002600 */
[----:B------:R-:W-:Y:S01]  /*08f0*/  LOP3.LUT R0, R19, 0xffffff80, RZ, 0xc0, !PT ;  /* 0xffffff8013007812 */ /* 0x000fe200078ec0ff */
[----:B------:R-:W-:Y:S02]  /*0900*/  ULDC UR7, c[0x0][0xc50] ;  /* 0x0003140000077ab9 */ /* 0x000fe40000000800 */
[----:B------:R-:W-:-:S04]  /*0910*/  UISETP.NE.AND UP0, UPT, UR7, 0x1, UPT ;  /* 0x000000010700788c */ /* 0x000fc8000bf05270 */
[----:B------:R-:W-:Y:S08]  /*0920*/  BAR.ARV 0x8, 0x180 ;  /* 0x0206000000007b1d */ /* 0x000ff00000002000 */
[----:B------:R-:W1:Y:S01]  /*0930*/  S2UR UR8, SR_CTAID.Z ;  /* 0x00000000000879c3 */ /* 0x000e620000002700 */
[----:B------:R-:W-:Y:S01]  /*0940*/  ISETP.NE.AND P0, PT, R0, 0x80, PT ;  /* 0x000000800000780c */ /* 0x000fe20003f05270 */
[----:B------:R-:W-:Y:S01]  /*0950*/  @UP0 ULDC UR4, c[0x0][0xc54] ;  /* 0x0003150000040ab9 */ /* 0x000fe20000000800 */
[----:B------:R-:W-:Y:S01]  /*0960*/  @UP0 ULDC UR9, c[0x0][0xc58] ;  /* 0x0003160000090ab9 */ /* 0x000fe20000000800 */
[----:B0-----:R-:W-:-:S10]  /*0970*/  UIMAD.WIDE.U32 UR4, UR6, UR4, URZ ;  /* 0x00000004060472a5 */ /* 0x001fd4000f8e003f */
[----:B------:R-:W-:Y:S06]  /*0980*/  @!P0 BAR.ARV 0x9, 0x100 ;  /* 0x0244000000008b1d */ /* 0x000fec0000002000 */
[----:B------:R-:W-:Y:S01]  /*0990*/  UMOV UR37, UR6 ;  /* 0x0000000600257c82 */ /* 0x000fe20008000000 */
[----:B------:R-:W-:Y:S01]  /*09a0*/  @UP0 USHF.R.U32.HI UR37, URZ, UR9, UR5 ;  /* 0x000000093f250299 */ /* 0x000fe20008011605 */
[----:B-1----:R-:W-:-:S03]  /*09b0*/  ISETP.LE.AND P0, PT, RZ, UR8, PT ;  /* 0x00000008ff007c0c */ /* 0x002fc6000bf03270 */
[----:B------:R-:W-:-:S04]  /*09c0*/  UIADD3 UR4, -UR37, URZ, URZ ;  /* 0x0000003f25047290 */ /* 0x000fc8000fffe13f */
[----:B------:R-:W-:-:S06]  /*09d0*/  UIMAD UR7, UR7, UR4, UR6 ;  /* 0x00000004070772a4 */ /* 0x000fcc000f8e0206 */
[----:B------:R-:W-:Y:S06]  /*09e0*/  @!P0 BRA `(.L_x_8) ;  /* 0x000000ac00188947 */ /* 0x000fec0003800000 */
[----:B------:R-:W-:Y:S01]  /*09f0*/  ULDC.64 UR4, c[0x0][0x418] ;  /* 0x0001060000047ab9 */ /* 0x000fe20000000a00 */
[----:B------:R-:W-:Y:S01]  /*0a00*/  ULDC UR43, c[0x0][0x424] ;  /* 0x00010900002b7ab9 */ /* 0x000fe20000000800 */
[----:B------:R-:W-:Y:S01]  /*0a10*/  UISETP.NE.U32.AND UP0, UPT, UR4, URZ, UPT ;  /* 0x0000003f0400728c */ /* 0x000fe2000bf05070 */
[----:B------:R-:W-:Y:S01]  /*0a20*/  IMAD.MOV.U32 R3, RZ, RZ, RZ ;  /* 0x000000ffff037224 */ /* 0x000fe200078e00ff */
[----:B------:R-:W-:Y:S02]  /*0a30*/  ULOP3.LUT UR8, UR7, 0xffff, URZ, 0xc0, !UPT ;  /* 0x0000ffff07087892 */ /* 0x000fe4000f8ec03f */
[----:B------:R-:W-:Y:S01]  /*0a40*/  UISETP.NE.AND.EX UP0, UPT, UR5, URZ, UPT, UP0 ;  /* 0x0000003f0500728c */ /* 0x000fe2000bf05300 */
[----:B------:R-:W-:-:S03]  /*0a50*/  ULDC UR4, c[0x0][0x2f0] ;  /* 0x0000bc0000047ab9 */ /* 0x000fc60000000800 */
[----:B------:R-:W-:-:S04]  /*0a60*/  USEL UR43, UR43, 0x1, UP0 ;  /* 0x000000012b2b7887 */ /* 0x000fc80008000000 */
[----:B------:R-:W-:-:S04]  /*0a70*/  UIMAD UR43, UR43, UR4, URZ ;  /* 0x000000042b2b72a4 */ /* 0x000fc8000f8e023f */
[----:B------:R-:W-:Y:S02]  /*0a80*/  UISETP.GE.AND UP0, UPT, UR43, 0x1, UPT ;  /* 0x000000012b00788c */ /* 0x000fe4000bf06270 */
[----:B------:R-:W-:-:S04]  /*0a90*/  UIADD3 UR4, UR43, 0x7f, URZ ;  /* 0x0000007f2b047890 */ /* 0x000fc8000fffe03f */
[----:B------:R-:W-:Y:S01]  /*0aa0*/  PLOP3.LUT P0, PT, PT, PT, UP0, 0x80, 0x0 ;  /* 0x000000000000781c */ /* 0x000fe20003f0f008 */
[----:B------:R-:W-:-:S04]  /*0ab0*/  USHF.R.S32.HI UR5, URZ, 0x1f, UR4 ;  /* 0x0000001f3f057899 */ /* 0x000fc80008011404 */
[----:B------:R-:W-:-:S04]  /*0ac0*/  ULEA.HI UR5, UR5, UR4, URZ, 0x7 ;  /* 0x0000000405057291 */ /* 0x000fc8000f8f383f */
[----:B------:R-:W-:-:S04]  /*0ad0*/  USHF.R.S32.HI UR5, URZ, 0x7, UR5 ;  /* 0x000000073f057899 */ /* 0x000fc80008011405 */
[----:B------:R-:W-:Y:S08]  /*0ae0*/  @!P0 BRA `(.L_x_9) ;  /* 0x0000000000808947 */ /* 0x000ff00003800000 */
[----:B------:R-:W-:-:S04]  /*0af0*/  USHF.R.U32.HI UR4, URZ, 0x10, UR7 ;  /* 0x000000103f047899 */ /* 0x000fc80008011607 */
[----:B------:R-:W-:-:S11]  /*0b00*/  UISETP.NE.AND UP0, UPT, UR4, URZ, UPT ;  /* 0x0000003f0400728c */ /* 0x000fd6000bf05270 */
[----:B------:R-:W-:Y:S02]  /*0b10*/  @!UP0 ULDC UR4, c[0x0][0x9f0] ;  /* 0x00027c0000048ab9 */ /* 0x000fe40000000800 */
[----:B------:R-:W-:Y:S01]  /*0b20*/  IMAD.U32 R6, RZ, RZ, UR4 ;  /* 0x00000004ff067e24 */ /* 0x000fe2000f8e00ff */
[----:B------:R-:W-:-:S04]  /*0b30*/  UIADD3 UR6, UR5, -0x1, UR4 ;  /* 0xffffffff05067890 */ /* 0x000fc8000fffe004 */
[-C--:B------:R-:W-:Y:S02]  /*0b40*/  IABS R3, R6.reuse ;  /* 0x0000000600037213 */ /* 0x080fe40000000000 */
[----:B------:R-:W-:Y:S01]  /*0b50*/  IABS R6, R6 ;  /* 0x0000000600067213 */ /* 0x000fe20000000000 */
[----:B------:R-:W-:Y:S01]  /*0b60*/  IMAD.U32 R8, RZ, RZ, UR6 ;  /* 0x00000006ff087e24 */ /* 0x000fe2000f8e00ff */
[----:B------:R-:W0:Y:S01]  /*0b70*/  I2F.RP R0, R3 ;  /* 0x0000000300007306 */ /* 0x000e220000209400 */
[----:B------:R-:W-:Y:S02]  /*0b80*/  ULOP3.LUT UR6, UR6, UR4, URZ, 0x3c, !UPT ;  /* 0x0000000406067292 */ /* 0x000fe4000f8e3c3f */
[----:B------:R-:W-:-:S04]  /*0b90*/  IMAD.MOV R6, RZ, RZ, -R6 ;  /* 0x000000ffff067224 */ /* 0x000fc800078e0a06 */
[----:B------:R-:W-:Y:S01]  /*0ba0*/  ISETP.LE.AND P2, PT, RZ, UR6, PT ;  /* 0x00000006ff007c0c */ /* 0x000fe2000bf43270 */
[----:B0-----:R-:W0:Y:S02]  /*0bb0*/  MUFU.RCP R0, R0 ;  /* 0x0000000000007308 */ /* 0x001e240000001000 */
[----:B0-----:R-:W-:Y:S01]  /*0bc0*/  VIADD R4, R0, 0xffffffe ;  /* 0x0ffffffe00047836 */ /* 0x001fe20000000000 */
[----:B------:R-:W-:-:S05]  /*0bd0*/  IABS R0, R8 ;  /* 0x0000000800007213 */ /* 0x000fca0000000000 */
[----:B------:R0:W1:Y:S02]  /*0be0*/  F2I.FTZ.U32.TRUNC.NTZ R5, R4 ;  /* 0x0000000400057305 */ /* 0x000064000021f000 */
[----:B0-----:R-:W-:Y:S01]  /*0bf0*/  IMAD.MOV.U32 R4, RZ, RZ, RZ ;  /* 0x000000ffff047224 */ /* 0x001fe200078e00ff */
[----:B-1----:R-:W-:-:S05]  /*0c00*/  IADD3 R10, RZ, -R5, RZ ;  /* 0x80000005ff0a7210 */ /* 0x002fca0007ffe0ff */
[----:B------:R-:W-:-:S04]  /*0c10*/  IMAD R7, R10, R3, RZ ;  /* 0x000000030a077224 */ /* 0x000fc800078e02ff */
[----:B------:R-:W-:Y:S01]  /*0c20*/  IMAD.HI.U32 R5, R5, R7, R4 ;  /* 0x0000000705057227 */ /* 0x000fe200078e0004 */
[----:B------:R-:W-:-:S05]  /*0c30*/  MOV R4, R6 ;  /* 0x0000000600047202 */ /* 0x000fca0000000f00 */
[----:B------:R-:W-:-:S04]  /*0c40*/  IMAD.HI.U32 R5, R5, R0, RZ ;  /* 0x0000000005057227 */ /* 0x000fc800078e00ff */
[----:B------:R-:W-:-:S05]  /*0c50*/  IMAD R0, R5, R4, R0 ;  /* 0x0000000405007224 */ /* 0x000fca00078e0200 */
[----:B------:R-:W-:-:S13]  /*0c60*/  ISETP.GT.U32.AND P1, PT, R3, R0, PT ;  /* 0x000000000300720c */ /* 0x000fda0003f24070 */
[----:B------:R-:W-:Y:S02]  /*0c70*/  @!P1 IMAD.IADD R0, R0, 0x1, -R3 ;  /* 0x0000000100009824 */ /* 0x000fe400078e0a03 */
[----:B------:R-:W-:Y:S01]  /*0c80*/  @!P1 VIADD R5, R5, 0x1 ;  /* 0x0000000105059836 */ /* 0x000fe20000000000 */
[----:B------:R-:W-:Y:S02]  /*0c90*/  ISETP.NE.AND P1, PT, RZ, UR4, PT ;  /* 0x00000004ff007c0c */ /* 0x000fe4000bf25270 */
[----:B------:R-:W-:-:S13]  /*0ca0*/  ISETP.GE.U32.AND P0, PT, R0, R3, PT ;  /* 0x000000030000720c */ /* 0x000fda0003f06070 */
[----:B------:R-:W-:-:S05]  /*0cb0*/  @P0 VIADD R5, R5, 0x1 ;  /* 0x0000000105050836 */ /* 0x000fca0000000000 */
[----:B------:R-:W-:-:S05]  /*0cc0*/  MOV R3, R5 ;  /* 0x0000000500037202 */ /* 0x000fca0000000f00 */
[----:B------:R-:W-:Y:S01]  /*0cd0*/  @!P2 IMAD.MOV R3, RZ, RZ, -R3 ;  /* 0x000000ffff03a224 */ /* 0x000fe200078e0a03 */
[----:B------:R-:W-:-:S07]  /*0ce0*/  @!P1 LOP3.LUT R3, RZ, UR4, RZ, 0x33, !PT ;  /* 0x00000004ff039c12 */ /* 0x000fce000f8e33ff */
.L_x_9:
[----:B------:R-:W-:Y:S01]  /*0cf0*/  IMAD R16, R3, UR8, RZ ;  /* 0x0000000803107c24 */ /* 0x000fe2000f8e02ff */
[----:B------:R-:W-:Y:S01]  /*0d00*/  PLOP3.LUT P0, PT, PT, PT, PT, 0x80, 0x0 ;  /* 0x000000000000781c */ /* 0x000fe20003f0f070 */
[----:B------:R-:W-:Y:S01]  /*0d10*/  VIADD R88, R19, 0xffffff80 ;  /* 0xffffff8013587836 */ /* 0x000fe20000000000 */
[----:B------:R-:W-:Y:S01]  /*0d20*/  MOV R17, RZ ;  /* 0x000000ff00117202 */ /* 0x000fe20000000f00 */
[----:B------:R-:W-:Y:S01]  /*0d30*/  IMAD.MOV.U32 R0, RZ, RZ, RZ ;  /* 0x000000ffff007224 */ /* 0x000fe200078e00ff */
[----:B------:R-:W-:Y:S02]  /*0d40*/  VIADDMNMX R3, R16, R3, UR5, PT ;  /* 0x0000000510037e46 */ /* 0x000fe4000b800103 */
[----:B------:R-:W-:Y:S02]  /*0d50*/  CS2R R150, SRZ ;  /* 0x0000000000967805 */ /* 0x000fe4000001ff00 */
[----:B------:R-:W-:Y:S02]  /*0d60*/  CS2R R66, SRZ ;  /* 0x0000000000427805 */ /* 0x000fe4000001ff00 */
[----:B------:R-:W-:-:S02]  /*0d70*/  CS2R R64, SRZ ;  /* 0x0000000000407805 */ /* 0x000fc4000001ff00 */
[----:B------:R-:W-:Y:S02]  /*0d80*/  R2UR UR42, R3 ;  /* 0x00000000032a72ca */ /* 0x000fe400000e0000 */
[----:B------:R-:W-:Y:S02]  /*0d90*/  CS2R R34, SRZ ;  /* 0x0000000000227805 */ /* 0x000fe4000001ff00 */
[----:B------:R-:W-:Y:S02]  /*0da0*/  CS2R R36, SRZ ;  /* 0x0000000000247805 */ /* 0x000fe4000001ff00 */
[----:B------:R-:W-:Y:S02]  /*0db0*/  CS2R R22, SRZ ;  /* 0x0000000000167805 */ /* 0x000fe4000001ff00 */
[----:B------:R-:W-:Y:S02]  /*0dc0*/  CS2R R24, SRZ ;  /* 0x0000000000187805 */ /* 0x000fe4000001ff00 */
[----:B------:R-:W-:-:S02]  /*0dd0*/  CS2R R14, SRZ ;  /* 0x00000000000e7805 */ /* 0x000fc4000001ff00 */
[----:B------:R-:W-:Y:S02]  /*0de0*/  CS2R R18, SRZ ;  /* 0x0000000000127805 */ /* 0x000fe4000001ff00 */
[----:B------:R-:W-:Y:S02]  /*0df0*/  CS2R R8, SRZ ;  /* 0x0000000000087805 */ /* 0x000fe4000001ff00 */
[----:B------:R-:W-:Y:S02]  /*0e00*/  CS2R R10, SRZ ;  /* 0x00000000000a7805 */ /* 0x000fe4000001ff00 */
[----:B------:R-:W-:Y:S02]  /*0e10*/  CS2R R6, SRZ ;  /* 0x0000000000067805 */ /* 0x000fe4000001ff00 */
[----:B------:R-:W-:Y:S02]  /*0e20*/  CS2R R62, SRZ ;  /* 0x00000000003e7805 */ /* 0x000fe4000001ff00 */
[----:B------:R-:W-:-:S02]  /*0e30*/  CS2R R4, SRZ ;  /* 0x0000000000047805 */ /* 0x000fc4000001ff00 */
[----:B------:R-:W-:Y:S02]  /*0e40*/  CS2R R38, SRZ ;  /* 0x0000000000267805 */ /* 0x000fe4000001ff00 */
[----:B------:R-:W-:Y:S02]  /*0e50*/  ISETP.LT.AND P1, PT, R16, UR42, PT ;  /* 0x0000002a10007c0c */ /* 0x000fe4000bf21270 */
        /* <DEDUP_REMOVED lines=16> */
[----:B------:R-:W-:Y:S01]  /*0f60*/  CS2R R48, SRZ ;  /* 0x0000000000307805 */ /* 0x000fe2000001ff00 */
[----:B------:R-:W-:Y:S06]  /*0f70*/  @!P1 BRA `(.L_x_10) ;  /* 0x0000005000a49947 */ /* 0x000fec0003800000 */
[----:B------:R-:W-:Y:S01]  /*0f80*/  SHF.R.S32.HI R3, RZ, 0x1f, R88 ;  /* 0x0000001fff037819 */ /* 0x000fe20000011458 */
[----:B------:R-:W0:Y:S01]  /*0f90*/  S2UR UR5, SR_CgaCtaId ;  /* 0x00000000000579c3 */ /* 0x000e220000008800 */
[----:B------:R-:W-:Y:S02]  /*0fa0*/  UMOV UR36, 0x400 ;  /* 0x0000040000247882 */ /* 0x000fe40000000000 */
[----:B------:R-:W-:-:S04]  /*0fb0*/  LEA.HI R17, R3, R88, RZ, 0x7 ;  /* 0x0000005803117211 */ /* 0x000fc800078f38ff */
[----:B------:R-:W-:-:S06]  /*0fc0*/  SHF.R.S32.HI R0, RZ, 0x7, R17 ;  /* 0x00000007ff007819 */ /* 0x000fcc0000011411 */
[----:B------:R-:W1:Y:S01]  /*0fd0*/  SHFL.IDX PT, R0, R0, RZ, 0x1f ;  /* 0x00001fff00007589 */ /* 0x000e6200000e0000 */
[----:B0-----:R-:W-:-:S04]  /*0fe0*/  ULEA UR36, UR5, UR36, 0x18 ;  /* 0x0000002405247291 */ /* 0x001fc8000f8ec03f */
[----:B------:R-:W-:-:S04]  /*0ff0*/  UIADD3 UR5, UR36, 0x10400, URZ ;  /* 0x0001040024057890 */ /* 0x000fc8000fffe03f */
[----:B------:R-:W-:Y:S01]  /*1000*/  ULOP3.LUT UP0, URZ, UR5, 0x3ff, URZ, 0xc0, !UPT ;  /* 0x000003ff053f7892 */ /* 0x000fe2000f80c03f */
[----:B-1----:R-:W-:-:S05]  /*1010*/  R2UR UR41, R0 ;  /* 0x00000000002972ca */ /* 0x002fca00000e0000 */
[----:B------:R-:W-:-:S08]  /*1020*/  PLOP3.LUT P0, PT, PT, PT, UP0, 0x80, 0x0 ;  /* 0x000000000000781c */ /* 0x000fd00003f0f008 */
[----:B------:R-:W-:-:S04]  /*1030*/  ULEA.HI UR4, UR41, UR41, URZ, 0x1 ;  /* 0x0000002929047291 */ /* 0x000fc8000f8f083f */
[----:B------:R-:W-:-:S04]  /*1040*/  ULOP3.LUT UR4, UR4, 0x1e, URZ, 0xc0, !UPT ;  /* 0x0000001e04047892 */ /* 0x000fc8000f8ec03f */
[----:B------:R-:W-:-:S04]  /*1050*/  UIADD3 UR4, UR41, -UR4, URZ ;  /* 0x8000000429047290 */ /* 0x000fc8000fffe03f */
[----:B------:R-:W-:-:S04]  /*1060*/  ULEA UR4, UR4, UR5, 0xd ;  /* 0x0000000504047291 */ /* 0x000fc8000f8e683f */
[----:B------:R-:W-:-:S04]  /*1070*/  USHF.R.U32.HI UR4, URZ, 0x4, UR4 ;  /* 0x000000043f047899 */ /* 0x000fc80008011604 */
[----:B------:R-:W-:Y:S01]  /*1080*/  ULOP3.LUT UR44, UR4, 0x3fff, URZ, 0xc0, !UPT ;  /* 0x00003fff042c7892 */ /* 0x000fe2000f8ec03f */
[----:B------:R-:W-:Y:S11]  /*1090*/  @!P0 BRA `(.L_x_11) ;  /* 0x0000000000408947 */ /* 0x000ff60003800000 */
[----:B------:R-:W-:Y:S01]  /*10a0*/  MOV R0, 0x0 ;  /* 0x0000000000007802 */ /* 0x000fe20000000f00 */
[----:B------:R-:W-:Y:S01]  /*10b0*/  ULDC.64 UR4, c[0x4][0x80] ;  /* 0x0100200000047ab9 */ /* 0x000fe20000000a00 */
[----:B------:R-:W-:Y:S01]  /*10c0*/  ULDC.64 UR6, c[0x4][0x20] ;  /* 0x0100080000067ab9 */ /* 0x000fe20000000a00 */
[----:B------:R-:W-:Y:S01]  /*10d0*/  IMAD.U32 R4, RZ, RZ, UR4 ;  /* 0x00000004ff047e24 */ /* 0x000fe2000f8e00ff */
[----:B------:R0:W1:Y:S01]  /*10e0*/  LDC.64 R14, c[0x4][R0] ;  /* 0x01000000000e7b82 */ /* 0x0000620000000a00 */
[----:B------:R-:W-:Y:S01]  /*10f0*/  IMAD.U32 R5, RZ, RZ, UR5 ;  /* 0x00000005ff057e24 */ /* 0x000fe2000f8e00ff */
[----:B------:R-:W-:Y:S01]  /*1100*/  ULDC.64 UR4, c[0x4][0x88] ;  /* 0x0100220000047ab9 */ /* 0x000fe20000000a00 */
[----:B------:R-:W-:Y:S01]  /*1110*/  IMAD.U32 R10, RZ, RZ, UR6 ;  /* 0x00000006ff0a7e24 */ /* 0x000fe2000f8e00ff */
[----:B------:R-:W-:Y:S01]  /*1120*/  MOV R7, UR5 ;  /* 0x0000000500077c02 */ /* 0x000fe20008000f00 */
[----:B------:R-:W-:Y:S01]  /*1130*/  IMAD.U32 R6, RZ, RZ, UR4 ;  /* 0x00000004ff067e24 */ /* 0x000fe2000f8e00ff */
[----:B------:R-:W-:Y:S01]  /*1140*/  MOV R12, 0x1 ;  /* 0x00000001000c7802 */ /* 0x000fe20000000f00 */
[----:B------:R-:W-:-:S02]  /*1150*/  IMAD.U32 R11, RZ, RZ, UR7 ;  /* 0x00000007ff0b7e24 */ /* 0x000fc4000f8e00ff */
[----:B------:R-:W-:Y:S02]  /*1160*/  IMAD.MOV.U32 R8, RZ, RZ, 0x70 ;  /* 0x00000070ff087424 */ /* 0x000fe400078e00ff */
[----:B0-----:R-:W-:-:S07]  /*1170*/  IMAD.MOV.U32 R13, RZ, RZ, RZ ;  /* 0x000000ffff0d7224 */ /* 0x001fce00078e00ff */
[----:B------:R-:W-:-:S07]  /*1180*/  LEPC R20, `(.L_x_11) ;  /* 0x000000001014794e */ /* 0x000fce0000000000 */
[----:B-1----:R-:W-:Y:S05]  /*1190*/  CALL.ABS.NOINC R14 ;  /* 0x000000000e007343 */ /* 0x002fea0003c00000 */
.L_x_11:
[----:B------:R-:W-:-:S04]  /*11a0*/  SHF.L.U32 R3, RZ, 0x1f, RZ ;  /* 0x0000001fff037819 */ /* 0x000fc800000006ff */
[----:B------:R-:W0:Y:S02]  /*11b0*/  SYNCS.PHASECHK.TRANS64.TRYWAIT P0, [UR36+0x28800], R3 ;  /* 0x02880003ff0075a7 */ /* 0x000e240008000164 */
[----:B0-----:R-:W-:Y:S05]  /*11c0*/  @!P0 BRA `(.L_x_12) ;  /* 0x000000a400288947 */ /* 0x001fea0003800000 */
.L_x_85:
[----:B------:R-:W-:-:S06]  /*11d0*/  ULOP3.LUT UR4, UR40, 0x1, URZ, 0xfc, !UPT ;  /* 0x0000000128047892 */ /* 0x000fcc000f8efc3f */
[----:B0-----:R-:W-:-:S05]  /*11e0*/  IMAD.U32 R0, RZ, RZ, UR4 ;  /* 0x00000004ff007e24 */ /* 0x001fca000f8e00ff */
[----:B------:R-:W-:-:S13]  /*11f0*/  ISETP.NE.AND P0, PT, R0, 0x3, PT ;  /* 0x000000030000780c */ /* 0x000fda0003f05270 */
[----:B------:R-:W-:Y:S05]  /*1200*/  @!P0 BRA `(.L_x_13) ;  /* 0x0000000000048947 */ /* 0x000fea0003800000 */
[----:B------:R-:W-:Y:S01]  /*1210*/  BPT.TRAP 0x1 ;  /* 0x000000040000795c */ /* 0x000fe20000300000 */
.L_x_13:
[----:B------:R0:W1:Y:S01]  /*1220*/  SYNCS.PHASECHK.TRANS64.TRYWAIT P1, [UR36+0x28830], R3 ;  /* 0x02883003ff0075a7 */ /* 0x0000620008020164 */
[----:B------:R-:W-:Y:S05]  /*1230*/  @!P0 BRA `(.L_x_14) ;  /* 0x0000000000048947 */ /* 0x000fea0003800000 */
[----:B------:R-:W-:Y:S01]  /*1240*/  BPT.TRAP 0x1 ;  /* 0x000000040000795c */ /* 0x000fe20000300000 */
.L_x_14:
[----:B------:R-:W-:Y:S01]  /*1250*/  IMAD.U32 R5, RZ, RZ, UR44 ;  /* 0x0000002cff057e24 */ /* 0x000fe2000f8e00ff */
[----:B------:R-:W-:Y:S01]  /*1260*/  MOV R0, RZ ;  /* 0x000000ff00007202 */ /* 0x000fe20000000f00 */
[----:B-1----:R-:W-:Y:S06]  /*1270*/  @P1 BRA `(.L_x_15) ;  /* 0x0000000000081947 */ /* 0x002fec0003800000 */
[----:B------:R-:W1:Y:S02]  /*1280*/  SYNCS.PHASECHK.TRANS64.TRYWAIT P1, [UR36+0x28830], R3 ;  /* 0x02883003ff0075a7 */ /* 0x000e640008020164 */
[----:B-1----:R-:W-:Y:S05]  /*1290*/  @!P1 BRA `(.L_x_16) ;  /* 0x000000a4000c9947 */ /* 0x002fea0003800000 */
.L_x_15:
[----:B------:R-:W-:Y:S05]  /*12a0*/  WARPSYNC.ALL ;  /* 0x0000000000007948 */ /* 0x000fea0003800000 */
[----:B-1----:R-:W-:Y:S01]  /*12b0*/  LOP3.LUT R4, R5, 0x10000, RZ, 0xfc, !PT ;  /* 0x0001000005047812 */ /* 0x002fe200078efcff */
[----:B------:R-:W-:Y:S02]  /*12c0*/  IMAD.MOV.U32 R151, RZ, RZ, RZ ;  /* 0x000000ffff977224 */ /* 0x000fe400078e00ff */
[----:B------:R-:W-:Y:S01]  /*12d0*/  IMAD.MOV.U32 R5, RZ, RZ, 0x40000040 ;  /* 0x40000040ff057424 */ /* 0x000fe200078e00ff */
[----:B------:R-:W-:Y:S01]  /*12e0*/  UIADD3 UR4, UR36, 0x18400, URZ ;  /* 0x0001840024047890 */ /* 0x000fe2000fffe03f */
[----:B------:R-:W-:Y:S01]  /*12f0*/  R2UR UR8, R4 ;  /* 0x00000000040872ca */ /* 0x000fe200000e0000 */
[----:B------:R-:W-:-:S02]  /*1300*/  WARPGROUP.ARRIVE ;  /* 0x00000000000079c5 */ /* 0x000fc40000000000 */
[----:B------:R-:W-:Y:S01]  /*1310*/  R2UR UR9, R5 ;  /* 0x00000000050972ca */ /* 0x000fe200000e0000 */
[----:B------:R-:W-:Y:S01]  /*1320*/  USHF.R.U32.HI UR4, URZ, 0x4, UR4 ;  /* 0x000000043f047899 */ /* 0x000fe20008011604 */
[----:B------:R-:W-:Y:S01]  /*1330*/  R2UR UR32, R4 ;  /* 0x00000000042072ca */ /* 0x000fe200000e0000 */
[----:B------:R-:W-:Y:S01]  /*1340*/  UMOV UR11, 0x40000040 ;  /* 0x40000040000b7882 */ /* 0x000fe20000000000 */
[----:B------:R-:W-:Y:S01]  /*1350*/  UMOV UR13, 0x40000040 ;  /* 0x40000040000d7882 */ /* 0x000fe20000000000 */
[----:B------:R-:W-:Y:S01]  /*1360*/  ULOP3.LUT UR4, UR4, 0x3fff, URZ, 0xc0, !UPT ;  /* 0x00003fff04047892 */ /* 0x000fe2000f8ec03f */
[----:B------:R-:W1:Y:S01]  /*1370*/  S2UR UR7, SR_CgaCtaId ;  /* 0x00000000000779c3 */ /* 0x000e620000008800 */
[----:B------:R-:W-:Y:S01]  /*1380*/  UMOV UR15, 0x40000040 ;  /* 0x40000040000f7882 */ /* 0x000fe20000000000 */
[----:B------:R-:W-:Y:S01]  /*1390*/  UMOV UR17, 0x40000040 ;  /* 0x4000004000117882 */ /* 0x000fe20000000000 */
[----:B------:R-:W-:Y:S01]  /*13a0*/  ULOP3.LUT UR48, UR4, 0x10000, URZ, 0xfc, !UPT ;  /* 0x0001000004307892 */ /* 0x000fe2000f8efc3f */
[----:B------:R-:W-:Y:S01]  /*13b0*/  UMOV UR19, 0x40000040 ;  /* 0x4000004000137882 */ /* 0x000fe20000000000 */
[----:B------:R-:W-:-:S02]  /*13c0*/  UMOV UR21, 0x40000040 ;  /* 0x4000004000157882 */ /* 0x000fc40000000000 */
[----:B------:R-:W-:Y:S02]  /*13d0*/  UIADD3 UR14, UR48, 0x4, URZ ;  /* 0x00000004300e7890 */ /* 0x000fe4000fffe03f */
[----:B------:R-:W-:Y:S01]  /*13e0*/  UIADD3 UR12, UR32, 0x4, URZ ;  /* 0x00000004200c7890 */ /* 0x000fe2000fffe03f */
[----:B------:R-:W-:Y:S01]  /*13f0*/  UMOV UR10, UR48 ;  /* 0x00000030000a7c82 */ /* 0x000fe20008000000 */
[----:B------:R-:W-:Y:S01]  /*1400*/  UIADD3 UR16, UR32, 0x6, URZ ;  /* 0x0000000620107890 */ /* 0x000fe2000fffe03f */
[----:B------:R-:W-:Y:S01]  /*1410*/  HGMMA.64x128x16.F32.BF16 R24, gdesc[UR8], RZ, !UPT, gsb0 ;  /* 0x01e00000081879f0 */ /* 0x000fe2000c0018ff */
[----:B------:R-:W-:Y:S02]  /*1420*/  UIADD3 UR8, UR32, 0x2, URZ ;  /* 0x0000000220087890 */ /* 0x000fe4000fffe03f */
[----:B------:R-:W-:Y:S01]  /*1430*/  UIADD3 UR10, UR48, 0x2, URZ ;  /* 0x00000002300a7890 */ /* 0x000fe2000fffe03f */
[----:B------:R-:W-:Y:S01]  /*1440*/  UMOV UR9, 0x40000040 ;  /* 0x4000004000097882 */ /* 0x000fe20000000000 */
[----:B------:R-:W-:Y:S01]  /*1450*/  UMOV UR11, 0x40000040 ;  /* 0x40000040000b7882 */ /* 0x000fe20000000000 */
[----:B------:R-:W-:-:S02]  /*1460*/  UIADD3 UR18, UR48, 0x6, URZ ;  /* 0x0000000630127890 */ /* 0x000fc4000fffe03f */
[----:B------:R-:W-:Y:S02]  /*1470*/  UIADD3 UR20, UR32, 0x400, URZ ;  /* 0x0000040020147890 */ /* 0x000fe4000fffe03f */
[----:B------:R-:W-:Y:S01]  /*1480*/  UIADD3 UR22, UR48, 0x400, URZ ;  /* 0x0000040030167890 */ /* 0x000fe2000fffe03f */
[----:B------:R-:W-:Y:S01]  /*1490*/  UMOV UR23, 0x40000040 ;  /* 0x4000004000177882 */ /* 0x000fe20000000000 */
[----:B------:R-:W-:Y:S02]  /*14a0*/  UIADD3 UR24, UR32, 0x402, URZ ;  /* 0x0000040220187890 */ /* 0x000fe4000fffe03f */
[----:B------:R-:W-:Y:S01]  /*14b0*/  UIADD3 UR26, UR48, 0x402, URZ ;  /* 0x00000402301a7890 */ /* 0x000fe2000fffe03f */
[----:B------:R-:W-:Y:S01]  /*14c0*/  UMOV UR25, 0x40000040 ;  /* 0x4000004000197882 */ /* 0x000fe20000000000 */
[----:B------:R-:W-:Y:S01]  /*14d0*/  UMOV UR27, 0x40000040 ;  /* 0x40000040001b7882 */ /* 0x000fe20000000000 */
[----:B------:R-:W-:Y:S02]  /*14e0*/  UIADD3 UR28, UR32, 0x404, URZ ;  /* 0x00000404201c7890 */ /* 0x000fe4000fffe03f */
[----:B------:R-:W-:Y:S01]  /*14f0*/  UIADD3 UR30, UR48, 0x404, URZ ;  /* 0x00000404301e7890 */ /* 0x000fe2000fffe03f */
[----:B------:R-:W-:Y:S01]  /*1500*/  UMOV UR29, 0x40000040 ;  /* 0x40000040001d7882 */ /* 0x000fe20000000000 */
[----:B------:R-:W-:Y:S01]  /*1510*/  UMOV UR31, 0x40000040 ;  /* 0x40000040001f7882 */ /* 0x000fe20000000000 */
[----:B------:R-:W-:-:S02]  /*1520*/  UIADD3 UR32, UR32, 0x406, URZ ;  /* 0x0000040620207890 */ /* 0x000fc4000fffe03f */
[----:B------:R-:W-:Y:S01]  /*1530*/  UIADD3 UR34, UR48, 0x406, URZ ;  /* 0x0000040630227890 */ /* 0x000fe2000fffe03f */
[----:B------:R-:W-:Y:S01]  /*1540*/  UMOV UR33, 0x40000040 ;  /* 0x4000004000217882 */ /* 0x000fe20000000000 */
[----:B------:R-:W-:Y:S01]  /*1550*/  UMOV UR35, 0x40000040 ;  /* 0x4000004000237882 */ /* 0x000fe20000000000 */
[----:B------:R-:W-:Y:S02]  /*1560*/  WARPGROUP.DEPBAR.LE gsb0, 0x0 ;  /* 0x00008000000079c5 */ /* 0x000fe40000010000 */
[----:B------:R-:W-:-:S06]  /*1570*/  WARPGROUP.ARRIVE ;  /* 0x00000000000079c5 */ /* 0x000fcc0000000000 */
[----:B------:R-:W-:Y:S03]  /*1580*/  HGMMA.64x128x16.F32.BF16 R24, gdesc[UR8], R24, gsb0 ;  /* 0x01e00000081879f0 */ /* 0x000fe60008001818 */
[----:B------:R-:W-:Y:S02]  /*1590*/  WARPGROUP.DEPBAR.LE gsb0, 0x0 ;  /* 0x00008000000079c5 */ /* 0x000fe40000010000 */
[----:B------:R-:W-:-:S07]  /*15a0*/  WARPGROUP.ARRIVE ;  /* 0x00000000000079c5 */ /* 0x000fce0000000000 */
        /* <DEDUP_REMOVED lines=17> */
[----:B-1----:R-:W-:Y:S05]  /*16c0*/  @!P0 BRA `(.L_x_17) ;  /* 0x0000000000048947 */ /* 0x002fea0003800000 */
[----:B------:R-:W-:Y:S01]  /*16d0*/  BPT.TRAP 0x1 ;  /* 0x000000040000795c */ /* 0x000fe20000300000 */
.L_x_17:
[----:B------:R-:W-:Y:S01]  /*16e0*/  LOP3.LUT R17, R17, 0xffffff80, RZ, 0xc0, !PT ;  /* 0xffffff8011117812 */ /* 0x000fe200078ec0ff */
[----:B------:R-:W-:Y:S01]  /*16f0*/  IMAD.U32 R7, RZ, RZ, UR42 ;  /* 0x0000002aff077e24 */ /* 0x000fe2000f8e00ff */
[----:B0-----:R-:W-:Y:S01]  /*1700*/  MOV R3, 0xfffffffe ;  /* 0xfffffffe00037802 */ /* 0x001fe20000000f00 */
[----:B------:R-:W-:Y:S01]  /*1710*/  ULDC UR4, c[0x0][0x988] ;  /* 0x0002620000047ab9 */ /* 0x000fe20000000800 */
[----:B------:R-:W-:Y:S01]  /*1720*/  P2R R23, PR, RZ, 0x1 ;  /* 0x00000001ff177803 */ /* 0x000fe20000000000 */
[----:B------:R-:W-:Y:S01]  /*1730*/  IMAD.IADD R17, R88, 0x1, -R17 ;  /* 0x0000000158117824 */ /* 0x000fe200078e0a11 */
[----:B------:R-:W-:Y:S01]  /*1740*/  UIADD3 UR42, UR42, -0x2, URZ ;  /* 0xfffffffe2a2a7890 */ /* 0x000fe2000fffe03f */
[--C-:B------:R-:W-:Y:S01]  /*1750*/  IMAD.MOV.U32 R150, RZ, RZ, R151.reuse ;  /* 0x000000ffff967224 */ /* 0x100fe200078e0097 */
[-C--:B------:R-:W-:Y:S01]  /*1760*/  MOV R147, R151.reuse ;  /* 0x0000009700937202 */ /* 0x080fe20000000f00 */
[----:B------:R-:W-:Y:S01]  /*1770*/  IMAD.MOV.U32 R149, RZ, RZ, R151 ;  /* 0x000000ffff957224 */ /* 0x000fe200078e0097 */
[----:B------:R-:W-:Y:S01]  /*1780*/  SHF.R.S32.HI R6, RZ, 0x1f, R17 ;  /* 0x0000001fff067819 */ /* 0x000fe20000011411 */
[--C-:B------:R-:W-:Y:S01]  /*1790*/  IMAD.MOV.U32 R148, RZ, RZ, R151.reuse ;  /* 0x000000ffff947224 */ /* 0x100fe200078e0097 */
[----:B------:R-:W-:Y:S01]  /*17a0*/  MOV R143, R151 ;  /* 0x00000097008f7202 */ /* 0x000fe20000000f00 */
[--C-:B------:R-:W-:Y:S01]  /*17b0*/  IMAD.MOV.U32 R145, RZ, RZ, R151.reuse ;  /* 0x000000ffff917224 */ /* 0x100fe200078e0097 */
[----:B------:R-:W-:Y:S01]  /*17c0*/  LEA.HI R6, R6, R17, RZ, 0x2 ;  /* 0x0000001106067211 */ /* 0x000fe200078f10ff */
[--C-:B------:R-:W-:Y:S01]  /*17d0*/  IMAD.MOV.U32 R141, RZ, RZ, R151.reuse ;  /* 0x000000ffff8d7224 */ /* 0x100fe200078e0097 */
[-C--:B------:R-:W-:Y:S01]  /*17e0*/  MOV R139, R151.reuse ;  /* 0x00000097008b7202 */ /* 0x080fe20000000f00 */
[--C-:B------:R-:W-:Y:S01]  /*17f0*/  IMAD.MOV.U32 R137, RZ, RZ, R151.reuse ;  /* 0x000000ffff897224 */ /* 0x100fe200078e0097 */
[----:B------:R-:W-:Y:S01]  /*1800*/  LOP3.LUT R6, R6, 0x7ffffffc, RZ, 0xc0, !PT ;  /* 0x7ffffffc06067812 */ /* 0x000fe200078ec0ff */
[--C-:B------:R-:W-:Y:S01]  /*1810*/  IMAD.MOV.U32 R133, RZ, RZ, R151.reuse ;  /* 0x000000ffff857224 */ /* 0x100fe200078e0097 */
[-C--:B------:R-:W-:Y:S01]  /*1820*/  MOV R135, R151.reuse ;  /* 0x0000009700877202 */ /* 0x080fe20000000f00 */
[--C-:B------:R-:W-:Y:S01]  /*1830*/  IMAD.MOV.U32 R129, RZ, RZ, R151.reuse ;  /* 0x000000ffff817224 */ /* 0x100fe200078e0097 */
[-C--:B------:R-:W-:Y:S01]  /*1840*/  MOV R131, R151.reuse ;  /* 0x0000009700837202 */ /* 0x080fe20000000f00 */
[----:B------:R-:W-:Y:S01]  /*1850*/  IMAD.IADD R6, R17, 0x1, -R6 ;  /* 0x0000000111067824 */ /* 0x000fe200078e0a06 */
[-C--:B------:R-:W-:Y:S01]  /*1860*/  MOV R127, R151.reuse ;  /* 0x00000097007f7202 */ /* 0x080fe20000000f00 */
[--C-:B------:R-:W-:Y:S01]  /*1870*/  IMAD.MOV.U32 R125, RZ, RZ, R151.reuse ;  /* 0x000000ffff7d7224 */ /* 0x100fe200078e0097 */
[----:B------:R-:W-:Y:S01]  /*1880*/  MOV R123, R151 ;  /* 0x00000097007b7202 */ /* 0x000fe20000000f00 */
[----:B------:R-:W-:Y:S01]  /*1890*/  IMAD R6, R6, R3, 0x80 ;  /* 0x0000008006067424 */ /* 0x000fe200078e0203 */
[-C--:B------:R-:W-:Y:S01]  /*18a0*/  MOV R119, R151.reuse ;  /* 0x0000009700777202 */ /* 0x080fe20000000f00 */
[--C-:B------:R-:W-:Y:S01]  /*18b0*/  IMAD.MOV.U32 R121, RZ, RZ, R151.reuse ;  /* 0x000000ffff797224 */ /* 0x100fe200078e0097 */
[-C--:B------:R-:W-:Y:S01]  /*18c0*/  MOV R115, R151.reuse ;  /* 0x0000009700737202 */ /* 0x080fe20000000f00 */
[----:B------:R-:W-:Y:S01]  /*18d0*/  VIADD R6, R6, UR43 ;  /* 0x0000002b06067c36 */ /* 0x000fe20008000000 */
[-C--:B------:R-:W-:Y:S01]  /*18e0*/  MOV R111, R151.reuse ;  /* 0x00000097006f7202 */ /* 0x080fe20000000f00 */
[--C-:B------:R-:W-:Y:S01]  /*18f0*/  IMAD.MOV.U32 R117, RZ, RZ, R151.reuse ;  /* 0x000000ffff757224 */ /* 0x100fe200078e0097 */
[-C--:B------:R-:W-:Y:S01]  /*1900*/  MOV R107, R151.reuse ;  /* 0x00000097006b7202 */ /* 0x080fe20000000f00 */
[----:B------:R-:W-:Y:S01]  /*1910*/  IMAD R7, R7, -0x80, R6 ;  /* 0xffffff8007077824 */ /* 0x000fe200078e0206 */
[-C--:B------:R-:W-:Y:S01]  /*1920*/  MOV R103, R151.reuse ;  /* 0x0000009700677202 */ /* 0x080fe20000000f00 */
[--C-:B------:R-:W-:Y:S01]  /*1930*/  IMAD.MOV.U32 R113, RZ, RZ, R151.reuse ;  /* 0x000000ffff717224 */ /* 0x100fe200078e0097 */
[----:B------:R-:W-:Y:S01]  /*1940*/  MOV R99, R151 ;  /* 0x0000009700637202 */ /* 0x000fe20000000f00 */
[--C-:B------:R-:W-:Y:S01]  /*1950*/  IMAD.MOV.U32 R109, RZ, RZ, R151.reuse ;  /* 0x000000ffff6d7224 */ /* 0x100fe200078e0097 */
[C---:B------:R-:W-:Y:S01]  /*1960*/  ISETP.GT.AND P4, PT, R7.reuse, RZ, PT ;  /* 0x000000ff0700720c */ /* 0x040fe20003f84270 */
[--C-:B------:R-:W-:Y:S01]  /*1970*/  IMAD.MOV.U32 R105, RZ, RZ, R151.reuse ;  /* 0x000000ffff697224 */ /* 0x100fe200078e0097 */
[C---:B------:R-:W-:Y:S01]  /*1980*/  ISETP.GT.AND P3, PT, R7.reuse, 0x1, PT ;  /* 0x000000010700780c */ /* 0x040fe20003f64270 */
[--C-:B------:R-:W-:Y:S01]  /*1990*/  IMAD.MOV.U32 R101, RZ, RZ, R151.reuse ;  /* 0x000000ffff657224 */ /* 0x100fe200078e0097 */
[----:B------:R-:W-:Y:S01]  /*19a0*/  ISETP.GT.AND P1, PT, R7, 0x8, PT ;  /* 0x000000080700780c */ /* 0x000fe20003f24270 */
[--C-:B------:R-:W-:Y:S01]  /*19b0*/  IMAD.MOV.U32 R97, RZ, RZ, R151.reuse ;  /* 0x000000ffff617224 */ /* 0x100fe200078e0097 */
[----:B------:R-:W-:Y:S01]  /*19c0*/  FSEL R8, R26, -INF , P4 ;  /* 0xff8000001a087808 */ /* 0x000fe20002000000 */
[--C-:B------:R-:W-:Y:S01]  /*19d0*/  IMAD.MOV.U32 R93, RZ, RZ, R151.reuse ;  /* 0x000000ffff5d7224 */ /* 0x100fe200078e0097 */
[----:B------:R-:W-:Y:S01]  /*19e0*/  FSEL R27, R27, -INF , P3 ;  /* 0xff8000001b1b7808 */ /* 0x000fe20001800000 */
[----:B------:R-:W-:Y:S01]  /*19f0*/  IMAD.MOV.U32 R89, RZ, RZ, R151 ;  /* 0x000000ffff597224 */ /* 0x000fe200078e0097 */
[----:B------:R-:W-:-:S02]  /*1a00*/  ISETP.GT.AND P2, PT, R7, 0x9, PT ;  /* 0x000000090700780c */ /* 0x000fc40003f44270 */
[----:B------:R-:W-:Y:S02]  /*1a10*/  FSEL R88, R30, -INF , P1 ;  /* 0xff8000001e587808 */ /* 0x000fe40000800000 */
[----:B------:R-:W-:Y:S02]  /*1a20*/  FMNMX.FTZ R3, R8, R27, !PT ;  /* 0x0000001b08037209 */ /* 0x000fe40007810000 */
[----:B------:R-:W-:Y:S02]  /*1a30*/  ISETP.GT.AND P6, PT, R7, 0x10, PT ;  /* 0x000000100700780c */ /* 0x000fe40003fc4270 */
[----:B------:R-:W-:Y:S02]  /*1a40*/  FSEL R90, R31, -INF , P2 ;  /* 0xff8000001f5a7808 */ /* 0x000fe40001000000 */
[----:B------:R-:W-:Y:S02]  /*1a50*/  FMNMX.FTZ R3, R88, R3, !PT ;  /* 0x0000000358037209 */ /* 0x000fe40007810000 */
[----:B------:R-:W-:-:S02]  /*1a60*/  ISETP.GT.AND P5, PT, R7, 0x11, PT ;  /* 0x000000110700780c */ /* 0x000fc40003fa4270 */
[----:B------:R-:W-:Y:S02]  /*1a70*/  FSEL R92, R34, -INF , P6 ;  /* 0xff800000225c7808 */ /* 0x000fe40003000000 */
[----:B------:R-:W-:Y:S02]  /*1a80*/  FMNMX.FTZ R3, R90, R3, !PT ;  /* 0x000000035a037209 */ /* 0x000fe40007810000 */
[----:B------:R-:W-:Y:S02]  /*1a90*/  FSEL R24, R24, -INF , P4 ;  /* 0xff80000018187808 */ /* 0x000fe40002000000 */
[----:B------:R-:W-:Y:S02]  /*1aa0*/  ISETP.GT.AND P4, PT, R7, 0x18, PT ;  /* 0x000000180700780c */ /* 0x000fe40003f84270 */
[----:B------:R-:W-:Y:S02]  /*1ab0*/  FSEL R94, R35, -INF , P5 ;  /* 0xff800000235e7808 */ /* 0x000fe40002800000 */
[----:B------:R-:W-:-:S02]  /*1ac0*/  FMNMX.FTZ R3, R92, R3, !PT ;  /* 0x000000035c037209 */ /* 0x000fc40007810000 */
[----:B------:R-:W-:Y:S02]  /*1ad0*/  FSEL R25, R25, -INF , P3 ;  /* 0xff80000019197808 */ /* 0x000fe40001800000 */
[C---:B------:R-:W-:Y:S02]  /*1ae0*/  ISETP.GT.AND P3, PT, R7.reuse, 0x19, PT ;  /* 0x000000190700780c */ /* 0x040fe40003f64270 */
[----:B------:R-:W-:Y:S02]  /*1af0*/  FSEL R96, R38, -INF , P4 ;  /* 0xff80000026607808 */ /* 0x000fe40002000000 */
[----:B------:R-:W-:Y:S02]  /*1b00*/  FMNMX.FTZ R3, R94, R3, !PT ;  /* 0x000000035e037209 */ /* 0x000fe40007810000 */
[----:B------:R-:W-:Y:S02]  /*1b10*/  FSEL R28, R28, -INF , P1 ;  /* 0xff8000001c1c7808 */ /* 0x000fe40000800000 */
        /* <DEDUP_REMOVED lines=8> */
[----:B------:R-:W-:Y:S02]  /*1ba0*/  ISETP.GT.AND P6, PT, R7, 0x28, PT ;  /* 0x000000280700780c */ /* 0x000fe40003fc4270 */
        /* <DEDUP_REMOVED lines=50> */
[----:B------:R-:W-:Y:S02]  /*1ed0*/  ISETP.GT.AND P0, PT, R7, 0x59, PT ;  /* 0x000000590700780c */ /* 0x000fe40003f04270 */
[----:B------:R-:W-:-:S02]  /*1ee0*/  FSEL R128, R70, -INF , P6 ;  /* 0xff80000046807808 */ /* 0x000fc40003000000 */
[----:B------:R-:W-:Y:S02]  /*1ef0*/  FMNMX.FTZ R3, R126, R3, !PT ;  /* 0x000000037e037209 */ /* 0x000fe40007810000 */
[----:B------:R-:W-:Y:S02]  /*1f00*/  FSEL R30, R57, -INF , P5 ;  /* 0xff800000391e7808 */ /* 0x000fe40002800000 */
[----:B------:R-:W-:Y:S02]  /*1f10*/  FSEL R130, R71, -INF , P0 ;  /* 0xff80000047827808 */ /* 0x000fe40000000000 */
[----:B------:R-:W-:Y:S02]  /*1f20*/  FSEL R64, R64, -INF , P1 ;  /* 0xff80000040407808 */ /* 0x000fe40000800000 */
[----:B------:R-:W-:Y:S02]  /*1f30*/  FSEL R38, R65, -INF , P2 ;  /* 0xff80000041267808 */ /* 0x000fe40001000000 */
[----:B------:R-:W-:-:S02]  /*1f40*/  ISETP.GT.AND P5, PT, R7, 0x60, PT ;  /* 0x000000600700780c */ /* 0x000fc40003fa4270 */
[C---:B------:R-:W-:Y:S02]  /*1f50*/  ISETP.GT.AND P0, PT, R7.reuse, 0x61, PT ;  /* 0x000000610700780c */ /* 0x040fe40003f04270 */
[C---:B------:R-:W-:Y:S02]  /*1f60*/  ISETP.GT.AND P1, PT, R7.reuse, 0x68, PT ;  /* 0x000000680700780c */ /* 0x040fe40003f24270 */
[----:B------:R-:W-:Y:S02]  /*1f70*/  ISETP.GT.AND P2, PT, R7, 0x69, PT ;  /* 0x000000690700780c */ /* 0x000fe40003f44270 */
[----:B------:R-:W-:Y:S02]  /*1f80*/  FMNMX.FTZ R3, R128, R3, !PT ;  /* 0x0000000380037209 */ /* 0x000fe40007810000 */
[----:B------:R-:W-:Y:S02]  /*1f90*/  FSEL R60, R60, -INF , P4 ;  /* 0xff8000003c3c7808 */ /* 0x000fe40002000000 */
[----:B------:R-:W-:-:S02]  /*1fa0*/  FSEL R34, R61, -INF , P3 ;  /* 0xff8000003d227808 */ /* 0x000fc40001800000 */
[----:B------:R-:W-:Y:S02]  /*1fb0*/  FSEL R132, R74, -INF , P5 ;  /* 0xff8000004a847808 */ /* 0x000fe40002800000 */
[----:B------:R-:W-:Y:S02]  /*1fc0*/  FSEL R134, R75, -INF , P0 ;  /* 0xff8000004b867808 */ /* 0x000fe40000000000 */
[----:B------:R-:W-:Y:S02]  /*1fd0*/  P2R R21, PR, RZ, 0x1 ;  /* 0x00000001ff157803 */ /* 0x000fe40000000000 */
[----:B------:R-:W-:Y:S02]  /*1fe0*/  FSEL R136, R78, -INF , P1 ;  /* 0xff8000004e887808 */ /* 0x000fe40000800000 */
[----:B------:R-:W-:Y:S02]  /*1ff0*/  P2R R19, PR, RZ, 0x2 ;  /* 0x00000002ff137803 */ /* 0x000fe40000000000 */
[----:B------:R-:W-:-:S02]  /*2000*/  FSEL R138, R79, -INF , P2 ;  /* 0xff8000004f8a7808 */ /* 0x000fc40001000000 */
[----:B------:R-:W-:Y:S02]  /*2010*/  P2R R17, PR, RZ, 0x4 ;  /* 0x00000004ff117803 */ /* 0x000fe40000000000 */
[----:B------:R-:W-:Y:S02]  /*2020*/  FMNMX.FTZ R3, R130, R3, !PT ;  /* 0x0000000382037209 */ /* 0x000fe40007810000 */
[C---:B------:R-:W-:Y:S02]  /*2030*/  ISETP.GT.AND P3, PT, R7.reuse, 0x70, PT ;  /* 0x000000700700780c */ /* 0x040fe40003f64270 */
[C---:B------:R-:W-:Y:S02]  /*2040*/  ISETP.GT.AND P4, PT, R7.reuse, 0x71, PT ;  /* 0x000000710700780c */ /* 0x040fe40003f84270 */
[C---:B------:R-:W-:Y:S02]  /*2050*/  ISETP.GT.AND P5, PT, R7.reuse, 0x78, PT ;  /* 0x000000780700780c */ /* 0x040fe40003fa4270 */
[----:B------:R-:W-:-:S02]  /*2060*/  ISETP.GT.AND P6, PT, R7, 0x79, PT ;  /* 0x000000790700780c */ /* 0x000fc40003fc4270 */
[C---:B------:R-:W-:Y:S02]  /*2070*/  ISETP.GT.AND P2, PT, R7.reuse, 0x58, PT ;  /* 0x000000580700780c */ /* 0x040fe40003f44270 */
[C---:B------:R-:W-:Y:S02]  /*2080*/  ISETP.GT.AND P1, PT, R7.reuse, 0x59, PT ;  /* 0x000000590700780c */ /* 0x040fe40003f24270 */
[----:B------:R-:W-:Y:S02]  /*2090*/  ISETP.GT.AND P0, PT, R7, 0x60, PT ;  /* 0x000000600700780c */ /* 0x000fe40003f04270 */
[----:B------:R-:W-:Y:S02]  /*20a0*/  FMNMX.FTZ R7, R24, R25, !PT ;  /* 0x0000001918077209 */ /* 0x000fe40007810000 */
[----:B------:R-:W-:Y:S02]  /*20b0*/  FMNMX.FTZ R3, R132, R3, !PT ;  /* 0x0000000384037209 */ /* 0x000fe40007810000 */
[----:B------:R-:W-:-:S02]  /*20c0*/  FMNMX.FTZ R7, R28, R7, !PT ;  /* 0x000000071c077209 */ /* 0x000fc40007810000 */
[----:B------:R-:W-:Y:S02]  /*20d0*/  FMNMX.FTZ R3, R134, R3, !PT ;  /* 0x0000000386037209 */ /* 0x000fe40007810000 */
[----:B------:R-:W-:Y:S02]  /*20e0*/  FMNMX.FTZ R7, R10, R7, !PT ;  /* 0x000000070a077209 */ /* 0x000fe40007810000 */
[----:B------:R-:W-:Y:S02]  /*20f0*/  FMNMX.FTZ R3, R136, R3, !PT ;  /* 0x0000000388037209 */ /* 0x000fe40007810000 */
[----:B------:R-:W-:Y:S02]  /*2100*/  FMNMX.FTZ R7, R32, R7, !PT ;  /* 0x0000000720077209 */ /* 0x000fe40007810000 */
[----:B------:R-:W-:Y:S02]  /*2110*/  FSEL R140, R82, -INF , P3 ;  /* 0xff800000528c7808 */ /* 0x000fe40001800000 */
[----:B------:R-:W-:-:S02]  /*2120*/  FMNMX.FTZ R3, R138, R3, !PT ;  /* 0x000000038a037209 */ /* 0x000fc40007810000 */
[----:B------:R-:W-:Y:S02]  /*2130*/  FMNMX.FTZ R7, R12, R7, !PT ;  /* 0x000000070c077209 */ /* 0x000fe40007810000 */
[----:B------:R-:W-:Y:S02]  /*2140*/  FSEL R142, R83, -INF , P4 ;  /* 0xff800000538e7808 */ /* 0x000fe40002000000 */
        /* <DEDUP_REMOVED lines=8> */
[----:B------:R-:W-:Y:S02]  /*21d0*/  FMNMX.FTZ R9, R146, R3, !PT ;  /* 0x0000000392097209 */ /* 0x000fe40007810000 */
[----:B------:R-:W-:-:S02]  /*21e0*/  FMNMX.FTZ R7, R18, R7, !PT ;  /* 0x0000000712077209 */ /* 0x000fc40007810000 */
[----:B------:R-:W-:Y:S01]  /*21f0*/  FSEL R68, R68, -INF , P2 ;  /* 0xff80000044447808 */ /* 0x000fe20001000000 */
[----:B------:R-:W0:Y:S01]  /*2200*/  SHFL.BFLY PT, R6, R9, 0x2, 0x1f ;  /* 0x0c401f0009067f89 */ /* 0x000e2200000e0000 */
[----:B------:R-:W-:Y:S02]  /*2210*/  FMNMX.FTZ R7, R44, R7, !PT ;  /* 0x000000072c077209 */ /* 0x000fe40007810000 */
[----:B------:R-:W-:Y:S02]  /*2220*/  FSEL R54, R69, -INF , P1 ;  /* 0xff80000045367808 */ /* 0x000fe40000800000 */
[----:B------:R-:W-:Y:S02]  /*2230*/  FMNMX.FTZ R7, R20, R7, !PT ;  /* 0x0000000714077209 */ /* 0x000fe40007810000 */
[----:B------:R-:W-:Y:S02]  /*2240*/  FSEL R72, R72, -INF , P0 ;  /* 0xff80000048487808 */ /* 0x000fe40000000000 */
[----:B------:R-:W-:-:S02]  /*2250*/  FMNMX.FTZ R7, R48, R7, !PT ;  /* 0x0000000730077209 */ /* 0x000fc40007810000 */
[----:B------:R-:W-:Y:S02]  /*2260*/  ISETP.NE.AND P0, PT, R21, RZ, PT ;  /* 0x000000ff1500720c */ /* 0x000fe40003f05270 */
[----:B------:R-:W-:Y:S02]  /*2270*/  FMNMX.FTZ R7, R22, R7, !PT ;  /* 0x0000000716077209 */ /* 0x000fe40007810000 */
[----:B------:R-:W-:Y:S01]  /*2280*/  MOV R3, UR4 ;  /* 0x0000000400037c02 */ /* 0x000fe20008000f00 */
[----:B------:R-:W-:Y:S01]  /*2290*/  UIADD3 UR4, UR36, 0x28840, URZ ;  /* 0x0002884024047890 */ /* 0x000fe2000fffe03f */
[----:B------:R-:W-:Y:S02]  /*22a0*/  FMNMX.FTZ R7, R52, R7, !PT ;  /* 0x0000000734077209 */ /* 0x000fe40007810000 */
[----:B------:R-:W-:Y:S01]  /*22b0*/  ISETP.NE.AND P1, PT, R19, RZ, PT ;  /* 0x000000ff1300720c */ /* 0x000fe20003f25270 */
[----:B------:R-:W-:Y:S01]  /*22c0*/  UPRMT UR4, UR7, 0x654, UR4 ;  /* 0x0000065407047896 */ /* 0x000fe20008000004 */
[----:B------:R-:W-:-:S02]  /*22d0*/  FMNMX.FTZ R7, R26, R7, !PT ;  /* 0x000000071a077209 */ /* 0x000fc40007810000 */
[----:B------:R-:W-:Y:S02]  /*22e0*/  FSEL R50, R73, -INF , P0 ;  /* 0xff80000049327808 */ /* 0x000fe40000000000 */
[----:B0-----:R-:W-:Y:S02]  /*22f0*/  FMNMX.FTZ R11, R9, R6, !PT ;  /* 0x00000006090b7209 */ /* 0x001fe40007810000 */
[----:B------:R-:W-:Y:S02]  /*2300*/  FMNMX.FTZ R7, R56, R7, !PT ;  /* 0x0000000738077209 */ /* 0x000fe40007810000 */
[----:B------:R-:W-:Y:S01]  /*2310*/  P2R R15, PR, RZ, 0x8 ;  /* 0x00000008ff0f7803 */ /* 0x000fe20000000000 */
[----:B------:R-:W0:Y:S01]  /*2320*/  SHFL.BFLY PT, R6, R11, 0x1, 0x1f ;  /* 0x0c201f000b067f89 */ /* 0x000e2200000e0000 */
[----:B------:R-:W-:Y:S01]  /*2330*/  FMNMX.FTZ R7, R30, R7, !PT ;  /* 0x000000071e077209 */ /* 0x000fe20007810000 */
[----:B------:R-:W-:Y:S01]  /*2340*/  SYNCS.ARRIVE.TRANS64.RED.A1T0 RZ, [UR4], RZ ;  /* 0x000000ffffff79a7 */ /* 0x000fe20008100404 */
[----:B------:R-:W-:Y:S01]  /*2350*/  ISETP.NE.AND P2, PT, R17, RZ, PT ;  /* 0x000000ff1100720c */ /* 0x000fe20003f45270 */
[----:B------:R-:W-:Y:S01]  /*2360*/  UMOV UR4, URZ ;  /* 0x0000003f00047c82 */ /* 0x000fe20008000000 */
[----:B------:R-:W-:-:S02]  /*2370*/  FMNMX.FTZ R7, R60, R7, !PT ;  /* 0x000000073c077209 */ /* 0x000fc40007810000 */
[----:B------:R-:W-:Y:S02]  /*2380*/  FSEL R78, R76, -INF , P1 ;  /* 0xff8000004c4e7808 */ /* 0x000fe40000800000 */
[----:B------:R-:W-:Y:S02]  /*2390*/  FMNMX.FTZ R7, R34, R7, !PT ;  /* 0x0000000722077209 */ /* 0x000fe40007810000 */
[----:B------:R-:W-:Y:S02]  /*23a0*/  FSEL R82, R77, -INF , P2 ;  /* 0xff8000004d527808 */ /* 0x000fe40001000000 */
[----:B------:R-:W-:Y:S02]  /*23b0*/  FMNMX.FTZ R7, R64, R7, !PT ;  /* 0x0000000740077209 */ /* 0x000fe40007810000 */
[----:B------:R-:W-:Y:S02]  /*23c0*/  FSEL R86, R81, -INF , P4 ;  /* 0xff80000051567808 */ /* 0x000fe40002000000 */
[----:B------:R-:W-:-:S02]  /*23d0*/  FMNMX.FTZ R7, R38, R7, !PT ;  /* 0x0000000726077209 */ /* 0x000fc40007810000 */
[----:B------:R-:W-:Y:S02]  /*23e0*/  FSEL R84, R84, -INF , P5 ;  /* 0xff80000054547808 */ /* 0x000fe40002800000 */
[----:B------:R-:W-:Y:S02]  /*23f0*/  FMNMX.FTZ R7, R68, R7, !PT ;  /* 0x0000000744077209 */ /* 0x000fe40007810000 */
[----:B------:R-:W-:Y:S02]  /*2400*/  ISETP.NE.AND P0, PT, R23, RZ, PT ;  /* 0x000000ff1700720c */ /* 0x000fe40003f05270 */
[----:B------:R-:W-:Y:S02]  /*2410*/  FMNMX.FTZ R7, R54, R7, !PT ;  /* 0x0000000736077209 */ /* 0x000fe40007810000 */
[----:B0-----:R-:W-:Y:S02]  /*2420*/  FMNMX.FTZ R6, R11, R6, !PT ;  /* 0x000000060b067209 */ /* 0x001fe40007810000 */
[----:B------:R-:W-:-:S02]  /*2430*/  FMNMX.FTZ R7, R72, R7, !PT ;  /* 0x0000000748077209 */ /* 0x000fc40007810000 */
[C---:B------:R-:W-:Y:S01]  /*2440*/  FSETP.NEU.FTZ.AND P3, PT, R6.reuse, -INF , PT ;  /* 0xff8000000600780b */ /* 0x040fe20003f7d000 */
[----:B------:R-:W-:Y:S01]  /*2450*/  FMUL.FTZ R13, R6, R3 ;  /* 0x00000003060d7220 */ /* 0x000fe20000410000 */
[----:B------:R-:W-:Y:S02]  /*2460*/  FMNMX.FTZ R7, R50, R7, !PT ;  /* 0x0000000732077209 */ /* 0x000fe40007810000 */
[----:B------:R-:W-:Y:S02]  /*2470*/  MOV R95, R151 ;  /* 0x00000097005f7202 */ /* 0x000fe40000000f00 */
[----:B------:R-:W-:Y:S02]  /*2480*/  FSEL R13, R13, RZ, P3 ;  /* 0x000000ff0d0d7208 */ /* 0x000fe40001800000 */
[----:B------:R-:W-:Y:S02]  /*2490*/  ISETP.NE.AND P3, PT, R15, RZ, PT ;  /* 0x000000ff0f00720c */ /* 0x000fe40003f65270 */
[----:B------:R-:W-:Y:S01]  /*24a0*/  FMNMX.FTZ R7, R78, R7, !PT ;  /* 0x000000074e077209 */ /* 0x000fe20007810000 */
[-CC-:B------:R-:W-:Y:S01]  /*24b0*/  FFMA.FTZ R155, R88, R3.reuse, -R13.reuse ;  /* 0x00000003589b7223 */ /* 0x180fe2000001080d */
[----:B------:R-:W-:Y:S01]  /*24c0*/  FSEL R80, R80, -INF , P3 ;  /* 0xff80000050507808 */ /* 0x000fe20001800000 */
[--C-:B------:R-:W-:Y:S01]  /*24d0*/  FFMA.FTZ R153, R8, R3, -R13.reuse ;  /* 0x0000000308997223 */ /* 0x100fe2000001080d */
[----:B------:R-:W-:Y:S01]  /*24e0*/  FMNMX.FTZ R7, R82, R7, !PT ;  /* 0x0000000752077209 */ /* 0x000fe20007810000 */
[-CC-:B------:R-:W-:Y:S01]  /*24f0*/  FFMA.FTZ R42, R27, R3.reuse, -R13.reuse ;  /* 0x000000031b2a7223 */ /* 0x180fe2000001080d */
[----:B------:R-:W-:Y:S01]  /*2500*/  FSEL R88, R85, -INF , P6 ;  /* 0xff80000055587808 */ /* 0x000fe20003000000 */
[--C-:B------:R-:W-:Y:S01]  /*2510*/  FFMA.FTZ R46, R90, R3, -R13.reuse ;  /* 0x000000035a2e7223 */ /* 0x100fe2000001080d */
[----:B------:R-:W-:Y:S01]  /*2520*/  FMNMX.FTZ R7, R80, R7, !PT ;  /* 0x0000000750077209 */ /* 0x000fe20007810000 */
[----:B------:R-:W-:Y:S01]  /*2530*/  MUFU.EX2 R153, R153 ;  /* 0x0000009900997308 */ /* 0x000fe20000000800 */
[-CC-:B------:R-:W-:Y:S01]  /*2540*/  FFMA.FTZ R157, R92, R3.reuse, -R13.reuse ;  /* 0x000000035c9d7223 */ /* 0x180fe2000001080d */
[--C-:B------:R-:W-:Y:S01]  /*2550*/  FFMA.FTZ R58, R94, R3, -R13.reuse ;  /* 0x000000035e3a7223 */ /* 0x100fe2000001080d */
[----:B------:R-:W-:Y:S01]  /*2560*/  FMNMX.FTZ R7, R86, R7, !PT ;  /* 0x0000000756077209 */ /* 0x000fe20007810000 */
[-CC-:B------:R-:W-:Y:S01]  /*2570*/  FFMA.FTZ R159, R96, R3.reuse, -R13.reuse ;  /* 0x00000003609f7223 */ /* 0x180fe2000001080d */
[-CC-:B------:R-:W-:Y:S01]  /*2580*/  FFMA.FTZ R62, R98, R3.reuse, -R13.reuse ;  /* 0x00000003623e7223 */ /* 0x180fe2000001080d */
[--C-:B------:R-:W-:Y:S01]  /*2590*/  FFMA.FTZ R161, R100, R3, -R13.reuse ;  /* 0x0000000364a17223 */ /* 0x100fe2000001080d */
[----:B------:R-:W-:Y:S01]  /*25a0*/  FMNMX.FTZ R7, R84, R7, !PT ;  /* 0x0000000754077209 */ /* 0x000fe20007810000 */
[----:B------:R-:W0:Y:S01]  /*25b0*/  MUFU.EX2 R42, R42 ;  /* 0x0000002a002a7308 */ /* 0x000e220000000800 */
[-CC-:B------:R-:W-:Y:S01]  /*25c0*/  FFMA.FTZ R66, R102, R3.reuse, -R13.reuse ;  /* 0x0000000366427223 */ /* 0x180fe2000001080d */
[--C-:B------:R-:W-:Y:S01]  /*25d0*/  FFMA.FTZ R163, R104, R3, -R13.reuse ;  /* 0x0000000368a37223 */ /* 0x100fe2000001080d */
[----:B------:R-:W-:Y:S01]  /*25e0*/  FMNMX.FTZ R7, R88, R7, !PT ;  /* 0x0000000758077209 */ /* 0x000fe20007810000 */
[-CC-:B------:R-:W-:Y:S01]  /*25f0*/  FFMA.FTZ R70, R106, R3.reuse, -R13.reuse ;  /* 0x000000036a467223 */ /* 0x180fe2000001080d */
[-CC-:B------:R-:W-:Y:S01]  /*2600*/  FFMA.FTZ R165, R108, R3.reuse, -R13.reuse ;  /* 0x000000036ca57223 */ /* 0x180fe2000001080d */
[-CC-:B------:R-:W-:Y:S01]  /*2610*/  FFMA.FTZ R74, R110, R3.reuse, -R13.reuse ;  /* 0x000000036e4a7223 */ /* 0x180fe2000001080d */
[-CC-:B------:R-:W-:Y:S01]  /*2620*/  FFMA.FTZ R167, R112, R3.reuse, -R13.reuse ;  /* 0x0000000370a77223 */ /* 0x180fe2000001080d */
[----:B------:R-:W1:Y:S01]  /*2630*/  SHFL.BFLY PT, R8, R7, 0x2, 0x1f ;  /* 0x0c401f0007087f89 */ /* 0x000e6200000e0000 */
[----:B------:R-:W2:Y:S01]  /*2640*/  MUFU.EX2 R155, R155 ;  /* 0x0000009b009b7308 */ /* 0x000ea20000000800 */
[-CC-:B------:R-:W-:Y:S01]  /*2650*/  FFMA.FTZ R76, R114, R3.reuse, -R13.reuse ;  /* 0x00000003724c7223 */ /* 0x180fe2000001080d */
[-CC-:B------:R-:W-:Y:S01]  /*2660*/  FFMA.FTZ R181, R116, R3.reuse, -R13.reuse ;  /* 0x0000000374b57223 */ /* 0x180fe2000001080d */
[-CC-:B------:R-:W-:Y:S01]  /*2670*/  FFMA.FTZ R118, R118, R3.reuse, -R13.reuse ;  /* 0x0000000376767223 */ /* 0x180fe2000001080d */
[-CC-:B------:R-:W-:Y:S01]  /*2680*/  FFMA.FTZ R120, R120, R3.reuse, -R13.reuse ;  /* 0x0000000378787223 */ /* 0x180fe2000001080d */
[-CC-:B------:R-:W-:Y:S01]  /*2690*/  FFMA.FTZ R122, R122, R3.reuse, -R13.reuse ;  /* 0x000000037a7a7223 */ /* 0x180fe2000001080d */
[-CC-:B------:R-:W-:Y:S01]  /*26a0*/  FFMA.FTZ R124, R124, R3.reuse, -R13.reuse ;  /* 0x000000037c7c7223 */ /* 0x180fe2000001080d */
[-CC-:B------:R-:W-:Y:S01]  /*26b0*/  FFMA.FTZ R126, R126, R3.reuse, -R13.reuse ;  /* 0x000000037e7e7223 */ /* 0x180fe2000001080d */
[----:B------:R-:W3:Y:S01]  /*26c0*/  MUFU.EX2 R46, R46 ;  /* 0x0000002e002e7308 */ /* 0x000ee20000000800 */
[-CC-:B------:R-:W-:Y:S01]  /*26d0*/  FFMA.FTZ R128, R128, R3.reuse, -R13.reuse ;  /* 0x0000000380807223 */ /* 0x180fe2000001080d */
[-CC-:B------:R-:W-:Y:S01]  /*26e0*/  FFMA.FTZ R130, R130, R3.reuse, -R13.reuse ;  /* 0x0000000382827223 */ /* 0x180fe2000001080d */
[-CC-:B------:R-:W-:Y:S01]  /*26f0*/  FFMA.FTZ R132, R132, R3.reuse, -R13.reuse ;  /* 0x0000000384847223 */ /* 0x180fe2000001080d */
[-CC-:B------:R-:W-:Y:S01]  /*2700*/  FFMA.FTZ R134, R134, R3.reuse, -R13.reuse ;  /* 0x0000000386867223 */ /* 0x180fe2000001080d */
[-CC-:B------:R-:W-:Y:S01]  /*2710*/  FFMA.FTZ R136, R136, R3.reuse, -R13.reuse ;  /* 0x0000000388887223 */ /* 0x180fe2000001080d */
[-CC-:B------:R-:W-:Y:S01]  /*2720*/  FFMA.FTZ R138, R138, R3.reuse, -R13.reuse ;  /* 0x000000038a8a7223 */ /* 0x180fe2000001080d */
[-CC-:B------:R-:W-:Y:S01]  /*2730*/  FFMA.FTZ R140, R140, R3.reuse, -R13.reuse ;  /* 0x000000038c8c7223 */ /* 0x180fe2000001080d */
[----:B------:R-:W4:Y:S01]  /*2740*/  MUFU.EX2 R157, R157 ;  /* 0x0000009d009d7308 */ /* 0x000f220000000800 */
[-CC-:B------:R-:W-:Y:S01]  /*2750*/  FFMA.FTZ R142, R142, R3.reuse, -R13.reuse ;  /* 0x000000038e8e7223 */ /* 0x180fe2000001080d */
[-CC-:B------:R-:W-:Y:S01]  /*2760*/  FFMA.FTZ R144, R144, R3.reuse, -R13.reuse ;  /* 0x0000000390907223 */ /* 0x180fe2000001080d */
[----:B------:R-:W-:Y:S01]  /*2770*/  FFMA.FTZ R13, R146, R3, -R13 ;  /* 0x00000003920d7223 */ /* 0x000fe2000001080d */
[--C-:B------:R-:W-:Y:S01]  /*2780*/  IMAD.MOV.U32 R146, RZ, RZ, R151.reuse ;  /* 0x000000ffff927224 */ /* 0x100fe200078e0097 */
[----:B------:R-:W-:Y:S01]  /*2790*/  MOV R91, R151 ;  /* 0x00000097005b7202 */ /* 0x000fe20000000f00 */
[--C-:B------:R-:W-:Y:S01]  /*27a0*/  IMAD.MOV.U32 R116, RZ, RZ, R151.reuse ;  /* 0x000000ffff747224 */ /* 0x100fe200078e0097 */
[----:B-1----:R-:W-:Y:S01]  /*27b0*/  FMNMX.FTZ R9, R7, R8, !PT ;  /* 0x0000000807097209 */ /* 0x002fe20007810000 */
[----:B------:R-:W1:Y:S01]  /*27c0*/  MUFU.EX2 R58, R58 ;  /* 0x0000003a003a7308 */ /* 0x000e620000000800 */
[----:B------:R-:W-:-:S02]  /*27d0*/  IMAD.MOV.U32 R114, RZ, RZ, R151 ;  /* 0x000000ffff727224 */ /* 0x000fc400078e0097 */
[--C-:B------:R-:W-:Y:S01]  /*27e0*/  IMAD.MOV.U32 R112, RZ, RZ, R151.reuse ;  /* 0x000000ffff707224 */ /* 0x100fe200078e0097 */
[----:B------:R-:W5:Y:S01]  /*27f0*/  SHFL.BFLY PT, R8, R9, 0x1, 0x1f ;  /* 0x0c201f0009087f89 */ /* 0x000f6200000e0000 */
[--C-:B------:R-:W-:Y:S02]  /*2800*/  IMAD.MOV.U32 R110, RZ, RZ, R151.reuse ;  /* 0x000000ffff6e7224 */ /* 0x100fe400078e0097 */
[--C-:B------:R-:W-:Y:S01]  /*2810*/  IMAD.MOV.U32 R108, RZ, RZ, R151.reuse ;  /* 0x000000ffff6c7224 */ /* 0x100fe200078e0097 */
[----:B------:R-:W1:Y:S01]  /*2820*/  MUFU.EX2 R159, R159 ;  /* 0x0000009f009f7308 */ /* 0x000e620000000800 */
[--C-:B------:R-:W-:Y:S02]  /*2830*/  IMAD.MOV.U32 R106, RZ, RZ, R151.reuse ;  /* 0x000000ffff6a7224 */ /* 0x100fe400078e0097 */
[--C-:B------:R-:W-:Y:S02]  /*2840*/  IMAD.MOV.U32 R104, RZ, RZ, R151.reuse ;  /* 0x000000ffff687224 */ /* 0x100fe400078e0097 */
[----:B------:R-:W-:-:S02]  /*2850*/  IMAD.MOV.U32 R102, RZ, RZ, R151 ;  /* 0x000000ffff667224 */ /* 0x000fc400078e0097 */
[--C-:B------:R-:W-:Y:S01]  /*2860*/  IMAD.MOV.U32 R100, RZ, RZ, R151.reuse ;  /* 0x000000ffff647224 */ /* 0x100fe200078e0097 */
[----:B------:R-:W-:Y:S01]  /*2870*/  MUFU.EX2 R62, R62 ;  /* 0x0000003e003e7308 */ /* 0x000fe20000000800 */
[--C-:B------:R-:W-:Y:S02]  /*2880*/  IMAD.MOV.U32 R98, RZ, RZ, R151.reuse ;  /* 0x000000ffff627224 */ /* 0x100fe400078e0097 */
[--C-:B------:R-:W-:Y:S02]  /*2890*/  IMAD.MOV.U32 R96, RZ, RZ, R151.reuse ;  /* 0x000000ffff607224 */ /* 0x100fe400078e0097 */
[--C-:B------:R-:W-:Y:S02]  /*28a0*/  IMAD.MOV.U32 R94, RZ, RZ, R151.reuse ;  /* 0x000000ffff5e7224 */ /* 0x100fe400078e0097 */
[--C-:B------:R-:W-:Y:S01]  /*28b0*/  IMAD.MOV.U32 R92, RZ, RZ, R151.reuse ;  /* 0x000000ffff5c7224 */ /* 0x100fe200078e0097 */
[----:B------:R-:W-:Y:S01]  /*28c0*/  MUFU.EX2 R161, R161 ;  /* 0x000000a100a17308 */ /* 0x000fe20000000800 */
[----:B------:R-:W-:Y:S01]  /*28d0*/  IMAD.MOV.U32 R90, RZ, RZ, R151 ;  /* 0x000000ffff5a7224 */ /* 0x000fe200078e0097 */
[----:B-----5:R-:W-:-:S04]  /*28e0*/  FMNMX.FTZ R8, R9, R8, !PT ;  /* 0x0000000809087209 */ /* 0x020fc80007810000 */
[C---:B------:R-:W-:Y:S01]  /*28f0*/  FSETP.NEU.FTZ.AND P1, PT, R8.reuse, -INF , PT ;  /* 0xff8000000800780b */ /* 0x040fe20003f3d000 */
[-C--:B------:R-:W-:Y:S01]  /*2900*/  FMUL.FTZ R7, R8, R3.reuse ;  /* 0x0000000308077220 */ /* 0x080fe20000410000 */
[----:B------:R-:W-:Y:S04]  /*2910*/  MUFU.EX2 R66, R66 ;  /* 0x0000004200427308 */ /* 0x000fe80000000800 */
[----:B------:R-:W-:Y:S02]  /*2920*/  FSEL R7, R7, RZ, P1 ;  /* 0x000000ff07077208 */ /* 0x000fe40000800000 */
[----:B------:R-:W-:Y:S02]  /*2930*/  ISETP.LE.AND P1, PT, R16, UR42, PT ;  /* 0x0000002a10007c0c */ /* 0x000fe4000bf23270 */
[----:B------:R-:W-:Y:S01]  /*2940*/  MUFU.EX2 R163, R163 ;  /* 0x000000a300a37308 */ /* 0x000fe20000000800 */
[-CC-:B------:R-:W-:Y:S01]  /*2950*/  FFMA.FTZ R10, R10, R3.reuse, -R7.reuse ;  /* 0x000000030a0a7223 */ /* 0x180fe20000010807 */
[-CC-:B------:R-:W-:Y:S01]  /*2960*/  FFMA.FTZ R24, R24, R3.reuse, -R7.reuse ;  /* 0x0000000318187223 */ /* 0x180fe20000010807 */
[-CC-:B------:R-:W-:Y:S01]  /*2970*/  FFMA.FTZ R25, R25, R3.reuse, -R7.reuse ;  /* 0x0000000319197223 */ /* 0x180fe20000010807 */
[-CC-:B------:R-:W-:Y:S01]  /*2980*/  FFMA.FTZ R28, R28, R3.reuse, -R7.reuse ;  /* 0x000000031c1c7223 */ /* 0x180fe20000010807 */
[-CC-:B------:R-:W-:Y:S01]  /*2990*/  FFMA.FTZ R32, R32, R3.reuse, -R7.reuse ;  /* 0x0000000320207223 */ /* 0x180fe20000010807 */
[-CC-:B------:R-:W-:Y:S01]  /*29a0*/  FFMA.FTZ R12, R12, R3.reuse, -R7.reuse ;  /* 0x000000030c0c7223 */ /* 0x180fe20000010807 */
[-CC-:B------:R-:W-:Y:S01]  /*29b0*/  FFMA.FTZ R36, R36, R3.reuse, -R7.reuse ;  /* 0x0000000324247223 */ /* 0x180fe20000010807 */
[----:B------:R0:W-:Y:S01]  /*29c0*/  MUFU.EX2 R9, R10 ;  /* 0x0000000a00097308 */ /* 0x0001e20000000800 */
[-CC-:B------:R-:W-:Y:S01]  /*29d0*/  FFMA.FTZ R14, R14, R3.reuse, -R7.reuse ;  /* 0x000000030e0e7223 */ /* 0x180fe20000010807 */
[-CC-:B------:R-:W-:Y:S01]  /*29e0*/  FFMA.FTZ R40, R40, R3.reuse, -R7.reuse ;  /* 0x0000000328287223 */ /* 0x180fe20000010807 */
[-CC-:B------:R-:W-:Y:S01]  /*29f0*/  FFMA.FTZ R18, R18, R3.reuse, -R7.reuse ;  /* 0x0000000312127223 */ /* 0x180fe20000010807 */
[-CC-:B------:R-:W-:Y:S01]  /*2a00*/  FFMA.FTZ R44, R44, R3.reuse, -R7.reuse ;  /* 0x000000032c2c7223 */ /* 0x180fe20000010807 */
[-CC-:B------:R-:W-:Y:S01]  /*2a10*/  FFMA.FTZ R20, R20, R3.reuse, -R7.reuse ;  /* 0x0000000314147223 */ /* 0x180fe20000010807 */
[-CC-:B------:R-:W-:Y:S01]  /*2a20*/  FFMA.FTZ R48, R48, R3.reuse, -R7.reuse ;  /* 0x0000000330307223 */ /* 0x180fe20000010807 */
[-CC-:B------:R-:W-:Y:S01]  /*2a30*/  FFMA.FTZ R22, R22, R3.reuse, -R7.reuse ;  /* 0x0000000316167223 */ /* 0x180fe20000010807 */
[----:B------:R-:W-:Y:S01]  /*2a40*/  MUFU.EX2 R24, R24 ;  /* 0x0000001800187308 */ /* 0x000fe20000000800 */
[----:B0-----:R-:W-:Y:S01]  /*2a50*/  FADD.FTZ R10, R153, R42 ;  /* 0x0000002a990a7221 */ /* 0x001fe20000010000 */
[-CC-:B------:R-:W-:Y:S01]  /*2a60*/  FFMA.FTZ R52, R52, R3.reuse, -R7.reuse ;  /* 0x0000000334347223 */ /* 0x180fe20000010807 */
[-CC-:B------:R-:W-:Y:S01]  /*2a70*/  FFMA.FTZ R26, R26, R3.reuse, -R7.reuse ;  /* 0x000000031a1a7223 */ /* 0x180fe20000010807 */
[-CC-:B------:R-:W-:Y:S01]  /*2a80*/  FFMA.FTZ R56, R56, R3.reuse, -R7.reuse ;  /* 0x0000000338387223 */ /* 0x180fe20000010807 */
[----:B--2---:R-:W-:Y:S01]  /*2a90*/  FADD.FTZ R23, R155, R10 ;  /* 0x0000000a9b177221 */ /* 0x004fe20000010000 */
[-CC-:B------:R-:W-:Y:S01]  /*2aa0*/  FFMA.FTZ R30, R30, R3.reuse, -R7.reuse ;  /* 0x000000031e1e7223 */ /* 0x180fe20000010807 */
[-C--:B------:R-:W-:Y:S01]  /*2ab0*/  FFMA.FTZ R60, R60, R3.reuse, -R7 ;  /* 0x000000033c3c7223 */ /* 0x080fe20000010807 */
[----:B------:R-:W0:Y:S01]  /*2ac0*/  MUFU.EX2 R25, R25 ;  /* 0x0000001900197308 */ /* 0x000e220000000800 */
[----:B---3--:R-:W-:Y:S01]  /*2ad0*/  FADD.FTZ R10, R46, R23 ;  /* 0x000000172e0a7221 */ /* 0x008fe20000010000 */
[-CC-:B------:R-:W-:Y:S01]  /*2ae0*/  FFMA.FTZ R34, R34, R3.reuse, -R7.reuse ;  /* 0x0000000322227223 */ /* 0x180fe20000010807 */
[-CC-:B------:R-:W-:Y:S01]  /*2af0*/  FFMA.FTZ R64, R64, R3.reuse, -R7.reuse ;  /* 0x0000000340407223 */ /* 0x180fe20000010807 */
[-CC-:B------:R-:W-:Y:S01]  /*2b00*/  FFMA.FTZ R38, R38, R3.reuse, -R7.reuse ;  /* 0x0000000326267223 */ /* 0x180fe20000010807 */
[----:B----4-:R-:W-:Y:S01]  /*2b10*/  FADD.FTZ R27, R157, R10 ;  /* 0x0000000a9d1b7221 */ /* 0x010fe20000010000 */
[-CC-:B------:R-:W-:Y:S01]  /*2b20*/  FFMA.FTZ R68, R68, R3.reuse, -R7.reuse ;  /* 0x0000000344447223 */ /* 0x180fe20000010807 */
[-C--:B------:R-:W-:Y:S01]  /*2b30*/  FFMA.FTZ R54, R54, R3.reuse, -R7 ;  /* 0x0000000336367223 */ /* 0x080fe20000010807 */
[----:B------:R-:W2:Y:S01]  /*2b40*/  MUFU.EX2 R28, R28 ;  /* 0x0000001c001c7308 */ /* 0x000ea20000000800 */
[----:B-1----:R-:W-:Y:S01]  /*2b50*/  FADD.FTZ R10, R58, R27 ;  /* 0x0000001b3a0a7221 */ /* 0x002fe20000010000 */
[-CC-:B------:R-:W-:Y:S01]  /*2b60*/  FFMA.FTZ R72, R72, R3.reuse, -R7.reuse ;  /* 0x0000000348487223 */ /* 0x180fe20000010807 */
[-CC-:B------:R-:W-:Y:S01]  /*2b70*/  FFMA.FTZ R50, R50, R3.reuse, -R7.reuse ;  /* 0x0000000332327223 */ /* 0x180fe20000010807 */
[-CC-:B------:R-:W-:Y:S01]  /*2b80*/  FFMA.FTZ R78, R78, R3.reuse, -R7.reuse ;  /* 0x000000034e4e7223 */ /* 0x180fe20000010807 */
[----:B------:R-:W-:Y:S01]  /*2b90*/  FADD.FTZ R29, R159, R10 ;  /* 0x0000000a9f1d7221 */ /* 0x000fe20000010000 */
[-CC-:B------:R-:W-:Y:S01]  /*2ba0*/  FFMA.FTZ R82, R82, R3.reuse, -R7.reuse ;  /* 0x0000000352527223 */ /* 0x180fe20000010807 */
[-C--:B------:R-:W-:Y:S01]  /*2bb0*/  FFMA.FTZ R80, R80, R3.reuse, -R7 ;  /* 0x0000000350507223 */ /* 0x080fe20000010807 */
[----:B------:R-:W1:Y:S01]  /*2bc0*/  MUFU.EX2 R32, R32 ;  /* 0x0000002000207308 */ /* 0x000e620000000800 */
[----:B0-----:R-:W-:Y:S01]  /*2bd0*/  FADD.FTZ R27, R24, R25 ;  /* 0x00000019181b7221 */ /* 0x001fe20000010000 */
[-CC-:B------:R-:W-:Y:S01]  /*2be0*/  FFMA.FTZ R86, R86, R3.reuse, -R7.reuse ;  /* 0x0000000356567223 */ /* 0x180fe20000010807 */
[-CC-:B------:R-:W-:Y:S01]  /*2bf0*/  FFMA.FTZ R84, R84, R3.reuse, -R7.reuse ;  /* 0x0000000354547223 */ /* 0x180fe20000010807 */
[----:B------:R-:W-:Y:S01]  /*2c00*/  FFMA.FTZ R88, R88, R3, -R7 ;  /* 0x0000000358587223 */ /* 0x000fe20000010807 */
[----:B------:R-:W-:-:S02]  /*2c10*/  F2FP.BF16.F32.PACK_AB R153, R42, R153 ;  /* 0x000000992a99723e */ /* 0x000fc400000010ff */
[----:B------:R-:W-:Y:S01]  /*2c20*/  F2FP.BF16.F32.PACK_AB R155, R46, R155 ;  /* 0x0000009b2e9b723e */ /* 0x000fe200000010ff */
[----:B------:R0:W3:Y:S01]  /*2c30*/  MUFU.EX2 R11, R12 ;  /* 0x0000000c000b7308 */ /* 0x0000e20000000800 */
[----:B--2---:R-:W-:Y:S01]  /*2c40*/  FADD.FTZ R10, R28, R27 ;  /* 0x0000001b1c0a7221 */ /* 0x004fe20000010000 */
[C---:B------:R-:W-:Y:S02]  /*2c50*/  F2FP.BF16.F32.PACK_AB R154, R9.reuse, R28 ;  /* 0x0000001c099a723e */ /* 0x040fe400000010ff */
[----:B------:R-:W-:Y:S02]  /*2c60*/  F2FP.BF16.F32.PACK_AB R157, R58, R157 ;  /* 0x0000009d3a9d723e */ /* 0x000fe400000010ff */
[C---:B------:R-:W-:Y:S02]  /*2c70*/  F2FP.BF16.F32.PACK_AB R159, R62.reuse, R159 ;  /* 0x0000009f3e9f723e */ /* 0x040fe400000010ff */
[----:B------:R-:W2:Y:S01]  /*2c80*/  MUFU.EX2 R70, R70 ;  /* 0x0000004600467308 */ /* 0x000ea20000000800 */
[----:B0-----:R-:W-:Y:S01]  /*2c90*/  FADD.FTZ R12, R62, R29 ;  /* 0x0000001d3e0c7221 */ /* 0x001fe20000010000 */
[----:B------:R-:W-:Y:S01]  /*2ca0*/  FADD.FTZ R29, R9, R10 ;  /* 0x0000000a091d7221 */ /* 0x000fe20000010000 */
[----:B------:R-:W-:-:S02]  /*2cb0*/  F2FP.BF16.F32.PACK_AB R152, R25, R24 ;  /* 0x000000181998723e */ /* 0x000fc400000010ff */
[----:B------:R-:W-:Y:S01]  /*2cc0*/  FADD.FTZ R31, R161, R12 ;  /* 0x0000000ca11f7221 */ /* 0x000fe20000010000 */
[----:B-1----:R-:W-:Y:S01]  /*2cd0*/  FADD.FTZ R10, R32, R29 ;  /* 0x0000001d200a7221 */ /* 0x002fe20000010000 */
[C---:B------:R-:W-:Y:S01]  /*2ce0*/  F2FP.BF16.F32.PACK_AB R161, R66.reuse, R161 ;  /* 0x000000a142a1723e */ /* 0x040fe200000010ff */
[----:B------:R-:W0:Y:S01]  /*2cf0*/  MUFU.EX2 R36, R36 ;  /* 0x0000002400247308 */ /* 0x000e220000000800 */
[----:B------:R-:W-:Y:S01]  /*2d00*/  FADD.FTZ R12, R66, R31 ;  /* 0x0000001f420c7221 */ /* 0x000fe20000010000 */
[C---:B---3--:R-:W-:Y:S01]  /*2d10*/  FADD.FTZ R29, R11.reuse, R10 ;  /* 0x0000000a0b1d7221 */ /* 0x048fe20000010000 */
[----:B------:R-:W-:Y:S02]  /*2d20*/  F2FP.BF16.F32.PACK_AB R156, R11, R32 ;  /* 0x000000200b9c723e */ /* 0x000fe400000010ff */
[----:B------:R-:W-:-:S03]  /*2d30*/  FADD.FTZ R31, R163, R12 ;  /* 0x0000000ca31f7221 */ /* 0x000fc60000010000 */
[----:B------:R-:W1:Y:S01]  /*2d40*/  MUFU.EX2 R165, R165 ;  /* 0x000000a500a57308 */ /* 0x000e620000000800 */
[C---:B--2---:R-:W-:Y:S01]  /*2d50*/  FADD.FTZ R12, R70.reuse, R31 ;  /* 0x0000001f460c7221 */ /* 0x044fe20000010000 */
[----:B------:R-:W-:-:S06]  /*2d60*/  F2FP.BF16.F32.PACK_AB R163, R70, R163 ;  /* 0x000000a346a3723e */ /* 0x000fcc00000010ff */
[----:B------:R-:W-:Y:S01]  /*2d70*/  MUFU.EX2 R171, R13 ;  /* 0x0000000d00ab7308 */ /* 0x000fe20000000800 */
[----:B0-----:R-:W-:-:S07]  /*2d80*/  FADD.FTZ R10, R36, R29 ;  /* 0x0000001d240a7221 */ /* 0x001fce0000010000 */
[----:B------:R-:W0:Y:S01]  /*2d90*/  MUFU.EX2 R13, R14 ;  /* 0x0000000e000d7308 */ /* 0x000e220000000800 */
[----:B-1----:R-:W-:-:S07]  /*2da0*/  FADD.FTZ R33, R165, R12 ;  /* 0x0000000ca5217221 */ /* 0x002fce0000010000 */
[----:B------:R-:W1:Y:S08]  /*2db0*/  MUFU.EX2 R74, R74 ;  /* 0x0000004a004a7308 */ /* 0x000e700000000800 */
[----:B------:R-:W2:Y:S01]  /*2dc0*/  MUFU.EX2 R40, R40 ;  /* 0x0000002800287308 */ /* 0x000ea20000000800 */
[C---:B0-----:R-:W-:Y:S01]  /*2dd0*/  FADD.FTZ R31, R13.reuse, R10 ;  /* 0x0000000a0d1f7221 */ /* 0x041fe20000010000 */
[----:B------:R-:W-:-:S06]  /*2de0*/  F2FP.BF16.F32.PACK_AB R158, R13, R36 ;  /* 0x000000240d9e723e */ /* 0x000fcc00000010ff */
[----:B------:R-:W0:Y:S01]  /*2df0*/  MUFU.EX2 R167, R167 ;  /* 0x000000a700a77308 */ /* 0x000e220000000800 */
[C---:B-1----:R-:W-:Y:S01]  /*2e00*/  FADD.FTZ R12, R74.reuse, R33 ;  /* 0x000000214a0c7221 */ /* 0x042fe20000010000 */
[----:B------:R-:W-:-:S06]  /*2e10*/  F2FP.BF16.F32.PACK_AB R165, R74, R165 ;  /* 0x000000a54aa5723e */ /* 0x000fcc00000010ff */
[----:B------:R-:W1:Y:S01]  /*2e20*/  MUFU.EX2 R15, R18 ;  /* 0x00000012000f7308 */ /* 0x000e620000000800 */
[----:B--2---:R-:W-:-:S07]  /*2e30*/  FADD.FTZ R10, R40, R31 ;  /* 0x0000001f280a7221 */ /* 0x004fce0000010000 */
[----:B------:R-:W2:Y:S01]  /*2e40*/  MUFU.EX2 R76, R76 ;  /* 0x0000004c004c7308 */ /* 0x000ea20000000800 */
[----:B0-----:R-:W-:-:S07]  /*2e50*/  FADD.FTZ R33, R167, R12 ;  /* 0x0000000ca7217221 */ /* 0x001fce0000010000 */
[----:B------:R-:W0:Y:S01]  /*2e60*/  MUFU.EX2 R44, R44 ;  /* 0x0000002c002c7308 */ /* 0x000e220000000800 */
[C---:B-1----:R-:W-:Y:S01]  /*2e70*/  FADD.FTZ R31, R15.reuse, R10 ;  /* 0x0000000a0f1f7221 */ /* 0x042fe20000010000 */
[----:B------:R-:W-:-:S06]  /*2e80*/  F2FP.BF16.F32.PACK_AB R160, R15, R40 ;  /* 0x000000280fa0723e */ /* 0x000fcc00000010ff */
[----:B------:R-:W1:Y:S01]  /*2e90*/  MUFU.EX2 R181, R181 ;  /* 0x000000b500b57308 */ /* 0x000e620000000800 */
[C---:B--2---:R-:W-:Y:S01]  /*2ea0*/  FADD.FTZ R12, R76.reuse, R33 ;  /* 0x000000214c0c7221 */ /* 0x044fe20000010000 */
[----:B------:R-:W-:-:S06]  /*2eb0*/  F2FP.BF16.F32.PACK_AB R167, R76, R167 ;  /* 0x000000a74ca7723e */ /* 0x000fcc00000010ff */
[----:B------:R-:W2:Y:S01]  /*2ec0*/  MUFU.EX2 R17, R20 ;  /* 0x0000001400117308 */ /* 0x000ea20000000800 */
[----:B0-----:R-:W-:-:S07]  /*2ed0*/  FADD.FTZ R10, R44, R31 ;  /* 0x0000001f2c0a7221 */ /* 0x001fce0000010000 */
[----:B------:R-:W0:Y:S01]  /*2ee0*/  MUFU.EX2 R118, R118 ;  /* 0x0000007600767308 */ /* 0x000e220000000800 */
[----:B-1----:R-:W-:-:S07]  /*2ef0*/  FADD.FTZ R35, R181, R12 ;  /* 0x0000000cb5237221 */ /* 0x002fce0000010000 */
[----:B------:R-:W1:Y:S01]  /*2f00*/  MUFU.EX2 R48, R48 ;  /* 0x0000003000307308 */ /* 0x000e620000000800 */
[C---:B--2---:R-:W-:Y:S01]  /*2f10*/  FADD.FTZ R33, R17.reuse, R10 ;  /* 0x0000000a11217221 */ /* 0x044fe20000010000 */
[----:B------:R-:W-:-:S06]  /*2f20*/  F2FP.BF16.F32.PACK_AB R162, R17, R44 ;  /* 0x0000002c11a2723e */ /* 0x000fcc00000010ff */
[----:B------:R-:W2:Y:S01]  /*2f30*/  MUFU.EX2 R120, R120 ;  /* 0x0000007800787308 */ /* 0x000ea20000000800 */
[C---:B0-----:R-:W-:Y:S01]  /*2f40*/  FADD.FTZ R35, R118.reuse, R35 ;  /* 0x0000002376237221 */ /* 0x041fe20000010000 */
[----:B------:R-:W-:Y:S01]  /*2f50*/  F2FP.BF16.F32.PACK_AB R181, R118, R181 ;  /* 0x000000b576b5723e */ /* 0x000fe200000010ff */
[----:B------:R-:W-:-:S05]  /*2f60*/  IMAD.MOV.U32 R118, RZ, RZ, R151 ;  /* 0x000000ffff767224 */ /* 0x000fca00078e0097 */
[----:B------:R-:W0:Y:S01]  /*2f70*/  MUFU.EX2 R19, R22 ;  /* 0x0000001600137308 */ /* 0x000e220000000800 */
[----:B-1----:R-:W-:-:S07]  /*2f80*/  FADD.FTZ R10, R48, R33 ;  /* 0x00000021300a7221 */ /* 0x002fce0000010000 */
[----:B------:R1:W3:Y:S01]  /*2f90*/  MUFU.EX2 R183, R122 ;  /* 0x0000007a00b77308 */ /* 0x0002e20000000800 */
[----:B--2---:R-:W-:-:S07]  /*2fa0*/  FADD.FTZ R12, R120, R35 ;  /* 0x00000023780c7221 */ /* 0x004fce0000010000 */
[----:B------:R-:W2:Y:S01]  /*2fb0*/  MUFU.EX2 R52, R52 ;  /* 0x0000003400347308 */ /* 0x000ea20000000800 */
[C---:B0-----:R-:W-:Y:S01]  /*2fc0*/  FADD.FTZ R33, R19.reuse, R10 ;  /* 0x0000000a13217221 */ /* 0x041fe20000010000 */
[----:B------:R-:W-:Y:S01]  /*2fd0*/  F2FP.BF16.F32.PACK_AB R164, R19, R48 ;  /* 0x0000003013a4723e */ /* 0x000fe200000010ff */
[----:B-1----:R-:W-:-:S05]  /*2fe0*/  IMAD.MOV.U32 R122, RZ, RZ, R151 ;  /* 0x000000ffff7a7224 */ /* 0x002fca00078e0097 */
[----:B------:R-:W0:Y:S01]  /*2ff0*/  MUFU.EX2 R124, R124 ;  /* 0x0000007c007c7308 */ /* 0x000e220000000800 */
[C---:B---3--:R-:W-:Y:S01]  /*3000*/  FADD.FTZ R35, R183.reuse, R12 ;  /* 0x0000000cb7237221 */ /* 0x048fe20000010000 */
[----:B------:R-:W-:Y:S01]  /*3010*/  F2FP.BF16.F32.PACK_AB R183, R183, R120 ;  /* 0x00000078b7b7723e */ /* 0x000fe200000010ff */
[----:B------:R-:W-:-:S05]  /*3020*/  IMAD.MOV.U32 R120, RZ, RZ, R151 ;  /* 0x000000ffff787224 */ /* 0x000fca00078e0097 */
[----:B------:R-:W1:Y:S01]  /*3030*/  MUFU.EX2 R21, R26 ;  /* 0x0000001a00157308 */ /* 0x000e620000000800 */
[----:B--2---:R-:W-:-:S07]  /*3040*/  FADD.FTZ R10, R52, R33 ;  /* 0x00000021340a7221 */ /* 0x004fce0000010000 */
[----:B------:R2:W3:Y:S01]  /*3050*/  MUFU.EX2 R177, R126 ;  /* 0x0000007e00b17308 */ /* 0x0004e20000000800 */
[----:B0-----:R-:W-:-:S07]  /*3060*/  FADD.FTZ R12, R124, R35 ;  /* 0x000000237c0c7221 */ /* 0x001fce0000010000 */
[----:B------:R-:W0:Y:S01]  /*3070*/  MUFU.EX2 R56, R56 ;  /* 0x0000003800387308 */ /* 0x000e220000000800 */
[C---:B-1----:R-:W-:Y:S01]  /*3080*/  FADD.FTZ R7, R21.reuse, R10 ;  /* 0x0000000a15077221 */ /* 0x042fe20000010000 */
[----:B------:R-:W-:Y:S01]  /*3090*/  F2FP.BF16.F32.PACK_AB R166, R21, R52 ;  /* 0x0000003415a6723e */ /* 0x000fe200000010ff */
[----:B--2---:R-:W-:-:S05]  /*30a0*/  IMAD.MOV.U32 R126, RZ, RZ, R151 ;  /* 0x000000ffff7e7224 */ /* 0x004fca00078e0097 */
[----:B------:R-:W1:Y:S01]  /*30b0*/  MUFU.EX2 R128, R128 ;  /* 0x0000008000807308 */ /* 0x000e620000000800 */
[C---:B---3--:R-:W-:Y:S01]  /*30c0*/  FADD.FTZ R35, R177.reuse, R12 ;  /* 0x0000000cb1237221 */ /* 0x048fe20000010000 */
[----:B------:R-:W-:Y:S01]  /*30d0*/  F2FP.BF16.F32.PACK_AB R177, R177, R124 ;  /* 0x0000007cb1b1723e */ /* 0x000fe200000010ff */
[----:B------:R-:W-:-:S05]  /*30e0*/  IMAD.MOV.U32 R124, RZ, RZ, R151 ;  /* 0x000000ffff7c7224 */ /* 0x000fca00078e0097 */
[----:B------:R-:W2:Y:S01]  /*30f0*/  MUFU.EX2 R23, R30 ;  /* 0x0000001e00177308 */ /* 0x000ea20000000800 */
[----:B0-----:R-:W-:-:S07]  /*3100*/  FADD.FTZ R10, R56, R7 ;  /* 0x00000007380a7221 */ /* 0x001fce0000010000 */
[----:B------:R0:W3:Y:S01]  /*3110*/  MUFU.EX2 R179, R130 ;  /* 0x0000008200b37308 */ /* 0x0000e20000000800 */
[----:B-1----:R-:W-:-:S07]  /*3120*/  FADD.FTZ R12, R128, R35 ;  /* 0x00000023800c7221 */ /* 0x002fce0000010000 */
[----:B------:R-:W1:Y:S01]  /*3130*/  MUFU.EX2 R60, R60 ;  /* 0x0000003c003c7308 */ /* 0x000e620000000800 */
[C---:B--2---:R-:W-:Y:S01]  /*3140*/  FADD.FTZ R7, R23.reuse, R10 ;  /* 0x0000000a17077221 */ /* 0x044fe20000010000 */
[----:B------:R-:W-:Y:S01]  /*3150*/  F2FP.BF16.F32.PACK_AB R180, R23, R56 ;  /* 0x0000003817b4723e */ /* 0x000fe200000010ff */
[----:B0-----:R-:W-:-:S05]  /*3160*/  IMAD.MOV.U32 R130, RZ, RZ, R151 ;  /* 0x000000ffff827224 */ /* 0x001fca00078e0097 */
[----:B------:R-:W0:Y:S01]  /*3170*/  MUFU.EX2 R132, R132 ;  /* 0x0000008400847308 */ /* 0x000e220000000800 */
[C---:B---3--:R-:W-:Y:S01]  /*3180*/  FADD.FTZ R35, R179.reuse, R12 ;  /* 0x0000000cb3237221 */ /* 0x048fe20000010000 */
[----:B------:R-:W-:Y:S01]  /*3190*/  F2FP.BF16.F32.PACK_AB R179, R179, R128 ;  /* 0x00000080b3b3723e */ /* 0x000fe200000010ff */
[----:B------:R-:W-:-:S05]  /*31a0*/  IMAD.MOV.U32 R128, RZ, RZ, R151 ;  /* 0x000000ffff807224 */ /* 0x000fca00078e0097 */
[----:B------:R-:W2:Y:S01]  /*31b0*/  MUFU.EX2 R27, R34 ;  /* 0x00000022001b7308 */ /* 0x000ea20000000800 */
[----:B-1----:R-:W-:-:S07]  /*31c0*/  FADD.FTZ R10, R60, R7 ;  /* 0x000000073c0a7221 */ /* 0x002fce0000010000 */
[----:B------:R1:W3:Y:S01]  /*31d0*/  MUFU.EX2 R173, R134 ;  /* 0x0000008600ad7308 */ /* 0x0002e20000000800 */
[----:B0-----:R-:W-:-:S07]  /*31e0*/  FADD.FTZ R12, R132, R35 ;  /* 0x00000023840c7221 */ /* 0x001fce0000010000 */
[----:B------:R-:W0:Y:S01]  /*31f0*/  MUFU.EX2 R64, R64 ;  /* 0x0000004000407308 */ /* 0x000e220000000800 */
[C---:B--2---:R-:W-:Y:S01]  /*3200*/  FADD.FTZ R7, R27.reuse, R10 ;  /* 0x0000000a1b077221 */ /* 0x044fe20000010000 */
[----:B------:R-:W-:Y:S01]  /*3210*/  F2FP.BF16.F32.PACK_AB R182, R27, R60 ;  /* 0x0000003c1bb6723e */ /* 0x000fe200000010ff */
[----:B-1----:R-:W-:-:S05]  /*3220*/  IMAD.MOV.U32 R134, RZ, RZ, R151 ;  /* 0x000000ffff867224 */ /* 0x002fca00078e0097 */
        /* <DEDUP_REMOVED lines=30> */
[----:B------:R-:W0:Y:S01]  /*3410*/  MUFU.EX2 R78, R78 ;  /* 0x0000004e004e7308 */ /* 0x000e220000000800 */
[----:B-1----:R-:W-:-:S04]  /*3420*/  FADD.FTZ R12, R144, R39 ;  /* 0x00000027900c7221 */ /* 0x002fc80000010000 */
[C---:B------:R-:W-:Y:S01]  /*3430*/  FADD.FTZ R7, R171.reuse, R12 ;  /* 0x0000000cab077221 */ /* 0x040fe20000010000 */
[----:B------:R-:W-:Y:S01]  /*3440*/  F2FP.BF16.F32.PACK_AB R171, R171, R144 ;  /* 0x00000090abab723e */ /* 0x000fe200000010ff */
[----:B------:R-:W-:Y:S01]  /*3450*/  IMAD.MOV.U32 R144, RZ, RZ, R151 ;  /* 0x000000ffff907224 */ /* 0x000fe200078e0097 */
[----:B------:R-:W1:Y:S01]  /*3460*/  MUFU.EX2 R35, R82 ;  /* 0x0000005200237308 */ /* 0x000e620000000800 */
[C---:B--2---:R-:W-:Y:S01]  /*3470*/  FADD.FTZ R39, R33.reuse, R10 ;  /* 0x0000000a21277221 */ /* 0x044fe20000010000 */
[----:B------:R-:W-:-:S06]  /*3480*/  F2FP.BF16.F32.PACK_AB R172, R33, R72 ;  /* 0x0000004821ac723e */ /* 0x000fcc00000010ff */
[----:B------:R-:W2:Y:S01]  /*3490*/  MUFU.EX2 R80, R80 ;  /* 0x0000005000507308 */ /* 0x000ea20000000800 */
[----:B0-----:R-:W-:-:S07]  /*34a0*/  FADD.FTZ R10, R78, R39 ;  /* 0x000000274e0a7221 */ /* 0x001fce0000010000 */
[----:B------:R-:W0:Y:S01]  /*34b0*/  MUFU.EX2 R37, R86 ;  /* 0x0000005600257308 */ /* 0x000e220000000800 */
[C---:B-1----:R-:W-:Y:S01]  /*34c0*/  FADD.FTZ R9, R35.reuse, R10 ;  /* 0x0000000a23097221 */ /* 0x042fe20000010000 */
[----:B------:R-:W-:-:S06]  /*34d0*/  F2FP.BF16.F32.PACK_AB R174, R35, R78 ;  /* 0x0000004e23ae723e */ /* 0x000fcc00000010ff */
[----:B------:R-:W1:Y:S01]  /*34e0*/  MUFU.EX2 R84, R84 ;  /* 0x0000005400547308 */ /* 0x000e620000000800 */
[----:B--2---:R-:W-:-:S07]  /*34f0*/  FADD.FTZ R10, R80, R9 ;  /* 0x00000009500a7221 */ /* 0x004fce0000010000 */
[----:B------:R2:W3:Y:S01]  /*3500*/  MUFU.EX2 R11, R88 ;  /* 0x00000058000b7308 */ /* 0x0004e20000000800 */
[C---:B0-----:R-:W-:Y:S01]  /*3510*/  FADD.FTZ R9, R37.reuse, R10 ;  /* 0x0000000a25097221 */ /* 0x041fe20000010000 */
[----:B------:R-:W-:-:S03]  /*3520*/  F2FP.BF16.F32.PACK_AB R168, R37, R80 ;  /* 0x0000005025a8723e */ /* 0x000fc600000010ff */
[----:B-1----:R-:W-:Y:S01]  /*3530*/  FADD.FTZ R10, R84, R9 ;  /* 0x00000009540a7221 */ /* 0x002fe20000010000 */
[----:B--2---:R-:W-:-:S03]  /*3540*/  IMAD.MOV.U32 R88, RZ, RZ, R151 ;  /* 0x000000ffff587224 */ /* 0x004fc600078e0097 */
[C---:B---3--:R-:W-:Y:S01]  /*3550*/  FADD.FTZ R9, R11.reuse, R10 ;  /* 0x0000000a0b097221 */ /* 0x048fe20000010000 */
[----:B------:R-:W-:Y:S01]  /*3560*/  F2FP.BF16.F32.PACK_AB R170, R11, R84 ;  /* 0x000000540baa723e */ /* 0x000fe200000010ff */
[----:B------:R-:W-:Y:S06]  /*3570*/  @!P1 BRA `(.L_x_18) ;  /* 0x0000002000a49947 */ /* 0x000fec0003800000 */
[----:B------:R-:W-:Y:S01]  /*3580*/  MOV R13, R6 ;  /* 0x00000006000d7202 */ /* 0x000fe20000000f00 */
[----:B------:R-:W-:Y:S01]  /*3590*/  IMAD.MOV.U32 R11, RZ, RZ, R8 ;  /* 0x000000ffff0b7224 */ /* 0x000fe200078e0008 */
        /* <DEDUP_REMOVED lines=31> */
[----:B------:R-:W-:Y:S01]  /*3790*/  CS2R R88, SRZ ;  /* 0x0000000000587805 */ /* 0x000fe2000001ff00 */
[----:B------:R-:W-:Y:S01]  /*37a0*/  UMOV UR6, URZ ;  /* 0x0000003f00067c82 */ /* 0x000fe20008000000 */
[----:B------:R-:W-:-:S05]  /*37b0*/  UMOV UR5, URZ ;  /* 0x0000003f00057c82 */ /* 0x000fca0008000000 */
.L_x_29:
[----:B------:R-:W-:Y:S01]  /*37c0*/  ISETP.NE.AND P2, PT, RZ, UR41, PT ;  /* 0x00000029ff007c0c */ /* 0x000fe2000bf45270 */
[----:B------:R-:W-:-:S04]  /*37d0*/  UISETP.NE.AND UP0, UPT, UR5, 0x1, UPT ;  /* 0x000000010500788c */ /* 0x000fc8000bf05270 */
[----:B------:R-:W-:-:S04]  /*37e0*/  USEL UR4, URZ, 0x1, UP0 ;  /* 0x000000013f047887 */ /* 0x000fc80008000000 */
[----:B------:R-:W-:-:S04]  /*37f0*/  ULOP3.LUT UR4, UR6, UR4, URZ, 0x3c, !UPT ;  /* 0x0000000406047292 */ /* 0x000fc8000f8e3c3f */
[----:B------:R-:W-:Y:S08]  /*3800*/  @P2 BRA `(.L_x_19) ;  /* 0x0000000000382947 */ /* 0x000ff00003800000 */
[----:B------:R-:W-:Y:S05]  /*3810*/  @!P0 BRA `(.L_x_20) ;  /* 0x0000000000048947 */ /* 0x000fea0003800000 */
[----:B------:R-:W-:Y:S01]  /*3820*/  BPT.TRAP 0x1 ;  /* 0x000000040000795c */ /* 0x000fe20000300000 */
.L_x_20:
[----:B------:R-:W-:Y:S01]  /*3830*/  UIADD3 UR10, UR5, 0x1, URZ ;  /* 0x00000001050a7890 */ /* 0x000fe2000fffe03f */
[----:B------:R-:W-:-:S03]  /*3840*/  IMAD.U32 R0, RZ, RZ, UR4 ;  /* 0x00000004ff007e24 */ /* 0x000fc6000f8e00ff */
[----:B------:R-:W-:Y:S02]  /*3850*/  UISETP.NE.AND UP0, UPT, UR10, 0x2, UPT ;  /* 0x000000020a00788c */ /* 0x000fe4000bf05270 */
[----:B------:R-:W-:Y:S02]  /*3860*/  SHF.L.U32 R0, R0, 0x1f, RZ ;  /* 0x0000001f00007819 */ /* 0x000fe400000006ff */
[----:B------:R-:W-:-:S04]  /*3870*/  USEL UR10, UR10, URZ, UP0 ;  /* 0x0000003f0a0a7287 */ /* 0x000fc80008000000 */
[----:B------:R-:W-:-:S09]  /*3880*/  ULEA UR10, UR10, UR36, 0x3 ;  /* 0x000000240a0a7291 */ /* 0x000fd2000f8e183f */
[----:B------:R0:W1:Y:S01]  /*3890*/  SYNCS.PHASECHK.TRANS64.TRYWAIT P1, [UR10+0x28830], R0 ;  /* 0x02883000ff0075a7 */ /* 0x000062000802014a */
[----:B------:R-:W-:Y:S05]  /*38a0*/  @!P0 BRA `(.L_x_21) ;  /* 0x0000000000048947 */ /* 0x000fea0003800000 */
[----:B------:R-:W-:Y:S01]  /*38b0*/  BPT.TRAP 0x1 ;  /* 0x000000040000795c */ /* 0x000fe20000300000 */
.L_x_21:
[----:B-1----:R-:W-:Y:S05]  /*38c0*/  @P1 BRA `(.L_x_19) ;  /* 0x0000000000081947 */ /* 0x002fea0003800000 */
[----:B------:R-:W1:Y:S02]  /*38d0*/  SYNCS.PHASECHK.TRANS64.TRYWAIT P1, [UR10+0x28830], R0 ;  /* 0x02883000ff0075a7 */ /* 0x000e64000802014a */
[----:B-1----:R-:W-:Y:S05]  /*38e0*/  @!P1 BRA `(.L_x_22) ;  /* 0x0000007c00909947 */ /* 0x002fea0003800000 */
.L_x_19:
[----:B01----:R-:W-:Y:S01]  /*38f0*/  VIADD R0, R2, 0x8 ;  /* 0x0000000802007836 */ /* 0x003fe20000000000 */
[----:B------:R-:W-:Y:S01]  /*3900*/  UIADD3 UR10, UR5, 0x1, URZ ;  /* 0x00000001050a7890 */ /* 0x000fe2000fffe03f */
[----:B------:R-:W-:Y:S01]  /*3910*/  R2UR UR44, R4 ;  /* 0x00000000042c72ca */ /* 0x000fe200000e0000 */
[----:B------:R-:W-:Y:S01]  /*3920*/  UMOV UR47, 0x40000040 ;  /* 0x40000040002f7882 */ /* 0x000fe20000000000 */
[----:B------:R-:W-:Y:S01]  /*3930*/  R2UR UR45, R5 ;  /* 0x00000000052d72ca */ /* 0x000fe200000e0000 */
[----:B------:R0:W-:Y:S01]  /*3940*/  BAR.SYNC.DEFER_BLOCKING R0, 0x100 ;  /* 0x000400000000751d */ /* 0x0001e20000010000 */
[----:B------:R-:W-:-:S04]  /*3950*/  UISETP.NE.AND UP0, UPT, UR10, 0x2, UPT ;  /* 0x000000020a00788c */ /* 0x000fc8000bf05270 */
[----:B------:R-:W-:Y:S01]  /*3960*/  USEL UR43, UR10, URZ, UP0 ;  /* 0x0000003f0a2b7287 */ /* 0x000fe20008000000 */
[----:B------:R-:W-:Y:S01]  /*3970*/  UMOV UR11, 0x40000040 ;  /* 0x40000040000b7882 */ /* 0x000fe20000000000 */
[----:B------:R-:W-:Y:S02]  /*3980*/  UMOV UR15, 0x40000040 ;  /* 0x40000040000f7882 */ /* 0x000fe40000000000 */
[----:B------:R-:W-:Y:S01]  /*3990*/  ULEA UR46, UR43, UR48, 0xb ;  /* 0x000000302b2e7291 */ /* 0x000fe2000f8e583f */
[----:B------:R-:W-:Y:S01]  /*39a0*/  UMOV UR19, 0x40000040 ;  /* 0x4000004000137882 */ /* 0x000fe20000000000 */
[----:B------:R-:W-:Y:S02]  /*39b0*/  UMOV UR23, 0x40000040 ;  /* 0x4000004000177882 */ /* 0x000fe40000000000 */
[----:B------:R-:W-:Y:S01]  /*39c0*/  UIADD3 UR10, UR46, 0x2, URZ ;  /* 0x000000022e0a7890 */ /* 0x000fe2000fffe03f */
[----:B0-----:R-:W-:Y:S01]  /*39d0*/  MOV R0, UR43 ;  /* 0x0000002b00007c02 */ /* 0x001fe20008000f00 */
[----:B------:R-:W-:-:S02]  /*39e0*/  UIADD3 UR14, UR46, 0x4, URZ ;  /* 0x000000042e0e7890 */ /* 0x000fc4000fffe03f */
[----:B------:R-:W-:Y:S02]  /*39f0*/  UIADD3 UR18, UR46, 0x6, URZ ;  /* 0x000000062e127890 */ /* 0x000fe4000fffe03f */
[----:B------:R-:W-:Y:S02]  /*3a00*/  UIADD3 UR22, UR46, 0x400, URZ ;  /* 0x000004002e167890 */ /* 0x000fe4000fffe03f */
[----:B------:R-:W-:Y:S01]  /*3a10*/  UIADD3 UR26, UR46, 0x402, URZ ;  /* 0x000004022e1a7890 */ /* 0x000fe2000fffe03f */
[----:B------:R-:W-:Y:S01]  /*3a20*/  UMOV UR27, 0x40000040 ;  /* 0x40000040001b7882 */ /* 0x000fe20000000000 */
[----:B------:R-:W-:Y:S01]  /*3a30*/  WARPGROUP.ARRIVE ;  /* 0x00000000000079c5 */ /* 0x000fe20000000000 */
[----:B------:R-:W-:Y:S01]  /*3a40*/  UIADD3 UR30, UR46, 0x404, URZ ;  /* 0x000004042e1e7890 */ /* 0x000fe2000fffe03f */
[----:B------:R-:W-:Y:S01]  /*3a50*/  UMOV UR31, 0x40000040 ;  /* 0x40000040001f7882 */ /* 0x000fe20000000000 */
[----:B------:R-:W-:-:S03]  /*3a60*/  UIADD3 UR34, UR46, 0x406, URZ ;  /* 0x000004062e227890 */ /* 0x000fc6000fffe03f */
[----:B------:R-:W-:Y:S01]  /*3a70*/  HGMMA.64x128x16.F32.BF16 R24, gdesc[UR44], RZ, !UPT, gsb0 ;  /* 0x01e000002c1879f0 */ /* 0x000fe2000c0018ff */
[----:B------:R-:W-:Y:S02]  /*3a80*/  UMOV UR35, 0x40000040 ;  /* 0x4000004000237882 */ /* 0x000fe40000000000 */
        /* <DEDUP_REMOVED lines=22> */
[----:B------:R-:W-:Y:S05]  /*3bf0*/  @P2 BRA `(.L_x_23) ;  /* 0x00000000002c2947 */ /* 0x000fea0003800000 */
[----:B------:R-:W-:Y:S05]  /*3c00*/  @!P0 BRA `(.L_x_24) ;  /* 0x0000000000048947 */ /* 0x000fea0003800000 */
[----:B------:R-:W-:Y:S01]  /*3c10*/  BPT.TRAP 0x1 ;  /* 0x000000040000795c */ /* 0x000fe20000300000 */
.L_x_24:
[----:B------:R-:W-:Y:S01]  /*3c20*/  ULEA UR10, UR5, UR36, 0x3 ;  /* 0x00000024050a7291 */ /* 0x000fe2000f8e183f */
[----:B------:R-:W-:-:S05]  /*3c30*/  IMAD.U32 R3, RZ, RZ, UR6 ;  /* 0x00000006ff037e24 */ /* 0x000fca000f8e00ff */
[----:B------:R-:W-:-:S04]  /*3c40*/  SHF.L.U32 R3, R3, 0x1f, RZ ;  /* 0x0000001f03037819 */ /* 0x000fc800000006ff */
[----:B------:R0:W1:Y:S01]  /*3c50*/  SYNCS.PHASECHK.TRANS64.TRYWAIT P1, [UR10+0x28850], R3 ;  /* 0x02885003ff0075a7 */ /* 0x000062000802014a */
[----:B------:R-:W-:Y:S05]  /*3c60*/  @!P0 BRA `(.L_x_25) ;  /* 0x0000000000048947 */ /* 0x000fea0003800000 */
[----:B------:R-:W-:Y:S01]  /*3c70*/  BPT.TRAP 0x1 ;  /* 0x000000040000795c */ /* 0x000fe20000300000 */
.L_x_25:
[----:B-1----:R-:W-:Y:S05]  /*3c80*/  @P1 BRA `(.L_x_23) ;  /* 0x0000000000081947 */ /* 0x002fea0003800000 */
[----:B------:R-:W1:Y:S02]  /*3c90*/  SYNCS.PHASECHK.TRANS64.TRYWAIT P1, [UR10+0x28850], R3 ;  /* 0x02885003ff0075a7 */ /* 0x000e64000802014a */
[----:B-1----:R-:W-:Y:S05]  /*3ca0*/  @!P1 BRA `(.L_x_26) ;  /* 0x0000007800b89947 */ /* 0x002fea0003800000 */
.L_x_23:
[----:B------:R-:W-:Y:S01]  /*3cb0*/  UIADD3 UR6, UR36, 0x400, URZ ;  /* 0x0000040024067890 */ /* 0x000fe2000fffe03f */
[----:B------:R-:W-:Y:S01]  /*3cc0*/  WARPGROUP.ARRIVE ;  /* 0x00000000000079c5 */ /* 0x000fe20000000000 */
[----:B------:R-:W-:Y:S01]  /*3cd0*/  UMOV UR11, 0x40000040 ;  /* 0x40000040000b7882 */ /* 0x000fe20000000000 */
[----:B01----:R-:W-:Y:S01]  /*3ce0*/  IADD3 R3, -R2, 0xb, RZ ;  /* 0x0000000b02037810 */ /* 0x003fe20007ffe1ff */
[----:B------:R-:W-:-:S04]  /*3cf0*/  USHF.R.U32.HI UR6, URZ, 0x4, UR6 ;  /* 0x000000043f067899 */ /* 0x000fc80008011606 */
[----:B------:R-:W-:-:S04]  /*3d00*/  ULOP3.LUT UR6, UR6, 0x3fff, URZ, 0xc0, !UPT ;  /* 0x00003fff06067892 */ /* 0x000fc8000f8ec03f */
[----:B------:R-:W-:-:S04]  /*3d10*/  ULOP3.LUT UR6, UR6, 0x4000000, URZ, 0xfc, !UPT ;  /* 0x0400000006067892 */ /* 0x000fc8000f8efc3f */
[----:B------:R-:W-:-:S07]  /*3d20*/  ULEA UR6, UR5, UR6, 0xb ;  /* 0x0000000605067291 */ /* 0x000fce000f8e583f */
[----:B------:R-:W-:Y:S02]  /*3d30*/  UMOV UR10, UR6 ;  /* 0x00000006000a7c82 */ /* 0x000fe40008000000 */
[----:B------:R-:W-:Y:S01]  /*3d40*/  HGMMA.64x128x16.F32.BF16 R88, R152, gdesc[UR8].tnspB, R88, gsb0 ;  /* 0x41e0000898587df0 */ /* 0x000fe20008001858 */
[----:B------:R-:W-:Y:S01]  /*3d50*/  UIADD3 UR10, UR6, 0x80, URZ ;  /* 0x00000080060a7890 */ /* 0x000fe2000fffe03f */
[----:B------:R-:W-:Y:S01]  /*3d60*/  UMOV UR11, 0x40000040 ;  /* 0x40000040000b7882 */ /* 0x000fe20000000000 */
[----:B------:R-:W-:Y:S02]  /*3d70*/  WARPGROUP.DEPBAR.LE gsb0, 0x0 ;  /* 0x00008000000079c5 */ /* 0x000fe40000010000 */
[----:B------:R-:W-:-:S07]  /*3d80*/  WARPGROUP.ARRIVE ;  /* 0x00000000000079c5 */ /* 0x000fce0000000000 */
        /* <DEDUP_REMOVED lines=23> */
[----:B------:R-:W-:Y:S01]  /*3f00*/  UIADD3 UR6, UR6, 0x380, URZ ;  /* 0x0000038006067890 */ /* 0x000fe2000fffe03f */
[----:B------:R-:W-:Y:S02]  /*3f10*/  WARPGROUP.DEPBAR.LE gsb0, 0x0 ;  /* 0x00008000000079c5 */ /* 0x000fe40000010000 */
[----:B------:R-:W-:-:S06]  /*3f20*/  WARPGROUP.ARRIVE ;  /* 0x00000000000079c5 */ /* 0x000fcc0000000000 */
[----:B------:R-:W-:Y:S01]  /*3f30*/  HGMMA.64x128x16.F32.BF16 R88, R172, gdesc[UR8].tnspB, R88, gsb0 ;  /* 0x41e00008ac587df0 */ /* 0x000fe20008001858 */
[----:B------:R-:W-:Y:S01]  /*3f40*/  UMOV UR10, UR6 ;  /* 0x00000006000a7c82 */ /* 0x000fe20008000000 */
[----:B------:R-:W-:Y:S01]  /*3f50*/  UMOV UR11, 0x40000040 ;  /* 0x40000040000b7882 */ /* 0x000fe20000000000 */
[----:B------:R-:W-:Y:S02]  /*3f60*/  WARPGROUP.DEPBAR.LE gsb0, 0x0 ;  /* 0x00008000000079c5 */ /* 0x000fe40000010000 */
[----:B------:R-:W-:-:S07]  /*3f70*/  WARPGROUP.ARRIVE ;  /* 0x00000000000079c5 */ /* 0x000fce0000000000 */
[----:B------:R-:W-:Y:S03]  /*3f80*/  HGMMA.64x128x16.F32.BF16 R88, R168, gdesc[UR8].tnspB, R88, gsb0 ;  /* 0x41e00008a8587df0 */ /* 0x000fe60008001858 */
[----:B------:R-:W-:Y:S02]  /*3f90*/  WARPGROUP.DEPBAR.LE gsb0, 0x0 ;  /* 0x00008000000079c5 */ /* 0x000fe40000010000 */
[----:B------:R0:W-:Y:S06]  /*3fa0*/  BAR.ARV R3, 0x100 ;  /* 0x000400030000751d */ /* 0x0001ec0000002000 */
[----:B------:R-:W-:Y:S05]  /*3fb0*/  @!P0 BRA `(.L_x_27) ;  /* 0x0000000000048947 */ /* 0x000fea0003800000 */
[----:B------:R-:W-:Y:S01]  /*3fc0*/  BPT.TRAP 0x1 ;  /* 0x000000040000795c */ /* 0x000fe20000300000 */
.L_x_27:
[----:B------:R-:W-:Y:S02]  /*3fd0*/  FMNMX.FTZ R8, R26, R13, !PT ;  /* 0x0000000d1a087209 */ /* 0x000fe40007810000 */
[----:B------:R-:W-:Y:S02]  /*3fe0*/  FMNMX.FTZ R6, R24, R11, !PT ;  /* 0x0000000b18067209 */ /* 0x000fe40007810000 */
[----:B------:R-:W-:Y:S02]  /*3ff0*/  FMNMX.FTZ R15, R27, R8, !PT ;  /* 0x000000081b0f7209 */ /* 0x000fe40007810000 */
[----:B0-----:R-:W-:Y:S02]  /*4000*/  FMNMX.FTZ R3, R25, R6, !PT ;  /* 0x0000000619037209 */ /* 0x001fe40007810000 */
[----:B------:R-:W-:Y:S02]  /*4010*/  FMNMX.FTZ R8, R30, R15, !PT ;  /* 0x0000000f1e087209 */ /* 0x000fe40007810000 */
[----:B------:R-:W-:-:S02]  /*4020*/  FMNMX.FTZ R6, R28, R3, !PT ;  /* 0x000000031c067209 */ /* 0x000fc40007810000 */
[----:B------:R-:W-:Y:S02]  /*4030*/  FMNMX.FTZ R15, R31, R8, !PT ;  /* 0x000000081f0f7209 */ /* 0x000fe40007810000 */
[----:B------:R-:W-:Y:S02]  /*4040*/  FMNMX.FTZ R3, R29, R6, !PT ;  /* 0x000000061d037209 */ /* 0x000fe40007810000 */
[----:B------:R-:W-:Y:S02]  /*4050*/  FMNMX.FTZ R8, R34, R15, !PT ;  /* 0x0000000f22087209 */ /* 0x000fe40007810000 */
[----:B------:R-:W-:Y:S02]  /*4060*/  FMNMX.FTZ R6, R32, R3, !PT ;  /* 0x0000000320067209 */ /* 0x000fe40007810000 */
        /* <DEDUP_REMOVED lines=54> */
[----:B------:R-:W-:Y:S01]  /*43d0*/  R2UR UR6, R0 ;  /* 0x00000000000672ca */ /* 0x000fe200000e0000 */
[----:B------:R-:W0:Y:S04]  /*43e0*/  SHFL.BFLY PT, R15, R12, 0x2, 0x1f ;  /* 0x0c401f000c0f7f89 */ /* 0x000e2800000e0000 */
[----:B------:R-:W1:Y:S08]  /*43f0*/  SHFL.BFLY PT, R3, R10, 0x2, 0x1f ;  /* 0x0c401f000a037f89 */ /* 0x000e7000000e0000 */
[----:B------:R-:W-:-:S04]  /*4400*/  ULEA UR6, UR6, UR36, 0x3 ;  /* 0x0000002406067291 */ /* 0x000fc8000f8e183f */
[----:B------:R-:W-:-:S04]  /*4410*/  UIADD3 UR6, UR6, 0x28840, URZ ;  /* 0x0002884006067890 */ /* 0x000fc8000fffe03f */
[----:B------:R-:W-:Y:S01]  /*4420*/  UPRMT UR6, UR7, 0x654, UR6 ;  /* 0x0000065407067896 */ /* 0x000fe20008000006 */
[----:B0-----:R-:W-:Y:S02]  /*4430*/  FMNMX.FTZ R17, R12, R15, !PT ;  /* 0x0000000f0c117209 */ /* 0x001fe40007810000 */
[----:B-1----:R-:W-:-:S03]  /*4440*/  FMNMX.FTZ R14, R10, R3, !PT ;  /* 0x000000030a0e7209 */ /* 0x002fc60007810000 */
[----:B------:R-:W0:Y:S01]  /*4450*/  SHFL.BFLY PT, R6, R17, 0x1, 0x1f ;  /* 0x0c201f0011067f89 */ /* 0x000e2200000e0000 */
[----:B------:R-:W1:Y:S03]  /*4460*/  LDC R3, c[0x0][0x988] ;  /* 0x00026200ff037b82 */ /* 0x000e660000000800 */
[----:B------:R-:W2:Y:S01]  /*4470*/  SHFL.BFLY PT, R15, R14, 0x1, 0x1f ;  /* 0x0c201f000e0f7f89 */ /* 0x000ea200000e0000 */
[----:B------:R-:W-:Y:S01]  /*4480*/  SYNCS.ARRIVE.TRANS64.RED.A1T0 RZ, [UR6], RZ ;  /* 0x000000ffffff79a7 */ /* 0x000fe20008100406 */
[----:B0-----:R-:W-:Y:S02]  /*4490*/  FMNMX.FTZ R6, R17, R6, !PT ;  /* 0x0000000611067209 */ /* 0x001fe40007810000 */
[----:B--2---:R-:W-:-:S03]  /*44a0*/  FMNMX.FTZ R8, R14, R15, !PT ;  /* 0x0000000f0e087209 */ /* 0x004fc60007810000 */
[C---:B------:R-:W-:Y:S01]  /*44b0*/  FADD.FTZ R20, -R6.reuse, R13 ;  /* 0x0000000d06147221 */ /* 0x040fe20000010100 */
[----:B-1----:R-:W-:-:S03]  /*44c0*/  FMUL.FTZ R14, R6, R3 ;  /* 0x00000003060e7220 */ /* 0x002fc60000410000 */
[-C--:B------:R-:W-:Y:S01]  /*44d0*/  FMUL.FTZ R12, R20, R3.reuse ;  /* 0x00000003140c7220 */ /* 0x080fe20000410000 */
[C---:B------:R-:W-:Y:S01]  /*44e0*/  FADD.FTZ R18, -R8.reuse, R11 ;  /* 0x0000000b08127221 */ /* 0x040fe20000010100 */
[-C--:B------:R-:W-:Y:S01]  /*44f0*/  FMUL.FTZ R20, R8, R3.reuse ;  /* 0x0000000308147220 */ /* 0x080fe20000410000 */
[-CC-:B------:R-:W-:Y:S01]  /*4500*/  FFMA.FTZ R153, R26, R3.reuse, -R14.reuse ;  /* 0x000000031a997223 */ /* 0x180fe2000001080e */
[-C--:B------:R-:W-:Y:S01]  /*4510*/  FFMA.FTZ R155, R30, R3.reuse, -R14 ;  /* 0x000000031e9b7223 */ /* 0x080fe2000001080e */
[-C--:B------:R-:W-:Y:S01]  /*4520*/  FMUL.FTZ R18, R18, R3.reuse ;  /* 0x0000000312127220 */ /* 0x080fe20000410000 */
[-CC-:B------:R-:W-:Y:S01]  /*4530*/  FFMA.FTZ R11, R24, R3.reuse, -R20.reuse ;  /* 0x00000003180b7223 */ /* 0x180fe20000010814 */
[-CC-:B------:R-:W-:Y:S01]  /*4540*/  FFMA.FTZ R152, R25, R3.reuse, -R20.reuse ;  /* 0x0000000319987223 */ /* 0x180fe20000010814 */
        /* <DEDUP_REMOVED lines=15> */
[-C--:B------:R-:W-:Y:S01]  /*4640*/  FFMA.FTZ R164, R48, R3.reuse, -R20 ;  /* 0x0000000330a47223 */ /* 0x080fe20000010814 */
[----:B------:R-:W1:Y:S01]  /*4650*/  MUFU.EX2 R11, R11 ;  /* 0x0000000b000b7308 */ /* 0x000e620000000800 */
[-C--:B0-----:R-:W-:Y:S01]  /*4660*/  FFMA.FTZ R18, R27, R3.reuse, -R14 ;  /* 0x000000031b127223 */ /* 0x081fe2000001080e */
[-CC-:B------:R-:W-:Y:S01]  /*4670*/  FFMA.FTZ R166, R52, R3.reuse, -R20.reuse ;  /* 0x0000000334a67223 */ /* 0x180fe20000010814 */
[-CC-:B------:R-:W-:Y:S01]  /*4680*/  FFMA.FTZ R180, R56, R3.reuse, -R20.reuse ;  /* 0x0000000338b47223 */ /* 0x180fe20000010814 */
[-CC-:B------:R-:W-:Y:S01]  /*4690*/  FFMA.FTZ R182, R60, R3.reuse, -R20.reuse ;  /* 0x000000033cb67223 */ /* 0x180fe20000010814 */
[-CC-:B------:R-:W-:Y:S01]  /*46a0*/  FFMA.FTZ R33, R61, R3.reuse, -R20.reuse ;  /* 0x000000033d217223 */ /* 0x180fe20000010814 */
[-CC-:B------:R-:W-:Y:S01]  /*46b0*/  FFMA.FTZ R176, R64, R3.reuse, -R20.reuse ;  /* 0x0000000340b07223 */ /* 0x180fe20000010814 */
[-CC-:B------:R-:W-:Y:S01]  /*46c0*/  FFMA.FTZ R37, R65, R3.reuse, -R20.reuse ;  /* 0x0000000341257223 */ /* 0x180fe20000010814 */
[----:B------:R-:W0:Y:S01]  /*46d0*/  MUFU.EX2 R153, R153 ;  /* 0x0000009900997308 */ /* 0x000e220000000800 */
[-CC-:B------:R-:W-:Y:S01]  /*46e0*/  FFMA.FTZ R178, R68, R3.reuse, -R20.reuse ;  /* 0x0000000344b27223 */ /* 0x180fe20000010814 */
[-CC-:B------:R-:W-:Y:S01]  /*46f0*/  FFMA.FTZ R41, R69, R3.reuse, -R20.reuse ;  /* 0x0000000345297223 */ /* 0x180fe20000010814 */
[-CC-:B------:R-:W-:Y:S01]  /*4700*/  FFMA.FTZ R172, R72, R3.reuse, -R20.reuse ;  /* 0x0000000348ac7223 */ /* 0x180fe20000010814 */
[-CC-:B------:R-:W-:Y:S01]  /*4710*/  FFMA.FTZ R45, R73, R3.reuse, -R20.reuse ;  /* 0x00000003492d7223 */ /* 0x180fe20000010814 */
[-CC-:B------:R-:W-:Y:S01]  /*4720*/  FFMA.FTZ R174, R76, R3.reuse, -R20.reuse ;  /* 0x000000034cae7223 */ /* 0x180fe20000010814 */
[-CC-:B------:R-:W-:Y:S01]  /*4730*/  FFMA.FTZ R49, R77, R3.reuse, -R20.reuse ;  /* 0x000000034d317223 */ /* 0x180fe20000010814 */
[-CC-:B------:R-:W-:Y:S01]  /*4740*/  FFMA.FTZ R168, R80, R3.reuse, -R20.reuse ;  /* 0x0000000350a87223 */ /* 0x180fe20000010814 */
[----:B------:R-:W2:Y:S01]  /*4750*/  MUFU.EX2 R152, R152 ;  /* 0x0000009800987308 */ /* 0x000ea20000000800 */
[-CC-:B------:R-:W-:Y:S01]  /*4760*/  FFMA.FTZ R53, R81, R3.reuse, -R20.reuse ;  /* 0x0000000351357223 */ /* 0x180fe20000010814 */
[-CC-:B------:R-:W-:Y:S01]  /*4770*/  FFMA.FTZ R170, R84, R3.reuse, -R20.reuse ;  /* 0x0000000354aa7223 */ /* 0x180fe20000010814 */
[-C--:B------:R-:W-:Y:S01]  /*4780*/  FFMA.FTZ R57, R85, R3.reuse, -R20 ;  /* 0x0000000355397223 */ /* 0x080fe20000010814 */
[-CC-:B------:R-:W-:Y:S01]  /*4790*/  FFMA.FTZ R20, R31, R3.reuse, -R14.reuse ;  /* 0x000000031f147223 */ /* 0x180fe2000001080e */
[-CC-:B------:R-:W-:Y:S01]  /*47a0*/  FFMA.FTZ R157, R34, R3.reuse, -R14.reuse ;  /* 0x00000003229d7223 */ /* 0x180fe2000001080e */
[--C-:B------:R-:W-:Y:S01]  /*47b0*/  FFMA.FTZ R22, R35, R3, -R14.reuse ;  /* 0x0000000323167223 */ /* 0x100fe2000001080e */
[----:B-1----:R-:W-:Y:S01]  /*47c0*/  FFMA.FTZ R9, R10, R9, R11 ;  /* 0x000000090a097223 */ /* 0x002fe2000001000b */
[----:B------:R-:W1:Y:S01]  /*47d0*/  MUFU.EX2 R18, R18 ;  /* 0x0000001200127308 */ /* 0x000e620000000800 */
[----:B0-----:R-:W-:Y:S01]  /*47e0*/  FFMA.FTZ R7, R12, R7, R153 ;  /* 0x000000070c077223 */ /* 0x001fe20000010099 */
[-CC-:B------:R-:W-:Y:S01]  /*47f0*/  FFMA.FTZ R159, R38, R3.reuse, -R14.reuse ;  /* 0x00000003269f7223 */ /* 0x180fe2000001080e */
[-CC-:B------:R-:W-:Y:S01]  /*4800*/  FFMA.FTZ R24, R39, R3.reuse, -R14.reuse ;  /* 0x0000000327187223 */ /* 0x180fe2000001080e */
[-CC-:B------:R-:W-:Y:S01]  /*4810*/  FFMA.FTZ R161, R42, R3.reuse, -R14.reuse ;  /* 0x000000032aa17223 */ /* 0x180fe2000001080e */
[-CC-:B------:R-:W-:Y:S01]  /*4820*/  FFMA.FTZ R26, R43, R3.reuse, -R14.reuse ;  /* 0x000000032b1a7223 */ /* 0x180fe2000001080e */
[-CC-:B------:R-:W-:Y:S01]  /*4830*/  FFMA.FTZ R163, R46, R3.reuse, -R14.reuse ;  /* 0x000000032ea37223 */ /* 0x180fe2000001080e */
[-CC-:B------:R-:W-:Y:S01]  /*4840*/  FFMA.FTZ R28, R47, R3.reuse, -R14.reuse ;  /* 0x000000032f1c7223 */ /* 0x180fe2000001080e */
[----:B------:R-:W0:Y:S01]  /*4850*/  MUFU.EX2 R154, R154 ;  /* 0x0000009a009a7308 */ /* 0x000e220000000800 */
[----:B--2---:R-:W-:Y:S01]  /*4860*/  FADD.FTZ R9, R152, R9 ;  /* 0x0000000998097221 */ /* 0x004fe20000010000 */
[-CC-:B------:R-:W-:Y:S01]  /*4870*/  FFMA.FTZ R165, R50, R3.reuse, -R14.reuse ;  /* 0x0000000332a57223 */ /* 0x180fe2000001080e */
[-CC-:B------:R-:W-:Y:S01]  /*4880*/  FFMA.FTZ R30, R51, R3.reuse, -R14.reuse ;  /* 0x00000003331e7223 */ /* 0x180fe2000001080e */
[-CC-:B------:R-:W-:Y:S01]  /*4890*/  FFMA.FTZ R167, R54, R3.reuse, -R14.reuse ;  /* 0x0000000336a77223 */ /* 0x180fe2000001080e */
[-CC-:B------:R-:W-:Y:S01]  /*48a0*/  FFMA.FTZ R32, R55, R3.reuse, -R14.reuse ;  /* 0x0000000337207223 */ /* 0x180fe2000001080e */
[-CC-:B------:R-:W-:Y:S01]  /*48b0*/  FFMA.FTZ R181, R58, R3.reuse, -R14.reuse ;  /* 0x000000033ab57223 */ /* 0x180fe2000001080e */
[-CC-:B------:R-:W-:Y:S01]  /*48c0*/  FFMA.FTZ R34, R59, R3.reuse, -R14.reuse ;  /* 0x000000033b227223 */ /* 0x180fe2000001080e */
[----:B------:R-:W2:Y:S01]  /*48d0*/  MUFU.EX2 R155, R155 ;  /* 0x0000009b009b7308 */ /* 0x000ea20000000800 */
[----:B-1----:R-:W-:Y:S01]  /*48e0*/  FADD.FTZ R38, R18, R7 ;  /* 0x0000000712267221 */ /* 0x002fe20000010000 */
[-CC-:B------:R-:W-:Y:S01]  /*48f0*/  FFMA.FTZ R183, R62, R3.reuse, -R14.reuse ;  /* 0x000000033eb77223 */ /* 0x180fe2000001080e */
[-CC-:B------:R-:W-:Y:S01]  /*4900*/  FFMA.FTZ R36, R63, R3.reuse, -R14.reuse ;  /* 0x000000033f247223 */ /* 0x180fe2000001080e */
[-CC-:B------:R-:W-:Y:S01]  /*4910*/  FFMA.FTZ R177, R66, R3.reuse, -R14.reuse ;  /* 0x0000000342b17223 */ /* 0x180fe2000001080e */
[-CC-:B------:R-:W-:Y:S01]  /*4920*/  FFMA.FTZ R70, R70, R3.reuse, -R14.reuse ;  /* 0x0000000346467223 */ /* 0x180fe2000001080e */
[-CC-:B------:R-:W-:Y:S01]  /*4930*/  FFMA.FTZ R71, R71, R3.reuse, -R14.reuse ;  /* 0x0000000347477223 */ /* 0x180fe2000001080e */
[-CC-:B------:R-:W-:Y:S01]  /*4940*/  FFMA.FTZ R74, R74, R3.reuse, -R14.reuse ;  /* 0x000000034a4a7223 */ /* 0x180fe2000001080e */
[----:B------:R-:W1:Y:S01]  /*4950*/  MUFU.EX2 R13, R13 ;  /* 0x0000000d000d7308 */ /* 0x000e620000000800 */
[----:B0-----:R-:W-:Y:S01]  /*4960*/  FADD.FTZ R40, R154, R9 ;  /* 0x000000099a287221 */ /* 0x001fe20000010000 */
[-CC-:B------:R-:W-:Y:S01]  /*4970*/  FFMA.FTZ R75, R75, R3.reuse, -R14.reuse ;  /* 0x000000034b4b7223 */ /* 0x180fe2000001080e */
[-CC-:B------:R-:W-:Y:S01]  /*4980*/  FFMA.FTZ R78, R78, R3.reuse, -R14.reuse ;  /* 0x000000034e4e7223 */ /* 0x180fe2000001080e */
[-CC-:B------:R-:W-:Y:S01]  /*4990*/  FFMA.FTZ R79, R79, R3.reuse, -R14.reuse ;  /* 0x000000034f4f7223 */ /* 0x180fe2000001080e */
[-CC-:B------:R-:W-:Y:S01]  /*49a0*/  FFMA.FTZ R82, R82, R3.reuse, -R14.reuse ;  /* 0x0000000352527223 */ /* 0x180fe2000001080e */
[-CC-:B------:R-:W-:Y:S01]  /*49b0*/  FFMA.FTZ R83, R83, R3.reuse, -R14.reuse ;  /* 0x0000000353537223 */ /* 0x180fe2000001080e */
[----:B------:R-:W-:Y:S01]  /*49c0*/  FFMA.FTZ R86, R86, R3, -R14 ;  /* 0x0000000356567223 */ /* 0x000fe2000001080e */
[----:B------:R-:W0:Y:S01]  /*49d0*/  MUFU.EX2 R20, R20 ;  /* 0x0000001400147308 */ /* 0x000e220000000800 */
[----:B--2---:R-:W-:-:S07]  /*49e0*/  FADD.FTZ R7, R155, R38 ;  /* 0x000000269b077221 */ /* 0x004fce0000010000 */
[----:B------:R-:W2:Y:S01]  /*49f0*/  MUFU.EX2 R156, R156 ;  /* 0x0000009c009c7308 */ /* 0x000ea20000000800 */
[----:B-1----:R-:W-:-:S07]  /*4a00*/  FADD.FTZ R9, R13, R40 ;  /* 0x000000280d097221 */ /* 0x002fce0000010000 */
[----:B------:R-:W1:Y:S01]  /*4a10*/  MUFU.EX2 R157, R157 ;  /* 0x0000009d009d7308 */ /* 0x000e620000000800 */
[----:B0-----:R-:W-:-:S07]  /*4a20*/  FADD.FTZ R38, R20, R7 ;  /* 0x0000000714267221 */ /* 0x001fce0000010000 */
[----:B------:R-:W0:Y:S01]  /*4a30*/  MUFU.EX2 R15, R15 ;  /* 0x0000000f000f7308 */ /* 0x000e220000000800 */
[----:B--2---:R-:W-:-:S07]  /*4a40*/  FADD.FTZ R40, R156, R9 ;  /* 0x000000099c287221 */ /* 0x004fce0000010000 */
[----:B------:R-:W2:Y:S01]  /*4a50*/  MUFU.EX2 R22, R22 ;  /* 0x0000001600167308 */ /* 0x000ea20000000800 */
[----:B-1----:R-:W-:Y:S01]  /*4a60*/  FADD.FTZ R7, R157, R38 ;  /* 0x000000269d077221 */ /* 0x002fe20000010000 */
[-CC-:B------:R-:W-:Y:S01]  /*4a70*/  FFMA.FTZ R38, R67, R3.reuse, -R14.reuse ;  /* 0x0000000343267223 */ /* 0x180fe2000001080e */
[----:B------:R-:W-:-:S05]  /*4a80*/  FFMA.FTZ R14, R87, R3, -R14 ;  /* 0x00000003570e7223 */ /* 0x000fca000001080e */
[----:B------:R-:W1:Y:S01]  /*4a90*/  MUFU.EX2 R158, R158 ;  /* 0x0000009e009e7308 */ /* 0x000e620000000800 */
[----:B0-----:R-:W-:-:S07]  /*4aa0*/  FADD.FTZ R9, R15, R40 ;  /* 0x000000280f097221 */ /* 0x001fce0000010000 */
        /* <DEDUP_REMOVED lines=101> */
[----:B0-----:R-:W-:Y:S01]  /*5100*/  FADD.FTZ R7, R86, R7 ;  /* 0x0000000756077221 */ /* 0x001fe20000010000 */
[----:B--2---:R-:W-:-:S03]  /*5110*/  FADD.FTZ R9, R57, R40 ;  /* 0x0000002839097221 */ /* 0x004fc60000010000 */
[----:B-1----:R-:W-:Y:S01]  /*5120*/  FADD.FTZ R7, R14, R7 ;  /* 0x000000070e077221 */ /* 0x002fe20000010000 */
[----:B------:R-:W-:Y:S06]  /*5130*/  @!P0 BRA `(.L_x_28) ;  /* 0x0000000000048947 */ /* 0x000fec0003800000 */
[----:B------:R-:W-:Y:S01]  /*5140*/  BPT.TRAP 0x1 ;  /* 0x000000040000795c */ /* 0x000fe20000300000 */
.L_x_28:
[----:B------:R-:W-:Y:S01]  /*5150*/  ULEA UR5, UR5, UR36, 0x3 ;  /* 0x0000002405057291 */ /* 0x000fe2000f8e183f */
[----:B------:R-:W-:Y:S01]  /*5160*/  ISETP.LT.AND P1, PT, R16, UR42, PT ;  /* 0x0000002a10007c0c */ /* 0x000fe2000bf21270 */
[----:B------:R-:W-:Y:S01]  /*5170*/  UIADD3 UR10, UR42, -0x1, URZ ;  /* 0xffffffff2a0a7890 */ /* 0x000fe2000fffe03f */
[----:B------:R-:W-:Y:S01]  /*5180*/  F2FP.BF16.F32.PACK_AB R152, R152, R11 ;  /* 0x0000000b9898723e */ /* 0x000fe200000010ff */
[----:B------:R-:W-:Y:S01]  /*5190*/  UIADD3 UR5, UR5, 0x28860, URZ ;  /* 0x0002886005057890 */ /* 0x000fe2000fffe03f */
[----:B------:R-:W-:Y:S01]  /*51a0*/  F2FP.BF16.F32.PACK_AB R154, R13, R154 ;  /* 0x0000009a0d9a723e */ /* 0x000fe200000010ff */
[----:B------:R-:W-:Y:S01]  /*51b0*/  UMOV UR6, UR4 ;  /* 0x0000000400067c82 */ /* 0x000fe20008000000 */
[----:B------:R-:W-:Y:S01]  /*51c0*/  F2FP.BF16.F32.PACK_AB R153, R18, R153 ;  /* 0x000000991299723e */ /* 0x000fe200000010ff */
[----:B------:R-:W-:Y:S01]  /*51d0*/  UPRMT UR5, UR7, 0x654, UR5 ;  /* 0x0000065407057896 */ /* 0x000fe20008000005 */
[----:B------:R-:W-:Y:S01]  /*51e0*/  F2FP.BF16.F32.PACK_AB R155, R20, R155 ;  /* 0x0000009b149b723e */ /* 0x000fe200000010ff */
[----:B------:R-:W-:Y:S01]  /*51f0*/  UMOV UR42, UR10 ;  /* 0x0000000a002a7c82 */ /* 0x000fe20008000000 */
[----:B------:R-:W-:Y:S01]  /*5200*/  F2FP.BF16.F32.PACK_AB R156, R15, R156 ;  /* 0x0000009c0f9c723e */ /* 0x000fe200000010ff */
[-C--:B------:R-:W-:Y:S01]  /*5210*/  FMUL.FTZ R88, R88, R10.reuse ;  /* 0x0000000a58587220 */ /* 0x080fe20000410000 */
[----:B------:R-:W-:Y:S01]  /*5220*/  F2FP.BF16.F32.PACK_AB R157, R22, R157 ;  /* 0x0000009d169d723e */ /* 0x000fe200000010ff */
[----:B------:R-:W-:Y:S01]  /*5230*/  FMUL.FTZ R89, R89, R10 ;  /* 0x0000000a59597220 */ /* 0x000fe20000410000 */
[----:B------:R-:W-:Y:S01]  /*5240*/  F2FP.BF16.F32.PACK_AB R158, R17, R158 ;  /* 0x0000009e119e723e */ /* 0x000fe200000010ff */
[-C--:B------:R-:W-:Y:S01]  /*5250*/  FMUL.FTZ R92, R92, R10.reuse ;  /* 0x0000000a5c5c7220 */ /* 0x080fe20000410000 */
[----:B------:R-:W-:Y:S01]  /*5260*/  SYNCS.ARRIVE.TRANS64.RED.A1T0 RZ, [UR5], RZ ;  /* 0x000000ffffff79a7 */ /* 0x000fe20008100405 */
[----:B------:R-:W-:Y:S01]  /*5270*/  R2UR UR5, R0 ;  /* 0x00000000000572ca */ /* 0x000fe200000e0000 */
[-C--:B------:R-:W-:Y:S01]  /*5280*/  FMUL.FTZ R93, R93, R10.reuse ;  /* 0x0000000a5d5d7220 */ /* 0x080fe20000410000 */
[----:B------:R-:W-:Y:S01]  /*5290*/  F2FP.BF16.F32.PACK_AB R159, R24, R159 ;  /* 0x0000009f189f723e */ /* 0x000fe200000010ff */
[----:B------:R-:W-:Y:S01]  /*52a0*/  FMUL.FTZ R96, R96, R10 ;  /* 0x0000000a60607220 */ /* 0x000fe20000410000 */
[----:B------:R-:W-:Y:S01]  /*52b0*/  F2FP.BF16.F32.PACK_AB R160, R19, R160 ;  /* 0x000000a013a0723e */ /* 0x000fe200000010ff */
        /* <DEDUP_REMOVED lines=46> */
[-C--:B------:R-:W-:Y:S01]  /*55a0*/  FMUL.FTZ R144, R144, R10.reuse ;  /* 0x0000000a90907220 */ /* 0x080fe20000410000 */
[-C--:B------:R-:W-:Y:S01]  /*55b0*/  FMUL.FTZ R145, R145, R10.reuse ;  /* 0x0000000a91917220 */ /* 0x080fe20000410000 */
[-C--:B------:R-:W-:Y:S01]  /*55c0*/  FMUL.FTZ R148, R148, R10.reuse ;  /* 0x0000000a94947220 */ /* 0x080fe20000410000 */
[----:B------:R-:W-:Y:S01]  /*55d0*/  FMUL.FTZ R149, R149, R10 ;  /* 0x0000000a95957220 */ /* 0x000fe20000410000 */
[-C--:B------:R-:W-:Y:S01]  /*55e0*/  FMUL.FTZ R90, R90, R12.reuse ;  /* 0x0000000c5a5a7220 */ /* 0x080fe20000410000 */
        /* <DEDUP_REMOVED lines=30> */
[----:B------:R-:W-:Y:S01]  /*57d0*/  FMUL.FTZ R151, R151, R12 ;  /* 0x0000000c97977220 */ /* 0x000fe20000410000 */
[----:B------:R-:W-:-:S02]  /*57e0*/  IMAD.MOV.U32 R13, RZ, RZ, R6 ;  /* 0x000000ffff0d7224 */ /* 0x000fc400078e0006 */
[----:B------:R-:W-:Y:S01]  /*57f0*/  IMAD.MOV.U32 R11, RZ, RZ, R8 ;  /* 0x000000ffff0b7224 */ /* 0x000fe200078e0008 */
[----:B------:R-:W-:Y:S06]  /*5800*/  @P1 BRA `(.L_x_29) ;  /* 0xffffffdc00ec1947 */ /* 0x000fec000383ffff */
.L_x_18:
[----:B------:R-:W-:Y:S06]  /*5810*/  BAR.ARV 0x8, 0x180 ;  /* 0x0206000000007b1d */ /* 0x000fec0000002000 */
[----:B------:R-:W-:Y:S05]  /*5820*/  @!P0 BRA `(.L_x_30) ;  /* 0x0000000000048947 */ /* 0x000fea0003800000 */
[----:B------:R-:W-:Y:S01]  /*5830*/  BPT.TRAP 0x1 ;  /* 0x000000040000795c */ /* 0x000fe20000300000 */
.L_x_30:
[----:B------:R-:W-:Y:S02]  /*5840*/  R2UR UR5, R0 ;  /* 0x00000000000572ca */ /* 0x000fe400000e0000 */
[----:B------:R-:W-:-:S04]  /*5850*/  MOV R2, UR4 ;  /* 0x0000000400027c02 */ /* 0x000fc80008000f00 */
[----:B------:R-:W-:-:S07]  /*5860*/  SHF.L.U32 R2, R2, 0x1f, RZ ;  /* 0x0000001f02027819 */ /* 0x000fce00000006ff */
[----:B------:R-:W-:-:S09]  /*5870*/  ULEA UR5, UR5, UR36, 0x3 ;  /* 0x0000002405057291 */ /* 0x000fd2000f8e183f */
[----:B------:R0:W1:Y:S01]  /*5880*/  SYNCS.PHASECHK.TRANS64.TRYWAIT P1, [UR5+0x28850], R2 ;  /* 0x02885002ff0075a7 */ /* 0x0000620008020145 */
[----:B------:R-:W-:Y:S05]  /*5890*/  @!P0 BRA `(.L_x_31) ;  /* 0x0000000000048947 */ /* 0x000fea0003800000 */
[----:B------:R-:W-:Y:S01]  /*58a0*/  BPT.TRAP 0x1 ;  /* 0x000000040000795c */ /* 0x000fe20000300000 */
.L_x_31:
[----:B-1----:R-:W-:Y:S05]  /*58b0*/  @P1 BRA `(.L_x_32) ;  /* 0x0000000000081947 */ /* 0x002fea0003800000 */
[----:B------:R-:W1:Y:S02]  /*58c0*/  SYNCS.PHASECHK.TRANS64.TRYWAIT P1, [UR5+0x28850], R2 ;  /* 0x02885002ff0075a7 */ /* 0x000e640008020145 */
[----:B-1----:R-:W-:Y:S05]  /*58d0*/  @!P1 BRA `(.L_x_33) ;  /* 0x0000005c00c49947 */ /* 0x002fea0003800000 */
.L_x_32:
[----:B------:R-:W-:Y:S01]  /*58e0*/  UIADD3 UR36, UR36, 0x400, URZ ;  /* 0x0000040024247890 */ /* 0x000fe2000fffe03f */
[----:B------:R-:W-:Y:S01]  /*58f0*/  R2UR UR6, R0 ;  /* 0x00000000000672ca */ /* 0x000fe200000e0000 */
[----:B------:R-:W-:Y:S01]  /*5900*/  WARPGROUP.ARRIVE ;  /* 0x00000000000079c5 */ /* 0x000fe20000000000 */
[----:B------:R-:W-:Y:S01]  /*5910*/  UMOV UR11, 0x40000040 ;  /* 0x40000040000b7882 */ /* 0x000fe20000000000 */
[----:B------:R-:W-:Y:S01]  /*5920*/  USHF.R.U32.HI UR36, URZ, 0x4, UR36 ;  /* 0x000000043f247899 */ /* 0x000fe20008011624 */
[----:B------:R-:W2:Y:S01]  /*5930*/  SHFL.BFLY PT, R0, R9, 0x2, 0x1f ;  /* 0x0c401f0009007f89 */ /* 0x000ea200000e0000 */
[----:B------:R-:W-:Y:S02]  /*5940*/  IMAD.MOV.U32 R67, RZ, RZ, RZ ;  /* 0x000000ffff437224 */ /* 0x000fe400078e00ff */
[----:B------:R-:W-:Y:S01]  /*5950*/  ULOP3.LUT UR36, UR36, 0x3fff, URZ, 0xc0, !UPT ;  /* 0x00003fff24247892 */ /* 0x000fe2000f8ec03f */
[----:B01----:R-:W0:Y:S01]  /*5960*/  SHFL.BFLY PT, R2, R7, 0x2, 0x1f ;  /* 0x0c401f0007027f89 */ /* 0x003e2200000e0000 */
[----:B------:R-:W-:-:S02]  /*5970*/  IMAD.MOV.U32 R16, RZ, RZ, RZ ;  /* 0x000000ffff107224 */ /* 0x000fc400078e00ff */
[----:B------:R-:W-:Y:S01]  /*5980*/  ULOP3.LUT UR4, UR36, 0x4000000, URZ, 0xfc, !UPT ;  /* 0x0400000024047892 */ /* 0x000fe2000f8efc3f */
[----:B------:R-:W-:-:S03]  /*5990*/  IMAD.MOV.U32 R17, RZ, RZ, -0x800000 ;  /* 0xff800000ff117424 */ /* 0x000fc600078e00ff */
[----:B------:R-:W-:-:S04]  /*59a0*/  ULEA UR4, UR6, UR4, 0xb ;  /* 0x0000000406047291 */ /* 0x000fc8000f8e583f */
[----:B------:R-:W-:-:S03]  /*59b0*/  UIADD3 UR6, UR4, 0x80, URZ ;  /* 0x0000008004067890 */ /* 0x000fc6000fffe03f */
[----:B------:R-:W-:Y:S02]  /*59c0*/  UMOV UR10, UR4 ;  /* 0x00000004000a7c82 */ /* 0x000fe40008000000 */
[----:B------:R-:W-:Y:S01]  /*59d0*/  HGMMA.64x128x16.F32.BF16 R88, R152, gdesc[UR8].tnspB, R88, gsb0 ;  /* 0x41e0000898587df0 */ /* 0x000fe20008001858 */
[----:B------:R-:W-:Y:S01]  /*59e0*/  UMOV UR11, 0x40000040 ;  /* 0x40000040000b7882 */ /* 0x000fe20000000000 */
[----:B------:R-:W-:Y:S01]  /*59f0*/  UMOV UR10, UR6 ;  /* 0x00000006000a7c82 */ /* 0x000fe20008000000 */
[----:B------:R-:W-:Y:S01]  /*5a00*/  UIADD3 UR6, UR4, 0x100, URZ ;  /* 0x0000010004067890 */ /* 0x000fe2000fffe03f */
[----:B--2---:R-:W-:Y:S01]  /*5a10*/  FADD.FTZ R0, R0, R9 ;  /* 0x0000000900007221 */ /* 0x004fe20000010000 */
[----:B0-----:R-:W-:-:S04]  /*5a20*/  FADD.FTZ R2, R2, R7 ;  /* 0x0000000702027221 */ /* 0x001fc80000010000 */
[----:B------:R-:W0:Y:S04]  /*5a30*/  SHFL.BFLY PT, R5, R0, 0x1, 0x1f ;  /* 0x0c201f0000057f89 */ /* 0x000e2800000e0000 */
[----:B------:R-:W1:Y:S01]  /*5a40*/  SHFL.BFLY PT, R11, R2, 0x1, 0x1f ;  /* 0x0c201f00020b7f89 */ /* 0x000e6200000e0000 */
[----:B0-----:R-:W-:Y:S01]  /*5a50*/  FADD.FTZ R10, R0, R5 ;  /* 0x00000005000a7221 */ /* 0x001fe20000010000 */
[----:B------:R-:W-:Y:S01]  /*5a60*/  MOV R0, 0xff800000 ;  /* 0xff80000000007802 */ /* 0x000fe20000000f00 */
[----:B-1----:R-:W-:-:S03]  /*5a70*/  FADD.FTZ R11, R2, R11 ;  /* 0x0000000b020b7221 */ /* 0x002fc60000010000 */
[----:B------:R-:W-:Y:S02]  /*5a80*/  FSETP.NE.FTZ.AND P1, PT, R10, RZ, PT ;  /* 0x000000ff0a00720b */ /* 0x000fe40003f35000 */
[----:B------:R-:W-:-:S11]  /*5a90*/  FSETP.NE.FTZ.AND P2, PT, R11, RZ, PT ;  /* 0x000000ff0b00720b */ /* 0x000fd60003f55000 */
[----:B------:R-:W0:Y:S01]  /*5aa0*/  @P1 MUFU.LG2 R4, R10 ;  /* 0x0000000a00041308 */ /* 0x000e220000000c00 */
[C---:B------:R-:W-:Y:S01]  /*5ab0*/  @P1 FMUL.FTZ R5, R3.reuse, 0.69314718246459960938 ;  /* 0x3f31721803051820 */ /* 0x040fe20000410000 */
[----:B------:R-:W-:-:S06]  /*5ac0*/  @P2 FMUL.FTZ R2, R3, 0.69314718246459960938 ;  /* 0x3f31721803022820 */ /* 0x000fcc0000410000 */
[----:B------:R-:W1:Y:S08]  /*5ad0*/  @P2 MUFU.LG2 R7, R11 ;  /* 0x0000000b00072308 */ /* 0x000e700000000c00 */
[----:B------:R2:W3:Y:S01]  /*5ae0*/  @P1 MUFU.RCP R67, R10 ;  /* 0x0000000a00431308 */ /* 0x0004e20000001000 */
[----:B0-----:R-:W-:-:S04]  /*5af0*/  @P1 FMUL.FTZ R4, R4, 0.69314718246459960938 ;  /* 0x3f31721804041820 */ /* 0x001fc80000410000 */
[----:B------:R-:W-:-:S03]  /*5b00*/  @P1 FFMA.FTZ R17, R5, R8, R4 ;  /* 0x0000000805111223 */ /* 0x000fc60000010004 */
[----:B------:R2:W0:Y:S01]  /*5b10*/  @P2 MUFU.RCP R16, R11 ;  /* 0x0000000b00102308 */ /* 0x0004220000001000 */
[----:B-1----:R-:W-:-:S04]  /*5b20*/  @P2 FMUL.FTZ R7, R7, 0.69314718246459960938 ;  /* 0x3f31721807072820 */ /* 0x002fc80000410000 */
[----:B------:R-:W-:Y:S01]  /*5b30*/  @P2 FFMA.FTZ R0, R2, R6, R7 ;  /* 0x0000000602002223 */ /* 0x000fe20000010007 */
[----:B------:R-:W-:Y:S02]  /*5b40*/  WARPGROUP.DEPBAR.LE gsb0, 0x0 ;  /* 0x00008000000079c5 */ /* 0x000fe40000010000 */
[----:B------:R-:W-:-:S06]  /*5b50*/  WARPGROUP.ARRIVE ;  /* 0x00000000000079c5 */ /* 0x000fcc0000000000 */
[----:B------:R-:W-:Y:S01]  /*5b60*/  HGMMA.64x128x16.F32.BF16 R88, R156, gdesc[UR8].tnspB, R88, gsb0 ;  /* 0x41e000089c587df0 */ /* 0x000fe20008001858 */
[----:B------:R-:W-:Y:S01]  /*5b70*/  UMOV UR10, UR6 ;  /* 0x00000006000a7c82 */ /* 0x000fe20008000000 */
[----:B------:R-:W-:Y:S01]  /*5b80*/  UMOV UR11, 0x40000040 ;  /* 0x40000040000b7882 */ /* 0x000fe20000000000 */
[----:B------:R-:W-:Y:S01]  /*5b90*/  UIADD3 UR6, UR4, 0x180, URZ ;  /* 0x0000018004067890 */ /* 0x000fe2000fffe03f */
        /* <DEDUP_REMOVED lines=17> */
[----:B------:R-:W-:Y:S02]  /*5cb0*/  UIADD3 UR6, UR4, 0x300, URZ ;  /* 0x0000030004067890 */ /* 0x000fe4000fffe03f */
        /* <DEDUP_REMOVED lines=8> */
[----:B------:R-:W-:Y:S01]  /*5d40*/  HGMMA.64x128x16.F32.BF16 R88, R172, gdesc[UR8].tnspB, R88, gsb0 ;  /* 0x41e00008ac587df0 */ /* 0x000fe20008001858 */
[----:B------:R-:W-:Y:S01]  /*5d50*/  UMOV UR10, UR4 ;  /* 0x00000004000a7c82 */ /* 0x000fe20008000000 */
[----:B------:R-:W-:Y:S01]  /*5d60*/  UMOV UR11, 0x40000040 ;  /* 0x40000040000b7882 */ /* 0x000fe20000000000 */
[----:B------:R-:W-:Y:S02]  /*5d70*/  WARPGROUP.DEPBAR.LE gsb0, 0x0 ;  /* 0x00008000000079c5 */ /* 0x000fe40000010000 */
[----:B------:R-:W-:-:S07]  /*5d80*/  WARPGROUP.ARRIVE ;  /* 0x00000000000079c5 */ /* 0x000fce0000000000 */
[----:B------:R-:W-:Y:S03]  /*5d90*/  HGMMA.64x128x16.F32.BF16 R88, R168, gdesc[UR8].tnspB, R88, gsb0 ;  /* 0x41e00008a8587df0 */ /* 0x000fe60008001858 */
[----:B------:R-:W-:Y:S02]  /*5da0*/  WARPGROUP.DEPBAR.LE gsb0, 0x0 ;  /* 0x00008000000079c5 */ /* 0x000fe40000010000 */
[----:B0-23--:R-:W-:Y:S05]  /*5db0*/  @!P0 BRA `(.L_x_34) ;  /* 0x0000000000048947 */ /* 0x00dfea0003800000 */
[----:B------:R-:W-:Y:S01]  /*5dc0*/  BPT.TRAP 0x1 ;  /* 0x000000040000795c */ /* 0x000fe20000300000 */
.L_x_34:
[----:B------:R-:W-:Y:S01]  /*5dd0*/  UIADD3 UR4, UR5, 0x28860, URZ ;  /* 0x0002886005047890 */ /* 0x000fe2000fffe03f */
[-C--:B------:R-:W-:Y:S01]  /*5de0*/  FMUL.FTZ R48, R88, R67.reuse ;  /* 0x0000004358307220 */ /* 0x080fe20000410000 */
[-C--:B------:R-:W-:Y:S01]  /*5df0*/  FMUL.FTZ R49, R89, R67.reuse ;  /* 0x0000004359317220 */ /* 0x080fe20000410000 */
[-C--:B------:R-:W-:Y:S01]  /*5e00*/  FMUL.FTZ R52, R92, R67.reuse ;  /* 0x000000435c347220 */ /* 0x080fe20000410000 */
[----:B------:R-:W-:Y:S01]  /*5e10*/  UPRMT UR4, UR7, 0x654, UR4 ;  /* 0x0000065407047896 */ /* 0x000fe20008000004 */
        /* <DEDUP_REMOVED lines=8> */
[----:B------:R-:W-:Y:S01]  /*5ea0*/  SYNCS.ARRIVE.TRANS64.RED.A1T0 RZ, [UR4], RZ ;  /* 0x000000ffffff79a7 */ /* 0x000fe20008100404 */
        /* <DEDUP_REMOVED lines=21> */
[----:B------:R-:W-:Y:S01]  /*6000*/  PLOP3.LUT P0, PT, PT, PT, PT, 0x8, 0x0 ;  /* 0x000000000000781c */ /* 0x000fe20003f0e170 */
        /* <DEDUP_REMOVED lines=31> */
[----:B------:R-:W-:-:S07]  /*6200*/  FMUL.FTZ R151, R151, R16 ;  /* 0x0000001097977220 */ /* 0x000fce0000410000 */
.L_x_10:
[----:B------:R-:W-:Y:S05]  /*6210*/  @P0 BRA `(.L_x_35) ;  /* 0x00000014004c0947 */ /* 0x000fea0003800000 */
[----:B------:R-:W0:Y:S01]  /*6220*/  S2R R2, SR_TID.X ;  /* 0x0000000000027919 */ /* 0x000e220000002100 */
[----:B------:R-:W1:Y:S01]  /*6230*/  LDC R78, c[0x0][0xbe8] ;  /* 0x0002fa00ff4e7b82 */ /* 0x000e620000000800 */
[----:B------:R-:W-:Y:S02]  /*6240*/  USHF.R.S32.HI UR7, URZ, 0x1f, UR37 ;  /* 0x0000001f3f077899 */ /* 0x000fe40008011425 */
[----:B------:R-:W-:Y:S01]  /*6250*/  IMAD R76, RZ, RZ, -UR37 ;  /* 0x80000025ff4c7e24 */ /* 0x000fe2000f8e02ff */
[----:B------:R-:W2:Y:S01]  /*6260*/  S2R R72, SR_CTAID.X ;  /* 0x0000000000487919 */ /* 0x000ea20000002500 */
[----:B------:R-:W-:Y:S01]  /*6270*/  ULDC.64 UR8, c[0x0][0xbd0] ;  /* 0x0002f40000087ab9 */ /* 0x000fe20000000a00 */
[----:B------:R-:W-:Y:S01]  /*6280*/  BSSY B0, `(.L_x_36) ;  /* 0x00000e8000007945 */ /* 0x000fe20003800000 */
[----:B------:R-:W-:Y:S01]  /*6290*/  UIMAD UR6, UR7, UR8, URZ ;  /* 0x00000008070672a4 */ /* 0x000fe2000f8e023f */
[----:B------:R-:W3:Y:S01]  /*62a0*/  S2UR UR12, SR_CTAID.Z ;  /* 0x00000000000c79c3 */ /* 0x000ee20000002700 */
[----:B------:R-:W-:-:S02]  /*62b0*/  UIMAD.WIDE.U32 UR4, UR37, UR8, URZ ;  /* 0x00000008250472a5 */ /* 0x000fc4000f8e003f */
[----:B------:R-:W-:-:S03]  /*62c0*/  UIMAD UR6, UR37, UR9, UR6 ;  /* 0x00000009250672a4 */ /* 0x000fc6000f8e0206 */
[----:B------:R-:W-:Y:S01]  /*62d0*/  ULDC.64 UR8, c[0x0][0xb38] ;  /* 0x0002ce0000087ab9 */ /* 0x000fe20000000a00 */
[----:B------:R-:W-:Y:S01]  /*62e0*/  UIADD3 UR6, UR5, UR6, URZ ;  /* 0x0000000605067290 */ /* 0x000fe2000fffe03f */
[----:B------:R-:W4:Y:S01]  /*62f0*/  LDC.64 R74, c[0x0][0xbd8] ;  /* 0x0002f600ff4a7b82 */ /* 0x000f220000000a00 */
[----:B------:R-:W-:-:S07]  /*6300*/  UIMAD UR7, UR7, UR8, URZ ;  /* 0x00000008070772a4 */ /* 0x000fce000f8e023f */
[----:B------:R-:W-:Y:S01]  /*6310*/  BAR.SYNC.DEFER_BLOCKING 0x1, 0x100 ;  /* 0x0044000000007b1d */ /* 0x000fe20000010000 */
[----:B-1----:R-:W-:-:S07]  /*6320*/  ISETP.NE.AND P0, PT, R78, 0x1, PT ;  /* 0x000000014e00780c */ /* 0x002fce0003f05270 */
[----:B------:R-:W1:Y:S01]  /*6330*/  S2UR UR11, SR_CTAID.Y ;  /* 0x00000000000b79c3 */ /* 0x000e620000002600 */
[----:B0-----:R-:W-:Y:S01]  /*6340*/  VIADD R70, R2, 0xffffff80 ;  /* 0xffffff8002467836 */ /* 0x001fe20000000000 */
[----:B---3--:R-:W-:-:S06]  /*6350*/  USHF.R.S32.HI UR10, URZ, 0x1f, UR12 ;  /* 0x0000001f3f0a7899 */ /* 0x008fcc000801140c */
[----:B------:R-:W1:Y:S01]  /*6360*/  LDC R79, c[0x0][0xc50] ;  /* 0x00031400ff4f7b82 */ /* 0x000e620000000800 */
[----:B------:R-:W-:-:S04]  /*6370*/  SHF.R.S32.HI R69, RZ, 0x1f, R70 ;  /* 0x0000001fff457819 */ /* 0x000fc80000011446 */
[----:B------:R-:W-:-:S03]  /*6380*/  LEA.HI R2, R69, R70, RZ, 0x7 ;  /* 0x0000004645027211 */ /* 0x000fc600078f38ff */
[----:B------:R-:W0:Y:S01]  /*6390*/  LDC.64 R80, c[0x0][0xb40] ;  /* 0x0002d000ff507b82 */ /* 0x000e220000000a00 */
[----:B------:R-:W-:Y:S02]  /*63a0*/  LEA.HI R68, R69, R70, RZ, 0x2 ;  /* 0x0000004645447211 */ /* 0x000fe400078f10ff */
[----:B------:R-:W-:Y:S02]  /*63b0*/  LOP3.LUT R3, R2, 0xffffff80, RZ, 0xc0, !PT ;  /* 0xffffff8002037812 */ /* 0x000fe400078ec0ff */
[----:B------:R-:W-:Y:S02]  /*63c0*/  SHF.R.S32.HI R71, RZ, 0x7, R2 ;  /* 0x00000007ff477819 */ /* 0x000fe40000011402 */
[----:B------:R-:W-:Y:S01]  /*63d0*/  LOP3.LUT R69, R68, 0xfffffffc, RZ, 0xc0, !PT ;  /* 0xfffffffc44457812 */ /* 0x000fe200078ec0ff */
[----:B------:R-:W-:Y:S01]  /*63e0*/  IMAD.IADD R82, R70, 0x1, -R3 ;  /* 0x0000000146527824 */ /* 0x000fe200078e0a03 */
[----:B------:R-:W-:Y:S01]  /*63f0*/  LEA.HI R2, R2, R71, RZ, 0x1 ;  /* 0x0000004702027211 */ /* 0x000fe200078f08ff */
[----:B------:R-:W3:Y:S02]  /*6400*/  @P0 LDC R86, c[0x0][0xbec] ;  /* 0x0002fb00ff560b82 */ /* 0x000ee40000000800 */
[----:B------:R-:W-:Y:S01]  /*6410*/  IMAD.IADD R69, R70, 0x1, -R69 ;  /* 0x0000000146457824 */ /* 0x000fe200078e0a45 */
[----:B------:R-:W-:-:S02]  /*6420*/  SHF.R.S32.HI R73, RZ, 0x1f, R82 ;  /* 0x0000001fff497819 */ /* 0x000fc40000011452 */
[----:B------:R-:W-:Y:S01]  /*6430*/  LOP3.LUT R2, R2, 0x3fffffe, RZ, 0xc0, !PT ;  /* 0x03fffffe02027812 */ /* 0x000fe200078ec0ff */
[----:B-1----:R-:W-:Y:S01]  /*6440*/  IMAD R83, R79, R76, UR11 ;  /* 0x0000000b4f537e24 */ /* 0x002fe2000f8e024c */
[----:B------:R-:W-:Y:S01]  /*6450*/  LEA.HI R84, R73, R82, RZ, 0x2 ;  /* 0x0000005249547211 */ /* 0x000fe200078f10ff */
[----:B------:R-:W1:Y:S03]  /*6460*/  @P0 LDC R70, c[0x0][0xbec] ;  /* 0x0002fb00ff460b82 */ /* 0x000e660000000800 */
[--C-:B------:R-:W-:Y:S02]  /*6470*/  SHF.R.S32.HI R3, RZ, 0x2, R84.reuse ;  /* 0x00000002ff037819 */ /* 0x100fe40000011454 */
[----:B------:R-:W-:Y:S02]  /*6480*/  SHF.R.S32.HI R16, RZ, 0x1f, R84 ;  /* 0x0000001fff107819 */ /* 0x000fe40000011454 */
[----:B------:R-:W-:Y:S01]  /*6490*/  SHF.R.S32.HI R76, RZ, 0x1f, R83 ;  /* 0x0000001fff4c7819 */ /* 0x000fe20000011453 */
[----:B------:R-:W5:Y:S01]  /*64a0*/  @P0 LDC R77, c[0x0][0xbf0] ;  /* 0x0002fc00ff4d0b82 */ /* 0x000f620000000800 */
[----:B------:R-:W-:-:S04]  /*64b0*/  LEA.HI R16, R16, R3, RZ, 0x3 ;  /* 0x0000000310107211 */ /* 0x000fc800078f18ff */
[----:B------:R-:W-:Y:S02]  /*64c0*/  LOP3.LUT R68, R16, 0xfffffff8, RZ, 0xc0, !PT ;  /* 0xfffffff810447812 */ /* 0x000fe400078ec0ff */
[----:B------:R-:W-:Y:S01]  /*64d0*/  IADD3 R16, R71, -R2, RZ ;  /* 0x8000000247107210 */ /* 0x000fe20007ffe0ff */
[----:B------:R-:W5:Y:S01]  /*64e0*/  @P0 LDC R85, c[0x0][0xbf0] ;  /* 0x0002fc00ff550b82 */ /* 0x000f620000000800 */
[----:B------:R-:W-:Y:S01]  /*64f0*/  LEA.HI R2, R73, R82, RZ, 0x5 ;  /* 0x0000005249027211 */ /* 0x000fe200078f28ff */
[----:B------:R-:W-:Y:S01]  /*6500*/  IMAD.IADD R3, R3, 0x1, -R68 ;  /* 0x0000000103037824 */ /* 0x000fe200078e0a44 */
[----:B------:R-:W-:Y:S02]  /*6510*/  LEA.HI R68, R69, R69, RZ, 0x1 ;  /* 0x0000004545447211 */ /* 0x000fe400078f08ff */
[----:B------:R-:W-:Y:S02]  /*6520*/  SHF.R.S32.HI R2, RZ, 0x5, R2 ;  /* 0x00000005ff027819 */ /* 0x000fe40000011402 */
[----:B------:R-:W-:-:S05]  /*6530*/  LOP3.LUT R68, R68, 0x1ffffffe, RZ, 0xc0, !PT ;  /* 0x1ffffffe44447812 */ /* 0x000fca00078ec0ff */
[----:B------:R-:W-:Y:S02]  /*6540*/  IMAD.IADD R71, R69, 0x1, -R68 ;  /* 0x0000000145477824 */ /* 0x000fe400078e0a44 */
[----:B------:R-:W-:Y:S01]  /*6550*/  IMAD R69, R2, 0x10, R3 ;  /* 0x0000001002457824 */ /* 0x000fe200078e0203 */
[----:B------:R-:W-:Y:S01]  /*6560*/  MOV R2, UR4 ;  /* 0x0000000400027c02 */ /* 0x000fe20008000f00 */
[----:B------:R-:W-:Y:S01]  /*6570*/  IMAD.U32 R3, RZ, RZ, UR5 ;  /* 0x00000005ff037e24 */ /* 0x000fe2000f8e00ff */
[----:B------:R-:W-:Y:S01]  /*6580*/  UIMAD.WIDE.U32 UR4, UR37, UR8, URZ ;  /* 0x00000008250472a5 */ /* 0x000fe2000f8e003f */
[----:B------:R-:W-:Y:S02]  /*6590*/  IMAD R16, R16, 0x40, R69 ;  /* 0x0000004010107824 */ /* 0x000fe400078e0245 */
[----:B------:R-:W-:Y:S01]  /*65a0*/  IMAD.U32 R3, RZ, RZ, UR6 ;  /* 0x00000006ff037e24 */ /* 0x000fe2000f8e00ff */
[----:B------:R-:W-:Y:S01]  /*65b0*/  UIMAD UR6, UR37, UR9, UR7 ;  /* 0x00000009250672a4 */ /* 0x000fe2000f8e0207 */
[C---:B----4-:R-:W-:Y:S01]  /*65c0*/  IMAD R68, R74.reuse, UR10, RZ ;  /* 0x0000000a4a447c24 */ /* 0x050fe2000f8e02ff */
[-C--:B------:R-:W-:Y:S01]  /*65d0*/  LEA R71, R71, R16.reuse, 0x3 ;  /* 0x0000001047477211 */ /* 0x080fe200078e18ff */
[----:B------:R-:W-:Y:S01]  /*65e0*/  IMAD.WIDE.U32 R2, R74, UR12, R2 ;  /* 0x0000000c4a027c25 */ /* 0x000fe2000f8e0002 */
[----:B------:R-:W-:Y:S01]  /*65f0*/  UIADD3 UR6, UR5, UR6, URZ ;  /* 0x0000000605067290 */ /* 0x000fe2000fffe03f */
[C---:B--2---:R-:W-:Y:S01]  /*6600*/  LEA R16, R72.reuse, R16, 0x7 ;  /* 0x0000001048107211 */ /* 0x044fe200078e38ff */
[----:B------:R-:W-:Y:S01]  /*6610*/  ULDC.64 UR8, c[0x0][0xb28] ;  /* 0x0002ca0000087ab9 */ /* 0x000fe20000000a00 */
[----:B------:R-:W-:-:S02]  /*6620*/  IMAD R71, R72, 0x80, R71 ;  /* 0x0000008048477824 */ /* 0x000fc400078e0247 */
[----:B------:R-:W-:Y:S02]  /*6630*/  IMAD R75, R75, UR12, R68 ;  /* 0x0000000c4b4b7c24 */ /* 0x000fe4000f8e0244 */
[----:B------:R-:W-:Y:S01]  /*6640*/  IMAD.U32 R69, RZ, RZ, UR5 ;  /* 0x00000005ff457e24 */ /* 0x000fe2000f8e00ff */
[----:B------:R-:W-:Y:S01]  /*6650*/  MOV R69, UR6 ;  /* 0x0000000600457c02 */ /* 0x000fe20008000f00 */
[----:B-1----:R-:W-:Y:S01]  /*6660*/  @P0 IMAD.HI.U32 R70, R71, R70, RZ ;  /* 0x0000004647460227 */ /* 0x002fe200078e00ff */
[----:B------:R-:W-:-:S03]  /*6670*/  ULDC.64 UR6, c[0x0][0xb48] ;  /* 0x0002d20000067ab9 */ /* 0x000fc60000000a00 */
[----:B------:R-:W-:Y:S01]  /*6680*/  IMAD.U32 R68, RZ, RZ, UR4 ;  /* 0x00000004ff447e24 */ /* 0x000fe2000f8e00ff */
[----:B------:R-:W-:Y:S01]  /*6690*/  ULDC.64 UR4, c[0x0][0xbe0] ;  /* 0x0002f80000047ab9 */ /* 0x000fe20000000a00 */
[----:B------:R-:W-:Y:S01]  /*66a0*/  IMAD.IADD R3, R3, 0x1, R75 ;  /* 0x0000000103037824 */ /* 0x000fe200078e024b */
[----:B------:R-:W-:Y:S01]  /*66b0*/  MOV R75, R71 ;  /* 0x00000047004b7202 */ /* 0x000fe20000000f00 */
[----:B0-----:R-:W-:Y:S02]  /*66c0*/  IMAD R74, R80, UR10, RZ ;  /* 0x0000000a504a7c24 */ /* 0x001fe4000f8e02ff */
[----:B---3--:R-:W-:-:S04]  /*66d0*/  @P0 IMAD.HI.U32 R86, R71, R86, RZ ;  /* 0x0000005647560227 */ /* 0x008fc800078e00ff */
[----:B------:R-:W-:Y:S01]  /*66e0*/  IMAD.MOV.U32 R73, RZ, RZ, R71 ;  /* 0x000000ffff497224 */ /* 0x000fe200078e0047 */
[----:B-----5:R-:W-:Y:S01]  /*66f0*/  @P0 SHF.R.U32.HI R73, RZ, R77, R70 ;  /* 0x0000004dff490219 */ /* 0x020fe20000011646 */
[----:B------:R-:W-:Y:S01]  /*6700*/  IMAD R77, R81, UR12, R74 ;  /* 0x0000000c514d7c24 */ /* 0x000fe2000f8e024a */
[----:B------:R-:W-:Y:S01]  /*6710*/  @P0 SHF.R.U32.HI R75, RZ, R85, R86 ;  /* 0x00000055ff4b0219 */ /* 0x000fe20000011656 */
[----:B------:R-:W-:-:S04]  /*6720*/  IMAD.WIDE.U32 R68, R80, UR12, R68 ;  /* 0x0000000c50447c25 */ /* 0x000fc8000f8e0044 */
[----:B------:R-:W-:Y:S02]  /*6730*/  IMAD R70, R76, UR4, RZ ;  /* 0x000000044c467c24 */ /* 0x000fe4000f8e02ff */
[----:B------:R-:W-:-:S04]  /*6740*/  IMAD.WIDE.U32 R2, R83, UR4, R2 ;  /* 0x0000000453027c25 */ /* 0x000fc8000f8e0002 */
[----:B------:R-:W-:Y:S01]  /*6750*/  IMAD.IADD R69, R69, 0x1, R77 ;  /* 0x0000000145457824 */ /* 0x000fe200078e024d */
[----:B------:R-:W-:Y:S01]  /*6760*/  SHF.R.S32.HI R77, RZ, 0x1f, R73 ;  /* 0x0000001fff4d7819 */ /* 0x000fe20000011449 */
[----:B------:R-:W-:Y:S01]  /*6770*/  IMAD R76, R76, UR6, RZ ;  /* 0x000000064c4c7c24 */ /* 0x000fe2000f8e02ff */
[----:B------:R-:W-:Y:S01]  /*6780*/  IADD3 R2, P0, R73, R2, RZ ;  /* 0x0000000249027210 */ /* 0x000fe20007f1e0ff */
[C---:B------:R-:W-:Y:S01]  /*6790*/  IMAD R74, R83.reuse, UR5, R70 ;  /* 0x00000005534a7c24 */ /* 0x040fe2000f8e0246 */
[----:B------:R-:W-:Y:S01]  /*67a0*/  SHF.R.S32.HI R70, RZ, 0x1f, R75 ;  /* 0x0000001fff467819 */ /* 0x000fe2000001144b */
[----:B------:R-:W-:Y:S01]  /*67b0*/  IMAD.MOV R73, RZ, RZ, -R73 ;  /* 0x000000ffff497224 */ /* 0x000fe200078e0a49 */
[----:B------:R-:W-:Y:S01]  /*67c0*/  ULDC.64 UR4, c[0x0][0xb30] ;  /* 0x0002cc0000047ab9 */ /* 0x000fe20000000a00 */
[----:B------:R-:W-:Y:S01]  /*67d0*/  IMAD R79, R83, UR7, R76 ;  /* 0x00000007534f7c24 */ /* 0x000fe2000f8e024c */
[----:B------:R-:W-:Y:S01]  /*67e0*/  IADD3.X R3, R77, R3, R74, P0, !PT ;  /* 0x000000034d037210 */ /* 0x000fe200007fe44a */
[----:B------:R-:W-:Y:S01]  /*67f0*/  IMAD.WIDE.U32 R68, R83, UR6, R68 ;  /* 0x0000000653447c25 */ /* 0x000fe2000f8e0044 */
[----:B------:R-:W-:-:S03]  /*6800*/  ULDC.64 UR6, c[0x0][0xbc8] ;  /* 0x0002f20000067ab9 */ /* 0x000fc60000000a00 */
[----:B------:R-:W-:Y:S01]  /*6810*/  IMAD.MOV R76, RZ, RZ, -R75 ;  /* 0x000000ffff4c7224 */ /* 0x000fe200078e0a4b */
[----:B------:R-:W-:Y:S01]  /*6820*/  IADD3 R69, R69, R79, RZ ;  /* 0x0000004f45457210 */ /* 0x000fe20007ffe0ff */
[----:B------:R-:W-:Y:S02]  /*6830*/  IMAD R70, R70, UR4, RZ ;  /* 0x0000000446467c24 */ /* 0x000fe4000f8e02ff */
[C-C-:B------:R-:W-:Y:S02]  /*6840*/  IMAD R73, R78.reuse, R73, R71.reuse ;  /* 0x000000494e497224 */ /* 0x140fe400078e0247 */
[----:B------:R-:W-:Y:S02]  /*6850*/  IMAD R71, R78, R76, R71 ;  /* 0x0000004c4e477224 */ /* 0x000fe400078e0247 */
[C---:B------:R-:W-:Y:S01]  /*6860*/  IMAD R77, R75.reuse, UR5, R70 ;  /* 0x000000054b4d7c24 */ /* 0x040fe2000f8e0246 */
[----:B------:R-:W-:Y:S01]  /*6870*/  SHF.R.S32.HI R70, RZ, 0x1f, R73 ;  /* 0x0000001fff467819 */ /* 0x000fe20000011449 */
[----:B------:R-:W-:Y:S01]  /*6880*/  IMAD.WIDE.U32 R68, R75, UR4, R68 ;  /* 0x000000044b447c25 */ /* 0x000fe2000f8e0044 */
[----:B------:R-:W-:Y:S01]  /*6890*/  SHF.R.S32.HI R74, RZ, 0x1f, R71 ;  /* 0x0000001fff4a7819 */ /* 0x000fe20000011447 */
[----:B------:R-:W0:Y:S01]  /*68a0*/  S2UR UR5, SR_CgaCtaId ;  /* 0x00000000000579c3 */ /* 0x000e220000008800 */
[----:B------:R-:W-:Y:S01]  /*68b0*/  UMOV UR4, 0x400 ;  /* 0x0000040000047882 */ /* 0x000fe20000000000 */
[----:B------:R-:W-:-:S02]  /*68c0*/  IMAD R70, R70, UR6, RZ ;  /* 0x0000000646467c24 */ /* 0x000fc4000f8e02ff */
[----:B------:R-:W-:Y:S02]  /*68d0*/  IMAD.IADD R69, R69, 0x1, R77 ;  /* 0x0000000145457824 */ /* 0x000fe400078e024d */
[----:B------:R-:W-:Y:S02]  /*68e0*/  IMAD R74, R74, UR8, RZ ;  /* 0x000000084a4a7c24 */ /* 0x000fe4000f8e02ff */
[C---:B------:R-:W-:Y:S02]  /*68f0*/  IMAD R75, R73.reuse, UR7, R70 ;  /* 0x00000007494b7c24 */ /* 0x040fe4000f8e0246 */
[----:B------:R-:W-:Y:S01]  /*6900*/  IMAD.WIDE.U32 R2, R73, UR6, R2 ;  /* 0x0000000649027c25 */ /* 0x000fe2000f8e0002 */
[----:B------:R-:W-:-:S03]  /*6910*/  ULDC.64 UR6, c[0x0][0xba8] ;  /* 0x0002ea0000067ab9 */ /* 0x000fc60000000a00 */
[C---:B------:R-:W-:Y:S01]  /*6920*/  IMAD R73, R71.reuse, UR9, R74 ;  /* 0x0000000947497c24 */ /* 0x040fe2000f8e024a */
[----:B------:R-:W-:Y:S01]  /*6930*/  LEA R74, P0, R2, UR6, 0x2 ;  /* 0x00000006024a7c11 */ /* 0x000fe2000f8010ff */
[----:B------:R-:W-:Y:S01]  /*6940*/  IMAD.WIDE.U32 R68, R71, UR8, R68 ;  /* 0x0000000847447c25 */ /* 0x000fe2000f8e0044 */
[----:B------:R-:W-:Y:S01]  /*6950*/  ULDC.64 UR8, c[0x0][0xb00] ;  /* 0x0002c00000087ab9 */ /* 0x000fe20000000a00 */
[----:B------:R-:W-:Y:S02]  /*6960*/  ULDC UR6, c[0x0][0xa88] ;  /* 0x0002a20000067ab9 */ /* 0x000fe40000000800 */
[----:B------:R-:W-:Y:S01]  /*6970*/  IMAD.IADD R71, R3, 0x1, R75 ;  /* 0x0000000103477824 */ /* 0x000fe200078e024b */
[----:B------:R-:W-:Y:S01]  /*6980*/  LEA R79, P1, R68, UR8, 0x2 ;  /* 0x00000008444f7c11 */ /* 0x000fe2000f8210ff */
[----:B------:R-:W-:Y:S01]  /*6990*/  IMAD.IADD R3, R69, 0x1, R73 ;  /* 0x0000000145037824 */ /* 0x000fe200078e0249 */
[----:B0-----:R-:W-:Y:S02]  /*69a0*/  ULEA UR4, UR5, UR4, 0x18 ;  /* 0x0000000405047291 */ /* 0x001fe4000f8ec03f */
[----:B------:R-:W-:Y:S01]  /*69b0*/  LEA.HI.X R75, R2, UR7, R71, 0x2, P0 ;  /* 0x00000007024b7c11 */ /* 0x000fe200080f1447 */
[----:B------:R-:W-:Y:S01]  /*69c0*/  IMAD R73, R78, UR6, RZ ;  /* 0x000000064e497c24 */ /* 0x000fe2000f8e02ff */
[----:B------:R-:W-:Y:S01]  /*69d0*/  LEA.HI.X R80, R68, UR9, R3, 0x2, P1 ;  /* 0x0000000944507c11 */ /* 0x000fe200088f1403 */
[----:B------:R-:W-:Y:S01]  /*69e0*/  SHFL.IDX PT, R2, R74, RZ, 0x1c1f ;  /* 0x001c1fff4a027589 */ /* 0x000fe200000e0000 */
[----:B------:R-:W-:Y:S01]  /*69f0*/  LOP3.LUT P0, RZ, R82, 0x3, RZ, 0xc0, !PT ;  /* 0x0000000352ff7812 */ /* 0x000fe2000780c0ff */
[C---:B------:R-:W-:Y:S01]  /*6a00*/  VIADD R72, R16.reuse, 0x8 ;  /* 0x0000000810487836 */ /* 0x040fe20000000000 */
[----:B------:R-:W-:Y:S01]  /*6a10*/  UIADD3 UR4, UR4, 0x28820, URZ ;  /* 0x0002882004047890 */ /* 0x000fe2000fffe03f */
[----:B------:R-:W0:Y:S01]  /*6a20*/  SHFL.IDX PT, R3, R75, RZ, 0x1c1f ;  /* 0x001c1fff4b037589 */ /* 0x000e2200000e0000 */
[----:B------:R-:W-:-:S02]  /*6a30*/  ISETP.GE.OR P1, PT, R16, R73, P0 ;  /* 0x000000491000720c */ /* 0x000fc40000726670 */
[-C--:B------:R-:W-:Y:S01]  /*6a40*/  ISETP.GE.OR P0, PT, R72, R73.reuse, P0 ;  /* 0x000000494800720c */ /* 0x080fe20000706670 */
[----:B------:R-:W-:Y:S01]  /*6a50*/  SHFL.IDX PT, R68, R74, 0x1, 0x1c1f ;  /* 0x003c1f004a447f89 */ /* 0x000fe200000e0000 */
[----:B------:R-:W-:Y:S01]  /*6a60*/  UPRMT UR4, URZ, 0x654, UR4 ;  /* 0x000006543f047896 */ /* 0x000fe20008000004 */
[----:B------:R-:W-:Y:S02]  /*6a70*/  ISETP.GE.AND P2, PT, R16, R73, PT ;  /* 0x000000491000720c */ /* 0x000fe40003f46270 */
[----:B------:R1:W2:Y:S04]  /*6a80*/  SHFL.IDX PT, R69, R75, 0x1, 0x1c1f ;  /* 0x003c1f004b457f89 */ /* 0x0002a800000e0000 */
[----:B------:R3:W4:Y:S02]  /*6a90*/  SHFL.IDX PT, R70, R79, RZ, 0x1c1f ;  /* 0x001c1fff4f467589 */ /* 0x00072400000e0000 */
[----:B------:R-:W-:Y:S01]  /*6aa0*/  SYNCS.ARRIVE.TRANS64.RED.A1T0 RZ, [UR4], RZ ;  /* 0x000000ffffff79a7 */ /* 0x000fe20008100404 */
[----:B-1----:R-:W-:Y:S01]  /*6ab0*/  LOP3.LUT R75, R84, 0x7ffffffc, RZ, 0xc0, !PT ;  /* 0x7ffffffc544b7812 */ /* 0x002fe200078ec0ff */
[----:B------:R3:W1:Y:S04]  /*6ac0*/  SHFL.IDX PT, R71, R80, RZ, 0x1c1f ;  /* 0x001c1fff50477589 */ /* 0x00066800000e0000 */
[----:B------:R-:W-:Y:S01]  /*6ad0*/  IMAD.IADD R75, R82, 0x1, -R75 ;  /* 0x00000001524b7824 */ /* 0x000fe200078e0a4b */
[----:B0-----:R3:W-:Y:S03]  /*6ae0*/  @!P1 ST.E desc[UR38][R2.64], R17 ;  /* 0x0000001102009985 */ /* 0x0017e6000c101926 */
[----:B------:R-:W-:Y:S01]  /*6af0*/  IMAD.SHL.U32 R75, R75, 0x2, RZ ;  /* 0x000000024b4b7824 */ /* 0x000fe200078e00ff */
[----:B--2---:R3:W-:Y:S01]  /*6b00*/  @!P0 ST.E desc[UR38][R68.64], R0 ;  /* 0x0000000044008985 */ /* 0x0047e2000c101926 */
[----:B------:R-:W-:Y:S05]  /*6b10*/  @P2 BRA `(.L_x_37) ;  /* 0x0000000400782947 */ /* 0x000fea0003800000 */
[C---:B---3--:R-:W-:Y:S01]  /*6b20*/  IADD3 R0, R75.reuse, 0x8, RZ ;  /* 0x000000084b007810 */ /* 0x048fe20007ffe0ff */
[----:B------:R-:W-:Y:S01]  /*6b30*/  ULDC UR4, c[0x0][0xac8] ;  /* 0x0002b20000047ab9 */ /* 0x000fe20000000800 */
[C---:B------:R-:W-:Y:S01]  /*6b40*/  VIADD R68, R75.reuse, 0x10 ;  /* 0x000000104b447836 */ /* 0x040fe20000000000 */
[C---:B------:R-:W-:Y:S01]  /*6b50*/  ISETP.GE.AND P2, PT, R75.reuse, UR4, PT ;  /* 0x000000044b007c0c */ /* 0x040fe2000bf46270 */
[C---:B------:R-:W-:Y:S01]  /*6b60*/  VIADD R69, R75.reuse, 0x18 ;  /* 0x000000184b457836 */ /* 0x040fe20000000000 */
[----:B------:R-:W-:Y:S01]  /*6b70*/  ISETP.GE.AND P3, PT, R0, UR4, PT ;  /* 0x0000000400007c0c */ /* 0x000fe2000bf66270 */
[C---:B------:R-:W-:Y:S01]  /*6b80*/  VIADD R76, R75.reuse, 0x30 ;  /* 0x000000304b4c7836 */ /* 0x040fe20000000000 */
[----:B------:R-:W-:Y:S01]  /*6b90*/  ISETP.GE.AND P0, PT, R68, UR4, PT ;  /* 0x0000000444007c0c */ /* 0x000fe2000bf06270 */
[C---:B------:R-:W-:Y:S01]  /*6ba0*/  VIADD R77, R75.reuse, 0x38 ;  /* 0x000000384b4d7836 */ /* 0x040fe20000000000 */
[C---:B------:R-:W-:Y:S01]  /*6bb0*/  IADD3 R74, R75.reuse, 0x28, RZ ;  /* 0x000000284b4a7810 */ /* 0x040fe20007ffe0ff */
[----:B------:R-:W-:Y:S01]  /*6bc0*/  VIADD R78, R75, 0x40 ;  /* 0x000000404b4e7836 */ /* 0x000fe20000000000 */
[----:B------:R-:W-:-:S02]  /*6bd0*/  ISETP.GE.AND P1, PT, R69, UR4, PT ;  /* 0x0000000445007c0c */ /* 0x000fc4000bf26270 */
[----:B------:R-:W-:Y:S02]  /*6be0*/  ISETP.GE.AND P4, PT, R76, UR4, PT ;  /* 0x000000044c007c0c */ /* 0x000fe4000bf86270 */
[----:B------:R-:W-:Y:S01]  /*6bf0*/  ISETP.GE.AND P5, PT, R77, UR4, PT ;  /* 0x000000044d007c0c */ /* 0x000fe2000bfa6270 */
[C---:B-1--4-:R-:W-:Y:S01]  /*6c00*/  @!P2 IMAD.WIDE R2, R75.reuse, 0x4, R70 ;  /* 0x000000044b02a825 */ /* 0x052fe200078e0246 */
[----:B------:R-:W-:Y:S02]  /*6c10*/  ISETP.GE.AND P6, PT, R78, UR4, PT ;  /* 0x000000044e007c0c */ /* 0x000fe4000bfc6270 */
[----:B------:R-:W-:Y:S02]  /*6c20*/  @!P3 LEA.HI R0, R0, R0, RZ, 0x1 ;  /* 0x000000000000b211 */ /* 0x000fe400078f08ff */
[----:B------:R0:W-:Y:S01]  /*6c30*/  @!P2 ST.E.64 desc[UR38][R2.64], R48 ;  /* 0x000000300200a985 */ /* 0x0001e2000c101b26 */
[----:B------:R-:W-:Y:S02]  /*6c40*/  @!P0 LEA.HI R68, R68, R68, RZ, 0x1 ;  /* 0x0000004444448211 */ /* 0x000fe400078f08ff */
[----:B------:R-:W-:Y:S01]  /*6c50*/  @!P3 LOP3.LUT R17, R0, 0xfffffffe, RZ, 0xc0, !PT ;  /* 0xfffffffe0011b812 */ /* 0x000fe200078ec0ff */
[----:B------:R-:W-:Y:S01]  /*6c60*/  VIADD R0, R75, 0x20 ;  /* 0x000000204b007836 */ /* 0x000fe20000000000 */
[----:B------:R-:W-:-:S02]  /*6c70*/  @!P1 LEA.HI R69, R69, R69, RZ, 0x1 ;  /* 0x0000004545459211 */ /* 0x000fc400078f08ff */
[----:B------:R-:W-:Y:S01]  /*6c80*/  @!P4 LEA.HI R76, R76, R76, RZ, 0x1 ;  /* 0x0000004c4c4cc211 */ /* 0x000fe200078f08ff */
[----:B------:R-:W-:Y:S01]  /*6c90*/  @!P3 IMAD.WIDE R16, R17, 0x4, R70 ;  /* 0x000000041110b825 */ /* 0x000fe200078e0246 */
[----:B------:R-:W-:Y:S02]  /*6ca0*/  ISETP.GE.AND P2, PT, R0, UR4, PT ;  /* 0x0000000400007c0c */ /* 0x000fe4000bf46270 */
[----:B------:R-:W-:Y:S02]  /*6cb0*/  @!P5 LEA.HI R77, R77, R77, RZ, 0x1 ;  /* 0x0000004d4d4dd211 */ /* 0x000fe400078f08ff */
[----:B------:R1:W-:Y:S01]  /*6cc0*/  @!P3 ST.E.64 desc[UR38][R16.64], R52 ;  /* 0x000000341000b985 */ /* 0x0003e2000c101b26 */
[----:B------:R-:W-:Y:S02]  /*6cd0*/  ISETP.GE.AND P3, PT, R74, UR4, PT ;  /* 0x000000044a007c0c */ /* 0x000fe4000bf66270 */
[----:B0-----:R-:W-:Y:S01]  /*6ce0*/  @!P0 LOP3.LUT R3, R68, 0xfffffffe, RZ, 0xc0, !PT ;  /* 0xfffffffe44038812 */ /* 0x001fe200078ec0ff */
[----:B------:R-:W-:Y:S01]  /*6cf0*/  VIADD R68, R75, 0x60 ;  /* 0x000000604b447836 */ /* 0x000fe20000000000 */
[----:B------:R-:W-:-:S03]  /*6d00*/  @!P6 LEA.HI R78, R78, R78, RZ, 0x1 ;  /* 0x0000004e4e4ee211 */ /* 0x000fc600078f08ff */
[----:B------:R-:W-:Y:S01]  /*6d10*/  @!P0 IMAD.WIDE R2, R3, 0x4, R70 ;  /* 0x0000000403028825 */ /* 0x000fe200078e0246 */
[----:B------:R-:W-:-:S04]  /*6d20*/  @!P2 LEA.HI R0, R0, R0, RZ, 0x1 ;  /* 0x000000000000a211 */ /* 0x000fc800078f08ff */
[----:B------:R-:W-:Y:S01]  /*6d30*/  @!P2 LOP3.LUT R49, R0, 0xfffffffe, RZ, 0xc0, !PT ;  /* 0xfffffffe0031a812 */ /* 0x000fe200078ec0ff */
[----:B------:R0:W-:Y:S01]  /*6d40*/  @!P0 ST.E.64 desc[UR38][R2.64], R44 ;  /* 0x0000002c02008985 */ /* 0x0001e2000c101b26 */
[----:B------:R-:W-:Y:S02]  /*6d50*/  @!P3 LEA.HI R74, R74, R74, RZ, 0x1 ;  /* 0x0000004a4a4ab211 */ /* 0x000fe400078f08ff */
[----:B-1----:R-:W-:Y:S01]  /*6d60*/  @!P1 LOP3.LUT R17, R69, 0xfffffffe, RZ, 0xc0, !PT ;  /* 0xfffffffe45119812 */ /* 0x002fe200078ec0ff */
[--C-:B------:R-:W-:Y:S01]  /*6d70*/  @!P2 IMAD.WIDE R48, R49, 0x4, R70.reuse ;  /* 0x000000043130a825 */ /* 0x100fe200078e0246 */
[----:B------:R-:W-:Y:S02]  /*6d80*/  @!P3 LOP3.LUT R53, R74, 0xfffffffe, RZ, 0xc0, !PT ;  /* 0xfffffffe4a35b812 */ /* 0x000fe400078ec0ff */
[----:B------:R-:W-:Y:S01]  /*6d90*/  @!P4 LOP3.LUT R69, R76, 0xfffffffe, RZ, 0xc0, !PT ;  /* 0xfffffffe4c45c812 */ /* 0x000fe200078ec0ff */
[----:B------:R-:W-:Y:S01]  /*6da0*/  @!P1 IMAD.WIDE R16, R17, 0x4, R70 ;  /* 0x0000000411109825 */ /* 0x000fe200078e0246 */
[----:B------:R-:W-:-:S04]  /*6db0*/  IADD3 R0, R75, 0x48, RZ ;  /* 0x000000484b007810 */ /* 0x000fc80007ffe0ff */
[----:B------:R1:W-:Y:S01]  /*6dc0*/  @!P1 ST.E.64 desc[UR38][R16.64], R56 ;  /* 0x0000003810009985 */ /* 0x0003e2000c101b26 */
[----:B0-----:R-:W-:Y:S01]  /*6dd0*/  @!P5 LOP3.LUT R45, R77, 0xfffffffe, RZ, 0xc0, !PT ;  /* 0xfffffffe4d2dd812 */ /* 0x001fe200078ec0ff */
[--C-:B------:R-:W-:Y:S01]  /*6de0*/  @!P3 IMAD.WIDE R2, R53, 0x4, R70.reuse ;  /* 0x000000043502b825 */ /* 0x100fe200078e0246 */
[----:B------:R-:W-:Y:S01]  /*6df0*/  @!P6 LOP3.LUT R53, R78, 0xfffffffe, RZ, 0xc0, !PT ;  /* 0xfffffffe4e35e812 */ /* 0x000fe200078ec0ff */
[----:B------:R0:W-:Y:S01]  /*6e00*/  @!P2 ST.E.64 desc[UR38][R48.64], R32 ;  /* 0x000000203000a985 */ /* 0x0001e2000c101b26 */
[----:B------:R-:W-:Y:S01]  /*6e10*/  ISETP.GE.AND P0, PT, R0, UR4, PT ;  /* 0x0000000400007c0c */ /* 0x000fe2000bf06270 */
[--C-:B------:R-:W-:Y:S02]  /*6e20*/  @!P5 IMAD.WIDE R44, R45, 0x4, R70.reuse ;  /* 0x000000042d2cd825 */ /* 0x100fe400078e0246 */
[----:B------:R2:W-:Y:S01]  /*6e30*/  @!P3 ST.E.64 desc[UR38][R2.64], R30 ;  /* 0x0000001e0200b985 */ /* 0x0005e2000c101b26 */
[----:B------:R-:W-:Y:S01]  /*6e40*/  ISETP.GE.AND P3, PT, R68, UR4, PT ;  /* 0x0000000444007c0c */ /* 0x000fe2000bf66270 */
[----:B------:R-:W-:-:S04]  /*6e50*/  @!P6 IMAD.WIDE R52, R53, 0x4, R70 ;  /* 0x000000043534e825 */ /* 0x000fc800078e0246 */
[----:B-1----:R-:W-:-:S04]  /*6e60*/  @!P4 IMAD.WIDE R16, R69, 0x4, R70 ;  /* 0x000000044510c825 */ /* 0x002fc800078e0246 */
[C---:B------:R-:W-:Y:S01]  /*6e70*/  VIADD R56, R75.reuse, 0x50 ;  /* 0x000000504b387836 */ /* 0x040fe20000000000 */
[----:B------:R1:W-:Y:S01]  /*6e80*/  @!P4 ST.E.64 desc[UR38][R16.64], R26 ;  /* 0x0000001a1000c985 */ /* 0x0003e2000c101b26 */
[C---:B------:R-:W-:Y:S01]  /*6e90*/  VIADD R57, R75.reuse, 0x58 ;  /* 0x000000584b397836 */ /* 0x040fe20000000000 */
[C---:B0-----:R-:W-:Y:S01]  /*6ea0*/  IADD3 R32, R75.reuse, 0x68, RZ ;  /* 0x000000684b207810 */ /* 0x041fe20007ffe0ff */
[C---:B--2---:R-:W-:Y:S01]  /*6eb0*/  VIADD R3, R75.reuse, 0x78 ;  /* 0x000000784b037836 */ /* 0x044fe20000000000 */
[----:B------:R0:W-:Y:S01]  /*6ec0*/  @!P5 ST.E.64 desc[UR38][R44.64], R40 ;  /* 0x000000282c00d985 */ /* 0x0001e2000c101b26 */
[----:B------:R-:W-:Y:S01]  /*6ed0*/  VIADD R33, R75, 0x70 ;  /* 0x000000704b217836 */ /* 0x000fe20000000000 */
[----:B------:R-:W-:Y:S02]  /*6ee0*/  ISETP.GE.AND P1, PT, R56, UR4, PT ;  /* 0x0000000438007c0c */ /* 0x000fe4000bf26270 */
[----:B------:R2:W-:Y:S01]  /*6ef0*/  @!P6 ST.E.64 desc[UR38][R52.64], R60 ;  /* 0x0000003c3400e985 */ /* 0x0005e2000c101b26 */
[----:B------:R-:W-:-:S02]  /*6f00*/  ISETP.GE.AND P2, PT, R57, UR4, PT ;  /* 0x0000000439007c0c */ /* 0x000fc4000bf46270 */
[----:B------:R-:W-:Y:S02]  /*6f10*/  ISETP.GE.AND P6, PT, R3, UR4, PT ;  /* 0x0000000403007c0c */ /* 0x000fe4000bfc6270 */
[----:B------:R-:W-:Y:S02]  /*6f20*/  ISETP.GE.AND P4, PT, R32, UR4, PT ;  /* 0x0000000420007c0c */ /* 0x000fe4000bf86270 */
[----:B------:R-:W-:Y:S02]  /*6f30*/  ISETP.GE.AND P5, PT, R33, UR4, PT ;  /* 0x0000000421007c0c */ /* 0x000fe4000bfa6270 */
[----:B------:R-:W-:Y:S02]  /*6f40*/  @!P0 LEA.HI R0, R0, R0, RZ, 0x1 ;  /* 0x0000000000008211 */ /* 0x000fe400078f08ff */
[----:B------:R-:W-:Y:S02]  /*6f50*/  @!P1 LEA.HI R56, R56, R56, RZ, 0x1 ;  /* 0x0000003838389211 */ /* 0x000fe400078f08ff */
[----:B------:R-:W-:-:S02]  /*6f60*/  @!P3 LEA.HI R68, R68, R68, RZ, 0x1 ;  /* 0x000000444444b211 */ /* 0x000fc400078f08ff */
[----:B------:R-:W-:Y:S02]  /*6f70*/  @!P2 LEA.HI R57, R57, R57, RZ, 0x1 ;  /* 0x000000393939a211 */ /* 0x000fe400078f08ff */
[----:B-1----:R-:W-:Y:S02]  /*6f80*/  @!P6 LEA.HI R16, R3, R3, RZ, 0x1 ;  /* 0x000000030310e211 */ /* 0x002fe400078f08ff */
[----:B------:R-:W-:Y:S02]  /*6f90*/  @!P4 LEA.HI R32, R32, R32, RZ, 0x1 ;  /* 0x000000202020c211 */ /* 0x000fe400078f08ff */
[----:B------:R-:W-:Y:S02]  /*6fa0*/  @!P5 LEA.HI R2, R33, R33, RZ, 0x1 ;  /* 0x000000212102d211 */ /* 0x000fe400078f08ff */
[----:B------:R-:W-:Y:S02]  /*6fb0*/  @!P0 LOP3.LUT R3, R0, 0xfffffffe, RZ, 0xc0, !PT ;  /* 0xfffffffe00038812 */ /* 0x000fe400078ec0ff */
[----:B------:R-:W-:-:S02]  /*6fc0*/  @!P1 LOP3.LUT R17, R56, 0xfffffffe, RZ, 0xc0, !PT ;  /* 0xfffffffe38119812 */ /* 0x000fc400078ec0ff */
[----:B------:R-:W-:Y:S02]  /*6fd0*/  @!P2 LOP3.LUT R27, R57, 0xfffffffe, RZ, 0xc0, !PT ;  /* 0xfffffffe391ba812 */ /* 0x000fe400078ec0ff */
[----:B------:R-:W-:Y:S02]  /*6fe0*/  @!P3 LOP3.LUT R31, R68, 0xfffffffe, RZ, 0xc0, !PT ;  /* 0xfffffffe441fb812 */ /* 0x000fe400078ec0ff */
[----:B------:R-:W-:Y:S01]  /*6ff0*/  @!P4 LOP3.LUT R33, R32, 0xfffffffe, RZ, 0xc0, !PT ;  /* 0xfffffffe2021c812 */ /* 0x000fe200078ec0ff */
[--C-:B------:R-:W-:Y:S01]  /*7000*/  @!P2 IMAD.WIDE R26, R27, 0x4, R70.reuse ;  /* 0x000000041b1aa825 */ /* 0x100fe200078e0246 */
[----:B0-----:R-:W-:Y:S02]  /*7010*/  @!P5 LOP3.LUT R41, R2, 0xfffffffe, RZ, 0xc0, !PT ;  /* 0xfffffffe0229d812 */ /* 0x001fe400078ec0ff */
[----:B------:R-:W-:Y:S01]  /*7020*/  @!P6 LOP3.LUT R45, R16, 0xfffffffe, RZ, 0xc0, !PT ;  /* 0xfffffffe102de812 */ /* 0x000fe200078ec0ff */
[----:B------:R-:W-:-:S04]  /*7030*/  @!P0 IMAD.WIDE R2, R3, 0x4, R70 ;  /* 0x0000000403028825 */ /* 0x000fc800078e0246 */
[--C-:B------:R-:W-:Y:S01]  /*7040*/  @!P1 IMAD.WIDE R16, R17, 0x4, R70.reuse ;  /* 0x0000000411109825 */ /* 0x100fe200078e0246 */
[----:B------:R2:W-:Y:S03]  /*7050*/  @!P0 ST.E.64 desc[UR38][R2.64], R4 ;  /* 0x0000000402008985 */ /* 0x0005e6000c101b26 */
[--C-:B------:R-:W-:Y:S01]  /*7060*/  @!P3 IMAD.WIDE R30, R31, 0x4, R70.reuse ;  /* 0x000000041f1eb825 */ /* 0x100fe200078e0246 */
[----:B------:R2:W-:Y:S03]  /*7070*/  @!P1 ST.E.64 desc[UR38][R16.64], R6 ;  /* 0x0000000610009985 */ /* 0x0005e6000c101b26 */
[--C-:B------:R-:W-:Y:S01]  /*7080*/  @!P4 IMAD.WIDE R32, R33, 0x4, R70.reuse ;  /* 0x000000042120c825 */ /* 0x100fe200078e0246 */
[----:B------:R2:W-:Y:S03]  /*7090*/  @!P2 ST.E.64 desc[UR38][R26.64], R8 ;  /* 0x000000081a00a985 */ /* 0x0005e6000c101b26 */
[--C-:B------:R-:W-:Y:S01]  /*70a0*/  @!P5 IMAD.WIDE R40, R41, 0x4, R70.reuse ;  /* 0x000000042928d825 */ /* 0x100fe200078e0246 */
[----:B------:R2:W-:Y:S03]  /*70b0*/  @!P3 ST.E.64 desc[UR38][R30.64], R14 ;  /* 0x0000000e1e00b985 */ /* 0x0005e6000c101b26 */
[----:B------:R-:W-:Y:S01]  /*70c0*/  @!P6 IMAD.WIDE R44, R45, 0x4, R70 ;  /* 0x000000042d2ce825 */ /* 0x000fe200078e0246 */
[----:B------:R2:W-:Y:S04]  /*70d0*/  @!P4 ST.E.64 desc[UR38][R32.64], R22 ;  /* 0x000000162000c985 */ /* 0x0005e8000c101b26 */
[----:B------:R2:W-:Y:S04]  /*70e0*/  @!P5 ST.E.64 desc[UR38][R40.64], R34 ;  /* 0x000000222800d985 */ /* 0x0005e8000c101b26 */
[----:B------:R2:W-:Y:S02]  /*70f0*/  @!P6 ST.E.64 desc[UR38][R44.64], R66 ;  /* 0x000000422c00e985 */ /* 0x0005e4000c101b26 */
.L_x_37:
[----:B------:R-:W-:Y:S05]  /*7100*/  BSYNC B0 ;  /* 0x0000000000007941 */ /* 0x000fea0003800000 */
.L_x_36:
[----:B------:R-:W-:Y:S01]  /*7110*/  ISETP.GE.AND P0, PT, R72, R73, PT ;  /* 0x000000494800720c */ /* 0x000fe20003f06270 */
[----:B--23--:R2:W3:Y:S04]  /*7120*/  SHFL.IDX PT, R17, R80, 0x1, 0x1c1f ;  /* 0x003c1f0050117f89 */ /* 0x00c4e800000e0000 */
[----:B------:R2:W0:Y:S08]  /*7130*/  SHFL.IDX PT, R16, R79, 0x1, 0x1c1f ;  /* 0x003c1f004f107f89 */ /* 0x00043000000e0000 */
[----:B--2---:R-:W-:Y:S05]  /*7140*/  @P0 BRA `(.L_x_8) ;  /* 0x0000004400400947 */ /* 0x004fea0003800000 */
[----:B------:R-:W-:Y:S01]  /*7150*/  ULDC UR4, c[0x0][0xac8] ;  /* 0x0002b20000047ab9 */ /* 0x000fe20000000800 */
[C---:B------:R-:W-:Y:S01]  /*7160*/  VIADD R0, R75.reuse, 0x8 ;  /* 0x000000084b007836 */ /* 0x040fe20000000000 */
[C---:B------:R-:W-:Y:S01]  /*7170*/  ISETP.GE.AND P0, PT, R75.reuse, UR4, PT ;  /* 0x000000044b007c0c */ /* 0x040fe2000bf06270 */
[C---:B------:R-:W-:Y:S01]  /*7180*/  VIADD R6, R75.reuse, 0x18 ;  /* 0x000000184b067836 */ /* 0x040fe20000000000 */
[C---:B------:R-:W-:Y:S01]  /*7190*/  IADD3 R4, R75.reuse, 0x10, RZ ;  /* 0x000000104b047810 */ /* 0x040fe20007ffe0ff */
[C---:B------:R-:W-:Y:S01]  /*71a0*/  VIADD R8, R75.reuse, 0x20 ;  /* 0x000000204b087836 */ /* 0x040fe20000000000 */
[----:B------:R-:W-:Y:S01]  /*71b0*/  ISETP.GE.AND P5, PT, R0, UR4, PT ;  /* 0x0000000400007c0c */ /* 0x000fe2000bfa6270 */
[C---:B------:R-:W-:Y:S01]  /*71c0*/  VIADD R9, R75.reuse, 0x28 ;  /* 0x000000284b097836 */ /* 0x040fe20000000000 */
[----:B------:R-:W-:Y:S01]  /*71d0*/  ISETP.GE.AND P6, PT, R4, UR4, PT ;  /* 0x0000000404007c0c */ /* 0x000fe2000bfc6270 */
[C---:B------:R-:W-:Y:S01]  /*71e0*/  VIADD R15, R75.reuse, 0x38 ;  /* 0x000000384b0f7836 */ /* 0x040fe20000000000 */
[C---:B------:R-:W-:Y:S01]  /*71f0*/  IADD3 R14, R75.reuse, 0x30, RZ ;  /* 0x000000304b0e7810 */ /* 0x040fe20007ffe0ff */
[C---:B------:R-:W-:Y:S01]  /*7200*/  VIADD R26, R75.reuse, 0x40 ;  /* 0x000000404b1a7836 */ /* 0x040fe20000000000 */
[----:B------:R-:W-:Y:S01]  /*7210*/  ISETP.GE.AND P4, PT, R8, UR4, PT ;  /* 0x0000000408007c0c */ /* 0x000fe2000bf86270 */
[----:B------:R-:W-:Y:S01]  /*7220*/  VIADD R30, R75, 0x48 ;  /* 0x000000484b1e7836 */ /* 0x000fe20000000000 */
[----:B------:R-:W-:Y:S01]  /*7230*/  ISETP.GE.AND P3, PT, R9, UR4, PT ;  /* 0x0000000409007c0c */ /* 0x000fe2000bf66270 */
[----:B0--3--:R-:W-:Y:S01]  /*7240*/  @!P0 IMAD.WIDE R2, R75, 0x4, R16 ;  /* 0x000000044b028825 */ /* 0x009fe200078e0210 */
[----:B------:R-:W-:-:S02]  /*7250*/  ISETP.GE.AND P2, PT, R14, UR4, PT ;  /* 0x000000040e007c0c */ /* 0x000fc4000bf46270 */
[----:B------:R-:W-:Y:S02]  /*7260*/  ISETP.GE.AND P1, PT, R15, UR4, PT ;  /* 0x000000040f007c0c */ /* 0x000fe4000bf26270 */
[----:B------:R0:W-:Y:S01]  /*7270*/  @!P0 ST.E.64 desc[UR38][R2.64], R50 ;  /* 0x0000003202008985 */ /* 0x0001e2000c101b26 */
[----:B------:R-:W-:Y:S02]  /*7280*/  ISETP.GE.AND P0, PT, R6, UR4, PT ;  /* 0x0000000406007c0c */ /* 0x000fe4000bf06270 */
[----:B------:R-:W-:Y:S02]  /*7290*/  @!P5 LEA.HI R0, R0, R0, RZ, 0x1 ;  /* 0x000000000000d211 */ /* 0x000fe400078f08ff */
[----:B------:R-:W-:Y:S02]  /*72a0*/  @!P6 LEA.HI R4, R4, R4, RZ, 0x1 ;  /* 0x000000040404e211 */ /* 0x000fe400078f08ff */
[----:B------:R-:W-:Y:S02]  /*72b0*/  @!P5 LOP3.LUT R5, R0, 0xfffffffe, RZ, 0xc0, !PT ;  /* 0xfffffffe0005d812 */ /* 0x000fe400078ec0ff */
[----:B------:R-:W-:-:S02]  /*72c0*/  @!P6 LOP3.LUT R7, R4, 0xfffffffe, RZ, 0xc0, !PT ;  /* 0xfffffffe0407e812 */ /* 0x000fc400078ec0ff */
[----:B------:R-:W-:Y:S02]  /*72d0*/  @!P4 LEA.HI R8, R8, R8, RZ, 0x1 ;  /* 0x000000080808c211 */ /* 0x000fe400078f08ff */
[----:B------:R-:W-:Y:S01]  /*72e0*/  @!P3 LEA.HI R0, R9, R9, RZ, 0x1 ;  /* 0x000000090900b211 */ /* 0x000fe200078f08ff */
[--C-:B0-----:R-:W-:Y:S01]  /*72f0*/  @!P5 IMAD.WIDE R2, R5, 0x4, R16.reuse ;  /* 0x000000040502d825 */ /* 0x101fe200078e0210 */
[----:B------:R-:W-:Y:S02]  /*7300*/  @!P0 LEA.HI R6, R6, R6, RZ, 0x1 ;  /* 0x0000000606068211 */ /* 0x000fe400078f08ff */
[----:B------:R-:W-:Y:S01]  /*7310*/  @!P2 LEA.HI R14, R14, R14, RZ, 0x1 ;  /* 0x0000000e0e0ea211 */ /* 0x000fe200078f08ff */
[----:B------:R-:W-:Y:S01]  /*7320*/  @!P6 IMAD.WIDE R4, R7, 0x4, R16 ;  /* 0x000000040704e825 */ /* 0x000fe200078e0210 */
[----:B------:R-:W-:Y:S01]  /*7330*/  @!P1 LEA.HI R22, R15, R15, RZ, 0x1 ;  /* 0x0000000f0f169211 */ /* 0x000fe200078f08ff */
[----:B------:R0:W-:Y:S01]  /*7340*/  @!P5 ST.E.64 desc[UR38][R2.64], R46 ;  /* 0x0000002e0200d985 */ /* 0x0001e2000c101b26 */
[----:B------:R-:W-:-:S02]  /*7350*/  @!P0 LOP3.LUT R7, R6, 0xfffffffe, RZ, 0xc0, !PT ;  /* 0xfffffffe06078812 */ /* 0x000fc400078ec0ff */
[----:B------:R-:W-:Y:S01]  /*7360*/  @!P4 LOP3.LUT R9, R8, 0xfffffffe, RZ, 0xc0, !PT ;  /* 0xfffffffe0809c812 */ /* 0x000fe200078ec0ff */
[----:B------:R2:W-:Y:S01]  /*7370*/  @!P6 ST.E.64 desc[UR38][R4.64], R54 ;  /* 0x000000360400e985 */ /* 0x0005e2000c101b26 */
[----:B------:R-:W-:Y:S02]  /*7380*/  @!P3 LOP3.LUT R15, R0, 0xfffffffe, RZ, 0xc0, !PT ;  /* 0xfffffffe000fb812 */ /* 0x000fe400078ec0ff */
[----:B------:R-:W-:Y:S02]  /*7390*/  @!P2 LOP3.LUT R23, R14, 0xfffffffe, RZ, 0xc0, !PT ;  /* 0xfffffffe0e17a812 */ /* 0x000fe400078ec0ff */
[----:B------:R-:W-:Y:S01]  /*73a0*/  @!P1 LOP3.LUT R27, R22, 0xfffffffe, RZ, 0xc0, !PT ;  /* 0xfffffffe161b9812 */ /* 0x000fe200078ec0ff */
[----:B------:R-:W-:Y:S01]  /*73b0*/  VIADD R22, R75, 0x58 ;  /* 0x000000584b167836 */ /* 0x000fe20000000000 */
[----:B------:R-:W-:Y:S02]  /*73c0*/  ISETP.GE.AND P5, PT, R26, UR4, PT ;  /* 0x000000041a007c0c */ /* 0x000fe4000bfa6270 */
[----:B------:R-:W-:Y:S01]  /*73d0*/  ISETP.GE.AND P6, PT, R30, UR4, PT ;  /* 0x000000041e007c0c */ /* 0x000fe2000bfc6270 */
[----:B0-----:R-:W-:Y:S01]  /*73e0*/  @!P0 IMAD.WIDE R2, R7, 0x4, R16 ;  /* 0x0000000407028825 */ /* 0x001fe200078e0210 */
[----:B------:R-:W-:-:S02]  /*73f0*/  IADD3 R0, R75, 0x50, RZ ;  /* 0x000000504b007810 */ /* 0x000fc40007ffe0ff */
[----:B------:R-:W-:Y:S01]  /*7400*/  IADD3 R31, R75, 0x70, RZ ;  /* 0x000000704b1f7810 */ /* 0x000fe20007ffe0ff */
[--C-:B--2---:R-:W-:Y:S01]  /*7410*/  @!P4 IMAD.WIDE R4, R9, 0x4, R16.reuse ;  /* 0x000000040904c825 */ /* 0x104fe200078e0210 */
[----:B------:R0:W-:Y:S01]  /*7420*/  @!P0 ST.E.64 desc[UR38][R2.64], R12 ;  /* 0x0000000c02008985 */ /* 0x0001e2000c101b26 */
[----:B------:R-:W-:Y:S02]  /*7430*/  ISETP.GE.AND P0, PT, R0, UR4, PT ;  /* 0x0000000400007c0c */ /* 0x000fe4000bf06270 */
[--C-:B------:R-:W-:Y:S01]  /*7440*/  @!P3 IMAD.WIDE R6, R15, 0x4, R16.reuse ;  /* 0x000000040f06b825 */ /* 0x100fe200078e0210 */
[----:B------:R2:W-:Y:S01]  /*7450*/  @!P4 ST.E.64 desc[UR38][R4.64], R20 ;  /* 0x000000140400c985 */ /* 0x0005e2000c101b26 */
[----:B------:R-:W-:Y:S02]  /*7460*/  ISETP.GE.AND P4, PT, R31, UR4, PT ;  /* 0x000000041f007c0c */ /* 0x000fe4000bf86270 */
[----:B------:R-:W-:Y:S01]  /*7470*/  @!P2 IMAD.WIDE R8, R23, 0x4, R16 ;  /* 0x000000041708a825 */ /* 0x000fe200078e0210 */
[----:B------:R3:W-:Y:S01]  /*7480*/  @!P3 ST.E.64 desc[UR38][R6.64], R28 ;  /* 0x0000001c0600b985 */ /* 0x0007e2000c101b26 */
[----:B------:R-:W-:-:S02]  /*7490*/  @!P5 LEA.HI R26, R26, R26, RZ, 0x1 ;  /* 0x0000001a1a1ad211 */ /* 0x000fc400078f08ff */
[----:B------:R-:W-:Y:S01]  /*74a0*/  @!P1 IMAD.WIDE R14, R27, 0x4, R16 ;  /* 0x000000041b0e9825 */ /* 0x000fe200078e0210 */
[----:B------:R5:W-:Y:S01]  /*74b0*/  @!P2 ST.E.64 desc[UR38][R8.64], R42 ;  /* 0x0000002a0800a985 */ /* 0x000be2000c101b26 */
[----:B------:R-:W-:Y:S02]  /*74c0*/  @!P6 LEA.HI R30, R30, R30, RZ, 0x1 ;  /* 0x0000001e1e1ee211 */ /* 0x000fe400078f08ff */
[C---:B------:R-:W-:Y:S01]  /*74d0*/  VIADD R23, R75.reuse, 0x60 ;  /* 0x000000604b177836 */ /* 0x040fe20000000000 */
[----:B------:R-:W-:Y:S01]  /*74e0*/  @!P1 ST.E.64 desc[UR38][R14.64], R58 ;  /* 0x0000003a0e009985 */ /* 0x000fe2000c101b26 */
[C---:B------:R-:W-:Y:S01]  /*74f0*/  VIADD R27, R75.reuse, 0x68 ;  /* 0x000000684b1b7836 */ /* 0x040fe20000000000 */
[----:B------:R-:W-:Y:S01]  /*7500*/  ISETP.GE.AND P1, PT, R22, UR4, PT ;  /* 0x0000000416007c0c */ /* 0x000fe2000bf26270 */
[----:B------:R-:W-:Y:S01]  /*7510*/  VIADD R75, R75, 0x78 ;  /* 0x000000784b4b7836 */ /* 0x000fe20000000000 */
[----:B------:R-:W-:Y:S02]  /*7520*/  ISETP.GE.AND P2, PT, R23, UR4, PT ;  /* 0x0000000417007c0c */ /* 0x000fe4000bf46270 */
[----:B------:R-:W-:-:S02]  /*7530*/  ISETP.GE.AND P3, PT, R27, UR4, PT ;  /* 0x000000041b007c0c */ /* 0x000fc4000bf66270 */
[----:B0-----:R-:W-:Y:S02]  /*7540*/  @!P5 LOP3.LUT R3, R26, 0xfffffffe, RZ, 0xc0, !PT ;  /* 0xfffffffe1a03d812 */ /* 0x001fe400078ec0ff */
[----:B--2---:R-:W-:Y:S02]  /*7550*/  @!P6 LOP3.LUT R5, R30, 0xfffffffe, RZ, 0xc0, !PT ;  /* 0xfffffffe1e05e812 */ /* 0x004fe400078ec0ff */
[----:B------:R-:W-:Y:S01]  /*7560*/  @!P0 LEA.HI R0, R0, R0, RZ, 0x1 ;  /* 0x0000000000008211 */ /* 0x000fe200078f08ff */
[--C-:B------:R-:W-:Y:S01]  /*7570*/  @!P5 IMAD.WIDE R2, R3, 0x4, R16.reuse ;  /* 0x000000040302d825 */ /* 0x100fe200078e0210 */
[----:B------:R-:W-:Y:S02]  /*7580*/  @!P4 LEA.HI R31, R31, R31, RZ, 0x1 ;  /* 0x0000001f1f1fc211 */ /* 0x000fe400078f08ff */
[----:B------:R-:W-:Y:S01]  /*7590*/  @!P1 LEA.HI R22, R22, R22, RZ, 0x1 ;  /* 0x0000001616169211 */ /* 0x000fe200078f08ff */
[----:B------:R-:W-:Y:S01]  /*75a0*/  @!P6 IMAD.WIDE R4, R5, 0x4, R16 ;  /* 0x000000040504e825 */ /* 0x000fe200078e0210 */
[----:B------:R-:W-:Y:S01]  /*75b0*/  @!P2 LEA.HI R23, R23, R23, RZ, 0x1 ;  /* 0x000000171717a211 */ /* 0x000fe200078f08ff */
[----:B------:R0:W-:Y:S01]  /*75c0*/  @!P5 ST.E.64 desc[UR38][R2.64], R38 ;  /* 0x000000260200d985 */ /* 0x0001e2000c101b26 */
[----:B------:R-:W-:-:S02]  /*75d0*/  @!P3 LEA.HI R27, R27, R27, RZ, 0x1 ;  /* 0x0000001b1b1bb211 */ /* 0x000fc400078f08ff */
[----:B---3--:R-:W-:Y:S01]  /*75e0*/  @!P0 LOP3.LUT R7, R0, 0xfffffffe, RZ, 0xc0, !PT ;  /* 0xfffffffe00078812 */ /* 0x008fe200078ec0ff */
[----:B------:R2:W-:Y:S01]  /*75f0*/  @!P6 ST.E.64 desc[UR38][R4.64], R62 ;  /* 0x0000003e0400e985 */ /* 0x0005e2000c101b26 */
[----:B-----5:R-:W-:Y:S02]  /*7600*/  @!P1 LOP3.LUT R9, R22, 0xfffffffe, RZ, 0xc0, !PT ;  /* 0xfffffffe16099812 */ /* 0x020fe400078ec0ff */
[----:B------:R-:W-:Y:S02]  /*7610*/  @!P2 LOP3.LUT R23, R23, 0xfffffffe, RZ, 0xc0, !PT ;  /* 0xfffffffe1717a812 */ /* 0x000fe400078ec0ff */
[----:B------:R-:W-:Y:S02]  /*7620*/  @!P3 LOP3.LUT R27, R27, 0xfffffffe, RZ, 0xc0, !PT ;  /* 0xfffffffe1b1bb812 */ /* 0x000fe400078ec0ff */
[----:B------:R-:W-:Y:S01]  /*7630*/  @!P4 LOP3.LUT R13, R31, 0xfffffffe, RZ, 0xc0, !PT ;  /* 0xfffffffe1f0dc812 */ /* 0x000fe200078ec0ff */
[----:B0-----:R-:W-:-:S04]  /*7640*/  @!P0 IMAD.WIDE R2, R7, 0x4, R16 ;  /* 0x0000000407028825 */ /* 0x001fc800078e0210 */
[--C-:B--2---:R-:W-:Y:S01]  /*7650*/  @!P1 IMAD.WIDE R4, R9, 0x4, R16.reuse ;  /* 0x0000000409049825 */ /* 0x104fe200078e0210 */
[----:B------:R2:W-:Y:S01]  /*7660*/  @!P0 ST.E.64 desc[UR38][R2.64], R10 ;  /* 0x0000000a02008985 */ /* 0x0005e2000c101b26 */
[----:B------:R-:W-:Y:S02]  /*7670*/  ISETP.GE.AND P0, PT, R75, UR4, PT ;  /* 0x000000044b007c0c */ /* 0x000fe4000bf06270 */
[--C-:B------:R-:W-:Y:S01]  /*7680*/  @!P2 IMAD.WIDE R6, R23, 0x4, R16.reuse ;  /* 0x000000041706a825 */ /* 0x100fe200078e0210 */
[----:B------:R2:W-:Y:S03]  /*7690*/  @!P1 ST.E.64 desc[UR38][R4.64], R18 ;  /* 0x0000001204009985 */ /* 0x0005e6000c101b26 */
[--C-:B------:R-:W-:Y:S01]  /*76a0*/  @!P3 IMAD.WIDE R8, R27, 0x4, R16.reuse ;  /* 0x000000041b08b825 */ /* 0x100fe200078e0210 */
[----:B------:R2:W-:Y:S03]  /*76b0*/  @!P2 ST.E.64 desc[UR38][R6.64], R24 ;  /* 0x000000180600a985 */ /* 0x0005e6000c101b26 */
[----:B------:R-:W-:Y:S01]  /*76c0*/  @!P4 IMAD.WIDE R12, R13, 0x4, R16 ;  /* 0x000000040d0cc825 */ /* 0x000fe200078e0210 */
[----:B------:R2:W-:Y:S04]  /*76d0*/  @!P3 ST.E.64 desc[UR38][R8.64], R36 ;  /* 0x000000240800b985 */ /* 0x0005e8000c101b26 */
[----:B------:R2:W-:Y:S01]  /*76e0*/  @!P4 ST.E.64 desc[UR38][R12.64], R64 ;  /* 0x000000400c00c985 */ /* 0x0005e2000c101b26 */
[----:B------:R-:W-:Y:S05]  /*76f0*/  @P0 BRA `(.L_x_8) ;  /* 0x0000003c00d40947 */ /* 0x000fea0003800000 */
[----:B------:R-:W-:-:S04]  /*7700*/  LEA.HI R75, R75, R75, RZ, 0x1 ;  /* 0x0000004b4b4b7211 */ /* 0x000fc800078f08ff */
[----:B--2---:R-:W-:-:S05]  /*7710*/  LOP3.LUT R3, R75, 0xfffffffe, RZ, 0xc0, !PT ;  /* 0xfffffffe4b037812 */ /* 0x004fca00078ec0ff */
[----:B------:R-:W-:-:S05]  /*7720*/  IMAD.WIDE R2, R3, 0x4, R16 ;  /* 0x0000000403027825 */ /* 0x000fca00078e0210 */
[----:B------:R0:W-:Y:S01]  /*7730*/  ST.E.64 desc[UR38][R2.64], R150 ;  /* 0x0000009602007985 */ /* 0x0001e2000c101b26 */
[----:B------:R-:W-:Y:S05]  /*7740*/  BRA `(.L_x_8) ;  /* 0x0000003c00c07947 */ /* 0x000fea0003800000 */
.L_x_35:
[----:B------:R-:W0:Y:S02]  /*7750*/  S2R R0, SR_TID.X ;  /* 0x0000000000007919 */ /* 0x000e240000002100 */
[----:B0-----:R-:W-:-:S05]  /*7760*/  VIADD R2, R0, 0xffffff80 ;  /* 0xffffff8000027836 */ /* 0x001fca0000000000 */
[----:B------:R-:W-:-:S13]  /*7770*/  ISETP.GT.AND P0, PT, R2, 0x7f, PT ;  /* 0x0000007f0200780c */ /* 0x000fda0003f04270 */
[----:B------:R-:W-:Y:S05]  /*7780*/  @P0 BRA `(.L_x_8) ;  /* 0x0000003c00b00947 */ /* 0x000fea0003800000 */
[----:B------:R-:W0:Y:S01]  /*7790*/  S2R R3, SR_CTAID.X ;  /* 0x0000000000037919 */ /* 0x000e220000002500 */
[----:B------:R-:W1:Y:S01]  /*77a0*/  LDC R6, c[0x0][0xbe8] ;  /* 0x0002fa00ff067b82 */ /* 0x000e620000000800 */
[----:B------:R-:W-:Y:S01]  /*77b0*/  ULDC UR4, c[0x0][0xa88] ;  /* 0x0002a20000047ab9 */ /* 0x000fe20000000800 */
[----:B0-----:R-:W-:Y:S02]  /*77c0*/  IMAD R0, R3, 0x80, R0 ;  /* 0x0000008003007824 */ /* 0x001fe400078e0200 */
[----:B-1----:R-:W-:-:S03]  /*77d0*/  IMAD R3, R6, UR4, RZ ;  /* 0x0000000406037c24 */ /* 0x002fc6000f8e02ff */
[----:B------:R-:W-:-:S04]  /*77e0*/  IADD3 R0, R0, -0x80, RZ ;  /* 0xffffff8000007810 */ /* 0x000fc80007ffe0ff */
[----:B------:R-:W-:-:S13]  /*77f0*/  ISETP.GE.AND P0, PT, R0, R3, PT ;  /* 0x000000030000720c */ /* 0x000fda0003f06270 */
[----:B------:R-:W-:Y:S05]  /*7800*/  @P0 BRA `(.L_x_8) ;  /* 0x0000003c00900947 */ /* 0x000fea0003800000 */
[----:B------:R-:W-:Y:S01]  /*7810*/  ISETP.NE.AND P0, PT, R6, 0x1, PT ;  /* 0x000000010600780c */ /* 0x000fe20003f05270 */
[----:B------:R-:W0:Y:S01]  /*7820*/  S2UR UR7, SR_CTAID.Z ;  /* 0x00000000000779c3 */ /* 0x000e220000002700 */
[----:B------:R-:W-:Y:S01]  /*7830*/  USHF.R.S32.HI UR6, URZ, 0x1f, UR37 ;  /* 0x0000001f3f067899 */ /* 0x000fe20008011425 */
[----:B------:R-:W-:Y:S01]  /*7840*/  IMAD.MOV.U32 R5, RZ, RZ, R0 ;  /* 0x000000ffff057224 */ /* 0x000fe200078e0000 */
[----:B------:R-:W-:Y:S02]  /*7850*/  ULDC.64 UR8, c[0x0][0xbd0] ;  /* 0x0002f40000087ab9 */ /* 0x000fe40000000a00 */
[----:B------:R-:W-:Y:S02]  /*7860*/  UIMAD UR6, UR6, UR8, URZ ;  /* 0x00000008060672a4 */ /* 0x000fe4000f8e023f */
[----:B------:R-:W-:Y:S01]  /*7870*/  UIMAD.WIDE.U32 UR4, UR37, UR8, URZ ;  /* 0x00000008250472a5 */ /* 0x000fe2000f8e003f */
[----:B------:R-:W1:Y:S01]  /*7880*/  LDC.64 R10, c[0x0][0xbd8] ;  /* 0x0002f600ff0a7b82 */ /* 0x000e620000000a00 */
[----:B------:R-:W-:-:S04]  /*7890*/  UIMAD UR6, UR37, UR9, UR6 ;  /* 0x00000009250672a4 */ /* 0x000fc8000f8e0206 */
[----:B------:R-:W-:Y:S02]  /*78a0*/  UIADD3 UR6, UR5, UR6, URZ ;  /* 0x0000000605067290 */ /* 0x000fe4000fffe03f */
[----:B------:R-:W-:Y:S01]  /*78b0*/  IMAD.U32 R3, RZ, RZ, UR5 ;  /* 0x00000005ff037e24 */ /* 0x000fe2000f8e00ff */
[----:B------:R-:W2:Y:S01]  /*78c0*/  @P0 LDC R7, c[0x0][0xbec] ;  /* 0x0002fb00ff070b82 */ /* 0x000ea20000000800 */
[----:B------:R-:W-:Y:S01]  /*78d0*/  IMAD.U32 R2, RZ, RZ, UR4 ;  /* 0x00000004ff027e24 */ /* 0x000fe2000f8e00ff */
[----:B------:R-:W-:Y:S01]  /*78e0*/  ULDC.64 UR4, c[0x0][0xbe0] ;  /* 0x0002f80000047ab9 */ /* 0x000fe20000000a00 */
[----:B------:R-:W-:-:S05]  /*78f0*/  MOV R3, UR6 ;  /* 0x0000000600037c02 */ /* 0x000fca0008000f00 */
[----:B------:R-:W3:Y:S01]  /*7900*/  @P0 LDC R9, c[0x0][0xbf0] ;  /* 0x0002fc00ff090b82 */ /* 0x000ee20000000800 */
[----:B0-----:R-:W-:-:S07]  /*7910*/  USHF.R.S32.HI UR8, URZ, 0x1f, UR7 ;  /* 0x0000001f3f087899 */ /* 0x001fce0008011407 */
[----:B------:R-:W0:Y:S01]  /*7920*/  S2UR UR10, SR_CTAID.Y ;  /* 0x00000000000a79c3 */ /* 0x000e220000002600 */
[C---:B-1----:R-:W-:Y:S02]  /*7930*/  IMAD R12, R10.reuse, UR8, RZ ;  /* 0x000000080a0c7c24 */ /* 0x042fe4000f8e02ff */
[----:B------:R-:W-:-:S04]  /*7940*/  IMAD.WIDE.U32 R2, R10, UR7, R2 ;  /* 0x000000070a027c25 */ /* 0x000fc8000f8e0002 */
[----:B------:R-:W-:Y:S01]  /*7950*/  IMAD R11, R11, UR7, R12 ;  /* 0x000000070b0b7c24 */ /* 0x000fe2000f8e020c */
[----:B------:R-:W0:Y:S01]  /*7960*/  LDC R8, c[0x0][0xc50] ;  /* 0x00031400ff087b82 */ /* 0x000e220000000800 */
[----:B--2---:R-:W-:-:S04]  /*7970*/  @P0 IMAD.HI.U32 R4, R0, R7, RZ ;  /* 0x0000000700040227 */ /* 0x004fc800078e00ff */
[----:B------:R-:W-:Y:S02]  /*7980*/  IMAD R7, RZ, RZ, -UR37 ;  /* 0x80000025ff077e24 */ /* 0x000fe4000f8e02ff */
[----:B------:R-:W-:Y:S01]  /*7990*/  IMAD.IADD R3, R11, 0x1, R3 ;  /* 0x000000010b037824 */ /* 0x000fe200078e0203 */
[----:B---3--:R-:W-:Y:S01]  /*79a0*/  @P0 SHF.R.U32.HI R5, RZ, R9, R4 ;  /* 0x00000009ff050219 */ /* 0x008fe20000011604 */
[----:B0-----:R-:W-:-:S04]  /*79b0*/  IMAD R9, R8, R7, UR10 ;  /* 0x0000000a08097e24 */ /* 0x001fc8000f8e0207 */
[----:B------:R-:W-:Y:S02]  /*79c0*/  IMAD.MOV R7, RZ, RZ, -R5 ;  /* 0x000000ffff077224 */ /* 0x000fe400078e0a05 */
[----:B------:R-:W-:Y:S01]  /*79d0*/  IMAD.WIDE.U32 R2, R9, UR4, R2 ;  /* 0x0000000409027c25 */ /* 0x000fe2000f8e0002 */
[----:B------:R-:W-:-:S03]  /*79e0*/  SHF.R.S32.HI R4, RZ, 0x1f, R9 ;  /* 0x0000001fff047819 */ /* 0x000fc60000011409 */
[----:B------:R-:W-:Y:S01]  /*79f0*/  IMAD R7, R6, R7, R0 ;  /* 0x0000000706077224 */ /* 0x000fe200078e0200 */
[----:B------:R-:W-:Y:S01]  /*7a00*/  IADD3 R2, P0, R5, R2, RZ ;  /* 0x0000000205027210 */ /* 0x000fe20007f1e0ff */
[----:B------:R-:W-:-:S03]  /*7a10*/  IMAD R4, R4, UR4, RZ ;  /* 0x0000000404047c24 */ /* 0x000fc6000f8e02ff */
[----:B------:R-:W-:Y:S01]  /*7a20*/  SHF.R.S32.HI R0, RZ, 0x1f, R7 ;  /* 0x0000001fff007819 */ /* 0x000fe20000011407 */
[----:B------:R-:W-:Y:S01]  /*7a30*/  IMAD R4, R9, UR5, R4 ;  /* 0x0000000509047c24 */ /* 0x000fe2000f8e0204 */
[----:B------:R-:W-:Y:S01]  /*7a40*/  SHF.R.S32.HI R9, RZ, 0x1f, R5 ;  /* 0x0000001fff097819 */ /* 0x000fe20000011405 */
[----:B------:R-:W-:Y:S02]  /*7a50*/  ULDC.64 UR4, c[0x0][0xbc8] ;  /* 0x0002f20000047ab9 */ /* 0x000fe40000000a00 */
[----:B------:R-:W-:Y:S01]  /*7a60*/  IMAD R0, R0, UR4, RZ ;  /* 0x0000000400007c24 */ /* 0x000fe2000f8e02ff */
[----:B------:R-:W-:-:S03]  /*7a70*/  IADD3.X R3, R9, R3, R4, P0, !PT ;  /* 0x0000000309037210 */ /* 0x000fc600007fe404 */
[C---:B------:R-:W-:Y:S02]  /*7a80*/  IMAD R5, R7.reuse, UR5, R0 ;  /* 0x0000000507057c24 */ /* 0x040fe4000f8e0200 */
[----:B------:R-:W-:Y:S01]  /*7a90*/  IMAD.WIDE.U32 R2, R7, UR4, R2 ;  /* 0x0000000407027c25 */ /* 0x000fe2000f8e0002 */
[----:B------:R-:W-:-:S04]  /*7aa0*/  ULDC.64 UR4, c[0x0][0xba8] ;  /* 0x0002ea0000047ab9 */ /* 0x000fc80000000a00 */
[----:B------:R-:W-:Y:S02]  /*7ab0*/  IADD3 R3, R3, R5, RZ ;  /* 0x0000000503037210 */ /* 0x000fe40007ffe0ff */
[----:B------:R-:W-:-:S04]  /*7ac0*/  LEA R4, P0, R2, UR4, 0x2 ;  /* 0x0000000402047c11 */ /* 0x000fc8000f8010ff */
[----:B------:R-:W-:Y:S01]  /*7ad0*/  LEA.HI.X R5, R2, UR5, R3, 0x2, P0 ;  /* 0x0000000502057c11 */ /* 0x000fe200080f1403 */
[----:B------:R-:W-:-:S05]  /*7ae0*/  IMAD.MOV.U32 R3, RZ, RZ, -0x800000 ;  /* 0xff800000ff037424 */ /* 0x000fca00078e00ff */
[----:B------:R0:W-:Y:S01]  /*7af0*/  STG.E desc[UR38][R4.64], R3 ;  /* 0x0000000304007986 */ /* 0x0001e2000c101926 */
[----:B------:R-:W-:Y:S05]  /*7b00*/  BRA `(.L_x_8) ;  /* 0x0000003800d07947 */ /* 0x000fea0003800000 */
.L_x_6:
[----:B------:R-:W-:-:S08]  /*7b10*/  NOP ;  /* 0x0000000000007918 */ /* 0x000fd00000000000 */
[----:B------:R-:W0:-:S00]  /*7b20*/  USETMAXREG.DEALLOC.CTAPOOL 0x28 ;  /* 0x00000028000079c8 */ /* 0x000e0000080e0500 */
[----:B0-----:R-:W-:Y:S01]  /*7b30*/  LOP3.LUT R17, R17, 0x3, RZ, 0xc0, !PT ;  /* 0x0000000311117812 */ /* 0x001fe200078ec0ff */
[----:B------:R-:W0:Y:S05]  /*7b40*/  S2R R34, SR_CTAID.Z ;  /* 0x0000000000227919 */ /* 0x000e2a0000002700 */
[----:B------:R-:W1:Y:S01]  /*7b50*/  S2UR UR6, SR_CTAID.Y ;  /* 0x00000000000679c3 */ /* 0x000e620000002600 */
[----:B------:R-:W2:Y:S02]  /*7b60*/  SHFL.IDX PT, R0, R17, RZ, 0x1f ;  /* 0x00001fff11007589 */ /* 0x000ea400000e0000 */
[----:B--2---:R-:W-:-:S13]  /*7b70*/  ISETP.NE.AND P0, PT, R0, RZ, PT ;  /* 0x000000ff0000720c */ /* 0x004fda0003f05270 */
[----:B01----:R-:W-:Y:S05]  /*7b80*/  @!P0 BRA `(.L_x_38) ;  /* 0x0000000000288947 */ /* 0x003fea0003800000 */
[----:B------:R-:W-:Y:S01]  /*7b90*/  ULDC UR7, c[0x0][0xc50] ;  /* 0x0003140000077ab9 */ /* 0x000fe20000000800 */
[----:B------:R-:W-:Y:S01]  /*7ba0*/  UMOV UR42, UR6 ;  /* 0x00000006002a7c82 */ /* 0x000fe20008000000 */
[----:B------:R-:W-:-:S06]  /*7bb0*/  UISETP.NE.AND UP0, UPT, UR7, 0x1, UPT ;  /* 0x000000010700788c */ /* 0x000fcc000bf05270 */
[----:B------:R-:W-:-:S13]  /*7bc0*/  PLOP3.LUT P0, PT, PT, PT, UP0, 0x80, 0x0 ;  /* 0x000000000000781c */ /* 0x000fda0003f0f008 */
[----:B------:R-:W-:Y:S05]  /*7bd0*/  @!P0 BRA `(.L_x_39) ;  /* 0x0000000000308947 */ /* 0x000fea0003800000 */
[----:B------:R-:W-:Y:S01]  /*7be0*/  ULDC UR4, c[0x0][0xc54] ;  /* 0x0003150000047ab9 */ /* 0x000fe20000000800 */
[----:B------:R-:W-:Y:S01]  /*7bf0*/  ULDC UR42, c[0x0][0xc58] ;  /* 0x00031600002a7ab9 */ /* 0x000fe20000000800 */
[----:B------:R-:W-:-:S04]  /*7c00*/  UIMAD.WIDE.U32 UR4, UR6, UR4, URZ ;  /* 0x00000004060472a5 */ /* 0x000fc8000f8e003f */
[----:B------:R-:W-:Y:S01]  /*7c10*/  USHF.R.U32.HI UR42, URZ, UR42, UR5 ;  /* 0x0000002a3f2a7299 */ /* 0x000fe20008011605 */
[----:B------:R-:W-:Y:S11]  /*7c20*/  BRA `(.L_x_39) ;  /* 0x00000000001c7947 */ /* 0x000ff60003800000 */
.L_x_38:
[----:B------:R-:W-:Y:S01]  /*7c30*/  ULDC UR7, c[0x0][0xc50] ;  /* 0x0003140000077ab9 */ /* 0x000fe20000000800 */
[----:B------:R-:W-:Y:S01]  /*7c40*/  UMOV UR42, UR6 ;  /* 0x00000006002a7c82 */ /* 0x000fe20008000000 */
[----:B------:R-:W-:-:S11]  /*7c50*/  UISETP.NE.AND UP0, UPT, UR7, 0x1, UPT ;  /* 0x000000010700788c */ /* 0x000fd6000bf05270 */
[----:B------:R-:W-:Y:S01]  /*7c60*/  @UP0 ULDC UR4, c[0x0][0xc54] ;  /* 0x0003150000040ab9 */ /* 0x000fe20000000800 */
[----:B------:R-:W-:Y:S01]  /*7c70*/  @UP0 ULDC UR8, c[0x0][0xc58] ;  /* 0x0003160000080ab9 */ /* 0x000fe20000000800 */
[----:B------:R-:W-:-:S04]  /*7c80*/  UIMAD.WIDE.U32 UR4, UR6, UR4, URZ ;  /* 0x00000004060472a5 */ /* 0x000fc8000f8e003f */
[----:B------:R-:W-:-:S12]  /*7c90*/  @UP0 USHF.R.U32.HI UR42, URZ, UR8, UR5 ;  /* 0x000000083f2a0299 */ /* 0x000fd80008011605 */
.L_x_39:
[----:B------:R-:W-:Y:S01]  /*7ca0*/  ISETP.GE.AND P0, PT, R34, RZ, PT ;  /* 0x000000ff2200720c */ /* 0x000fe20003f06270 */
[----:B------:R-:W-:Y:S01]  /*7cb0*/  UIADD3 UR4, -UR42, URZ, URZ ;  /* 0x0000003f2a047290 */ /* 0x000fe2000fffe13f */
[----:B------:R-:W-:Y:S01]  /*7cc0*/  IMAD.MOV.U32 R8, RZ, RZ, 0x1 ;  /* 0x00000001ff087424 */ /* 0x000fe200078e00ff */
[----:B------:R-:W-:Y:S01]  /*7cd0*/  MOV R9, 0x1 ;  /* 0x0000000100097802 */ /* 0x000fe20000000f00 */
[----:B------:R-:W-:Y:S01]  /*7ce0*/  IMAD.MOV.U32 R0, RZ, RZ, RZ ;  /* 0x000000ffff007224 */ /* 0x000fe200078e00ff */
[----:B------:R-:W-:-:S08]  /*7cf0*/  UIMAD UR4, UR7, UR4, UR6 ;  /* 0x00000004070472a4 */ /* 0x000fd0000f8e0206 */
[----:B------:R-:W-:Y:S05]  /*7d00*/  @!P0 BRA `(.L_x_40) ;  /* 0x00000034009c8947 */ /* 0x000fea0003800000 */
[----:B------:R-:W0:Y:S01]  /*7d10*/  LDC.64 R2, c[0x0][0xa28] ;  /* 0x00028a00ff027b82 */ /* 0x000e220000000a00 */
[----:B------:R-:W-:Y:S01]  /*7d20*/  ULDC.64 UR6, c[0x0][0x418] ;  /* 0x0001060000067ab9 */ /* 0x000fe20000000a00 */
[----:B------:R-:W-:Y:S01]  /*7d30*/  ULDC UR5, c[0x0][0x424] ;  /* 0x0001090000057ab9 */ /* 0x000fe20000000800 */
[----:B------:R-:W-:Y:S01]  /*7d40*/  ULDC UR43, c[0x0][0x2f0] ;  /* 0x0000bc00002b7ab9 */ /* 0x000fe20000000800 */
[----:B------:R-:W-:Y:S01]  /*7d50*/  IMAD.MOV.U32 R31, RZ, RZ, RZ ;  /* 0x000000ffff1f7224 */ /* 0x000fe200078e00ff */
[----:B0-----:R-:W-:-:S04]  /*7d60*/  ISETP.NE.U32.AND P0, PT, R2, RZ, PT ;  /* 0x000000ff0200720c */ /* 0x001fc80003f05070 */
[----:B------:R-:W-:Y:S01]  /*7d70*/  ISETP.NE.AND.EX P0, PT, R3, RZ, PT, P0 ;  /* 0x000000ff0300720c */ /* 0x000fe20003f05300 */
[----:B------:R-:W-:-:S12]  /*7d80*/  UISETP.NE.U32.AND UP0, UPT, UR6, URZ, UPT ;  /* 0x0000003f0600728c */ /* 0x000fd8000bf05070 */
[----:B------:R-:W0:Y:S01]  /*7d90*/  @P0 LDC.64 R2, c[0x0][0xa28] ;  /* 0x00028a00ff020b82 */ /* 0x000e220000000a00 */
[----:B------:R-:W-:-:S04]  /*7da0*/  UISETP.NE.AND.EX UP0, UPT, UR7, URZ, UPT, UP0 ;  /* 0x0000003f0700728c */ /* 0x000fc8000bf05300 */
[----:B------:R-:W-:-:S04]  /*7db0*/  USEL UR5, UR5, 0x1, UP0 ;  /* 0x0000000105057887 */ /* 0x000fc80008000000 */
[----:B------:R-:W-:Y:S01]  /*7dc0*/  UIMAD UR43, UR5, UR43, URZ ;  /* 0x0000002b052b72a4 */ /* 0x000fe2000f8e023f */
[----:B------:R-:W1:Y:S03]  /*7dd0*/  S2R R35, SR_CTAID.X ;  /* 0x0000000000237919 */ /* 0x000e660000002500 */
[----:B------:R-:W-:Y:S02]  /*7de0*/  UISETP.GE.AND UP0, UPT, UR43, 0x1, UPT ;  /* 0x000000012b00788c */ /* 0x000fe4000bf06270 */
[----:B------:R-:W-:Y:S01]  /*7df0*/  UIADD3 UR5, UR43, 0x7f, URZ ;  /* 0x0000007f2b057890 */ /* 0x000fe2000fffe03f */
[----:B0-----:R-:W-:-:S05]  /*7e00*/  @P0 IMAD.WIDE R2, R34, 0x4, R2 ;  /* 0x0000000422020825 */ /* 0x001fca00078e0202 */
[----:B------:R0:W5:Y:S01]  /*7e10*/  @P0 LDG.E R31, desc[UR38][R2.64] ;  /* 0x00000026021f0981 */ /* 0x000162000c1e1900 */
[----:B------:R-:W-:Y:S01]  /*7e20*/  PLOP3.LUT P0, PT, PT, PT, UP0, 0x80, 0x0 ;  /* 0x000000000000781c */ /* 0x000fe20003f0f008 */
[----:B------:R-:W-:Y:S02]  /*7e30*/  USHF.R.S32.HI UR6, URZ, 0x1f, UR5 ;  /* 0x0000001f3f067899 */ /* 0x000fe40008011405 */
[----:B------:R-:W-:Y:S02]  /*7e40*/  ULOP3.LUT UR47, UR4, 0xffff, URZ, 0xc0, !UPT ;  /* 0x0000ffff042f7892 */ /* 0x000fe4000f8ec03f */
[----:B------:R-:W-:Y:S01]  /*7e50*/  ULEA.HI UR6, UR6, UR5, URZ, 0x7 ;  /* 0x0000000506067291 */ /* 0x000fe2000f8f383f */
[----:B------:R-:W-:-:S03]  /*7e60*/  UMOV UR41, URZ ;  /* 0x0000003f00297c82 */ /* 0x000fc60008000000 */
[----:B------:R-:W-:-:S04]  /*7e70*/  USHF.R.S32.HI UR44, URZ, 0x7, UR6 ;  /* 0x000000073f2c7899 */ /* 0x000fc80008011406 */
[----:B01----:R-:W-:Y:S08]  /*7e80*/  @!P0 BRA `(.L_x_41) ;  /* 0x0000000000848947 */ /* 0x003ff00003800000 */
[----:B------:R-:W-:-:S03]  /*7e90*/  USHF.R.U32.HI UR6, URZ, 0x10, UR4 ;  /* 0x000000103f067899 */ /* 0x000fc60008011604 */
[----:B------:R-:W-:Y:S01]  /*7ea0*/  UMOV UR4, URZ ;  /* 0x0000003f00047c82 */ /* 0x000fe20008000000 */
[----:B------:R-:W-:-:S11]  /*7eb0*/  UISETP.NE.AND UP0, UPT, UR6, URZ, UPT ;  /* 0x0000003f0600728c */ /* 0x000fd6000bf05270 */
[----:B------:R-:W-:Y:S02]  /*7ec0*/  @!UP0 ULDC UR6, c[0x0][0x9f0] ;  /* 0x00027c0000068ab9 */ /* 0x000fe40000000800 */
[----:B------:R-:W-:Y:S01]  /*7ed0*/  IABS R0, UR6 ;  /* 0x0000000600007c13 */ /* 0x000fe20008000000 */
[----:B------:R-:W-:Y:S02]  /*7ee0*/  UIADD3 UR7, UR44, -0x1, UR6 ;  /* 0xffffffff2c077890 */ /* 0x000fe4000fffe006 */
[----:B------:R-:W-:Y:S02]  /*7ef0*/  IABS R4, UR6 ;  /* 0x0000000600047c13 */ /* 0x000fe40008000000 */
[----:B------:R-:W-:Y:S02]  /*7f00*/  R2UR UR10, R0 ;  /* 0x00000000000a72ca */ /* 0x000fe400000e0000 */
[----:B------:R-:W-:Y:S01]  /*7f10*/  IABS R3, UR7 ;  /* 0x0000000700037c13 */ /* 0x000fe20008000000 */
[----:B------:R-:W-:-:S03]  /*7f20*/  ULOP3.LUT UR7, UR7, UR6, URZ, 0x3c, !UPT ;  /* 0x0000000607077292 */ /* 0x000fc6000f8e3c3f */
[----:B------:R-:W-:-:S07]  /*7f30*/  R2UR UR9, R3 ;  /* 0x00000000030972ca */ /* 0x000fce00000e0000 */
[----:B------:R-:W0:Y:S08]  /*7f40*/  I2F.RP R0, UR10 ;  /* 0x0000000a00007d06 */ /* 0x000e300008209400 */
[----:B0-----:R-:W0:Y:S02]  /*7f50*/  MUFU.RCP R0, R0 ;  /* 0x0000000000007308 */ /* 0x001e240000001000 */
[----:B0-----:R-:W-:-:S02]  /*7f60*/  VIADD R2, R0, 0xffffffe ;  /* 0x0ffffffe00027836 */ /* 0x001fc40000000000 */
[----:B------:R-:W-:-:S04]  /*7f70*/  IMAD.MOV R0, RZ, RZ, -R4 ;  /* 0x000000ffff007224 */ /* 0x000fc800078e0a04 */
[----:B------:R-:W0:Y:S02]  /*7f80*/  F2I.FTZ.U32.TRUNC.NTZ R2, R2 ;  /* 0x0000000200027305 */ /* 0x000e24000021f000 */
[----:B0-----:R-:W-:-:S13]  /*7f90*/  R2UR UR5, R2 ;  /* 0x00000000020572ca */ /* 0x001fda00000e0000 */
[----:B------:R-:W-:-:S04]  /*7fa0*/  UIADD3 UR8, URZ, -UR5, URZ ;  /* 0x800000053f087290 */ /* 0x000fc8000fffe03f */
[----:B------:R-:W-:-:S04]  /*7fb0*/  UIMAD UR8, UR8, UR10, URZ ;  /* 0x0000000a080872a4 */ /* 0x000fc8000f8e023f */
[----:B------:R-:W-:-:S03]  /*7fc0*/  UIMAD.WIDE.U32 UR4, UR5, UR8, UR4 ;  /* 0x00000008050472a5 */ /* 0x000fc6000f8e0004 */
[----:B------:R-:W-:Y:S01]  /*7fd0*/  R2UR UR8, R0 ;  /* 0x00000000000872ca */ /* 0x000fe200000e0000 */
[----:B------:R-:W-:-:S12]  /*7fe0*/  UIMAD.WIDE.U32 UR4, UR5, UR9, URZ ;  /* 0x00000009050472a5 */ /* 0x000fd8000f8e003f */
[----:B------:R-:W-:-:S04]  /*7ff0*/  UIMAD UR4, UR5, UR8, UR9 ;  /* 0x00000008050472a4 */ /* 0x000fc8000f8e0209 */
[----:B------:R-:W-:-:S11]  /*8000*/  UISETP.GT.U32.AND UP0, UPT, UR10, UR4, UPT ;  /* 0x000000040a00728c */ /* 0x000fd6000bf04070 */
[----:B------:R-:W-:Y:S02]  /*8010*/  @!UP0 UIADD3 UR4, UR4, -UR10, URZ ;  /* 0x8000000a04048290 */ /* 0x000fe4000fffe03f */
[----:B------:R-:W-:Y:S02]  /*8020*/  @!UP0 UIADD3 UR5, UR5, 0x1, URZ ;  /* 0x0000000105058890 */ /* 0x000fe4000fffe03f */
[----:B------:R-:W-:Y:S02]  /*8030*/  UISETP.GE.U32.AND UP1, UPT, UR4, UR10, UPT ;  /* 0x0000000a0400728c */ /* 0x000fe4000bf26070 */
[----:B------:R-:W-:-:S09]  /*8040*/  UISETP.GE.AND UP0, UPT, UR7, URZ, UPT ;  /* 0x0000003f0700728c */ /* 0x000fd2000bf06270 */
[----:B------:R-:W-:Y:S02]  /*8050*/  @UP1 UIADD3 UR5, UR5, 0x1, URZ ;  /* 0x0000000105051890 */ /* 0x000fe4000fffe03f */
[----:B------:R-:W-:Y:S02]  /*8060*/  UISETP.NE.AND UP1, UPT, UR6, URZ, UPT ;  /* 0x0000003f0600728c */ /* 0x000fe4000bf25270 */
[----:B------:R-:W-:-:S09]  /*8070*/  @!UP0 UIADD3 UR5, -UR5, URZ, URZ ;  /* 0x0000003f05058290 */ /* 0x000fd2000fffe13f */
[----:B------:R-:W-:-:S07]  /*8080*/  @!UP1 ULOP3.LUT UR5, URZ, UR6, URZ, 0x33, !UPT ;  /* 0x000000063f059292 */ /* 0x000fce000f8e333f */
[----:B------:R-:W-:-:S05]  /*8090*/  UMOV UR41, UR5 ;  /* 0x0000000500297c82 */ /* 0x000fca0008000000 */
.L_x_41:
[----:B------:R-:W-:Y:S02]  /*80a0*/  UIMAD UR48, UR47, UR41, URZ ;  /* 0x000000292f3072a4 */ /* 0x000fe4000f8e023f */
[----:B------:R-:W-:Y:S01]  /*80b0*/  MOV R3, UR41 ;  /* 0x0000002900037c02 */ /* 0x000fe20008000f00 */
[----:B------:R-:W-:-:S03]  /*80c0*/  IMAD.MOV.U32 R9, RZ, RZ, 0x1 ;  /* 0x00000001ff097424 */ /* 0x000fc600078e00ff */
[----:B------:R-:W-:-:S05]  /*80d0*/  IMAD.U32 R0, RZ, RZ, UR48 ;  /* 0x00000030ff007e24 */ /* 0x000fca000f8e00ff */
[----:B------:R-:W-:-:S04]  /*80e0*/  VIADDMNMX R0, R0, R3, UR44, PT ;  /* 0x0000002c00007e46 */ /* 0x000fc8000b800103 */
[----:B------:R-:W-:Y:S01]  /*80f0*/  R2UR UR49, R0 ;  /* 0x00000000003172ca */ /* 0x000fe200000e0000 */
[----:B------:R-:W-:-:S12]  /*8100*/  IMAD.MOV.U32 R0, RZ, RZ, RZ ;  /* 0x000000ffff007224 */ /* 0x000fd800078e00ff */
[----:B------:R-:W-:-:S06]  /*8110*/  UISETP.GT.AND UP0, UPT, UR49, UR48, UPT ;  /* 0x000000303100728c */ /* 0x000fcc000bf04270 */
[----:B------:R-:W-:-:S13]  /*8120*/  PLOP3.LUT P0, PT, PT, PT, UP0, 0x80, 0x0 ;  /* 0x000000000000781c */ /* 0x000fda0003f0f008 */
[----:B------:R-:W-:Y:S05]  /*8130*/  @!P0 BRA `(.L_x_40) ;  /* 0x0000003000908947 */ /* 0x000fea0003800000 */
[----:B------:R-:W0:Y:S01]  /*8140*/  S2UR UR4, SR_CgaCtaId ;  /* 0x00000000000479c3 */ /* 0x000e220000008800 */
[----:B------:R-:W-:Y:S02]  /*8150*/  UMOV UR45, 0x400 ;  /* 0x00000400002d7882 */ /* 0x000fe40000000000 */
[----:B0-----:R-:W-:-:S04]  /*8160*/  ULEA UR45, UR4, UR45, 0x18 ;  /* 0x0000002d042d7291 */ /* 0x001fc8000f8ec03f */
[----:B------:R-:W-:-:S04]  /*8170*/  UIADD3 UR4, UR45, 0x18400, URZ ;  /* 0x000184002d047890 */ /* 0x000fc8000fffe03f */
[----:B------:R-:W-:-:S06]  /*8180*/  ULOP3.LUT UP0, URZ, UR4, 0x3ff, URZ, 0xc0, !UPT ;  /* 0x000003ff043f7892 */ /* 0x000fcc000f80c03f */
[----:B------:R-:W-:-:S13]  /*8190*/  PLOP3.LUT P0, PT, PT, PT, UP0, 0x80, 0x0 ;  /* 0x000000000000781c */ /* 0x000fda0003f0f008 */
[----:B------:R-:W-:Y:S05]  /*81a0*/  @!P0 BRA `(.L_x_42) ;  /* 0x0000000000408947 */ /* 0x000fea0003800000 */
[----:B------:R-:W-:Y:S01]  /*81b0*/  MOV R2, 0x0 ;  /* 0x0000000000027802 */ /* 0x000fe20000000f00 */
[----:B------:R-:W-:Y:S01]  /*81c0*/  ULDC.64 UR4, c[0x4][0x80] ;  /* 0x0100200000047ab9 */ /* 0x000fe20000000a00 */
[----:B------:R-:W-:Y:S01]  /*81d0*/  ULDC.64 UR6, c[0x4][0x88] ;  /* 0x0100220000067ab9 */ /* 0x000fe20000000a00 */
[----:B------:R-:W-:Y:S01]  /*81e0*/  MOV R4, UR4 ;  /* 0x0000000400047c02 */ /* 0x000fe20008000f00 */
[----:B------:R-:W-:Y:S01]  /*81f0*/  IMAD.U32 R5, RZ, RZ, UR5 ;  /* 0x00000005ff057e24 */ /* 0x000fe2000f8e00ff */
[----:B------:R-:W-:Y:S01]  /*8200*/  ULDC.64 UR4, c[0x4][0x8] ;  /* 0x0100020000047ab9 */ /* 0x000fe20000000a00 */
[----:B------:R-:W0:Y:S01]  /*8210*/  LDC.64 R2, c[0x4][R2] ;  /* 0x0100000002027b82 */ /* 0x000e220000000a00 */
[----:B------:R-:W-:Y:S01]  /*8220*/  IMAD.U32 R6, RZ, RZ, UR6 ;  /* 0x00000006ff067e24 */ /* 0x000fe2000f8e00ff */
[----:B------:R-:W-:Y:S01]  /*8230*/  MOV R10, UR4 ;  /* 0x00000004000a7c02 */ /* 0x000fe20008000f00 */
[----:B------:R-:W-:Y:S01]  /*8240*/  IMAD.U32 R7, RZ, RZ, UR7 ;  /* 0x00000007ff077e24 */ /* 0x000fe2000f8e00ff */
[----:B------:R-:W-:Y:S01]  /*8250*/  MOV R13, RZ ;  /* 0x000000ff000d7202 */ /* 0x000fe20000000f00 */
[----:B------:R-:W-:-:S02]  /*8260*/  IMAD.U32 R11, RZ, RZ, UR5 ;  /* 0x00000005ff0b7e24 */ /* 0x000fc4000f8e00ff */
[----:B------:R-:W-:Y:S02]  /*8270*/  IMAD.MOV.U32 R8, RZ, RZ, 0x70 ;  /* 0x00000070ff087424 */ /* 0x000fe400078e00ff */
[----:B------:R-:W-:-:S07]  /*8280*/  IMAD.MOV.U32 R12, RZ, RZ, 0x1 ;  /* 0x00000001ff0c7424 */ /* 0x000fce00078e00ff */
[----:B------:R-:W-:-:S07]  /*8290*/  LEPC R20, `(.L_x_42) ;  /* 0x000000001014794e */ /* 0x000fce0000000000 */
[----:B0----5:R-:W-:Y:S05]  /*82a0*/  CALL.ABS.NOINC R2 ;  /* 0x0000000002007343 */ /* 0x021fea0003c00000 */
.L_x_42:
[----:B------:R-:W-:-:S04]  /*82b0*/  UIADD3 UR4, UR45, 0x400, URZ ;  /* 0x000004002d047890 */ /* 0x000fc8000fffe03f */
[----:B------:R-:W-:-:S06]  /*82c0*/  ULOP3.LUT UP0, URZ, UR4, 0x3ff, URZ, 0xc0, !UPT ;  /* 0x000003ff043f7892 */ /* 0x000fcc000f80c03f */
[----:B------:R-:W-:-:S13]  /*82d0*/  PLOP3.LUT P0, PT, PT, PT, UP0, 0x80, 0x0 ;  /* 0x000000000000781c */ /* 0x000fda0003f0f008 */
[----:B------:R-:W-:Y:S05]  /*82e0*/  @!P0 BRA `(.L_x_43) ;  /* 0x00000000007c8947 */ /* 0x000fea0003800000 */
        /* <DEDUP_REMOVED lines=15> */
[----:B-1---5:R-:W-:Y:S05]  /*83e0*/  CALL.ABS.NOINC R2 ;  /* 0x0000000002007343 */ /* 0x022fea0003c00000 */
.L_x_44:
[----:B------:R0:W1:Y:S01]  /*83f0*/  LDC.64 R2, c[0x4][R16] ;  /* 0x0100000010027b82 */ /* 0x0000620000000a00 */
[----:B------:R-:W-:Y:S01]  /*8400*/  ULDC.64 UR4, c[0x4][0x80] ;  /* 0x0100200000047ab9 */ /* 0x000fe20000000a00 */
[----:B------:R-:W-:Y:S01]  /*8410*/  ULDC.64 UR6, c[0x4][0x88] ;  /* 0x0100220000067ab9 */ /* 0x000fe20000000a00 */
[----:B------:R-:W-:Y:S01]  /*8420*/  IMAD.U32 R4, RZ, RZ, UR4 ;  /* 0x00000004ff047e24 */ /* 0x000fe2000f8e00ff */
[----:B------:R-:W-:Y:S01]  /*8430*/  MOV R6, UR6 ;  /* 0x0000000600067c02 */ /* 0x000fe20008000f00 */
[----:B------:R-:W-:Y:S01]  /*8440*/  IMAD.U32 R5, RZ, RZ, UR5 ;  /* 0x00000005ff057e24 */ /* 0x000fe2000f8e00ff */
[----:B------:R-:W-:Y:S01]  /*8450*/  ULDC.64 UR4, c[0x4][0x18] ;  /* 0x0100060000047ab9 */ /* 0x000fe20000000a00 */
[----:B------:R-:W-:Y:S01]  /*8460*/  IMAD.U32 R7, RZ, RZ, UR7 ;  /* 0x00000007ff077e24 */ /* 0x000fe2000f8e00ff */
[----:B------:R-:W-:Y:S01]  /*8470*/  MOV R8, 0x70 ;  /* 0x0000007000087802 */ /* 0x000fe20000000f00 */
[----:B------:R-:W-:Y:S02]  /*8480*/  IMAD.U32 R10, RZ, RZ, UR4 ;  /* 0x00000004ff0a7e24 */ /* 0x000fe4000f8e00ff */
[----:B------:R-:W-:-:S02]  /*8490*/  IMAD.U32 R11, RZ, RZ, UR5 ;  /* 0x00000005ff0b7e24 */ /* 0x000fc4000f8e00ff */
[----:B------:R-:W-:Y:S02]  /*84a0*/  IMAD.MOV.U32 R12, RZ, RZ, 0x1 ;  /* 0x00000001ff0c7424 */ /* 0x000fe400078e00ff */
[----:B0-----:R-:W-:-:S07]  /*84b0*/  IMAD.MOV.U32 R13, RZ, RZ, RZ ;  /* 0x000000ffff0d7224 */ /* 0x001fce00078e00ff */
[----:B------:R-:W-:-:S07]  /*84c0*/  LEPC R20, `(.L_x_43) ;  /* 0x000000001014794e */ /* 0x000fce0000000000 */
[----:B-1----:R-:W-:Y:S05]  /*84d0*/  CALL.ABS.NOINC R2 ;  /* 0x0000000002007343 */ /* 0x002fea0003c00000 */
.L_x_43:
[----:B------:R-:W0:Y:S01]  /*84e0*/  LDC.64 R2, c[0x0][0x9f8] ;  /* 0x00027e00ff027b82 */ /* 0x000e220000000a00 */
[----:B------:R-:W-:-:S07]  /*84f0*/  IMAD.MOV.U32 R30, RZ, RZ, R34 ;  /* 0x000000ffff1e7224 */ /* 0x000fce00078e0022 */
[----:B------:R-:W1:Y:S01]  /*8500*/  LDC R29, c[0x0][0x430] ;  /* 0x00010c00ff1d7b82 */ /* 0x000e620000000800 */
[----:B------:R-:W-:Y:S02]  /*8510*/  MOV R22, UR49 ;  /* 0x0000003100167c02 */ /* 0x000fe40008000f00 */
[C---:B------:R-:W-:Y:S01]  /*8520*/  LOP3.LUT R0, R19.reuse, 0x7f, RZ, 0xc0, !PT ;  /* 0x0000007f13007812 */ /* 0x040fe200078ec0ff */
[----:B------:R-:W-:Y:S01]  /*8530*/  IMAD.SHL.U32 R33, R19, 0x10, RZ ;  /* 0x0000001013217824 */ /* 0x000fe200078e00ff */
[----:B------:R-:W-:Y:S01]  /*8540*/  LOP3.LUT R23, R23, 0xfffffff7, RZ, 0xc0, !PT ;  /* 0xfffffff717177812 */ /* 0x000fe200078ec0ff */
[----:B------:R-:W-:Y:S01]  /*8550*/  ULDC UR4, c[0x0][0x2f4] ;  /* 0x0000bd0000047ab9 */ /* 0x000fe20000000800 */
[----:B0-----:R-:W-:-:S04]  /*8560*/  ISETP.NE.U32.AND P0, PT, R2, RZ, PT ;  /* 0x000000ff0200720c */ /* 0x001fc80003f05070 */
[----:B------:R-:W-:-:S13]  /*8570*/  ISETP.NE.AND.EX P0, PT, R3, RZ, PT, P0 ;  /* 0x000000ff0300720c */ /* 0x000fda0003f05300 */
[----:B------:R-:W0:Y:S02]  /*8580*/  @P0 LDC.64 R2, c[0x0][0x9f8] ;  /* 0x00027e00ff020b82 */ /* 0x000e240000000a00 */
[----:B0-----:R-:W-:-:S05]  /*8590*/  @P0 IMAD.WIDE R2, R34, 0x4, R2 ;  /* 0x0000000422020825 */ /* 0x001fca00078e0202 */
[----:B------:R0:W2:Y:S01]  /*85a0*/  @P0 LDG.E R30, desc[UR38][R2.64] ;  /* 0x00000026021e0981 */ /* 0x0000a2000c1e1900 */
[----:B------:R-:W-:Y:S01]  /*85b0*/  SHF.R.U32.HI R28, RZ, 0x3, R0 ;  /* 0x00000003ff1c7819 */ /* 0x000fe20000011600 */
[----:B------:R-:W-:Y:S01]  /*85c0*/  VIADD R22, R22, 0xffffffff ;  /* 0xffffffff16167836 */ /* 0x000fe20000000000 */
[----:B------:R-:W-:Y:S02]  /*85d0*/  LOP3.LUT R33, R33, 0x70, RZ, 0xc0, !PT ;  /* 0x0000007021217812 */ /* 0x000fe400078ec0ff */
[----:B-1----:R-:W-:Y:S01]  /*85e0*/  ISETP.NE.AND P1, PT, R29, 0x1, PT ;  /* 0x000000011d00780c */ /* 0x002fe20003f25270 */
[----:B------:R-:W-:-:S05]  /*85f0*/  IMAD R4, R22, 0x80, R28 ;  /* 0x0000008016047824 */ /* 0x000fca00078e021c */
[----:B------:R-:W-:-:S04]  /*8600*/  IADD3 R8, R33, R4, RZ ;  /* 0x0000000421087210 */ /* 0x000fc80007ffe0ff */
[C---:B------:R-:W-:Y:S01]  /*8610*/  ISETP.GE.AND P0, PT, R8.reuse, UR43, PT ;  /* 0x0000002b08007c0c */ /* 0x040fe2000bf06270 */
[----:B-----5:R-:W-:Y:S02]  /*8620*/  IMAD.IADD R8, R8, 0x1, R31 ;  /* 0x0000000108087824 */ /* 0x020fe400078e021f */
[----:B0-----:R-:W0:Y:S01]  /*8630*/  @P1 LDC R3, c[0x0][0x434] ;  /* 0x00010d00ff031b82 */ /* 0x001e220000000800 */
[----:B------:R-:W-:Y:S01]  /*8640*/  @P1 LOP3.LUT R23, R23, 0x8, RZ, 0xfc, !PT ;  /* 0x0000000817171812 */ /* 0x000fe200078efcff */
[----:B------:R-:W-:-:S06]  /*8650*/  IMAD.MOV.U32 R9, RZ, RZ, R8 ;  /* 0x000000ffff097224 */ /* 0x000fcc00078e0008 */
[----:B------:R-:W1:Y:S08]  /*8660*/  @P1 LDC R11, c[0x0][0x438] ;  /* 0x00010e00ff0b1b82 */ /* 0x000e700000000800 */
[----:B------:R-:W3:Y:S08]  /*8670*/  @!P0 LDC.64 R4, c[0x0][0x428] ;  /* 0x00010a00ff048b82 */ /* 0x000ef00000000a00 */
[----:B------:R-:W4:Y:S01]  /*8680*/  @!P0 LDC.64 R6, c[0x0][0x418] ;  /* 0x00010600ff068b82 */ /* 0x000f220000000a00 */
[----:B0-----:R-:W-:-:S05]  /*8690*/  @P1 IMAD.HI.U32 R2, R8, R3, RZ ;  /* 0x0000000308021227 */ /* 0x001fca00078e00ff */
[----:B-1----:R-:W-:-:S04]  /*86a0*/  @P1 SHF.R.U32.HI R9, RZ, R11, R2 ;  /* 0x0000000bff091219 */ /* 0x002fc80000011602 */
[----:B------:R-:W-:Y:S02]  /*86b0*/  @!P0 SHF.R.S32.HI R3, RZ, 0x1f, R9 ;  /* 0x0000001fff038819 */ /* 0x000fe40000011409 */
[----:B------:R-:W-:Y:S01]  /*86c0*/  LOP3.LUT R23, R23, 0xfffffffe, RZ, 0xc0, !PT ;  /* 0xfffffffe17177812 */ /* 0x000fe200078ec0ff */
[----:B------:R-:W-:-:S03]  /*86d0*/  UMOV UR5, 0xffffffff ;  /* 0xffffffff00057882 */ /* 0x000fc60000000000 */
[----:B------:R-:W-:Y:S02]  /*86e0*/  LOP3.LUT R23, R23, 0xfffffffd, RZ, 0xc0, !PT ;  /* 0xfffffffd17177812 */ /* 0x000fe400078ec0ff */
[----:B--2---:R-:W-:-:S05]  /*86f0*/  SHF.R.S32.HI R27, RZ, 0x1f, R30 ;  /* 0x0000001fff1b7819 */ /* 0x004fca000001141e */
[----:B---3--:R-:W-:-:S04]  /*8700*/  @!P0 IMAD R2, R27, R4, RZ ;  /* 0x000000041b028224 */ /* 0x008fc800078e02ff */
[----:B------:R-:W-:Y:S02]  /*8710*/  @!P0 IMAD R11, R30, R5, R2 ;  /* 0x000000051e0b8224 */ /* 0x000fe400078e0202 */
[----:B------:R-:W-:-:S04]  /*8720*/  @!P0 IMAD.MOV.U32 R2, RZ, RZ, R9 ;  /* 0x000000ffff028224 */ /* 0x000fc800078e0009 */
[----:B------:R-:W-:-:S03]  /*8730*/  @!P0 IMAD.WIDE.U32 R4, R30, R4, R2 ;  /* 0x000000041e048225 */ /* 0x000fc600078e0002 */
[----:B----4-:R-:W-:Y:S01]  /*8740*/  @!P0 LEA R2, P1, R4, R6, 0x2 ;  /* 0x0000000604028211 */ /* 0x010fe200078210ff */
[----:B------:R-:W-:Y:S01]  /*8750*/  IMAD.SHL.U32 R6, R19, 0x8, RZ ;  /* 0x0000000813067824 */ /* 0x000fe200078e00ff */
[----:B------:R-:W-:-:S04]  /*8760*/  @!P0 IADD3 R3, R5, R11, RZ ;  /* 0x0000000b05038210 */ /* 0x000fc80007ffe0ff */
[----:B------:R-:W-:Y:S01]  /*8770*/  @!P0 LEA.HI.X R3, R4, R7, R3, 0x2, P1 ;  /* 0x0000000704038211 */ /* 0x000fe200008f1403 */
[----:B------:R-:W-:Y:S01]  /*8780*/  IMAD.MOV.U32 R7, RZ, RZ, RZ ;  /* 0x000000ffff077224 */ /* 0x000fe200078e00ff */
[----:B------:R-:W-:-:S04]  /*8790*/  LOP3.LUT R26, R6, 0x38, RZ, 0xc0, !PT ;  /* 0x00000038061a7812 */ /* 0x000fc800078ec0ff */
[C---:B------:R-:W-:Y:S01]  /*87a0*/  LOP3.LUT R25, R26.reuse, 0x40, RZ, 0xfc, !PT ;  /* 0x000000401a197812 */ /* 0x040fe200078efcff */
[----:B------:R0:W5:Y:S01]  /*87b0*/  @!P0 LDG.E R7, desc[UR38][R2.64] ;  /* 0x0000002602078981 */ /* 0x000162000c1e1900 */
[----:B------:R-:W-:Y:S02]  /*87c0*/  ISETP.GE.AND P1, PT, R26, UR4, PT ;  /* 0x000000041a007c0c */ /* 0x000fe4000bf26270 */
[----:B------:R-:W-:-:S11]  /*87d0*/  ISETP.GE.AND P0, PT, R25, UR4, PT ;  /* 0x0000000419007c0c */ /* 0x000fd6000bf06270 */
[----:B------:R-:W-:-:S04]  /*87e0*/  @P1 LOP3.LUT R23, R23, 0x2, RZ, 0xfc, !PT ;  /* 0x0000000217171812 */ /* 0x000fc800078efcff */
[----:B------:R-:W-:Y:S01]  /*87f0*/  @P0 LOP3.LUT R23, R23, 0x1, RZ, 0xfc, !PT ;  /* 0x0000000117170812 */ /* 0x000fe200078efcff */
[----:B0-----:R-:W-:Y:S06]  /*8800*/  BRA.DIV UR5, `(.L_x_45) ;  /* 0x0000003205107947 */ /* 0x001fec000b800000 */
.L_x_87:
[----:B------:R-:W-:Y:S01]  /*8810*/  ULOP3.LUT UR4, UR40, 0x2, URZ, 0xfc, !UPT ;  /* 0x0000000228047892 */ /* 0x000fe2000f8efc3f */
[----:B------:R-:W-:Y:S01]  /*8820*/  IADD3 R4, -R9, RZ, RZ ;  /* 0x000000ff09047210 */ /* 0x000fe20007ffe1ff */
[----:B------:R-:W-:Y:S01]  /*8830*/  IMAD.U32 R24, RZ, RZ, UR42 ;  /* 0x0000002aff187e24 */ /* 0x000fe2000f8e00ff */
[----:B------:R-:W-:-:S03]  /*8840*/  LOP3.LUT R23, R23, 0xfffffffb, RZ, 0xc0, !PT ;  /* 0xfffffffb17177812 */ /* 0x000fc600078ec0ff */
[----:B------:R-:W-:Y:S01]  /*8850*/  IMAD.U32 R18, RZ, RZ, UR4 ;  /* 0x00000004ff127e24 */ /* 0x000fe2000f8e00ff */
[----:B------:R-:W-:Y:S01]  /*8860*/  SHF.R.S32.HI R24, RZ, 0x1f, R24 ;  /* 0x0000001fff187819 */ /* 0x000fe20000011418 */
[----:B------:R-:W-:-:S03]  /*8870*/  IMAD R4, R29, R4, R8 ;  /* 0x000000041d047224 */ /* 0x000fc600078e0208 */
[----:B------:R-:W-:-:S13]  /*8880*/  ISETP.NE.AND P0, PT, R18, 0x3, PT ;  /* 0x000000031200780c */ /* 0x000fda0003f05270 */
[----:B------:R-:W-:Y:S01]  /*8890*/  @P0 LOP3.LUT R23, R23, 0x4, RZ, 0xfc, !PT ;  /* 0x0000000417170812 */ /* 0x000fe200078efcff */
[----:B------:R-:W-:Y:S06]  /*88a0*/  @!P0 BRA `(.L_x_46) ;  /* 0x0000000000048947 */ /* 0x000fec0003800000 */
[----:B------:R-:W-:Y:S01]  /*88b0*/  BPT.TRAP 0x1 ;  /* 0x000000040000795c */ /* 0x000fe20000300000 */
.L_x_46:
[----:B------:R-:W-:Y:S01]  /*88c0*/  SHF.R.S32.HI R5, RZ, 0x1f, R4 ;  /* 0x0000001fff057819 */ /* 0x000fe20000011404 */
[----:B------:R-:W-:Y:S01]  /*88d0*/  ULDC.64 UR4, c[0x0][0x328] ;  /* 0x0000ca0000047ab9 */ /* 0x000fe20000000a00 */
[----:B-----5:R-:W-:Y:S02]  /*88e0*/  SHF.R.S32.HI R8, RZ, 0x1f, R7 ;  /* 0x0000001fff087819 */ /* 0x020fe40000011407 */
[----:B------:R-:W-:Y:S01]  /*88f0*/  R2UR UR6, R24 ;  /* 0x00000000180672ca */ /* 0x000fe200000e0000 */
[----:B------:R-:W-:-:S04]  /*8900*/  IMAD R3, R5, UR4, RZ ;  /* 0x0000000405037c24 */ /* 0x000fc8000f8e02ff */
[C---:B------:R-:W-:Y:S02]  /*8910*/  IMAD R9, R4.reuse, UR5, R3 ;  /* 0x0000000504097c24 */ /* 0x040fe4000f8e0203 */
[----:B------:R-:W-:Y:S01]  /*8920*/  IMAD.WIDE.U32 R2, R4, UR4, RZ ;  /* 0x0000000404027c25 */ /* 0x000fe2000f8e00ff */
[----:B------:R-:W-:-:S03]  /*8930*/  ULDC.64 UR4, c[0x0][0x338] ;  /* 0x0000ce0000047ab9 */ /* 0x000fc60000000a00 */
[----:B------:R-:W-:Y:S02]  /*8940*/  IMAD.IADD R3, R3, 0x1, R9 ;  /* 0x0000000103037824 */ /* 0x000fe400078e0209 */
[----:B------:R-:W-:Y:S02]  /*8950*/  IMAD.MOV.U32 R9, RZ, RZ, 0x1 ;  /* 0x00000001ff097424 */ /* 0x000fe400078e00ff */
[----:B------:R-:W-:Y:S02]  /*8960*/  IMAD R10, R8, UR4, RZ ;  /* 0x00000004080a7c24 */ /* 0x000fe4000f8e02ff */
[----:B------:R-:W-:Y:S01]  /*8970*/  IMAD.WIDE.U32 R2, R7, UR4, R2 ;  /* 0x0000000407027c25 */ /* 0x000fe2000f8e0002 */
[----:B------:R-:W-:-:S03]  /*8980*/  SHF.L.U32 R9, R9, 0x1f, RZ ;  /* 0x0000001f09097819 */ /* 0x000fc600000006ff */
[----:B------:R-:W-:Y:S01]  /*8990*/  IMAD R11, R7, UR5, R10 ;  /* 0x00000005070b7c24 */ /* 0x000fe2000f8e020a */
[----:B------:R-:W0:Y:S01]  /*89a0*/  SYNCS.PHASECHK.TRANS64.TRYWAIT P0, [UR45+0x28840], R9 ;  /* 0x02884009ff0075a7 */ /* 0x000e22000800016d */
[----:B------:R-:W-:-:S03]  /*89b0*/  ULDC.64 UR4, c[0x0][0x330] ;  /* 0x0000cc0000047ab9 */ /* 0x000fc60000000a00 */
[----:B------:R-:W-:Y:S01]  /*89c0*/  IADD3 R3, R3, R11, RZ ;  /* 0x0000000b03037210 */ /* 0x000fe20007ffe0ff */
[----:B------:R-:W-:Y:S01]  /*89d0*/  IMAD.U32 R11, RZ, RZ, UR4 ;  /* 0x00000004ff0b7e24 */ /* 0x000fe2000f8e00ff */
[----:B------:R-:W-:-:S03]  /*89e0*/  UIMAD UR4, UR6, UR4, URZ ;  /* 0x00000004060472a4 */ /* 0x000fc6000f8e023f */
[----:B------:R-:W-:Y:S01]  /*89f0*/  IMAD.WIDE.U32 R2, R11, UR42, R2 ;  /* 0x0000002a0b027c25 */ /* 0x000fe2000f8e0002 */
[----:B------:R-:W-:Y:S01]  /*8a00*/  UIMAD UR4, UR42, UR5, UR4 ;  /* 0x000000052a0472a4 */ /* 0x000fe2000f8e0204 */
[----:B------:R-:W-:Y:S02]  /*8a10*/  ULDC.64 UR6, c[0x0][0x318] ;  /* 0x0000c60000067ab9 */ /* 0x000fe40000000a00 */
[----:B------:R-:W-:-:S03]  /*8a20*/  LEA R16, P1, R2, UR6, 0x1 ;  /* 0x0000000602107c11 */ /* 0x000fc6000f8208ff */
[----:B------:R-:W-:-:S05]  /*8a30*/  VIADD R3, R3, UR4 ;  /* 0x0000000403037c36 */ /* 0x000fca0008000000 */
[----:B------:R-:W-:Y:S01]  /*8a40*/  LEA.HI.X R2, R2, UR7, R3, 0x1, P1 ;  /* 0x0000000702027c11 */ /* 0x000fe200088f0c03 */
[----:B0-----:R-:W-:Y:S06]  /*8a50*/  @!P0 BRA `(.L_x_47) ;  /* 0x0000002c009c8947 */ /* 0x001fec0003800000 */
.L_x_88:
[----:B------:R-:W-:Y:S01]  /*8a60*/  ULDC.64 UR4, c[0x0][0x300] ;  /* 0x0000c00000047ab9 */ /* 0x000fe20000000a00 */
[----:B------:R-:W-:Y:S01]  /*8a70*/  R2UR UR6, R24 ;  /* 0x00000000180672ca */ /* 0x000fe200000e0000 */
[----:B------:R-:W-:Y:S01]  /*8a80*/  IMAD R5, R5, UR4, RZ ;  /* 0x0000000405057c24 */ /* 0x000fe2000f8e02ff */
[C---:B------:R-:W-:Y:S02]  /*8a90*/  LOP3.LUT P3, RZ, R23.reuse, 0x2, RZ, 0xc0, !PT ;  /* 0x0000000217ff7812 */ /* 0x040fe4000786c0ff */
[----:B------:R-:W-:Y:S01]  /*8aa0*/  LOP3.LUT P2, RZ, R23, 0x1, RZ, 0xc0, !PT ;  /* 0x0000000117ff7812 */ /* 0x000fe2000784c0ff */
[C---:B------:R-:W-:Y:S02]  /*8ab0*/  IMAD R3, R4.reuse, UR5, R5 ;  /* 0x0000000504037c24 */ /* 0x040fe4000f8e0205 */
[----:B------:R-:W-:Y:S01]  /*8ac0*/  IMAD.WIDE.U32 R4, R4, UR4, RZ ;  /* 0x0000000404047c25 */ /* 0x000fe2000f8e00ff */
[----:B------:R-:W-:-:S03]  /*8ad0*/  ULDC.64 UR4, c[0x0][0x310] ;  /* 0x0000c40000047ab9 */ /* 0x000fc60000000a00 */
[----:B------:R-:W-:Y:S01]  /*8ae0*/  IMAD.IADD R5, R5, 0x1, R3 ;  /* 0x0000000105057824 */ /* 0x000fe200078e0203 */
[----:B------:R-:W-:Y:S01]  /*8af0*/  LOP3.LUT R3, R6, 0x1c0, RZ, 0xc0, !PT ;  /* 0x000001c006037812 */ /* 0x000fe200078ec0ff */
[----:B------:R-:W-:Y:S02]  /*8b00*/  IMAD R8, R8, UR4, RZ ;  /* 0x0000000408087c24 */ /* 0x000fe4000f8e02ff */
[----:B------:R-:W-:Y:S01]  /*8b10*/  IMAD.WIDE.U32 R4, R7, UR4, R4 ;  /* 0x0000000407047c25 */ /* 0x000fe2000f8e0004 */
[----:B------:R-:W-:-:S03]  /*8b20*/  LOP3.LUT R6, R3, 0x38, R6, 0xf8, !PT ;  /* 0x0000003803067812 */ /* 0x000fc600078ef806 */
[----:B0-----:R-:W-:Y:S01]  /*8b30*/  IMAD R9, R7, UR5, R8 ;  /* 0x0000000507097c24 */ /* 0x001fe2000f8e0208 */
[----:B------:R-:W-:Y:S01]  /*8b40*/  ULDC.64 UR4, c[0x0][0x308] ;  /* 0x0000c20000047ab9 */ /* 0x000fe20000000a00 */
[----:B------:R-:W-:Y:S01]  /*8b50*/  IMAD.MOV.U32 R3, RZ, RZ, -0x80 ;  /* 0xffffff80ff037424 */ /* 0x000fe200078e00ff */
[----:B------:R-:W-:Y:S01]  /*8b60*/  LOP3.LUT R8, R6, 0x38, R19, 0x78, !PT ;  /* 0x0000003806087812 */ /* 0x000fe200078e7813 */
[----:B------:R-:W-:Y:S01]  /*8b70*/  IMAD.U32 R7, RZ, RZ, UR4 ;  /* 0x00000004ff077e24 */ /* 0x000fe2000f8e00ff */
[----:B------:R-:W-:Y:S01]  /*8b80*/  UIMAD UR4, UR6, UR4, URZ ;  /* 0x00000004060472a4 */ /* 0x000fe2000f8e023f */
[----:B------:R-:W-:Y:S01]  /*8b90*/  IADD3 R5, R5, R9, RZ ;  /* 0x0000000905057210 */ /* 0x000fe20007ffe0ff */
[----:B------:R-:W-:Y:S01]  /*8ba0*/  IMAD R3, R22, R3, UR43 ;  /* 0x0000002b16037e24 */ /* 0x000fe2000f8e0203 */
[----:B------:R-:W-:Y:S01]  /*8bb0*/  ULDC.64 UR6, c[0x0][0x2e8] ;  /* 0x0000ba0000067ab9 */ /* 0x000fe20000000a00 */
[----:B------:R-:W-:Y:S01]  /*8bc0*/  UIMAD UR4, UR42, UR5, UR4 ;  /* 0x000000052a0472a4 */ /* 0x000fe2000f8e0204 */
[----:B------:R-:W-:Y:S01]  /*8bd0*/  SHF.L.U32 R19, R0, 0x3, RZ ;  /* 0x0000000300137819 */ /* 0x000fe200000006ff */
[----:B------:R-:W-:-:S03]  /*8be0*/  IMAD.WIDE.U32 R4, R7, UR42, R4 ;  /* 0x0000002a07047c25 */ /* 0x000fc6000f8e0004 */
[----:B------:R-:W-:Y:S01]  /*8bf0*/  LOP3.LUT R19, R8, 0x200, R19, 0xf8, !PT ;  /* 0x0000020008137812 */ /* 0x000fe200078ef813 */
[----:B------:R-:W-:Y:S01]  /*8c00*/  IMAD.IADD R6, R3, 0x1, -R28 ;  /* 0x0000000103067824 */ /* 0x000fe200078e0a1c */
[----:B------:R-:W-:Y:S01]  /*8c10*/  LEA R0, P1, R4, UR6, 0x1 ;  /* 0x0000000604007c11 */ /* 0x000fe2000f8208ff */
[----:B------:R-:W-:Y:S01]  /*8c20*/  VIADD R3, R5, UR4 ;  /* 0x0000000405037c36 */ /* 0x000fe20008000000 */
[----:B------:R-:W-:Y:S02]  /*8c30*/  UMOV UR4, 0xffffffff ;  /* 0xffffffff00047882 */ /* 0x000fe40000000000 */
[----:B------:R-:W-:Y:S02]  /*8c40*/  ISETP.GE.AND P0, PT, R6, 0x1, PT ;  /* 0x000000010600780c */ /* 0x000fe40003f06270 */
[----:B------:R-:W-:Y:S01]  /*8c50*/  LEA.HI.X R3, R4, UR7, R3, 0x1, P1 ;  /* 0x0000000704037c11 */ /* 0x000fe200088f0c03 */
[----:B------:R-:W-:Y:S10]  /*8c60*/  BRA.DIV UR4, `(.L_x_48) ;  /* 0x0000002e04307947 */ /* 0x000ff4000b800000 */
[----:B------:R-:W-:Y:S01]  /*8c70*/  SHFL.IDX PT, R5, R3, RZ, 0x181f ;  /* 0x00181fff03057589 */ /* 0x000fe200000e0000 */
[----:B------:R-:W-:Y:S02]  /*8c80*/  @P0 LEA R9, R19, UR45, 0x1 ;  /* 0x0000002d13090c11 */ /* 0x000fe4000f8e08ff */
[----:B------:R-:W-:Y:S01]  /*8c90*/  ISETP.GE.AND P1, PT, R6, 0x21, PT ;  /* 0x000000210600780c */ /* 0x000fe20003f26270 */
[----:B------:R-:W0:Y:S04]  /*8ca0*/  SHFL.IDX PT, R4, R0, RZ, 0x181f ;  /* 0x00181fff00047589 */ /* 0x000e2800000e0000 */
[----:B------:R-:W-:Y:S04]  /*8cb0*/  SHFL.IDX PT, R8, R3, 0x1, 0x181f ;  /* 0x00381f0003087f89 */ /* 0x000fe800000e0000 */
[----:B------:R-:W1:Y:S04]  /*8cc0*/  SHFL.IDX PT, R14, R0, 0x1, 0x181f ;  /* 0x00381f00000e7f89 */ /* 0x000e6800000e0000 */
[----:B------:R-:W2:Y:S04]  /*8cd0*/  SHFL.IDX PT, R37, R0, 0x2, 0x181f ;  /* 0x00581f0000257f89 */ /* 0x000ea800000e0000 */
[----:B------:R-:W3:Y:S04]  /*8ce0*/  SHFL.IDX PT, R10, R3, 0x2, 0x181f ;  /* 0x00581f00030a7f89 */ /* 0x000ee800000e0000 */
[----:B------:R-:W-:Y:S01]  /*8cf0*/  SHFL.IDX PT, R7, R3, 0x3, 0x181f ;  /* 0x00781f0003077f89 */ /* 0x000fe200000e0000 */
[----:B0-----:R-:W-:-:S03]  /*8d00*/  @P0 IMAD.WIDE.U32 R4, R26, 0x2, R4 ;  /* 0x000000021a040825 */ /* 0x001fc600078e0004 */
[----:B------:R-:W0:Y:S04]  /*8d10*/  SHFL.IDX PT, R32, R0, 0x3, 0x181f ;  /* 0x00781f0000207f89 */ /* 0x000e2800000e0000 */
[----:B------:R-:W-:Y:S04]  /*8d20*/  @P0 LDGSTS.E.BYPASS.LTC128B.128 [R9+0x18400], desc[UR38][R4.64], !P3 ;  /* 0x1840000004090fae */ /* 0x000fe8000d901d66 */
[----:B------:R1:W-:Y:S01]  /*8d30*/  @P0 LDGSTS.E.BYPASS.LTC128B.128 [R9+0x1c400], desc[UR38][R4.64+0x80], !P2 ;  /* 0x1c40008004090fae */ /* 0x0003e2000d101d66 */
[----:B------:R-:W-:Y:S01]  /*8d40*/  ISETP.GE.AND P0, PT, R6, 0x11, PT ;  /* 0x000000110600780c */ /* 0x000fe20003f06270 */
[----:B-1----:R-:W-:-:S02]  /*8d50*/  IMAD.MOV.U32 R4, RZ, RZ, R14 ;  /* 0x000000ffff047224 */ /* 0x002fc400078e000e */
[----:B------:R-:W-:-:S10]  /*8d60*/  IMAD.MOV.U32 R5, RZ, RZ, R8 ;  /* 0x000000ffff057224 */ /* 0x000fd400078e0008 */
[C---:B------:R-:W-:Y:S01]  /*8d70*/  @P0 LEA R36, R19.reuse, UR45, 0x1 ;  /* 0x0000002d13240c11 */ /* 0x040fe2000f8e08ff */
[----:B------:R-:W1:Y:S01]  /*8d80*/  SHFL.IDX PT, R14, R0, 0x4, 0x181f ;  /* 0x00981f00000e7f89 */ /* 0x000e6200000e0000 */
[C---:B------:R-:W-:Y:S01]  /*8d90*/  @P0 IMAD.WIDE.U32 R20, R26.reuse, 0x2, R4 ;  /* 0x000000021a140825 */ /* 0x040fe200078e0004 */
[----:B--2---:R-:W-:Y:S02]  /*8da0*/  MOV R4, R37 ;  /* 0x0000002500047202 */ /* 0x004fe40000000f00 */
[----:B------:R-:W-:Y:S01]  /*8db0*/  @P1 LEA R37, R19, UR45, 0x1 ;  /* 0x0000002d13251c11 */ /* 0x000fe2000f8e08ff */
[----:B---3--:R-:W-:Y:S01]  /*8dc0*/  IMAD.MOV.U32 R5, RZ, RZ, R10 ;  /* 0x000000ffff057224 */ /* 0x008fe200078e000a */
[----:B------:R-:W-:Y:S01]  /*8dd0*/  @P0 LDGSTS.E.BYPASS.LTC128B.128 [R36+0x18c00], desc[UR38][R20.64], !P3 ;  /* 0x18c0000014240fae */ /* 0x000fe2000d901d66 */
[----:B------:R-:W-:-:S03]  /*8de0*/  @P1 IMAD.WIDE.U32 R8, R26, 0x2, R4 ;  /* 0x000000021a081825 */ /* 0x000fc600078e0004 */
[----:B------:R-:W-:Y:S01]  /*8df0*/  @P0 LDGSTS.E.BYPASS.LTC128B.128 [R36+0x1cc00], desc[UR38][R20.64+0x80], !P2 ;  /* 0x1cc0008014240fae */ /* 0x000fe2000d101d66 */
[----:B------:R-:W-:Y:S01]  /*8e00*/  ISETP.GE.AND P0, PT, R6, 0x31, PT ;  /* 0x000000310600780c */ /* 0x000fe20003f06270 */
[----:B0-----:R-:W-:Y:S02]  /*8e10*/  IMAD.MOV.U32 R4, RZ, RZ, R32 ;  /* 0x000000ffff047224 */ /* 0x001fe400078e0020 */
[----:B------:R-:W0:Y:S01]  /*8e20*/  SHFL.IDX PT, R10, R3, 0x4, 0x181f ;  /* 0x00981f00030a7f89 */ /* 0x000e2200000e0000 */
[----:B------:R-:W-:-:S03]  /*8e30*/  IMAD.MOV.U32 R5, RZ, RZ, R7 ;  /* 0x000000ffff057224 */ /* 0x000fc600078e0007 */
[----:B------:R-:W-:Y:S04]  /*8e40*/  @P1 LDGSTS.E.BYPASS.LTC128B.128 [R37+0x19400], desc[UR38][R8.64], !P3 ;  /* 0x1940000008251fae */ /* 0x000fe8000d901d66 */
[----:B------:R2:W-:Y:S01]  /*8e50*/  @P1 LDGSTS.E.BYPASS.LTC128B.128 [R37+0x1d400], desc[UR38][R8.64+0x80], !P2 ;  /* 0x1d40008008251fae */ /* 0x0005e2000d101d66 */
[----:B------:R-:W-:Y:S01]  /*8e60*/  ISETP.GE.AND P1, PT, R6, 0x51, PT ;  /* 0x000000510600780c */ /* 0x000fe20003f26270 */
[----:B------:R-:W-:Y:S01]  /*8e70*/  @P0 IMAD.WIDE.U32 R4, R26, 0x2, R4 ;  /* 0x000000021a040825 */ /* 0x000fe200078e0004 */
[----:B------:R-:W-:Y:S01]  /*8e80*/  @P0 LEA R7, R19, UR45, 0x1 ;  /* 0x0000002d13070c11 */ /* 0x000fe2000f8e08ff */
[----:B------:R-:W3:Y:S04]  /*8e90*/  SHFL.IDX PT, R32, R3, 0x5, 0x181f ;  /* 0x00b81f0003207f89 */ /* 0x000ee800000e0000 */
[----:B------:R-:W-:Y:S04]  /*8ea0*/  @P0 LDGSTS.E.BYPASS.LTC128B.128 [R7+0x19c00], desc[UR38][R4.64], !P3 ;  /* 0x19c0000004070fae */ /* 0x000fe8000d901d66 */
[----:B------:R4:W-:Y:S01]  /*8eb0*/  @P0 LDGSTS.E.BYPASS.LTC128B.128 [R7+0x1dc00], desc[UR38][R4.64+0x80], !P2 ;  /* 0x1dc0008004070fae */ /* 0x0009e2000d101d66 */
[----:B------:R-:W-:-:S03]  /*8ec0*/  ISETP.GE.AND P0, PT, R6, 0x41, PT ;  /* 0x000000410600780c */ /* 0x000fc60003f06270 */
[----:B--2---:R-:W2:Y:S04]  /*8ed0*/  SHFL.IDX PT, R37, R0, 0x5, 0x181f ;  /* 0x00b81f0000257f89 */ /* 0x004ea800000e0000 */
[----:B------:R-:W5:Y:S04]  /*8ee0*/  SHFL.IDX PT, R36, R0, 0x6, 0x181f ;  /* 0x00d81f0000247f89 */ /* 0x000f6800000e0000 */
[----:B----4-:R-:W4:Y:S01]  /*8ef0*/  SHFL.IDX PT, R7, R3, 0x6, 0x181f ;  /* 0x00d81f0003077f89 */ /* 0x010f2200000e0000 */
[----:B-1----:R-:W-:Y:S01]  /*8f00*/  MOV R4, R14 ;  /* 0x0000000e00047202 */ /* 0x002fe20000000f00 */
[----:B0-----:R-:W-:Y:S01]  /*8f10*/  IMAD.MOV.U32 R5, RZ, RZ, R10 ;  /* 0x000000ffff057224 */ /* 0x001fe200078e000a */
[----:B------:R-:W-:Y:S01]  /*8f20*/  @P0 LEA R10, R19, UR45, 0x1 ;  /* 0x0000002d130a0c11 */ /* 0x000fe2000f8e08ff */
[----:B------:R-:W0:Y:S02]  /*8f30*/  SHFL.IDX PT, R3, R3, 0x7, 0x181f ;  /* 0x00f81f0003037f89 */ /* 0x000e2400000e0000 */
[----:B------:R-:W-:-:S02]  /*8f40*/  @P0 IMAD.WIDE.U32 R20, R26, 0x2, R4 ;  /* 0x000000021a140825 */ /* 0x000fc400078e0004 */
[----:B------:R1:W0:Y:S02]  /*8f50*/  SHFL.IDX PT, R14, R0, 0x7, 0x181f ;  /* 0x00f81f00000e7f89 */ /* 0x00022400000e0000 */
[----:B---3--:R-:W-:Y:S02]  /*8f60*/  IMAD.MOV.U32 R5, RZ, RZ, R32 ;  /* 0x000000ffff057224 */ /* 0x008fe400078e0020 */
[----:B------:R1:W-:Y:S04]  /*8f70*/  @P0 LDGSTS.E.BYPASS.LTC128B.128 [R10+0x1a400], desc[UR38][R20.64], !P3 ;  /* 0x1a400000140a0fae */ /* 0x0003e8000d901d66 */
[----:B------:R1:W-:Y:S01]  /*8f80*/  @P0 LDGSTS.E.BYPASS.LTC128B.128 [R10+0x1e400], desc[UR38][R20.64+0x80], !P2 ;  /* 0x1e400080140a0fae */ /* 0x0003e2000d101d66 */
[----:B------:R-:W-:Y:S01]  /*8f90*/  ISETP.GE.AND P0, PT, R6, 0x61, PT ;  /* 0x000000610600780c */ /* 0x000fe20003f06270 */
[----:B--2---:R-:W-:Y:S01]  /*8fa0*/  IMAD.MOV.U32 R4, RZ, RZ, R37 ;  /* 0x000000ffff047224 */ /* 0x004fe200078e0025 */
[----:B------:R-:W-:-:S03]  /*8fb0*/  @P1 LEA R37, R19, UR45, 0x1 ;  /* 0x0000002d13251c11 */ /* 0x000fc6000f8e08ff */
[----:B------:R-:W-:Y:S01]  /*8fc0*/  @P1 IMAD.WIDE.U32 R8, R26, 0x2, R4 ;  /* 0x000000021a081825 */ /* 0x000fe200078e0004 */
[----:B-----5:R-:W-:-:S03]  /*8fd0*/  MOV R4, R36 ;  /* 0x0000002400047202 */ /* 0x020fc60000000f00 */
[----:B----4-:R-:W-:Y:S01]  /*8fe0*/  IMAD.MOV.U32 R5, RZ, RZ, R7 ;  /* 0x000000ffff057224 */ /* 0x010fe200078e0007 */
[----:B------:R1:W-:Y:S03]  /*8ff0*/  @P1 LDGSTS.E.BYPASS.LTC128B.128 [R37+0x1ac00], desc[UR38][R8.64], !P3 ;  /* 0x1ac0000008251fae */ /* 0x0003e6000d901d66 */
[----:B------:R-:W-:Y:S01]  /*9000*/  @P0 IMAD.WIDE.U32 R4, R26, 0x2, R4 ;  /* 0x000000021a040825 */ /* 0x000fe200078e0004 */
[----:B------:R-:W-:Y:S01]  /*9010*/  @P0 LEA R7, R19, UR45, 0x1 ;  /* 0x0000002d13070c11 */ /* 0x000fe2000f8e08ff */
[----:B------:R1:W-:Y:S04]  /*9020*/  @P1 LDGSTS.E.BYPASS.LTC128B.128 [R37+0x1ec00], desc[UR38][R8.64+0x80], !P2 ;  /* 0x1ec0008008251fae */ /* 0x0003e8000d101d66 */
[----:B------:R1:W-:Y:S04]  /*9030*/  @P0 LDGSTS.E.BYPASS.LTC128B.128 [R7+0x1b400], desc[UR38][R4.64], !P3 ;  /* 0x1b40000004070fae */ /* 0x0003e8000d901d66 */
[----:B0-----:R1:W-:Y:S02]  /*9040*/  @P0 LDGSTS.E.BYPASS.LTC128B.128 [R7+0x1f400], desc[UR38][R4.64+0x80], !P2 ;  /* 0x1f40008004070fae */ /* 0x0013e4000d101d66 */
.L_x_106:
[----:B------:R-:W-:Y:S01]  /*9050*/  ISETP.GE.AND P0, PT, R6, 0x71, PT ;  /* 0x000000710600780c */ /* 0x000fe20003f06270 */
[----:B-1----:R-:W-:Y:S02]  /*9060*/  IMAD.MOV.U32 R4, RZ, RZ, R14 ;  /* 0x000000ffff047224 */ /* 0x002fe400078e000e */
[----:B------:R-:W-:-:S10]  /*9070*/  IMAD.MOV.U32 R5, RZ, RZ, R3 ;  /* 0x000000ffff057224 */ /* 0x000fd400078e0003 */
[----:B------:R-:W-:Y:S01]  /*9080*/  @P0 IMAD.WIDE.U32 R4, R26, 0x2, R4 ;  /* 0x000000021a040825 */ /* 0x000fe200078e0004 */
[----:B------:R-:W-:-:S05]  /*9090*/  @P0 LEA R3, R19, UR45, 0x1 ;  /* 0x0000002d13030c11 */ /* 0x000fca000f8e08ff */
[----:B------:R-:W-:Y:S01]  /*90a0*/  @!PT LDS RZ, [RZ] ;  /* 0x00000000fffff984 */ /* 0x000fe20000000800 */
[----:B------:R-:W-:Y:S01]  /*90b0*/  @!PT LDS RZ, [RZ] ;  /* 0x00000000fffff984 */ /* 0x000fe20000000800 */
[----:B------:R-:W-:Y:S01]  /*90c0*/  @!PT LDS RZ, [RZ] ;  /* 0x00000000fffff984 */ /* 0x000fe20000000800 */
[----:B------:R0:W-:Y:S04]  /*90d0*/  @P0 LDGSTS.E.BYPASS.LTC128B.128 [R3+0x1bc00], desc[UR38][R4.64], !P3 ;  /* 0x1bc0000004030fae */ /* 0x0001e8000d901d66 */
[----:B------:R0:W-:Y:S01]  /*90e0*/  @P0 LDGSTS.E.BYPASS.LTC128B.128 [R3+0x1fc00], desc[UR38][R4.64+0x80], !P2 ;  /* 0x1fc0008004030fae */ /* 0x0001e2000d101d66 */
[----:B------:R-:W-:Y:S01]  /*90f0*/  NOP ;  /* 0x0000000000007918 */ /* 0x000fe20000000000 */
[----:B------:R-:W-:Y:S02]  /*9100*/  SYNCS.ARRIVE.TRANS64.RED.A0T1 RZ, [UR45+0x28830], RZ ;  /* 0x028830ffffff79a7 */ /* 0x000fe4000820042d */
[----:B------:R-:W-:Y:S01]  /*9110*/  ARRIVES.LDGSTSBAR.64.TRANSCNT [UR45+0x28830] ;  /* 0x02883000ff0079b0 */ /* 0x000fe20008000aad */
[----:B------:R-:W-:Y:S01]  /*9120*/  NOP ;  /* 0x0000000000007918 */ /* 0x000fe20000000000 */
[----:B------:R-:W-:-:S13]  /*9130*/  ISETP.NE.AND P1, PT, R18, 0x3, PT ;  /* 0x000000031200780c */ /* 0x000fda0003f25270 */
[----:B0-----:R-:W-:Y:S05]  /*9140*/  @!P1 BRA `(.L_x_49) ;  /* 0x0000000000049947 */ /* 0x001fea0003800000 */
[----:B------:R-:W-:Y:S01]  /*9150*/  BPT.TRAP 0x1 ;  /* 0x000000040000795c */ /* 0x000fe20000300000 */
.L_x_49:
[----:B------:R-:W-:Y:S01]  /*9160*/  SYNCS.ARRIVE.TRANS64.A1T0 RZ, [UR45+0x28830], RZ ;  /* 0x028830ffffff79a7 */ /* 0x000fe2000810002d */
[----:B------:R-:W-:Y:S05]  /*9170*/  WARPSYNC.ALL ;  /* 0x0000000000007948 */ /* 0x000fea0003800000 */
[----:B------:R-:W-:Y:S01]  /*9180*/  UIADD3 UR5, UR45, 0x10400, URZ ;  /* 0x000104002d057890 */ /* 0x000fe2000fffe03f */
[----:B------:R-:W-:Y:S01]  /*9190*/  R2UR UR4, R24 ;  /* 0x00000000180472ca */ /* 0x000fe200000e0000 */
[----:B------:R-:W-:Y:S01]  /*91a0*/  ULDC.64 UR6, c[0x0][0x2d8] ;  /* 0x0000b60000067ab9 */ /* 0x000fe20000000a00 */
[----:B------:R-:W-:Y:S01]  /*91b0*/  SHF.R.S32.HI R32, RZ, 0x1f, R34 ;  /* 0x0000001fff207819 */ /* 0x000fe20000011422 */
[----:B------:R-:W-:Y:S02]  /*91c0*/  ULOP3.LUT UP0, URZ, UR5, 0x3ff, URZ, 0xc0, !UPT ;  /* 0x000003ff053f7892 */ /* 0x000fe4000f80c03f */
[----:B------:R-:W-:Y:S01]  /*91d0*/  UIMAD.WIDE.U32 UR36, UR42, UR6, URZ ;  /* 0x000000062a2472a5 */ /* 0x000fe2000f8e003f */
[----:B------:R-:W-:Y:S03]  /*91e0*/  BAR.SYNC.DEFER_BLOCKING 0x8, 0x180 ;  /* 0x0206000000007b1d */ /* 0x000fe60000010000 */
[----:B------:R-:W-:-:S04]  /*91f0*/  PLOP3.LUT P0, PT, PT, PT, UP0, 0x80, 0x0 ;  /* 0x000000000000781c */ /* 0x000fc80003f0f008 */
[----:B------:R-:W-:-:S04]  /*9200*/  UIMAD UR4, UR4, UR6, URZ ;  /* 0x00000006040472a4 */ /* 0x000fc8000f8e023f */
[----:B------:R-:W-:-:S04]  /*9210*/  UIMAD UR4, UR42, UR7, UR4 ;  /* 0x000000072a0472a4 */ /* 0x000fc8000f8e0204 */
[----:B------:R-:W-:Y:S01]  /*9220*/  UIADD3 UR46, UR37, UR4, URZ ;  /* 0x00000004252e7290 */ /* 0x000fe2000fffe03f */
[----:B------:R-:W-:Y:S11]  /*9230*/  @!P0 BRA `(.L_x_50) ;  /* 0x0000000000408947 */ /* 0x000ff60003800000 */
[----:B------:R-:W-:Y:S01]  /*9240*/  MOV R14, 0x0 ;  /* 0x00000000000e7802 */ /* 0x000fe20000000f00 */
[----:B------:R-:W-:Y:S01]  /*9250*/  ULDC.64 UR4, c[0x4][0x80] ;  /* 0x0100200000047ab9 */ /* 0x000fe20000000a00 */
[----:B------:R-:W-:Y:S01]  /*9260*/  ULDC.64 UR6, c[0x4][0x88] ;  /* 0x0100220000067ab9 */ /* 0x000fe20000000a00 */
[----:B------:R-:W-:Y:S01]  /*9270*/  ULDC.64 UR8, c[0x4][0x20] ;  /* 0x0100080000087ab9 */ /* 0x000fe20000000a00 */
[----:B------:R-:W-:Y:S01]  /*9280*/  MOV R4, UR4 ;  /* 0x0000000400047c02 */ /* 0x000fe20008000f00 */
[----:B------:R-:W-:Y:S01]  /*9290*/  IMAD.U32 R5, RZ, RZ, UR5 ;  /* 0x00000005ff057e24 */ /* 0x000fe2000f8e00ff */
        /* <DEDUP_REMOVED lines=9> */
[----:B0-----:R-:W-:Y:S05]  /*9330*/  CALL.ABS.NOINC R14 ;  /* 0x000000000e007343 */ /* 0x001fea0003c00000 */
.L_x_50:
[----:B------:R-:W0:Y:S01]  /*9340*/  LDC R0, c[0x0][0x448] ;  /* 0x00011200ff007b82 */ /* 0x000e220000000800 */
[----:B------:R-:W-:Y:S01]  /*9350*/  IMAD.IADD R4, R33, 0x1, R28 ;  /* 0x0000000121047824 */ /* 0x000fe200078e021c */
[----:B------:R-:W-:Y:S01]  /*9360*/  ULDC.64 UR4, c[0x0][0x2e0] ;  /* 0x0000b80000047ab9 */ /* 0x000fe20000000a00 */
[----:B------:R-:W-:Y:S01]  /*9370*/  IMAD.U32 R7, RZ, RZ, UR46 ;  /* 0x0000002eff077e24 */ /* 0x000fe2000f8e00ff */
[----:B------:R-:W-:Y:S01]  /*9380*/  ULDC.64 UR6, c[0x0][0x2c8] ;  /* 0x0000b20000067ab9 */ /* 0x000fe20000000a00 */
[----:B------:R-:W-:Y:S01]  /*9390*/  IMAD R3, R35, 0x80, R4 ;  /* 0x0000008023037824 */ /* 0x000fe200078e0204 */
[----:B------:R-:W-:Y:S01]  /*93a0*/  MOV R4, UR36 ;  /* 0x0000002400047c02 */ /* 0x000fe20008000f00 */
[----:B------:R-:W-:Y:S02]  /*93b0*/  IMAD R9, R32, UR4, RZ ;  /* 0x0000000420097c24 */ /* 0x000fe4000f8e02ff */
[----:B------:R-:W-:Y:S02]  /*93c0*/  IMAD.U32 R5, RZ, RZ, UR37 ;  /* 0x00000025ff057e24 */ /* 0x000fe4000f8e00ff */
[----:B------:R-:W-:-:S02]  /*93d0*/  IMAD.MOV.U32 R6, RZ, RZ, R4 ;  /* 0x000000ffff067224 */ /* 0x000fc400078e0004 */
[C---:B------:R-:W-:Y:S02]  /*93e0*/  IMAD R5, R34.reuse, UR5, R9 ;  /* 0x0000000522057c24 */ /* 0x040fe4000f8e0209 */
[----:B------:R-:W-:Y:S02]  /*93f0*/  IMAD.MOV.U32 R9, RZ, RZ, R3 ;  /* 0x000000ffff097224 */ /* 0x000fe400078e0003 */
[----:B------:R-:W-:Y:S01]  /*9400*/  IMAD.WIDE.U32 R6, R34, UR4, R6 ;  /* 0x0000000422067c25 */ /* 0x000fe2000f8e0006 */
[----:B------:R-:W-:-:S04]  /*9410*/  ULDC.64 UR4, c[0x0][0x2d0] ;  /* 0x0000b40000047ab9 */ /* 0x000fc80000000a00 */
[----:B------:R-:W-:Y:S02]  /*9420*/  IADD3 R7, R7, R5, RZ ;  /* 0x0000000507077210 */ /* 0x000fe40007ffe0ff */
[----:B0-----:R-:W-:-:S13]  /*9430*/  ISETP.NE.AND P0, PT, R0, 0x1, PT ;  /* 0x000000010000780c */ /* 0x001fda0003f05270 */
[----:B------:R-:W0:Y:S08]  /*9440*/  @P0 LDC R8, c[0x0][0x44c] ;  /* 0x00011300ff080b82 */ /* 0x000e300000000800 */
[----:B------:R-:W1:Y:S01]  /*9450*/  @P0 LDC R11, c[0x0][0x450] ;  /* 0x00011400ff0b0b82 */ /* 0x000e620000000800 */
[----:B0-----:R-:W-:-:S05]  /*9460*/  @P0 IMAD.HI.U32 R4, R3, R8, RZ ;  /* 0x0000000803040227 */ /* 0x001fca00078e00ff */
[----:B-1----:R-:W-:-:S04]  /*9470*/  @P0 SHF.R.U32.HI R9, RZ, R11, R4 ;  /* 0x0000000bff090219 */ /* 0x002fc80000011604 */
[----:B------:R-:W-:-:S05]  /*9480*/  SHF.R.S32.HI R4, RZ, 0x1f, R9 ;  /* 0x0000001fff047819 */ /* 0x000fca0000011409 */
[----:B------:R-:W-:Y:S02]  /*9490*/  IMAD R8, R4, UR4, RZ ;  /* 0x0000000404087c24 */ /* 0x000fe4000f8e02ff */
[----:B------:R-:W-:Y:S01]  /*94a0*/  IMAD.WIDE.U32 R4, R9, UR4, R6 ;  /* 0x0000000409047c25 */ /* 0x000fe2000f8e0006 */
[----:B------:R-:W-:Y:S02]  /*94b0*/  ULDC UR4, c[0x0][0x2b8] ;  /* 0x0000ae0000047ab9 */ /* 0x000fe40000000800 */
[----:B------:R-:W-:Y:S01]  /*94c0*/  ISETP.GE.AND P0, PT, R26, UR4, PT ;  /* 0x000000041a007c0c */ /* 0x000fe2000bf06270 */
[----:B------:R-:W-:Y:S01]  /*94d0*/  IMAD.MOV R6, RZ, RZ, -R9 ;  /* 0x000000ffff067224 */ /* 0x000fe200078e0a09 */
[----:B------:R-:W-:Y:S01]  /*94e0*/  ISETP.GE.AND P1, PT, R25, UR4, PT ;  /* 0x0000000419007c0c */ /* 0x000fe2000bf26270 */
[----:B------:R-:W-:Y:S01]  /*94f0*/  IMAD R7, R9, UR5, R8 ;  /* 0x0000000509077c24 */ /* 0x000fe2000f8e0208 */
[----:B------:R-:W-:Y:S01]  /*9500*/  UMOV UR4, 0xffffffff ;  /* 0xffffffff00047882 */ /* 0x000fe20000000000 */
[----:B------:R-:W-:-:S02]  /*9510*/  IMAD R3, R0, R6, R3 ;  /* 0x0000000600037224 */ /* 0x000fc400078e0203 */
[----:B------:R-:W-:-:S03]  /*9520*/  IMAD.IADD R5, R5, 0x1, R7 ;  /* 0x0000000105057824 */ /* 0x000fc600078e0207 */
[----:B------:R-:W-:Y:S01]  /*9530*/  SHF.R.S32.HI R6, RZ, 0x1f, R3 ;  /* 0x0000001fff067819 */ /* 0x000fe20000011403 */
[----:B------:R-:W-:-:S04]  /*9540*/  IMAD.WIDE.U32 R4, R3, UR6, R4 ;  /* 0x0000000603047c25 */ /* 0x000fc8000f8e0004 */
[----:B------:R-:W-:-:S04]  /*9550*/  IMAD R6, R6, UR6, RZ ;  /* 0x0000000606067c24 */ /* 0x000fc8000f8e02ff */
[----:B------:R-:W-:Y:S01]  /*9560*/  IMAD R3, R3, UR7, R6 ;  /* 0x0000000703037c24 */ /* 0x000fe2000f8e0206 */
[----:B------:R-:W-:Y:S02]  /*9570*/  ULDC.64 UR6, c[0x0][0x280] ;  /* 0x0000a00000067ab9 */ /* 0x000fe40000000a00 */
[----:B------:R-:W-:Y:S01]  /*9580*/  LEA R6, P2, R4, UR6, 0x1 ;  /* 0x0000000604067c11 */ /* 0x000fe2000f8408ff */
[----:B------:R-:W-:-:S05]  /*9590*/  IMAD.IADD R3, R5, 0x1, R3 ;  /* 0x0000000105037824 */ /* 0x000fca00078e0203 */
[----:B------:R-:W-:Y:S01]  /*95a0*/  LEA.HI.X R3, R4, UR7, R3, 0x1, P2 ;  /* 0x0000000704037c11 */ /* 0x000fe200090f0c03 */
[----:B------:R-:W-:Y:S06]  /*95b0*/  BRA.DIV UR4, `(.L_x_51) ;  /* 0x0000002e045c7947 */ /* 0x000fec000b800000 */
[----:B------:R-:W-:Y:S01]  /*95c0*/  SHFL.IDX PT, R5, R3, RZ, 0x181f ;  /* 0x00181fff03057589 */ /* 0x000fe200000e0000 */
[----:B------:R-:W-:Y:S01]  /*95d0*/  ULDC UR4, c[0x0][0x288] ;  /* 0x0000a20000047ab9 */ /* 0x000fe20000000800 */
[----:B------:R-:W-:Y:S01]  /*95e0*/  LEA R35, R35, R28, 0x7 ;  /* 0x0000001c23237211 */ /* 0x000fe200078e38ff */
[----:B------:R-:W-:Y:S01]  /*95f0*/  IMAD R0, R0, UR4, RZ ;  /* 0x0000000400007c24 */ /* 0x000fe2000f8e02ff */
[----:B------:R-:W0:Y:S02]  /*9600*/  SHFL.IDX PT, R4, R6, RZ, 0x181f ;  /* 0x00181fff06047589 */ /* 0x000e2400000e0000 */
[C---:B------:R-:W-:Y:S01]  /*9610*/  IADD3 R11, R35.reuse, 0x20, RZ ;  /* 0x00000020230b7810 */ /* 0x040fe20007ffe0ff */
[C---:B------:R-:W-:Y:S01]  /*9620*/  VIADD R9, R35.reuse, 0x10 ;  /* 0x0000001023097836 */ /* 0x040fe20000000000 */
[----:B------:R-:W-:Y:S01]  /*9630*/  SHFL.IDX PT, R7, R3, 0x1, 0x181f ;  /* 0x00381f0003077f89 */ /* 0x000fe200000e0000 */
[----:B------:R-:W-:-:S03]  /*9640*/  ISETP.GE.AND P2, PT, R35, R0, PT ;  /* 0x000000002300720c */ /* 0x000fc60003f46270 */
[----:B------:R-:W1:Y:S10]  /*9650*/  SHFL.IDX PT, R14, R6, 0x1, 0x181f ;  /* 0x00381f00060e7f89 */ /* 0x000e7400000e0000 */
[----:B------:R-:W-:Y:S01]  /*9660*/  @!P2 LEA R21, R19, UR45, 0x1 ;  /* 0x0000002d1315ac11 */ /* 0x000fe2000f8e08ff */
[----:B0-----:R-:W-:-:S05]  /*9670*/  @!P2 IMAD.WIDE.U32 R4, R26, 0x2, R4 ;  /* 0x000000021a04a825 */ /* 0x001fca00078e0004 */
[----:B------:R-:W-:Y:S04]  /*9680*/  @!P2 LDGSTS.E.BYPASS.LTC128B.128 [R21+0x10400], desc[UR38][R4.64], !P0 ;  /* 0x104000000415afae */ /* 0x000fe8000c101d66 */
[----:B------:R1:W-:Y:S01]  /*9690*/  @!P2 LDGSTS.E.BYPASS.LTC128B.128 [R21+0x14400], desc[UR38][R4.64+0x80], !P1 ;  /* 0x144000800415afae */ /* 0x0003e2000c901d66 */
[-C--:B------:R-:W-:Y:S01]  /*96a0*/  ISETP.GE.AND P2, PT, R9, R0.reuse, PT ;  /* 0x000000000900720c */ /* 0x080fe20003f46270 */
[----:B-1----:R-:W-:Y:S02]  /*96b0*/  IMAD.MOV.U32 R4, RZ, RZ, R14 ;  /* 0x000000ffff047224 */ /* 0x002fe400078e000e */
[----:B------:R-:W-:Y:S01]  /*96c0*/  IMAD.MOV.U32 R5, RZ, RZ, R7 ;  /* 0x000000ffff057224 */ /* 0x000fe200078e0007 */
[----:B------:R-:W0:Y:S09]  /*96d0*/  SHFL.IDX PT, R14, R6, 0x2, 0x181f ;  /* 0x00581f00060e7f89 */ /* 0x000e3200000e0000 */
[----:B------:R-:W-:Y:S01]  /*96e0*/  @!P2 LEA R37, R19, UR45, 0x1 ;  /* 0x0000002d1325ac11 */ /* 0x000fe2000f8e08ff */
[----:B------:R-:W-:Y:S01]  /*96f0*/  @!P2 IMAD.WIDE.U32 R8, R26, 0x2, R4 ;  /* 0x000000021a08a825 */ /* 0x000fe200078e0004 */
[----:B------:R-:W1:Y:S04]  /*9700*/  SHFL.IDX PT, R7, R3, 0x2, 0x181f ;  /* 0x00581f0003077f89 */ /* 0x000e6800000e0000 */
[----:B------:R-:W-:Y:S04]  /*9710*/  @!P2 LDGSTS.E.BYPASS.LTC128B.128 [R37+0x10c00], desc[UR38][R8.64], !P0 ;  /* 0x10c000000825afae */ /* 0x000fe8000c101d66 */
[----:B------:R-:W-:Y:S01]  /*9720*/  @!P2 LDGSTS.E.BYPASS.LTC128B.128 [R37+0x14c00], desc[UR38][R8.64+0x80], !P1 ;  /* 0x14c000800825afae */ /* 0x000fe2000c901d66 */
[----:B------:R-:W-:Y:S01]  /*9730*/  ISETP.GE.AND P2, PT, R11, R0, PT ;  /* 0x000000000b00720c */ /* 0x000fe20003f46270 */
[----:B------:R-:W-:-:S02]  /*9740*/  VIADD R11, R35, 0x30 ;  /* 0x00000030230b7836 */ /* 0x000fc40000000000 */
[----:B0-----:R-:W-:Y:S02]  /*9750*/  IMAD.MOV.U32 R4, RZ, RZ, R14 ;  /* 0x000000ffff047224 */ /* 0x001fe400078e000e */
[----:B------:R-:W0:Y:S08]  /*9760*/  SHFL.IDX PT, R14, R6, 0x3, 0x181f ;  /* 0x00781f00060e7f89 */ /* 0x000e3000000e0000 */
[----:B------:R-:W-:Y:S01]  /*9770*/  @!P2 LEA R21, R19, UR45, 0x1 ;  /* 0x0000002d1315ac11 */ /* 0x000fe2000f8e08ff */
[----:B-1----:R-:W-:-:S02]  /*9780*/  IMAD.MOV.U32 R5, RZ, RZ, R7 ;  /* 0x000000ffff057224 */ /* 0x002fc400078e0007 */
[----:B------:R-:W1:Y:S01]  /*9790*/  SHFL.IDX PT, R7, R3, 0x3, 0x181f ;  /* 0x00781f0003077f89 */ /* 0x000e6200000e0000 */
[----:B------:R-:W-:-:S05]  /*97a0*/  @!P2 IMAD.WIDE.U32 R4, R26, 0x2, R4 ;  /* 0x000000021a04a825 */ /* 0x000fca00078e0004 */
[----:B------:R-:W-:Y:S04]  /*97b0*/  @!P2 LDGSTS.E.BYPASS.LTC128B.128 [R21+0x11400], desc[UR38][R4.64], !P0 ;  /* 0x114000000415afae */ /* 0x000fe8000c101d66 */
[----:B------:R0:W-:Y:S01]  /*97c0*/  @!P2 LDGSTS.E.BYPASS.LTC128B.128 [R21+0x15400], desc[UR38][R4.64+0x80], !P1 ;  /* 0x154000800415afae */ /* 0x0001e2000c901d66 */
[----:B------:R-:W-:Y:S01]  /*97d0*/  ISETP.GE.AND P2, PT, R11, R0, PT ;  /* 0x000000000b00720c */ /* 0x000fe20003f46270 */
[----:B------:R-:W-:Y:S01]  /*97e0*/  VIADD R11, R35, 0x40 ;  /* 0x00000040230b7836 */ /* 0x000fe20000000000 */
[----:B0-----:R-:W-:Y:S01]  /*97f0*/  MOV R4, R14 ;  /* 0x0000000e00047202 */ /* 0x001fe20000000f00 */
[----:B-1----:R-:W-:Y:S01]  /*9800*/  IMAD.MOV.U32 R5, RZ, RZ, R7 ;  /* 0x000000ffff057224 */ /* 0x002fe200078e0007 */
        /* <DEDUP_REMOVED lines=10> */
[----:B------:R-:W-:-:S02]  /*98b0*/  @!P2 LEA R21, R19, UR45, 0x1 ;  /* 0x0000002d1315ac11 */ /* 0x000fc4000f8e08ff */
[----:B-1----:R-:W-:Y:S02]  /*98c0*/  MOV R5, R7 ;  /* 0x0000000700057202 */ /* 0x002fe40000000f00 */
[----:B------:R-:W1:Y:S01]  /*98d0*/  SHFL.IDX PT, R7, R3, 0x5, 0x181f ;  /* 0x00b81f0003077f89 */ /* 0x000e6200000e0000 */
[----:B------:R-:W-:-:S05]  /*98e0*/  @!P2 IMAD.WIDE.U32 R4, R26, 0x2, R4 ;  /* 0x000000021a04a825 */ /* 0x000fca00078e0004 */
[----:B------:R-:W-:Y:S04]  /*98f0*/  @!P2 LDGSTS.E.BYPASS.LTC128B.128 [R21+0x12400], desc[UR38][R4.64], !P0 ;  /* 0x124000000415afae */ /* 0x000fe8000c101d66 */
[----:B------:R0:W-:Y:S01]  /*9900*/  @!P2 LDGSTS.E.BYPASS.LTC128B.128 [R21+0x16400], desc[UR38][R4.64+0x80], !P1 ;  /* 0x164000800415afae */ /* 0x0001e2000c901d66 */
[-C--:B------:R-:W-:Y:S02]  /*9910*/  ISETP.GE.AND P2, PT, R11, R0.reuse, PT ;  /* 0x000000000b00720c */ /* 0x080fe40003f46270 */
[----:B------:R-:W-:Y:S01]  /*9920*/  IADD3 R11, R35, 0x60, RZ ;  /* 0x00000060230b7810 */ /* 0x000fe20007ffe0ff */
[----:B0-----:R-:W-:Y:S02]  /*9930*/  IMAD.MOV.U32 R4, RZ, RZ, R14 ;  /* 0x000000ffff047224 */ /* 0x001fe400078e000e */
[----:B-1----:R-:W-:Y:S01]  /*9940*/  IMAD.MOV.U32 R5, RZ, RZ, R7 ;  /* 0x000000ffff057224 */ /* 0x002fe200078e0007 */
[----:B------:R-:W0:Y:S07]  /*9950*/  SHFL.IDX PT, R14, R6, 0x6, 0x181f ;  /* 0x00d81f00060e7f89 */ /* 0x000e2e00000e0000 */
[----:B------:R-:W-:Y:S01]  /*9960*/  @!P2 LEA R37, R19, UR45, 0x1 ;  /* 0x0000002d1325ac11 */ /* 0x000fe2000f8e08ff */
[----:B------:R-:W-:Y:S01]  /*9970*/  @!P2 IMAD.WIDE.U32 R8, R26, 0x2, R4 ;  /* 0x000000021a08a825 */ /* 0x000fe200078e0004 */
[----:B------:R-:W1:Y:S04]  /*9980*/  SHFL.IDX PT, R7, R3, 0x6, 0x181f ;  /* 0x00d81f0003077f89 */ /* 0x000e6800000e0000 */
[----:B------:R2:W-:Y:S04]  /*9990*/  @!P2 LDGSTS.E.BYPASS.LTC128B.128 [R37+0x12c00], desc[UR38][R8.64], !P0 ;  /* 0x12c000000825afae */ /* 0x0005e8000c101d66 */
[----:B------:R2:W-:Y:S01]  /*99a0*/  @!P2 LDGSTS.E.BYPASS.LTC128B.128 [R37+0x16c00], desc[UR38][R8.64+0x80], !P1 ;  /* 0x16c000800825afae */ /* 0x0005e2000c901d66 */
[----:B------:R-:W-:-:S03]  /*99b0*/  ISETP.GE.AND P2, PT, R11, R0, PT ;  /* 0x000000000b00720c */ /* 0x000fc60003f46270 */
[----:B------:R-:W3:Y:S01]  /*99c0*/  SHFL.IDX PT, R3, R3, 0x7, 0x181f ;  /* 0x00f81f0003037f89 */ /* 0x000ee200000e0000 */
[----:B0-----:R-:W-:-:S03]  /*99d0*/  IMAD.MOV.U32 R4, RZ, RZ, R14 ;  /* 0x000000ffff047224 */ /* 0x001fc600078e000e */
[----:B------:R2:W0:Y:S01]  /*99e0*/  SHFL.IDX PT, R14, R6, 0x7, 0x181f ;  /* 0x00f81f00060e7f89 */ /* 0x00042200000e0000 */
[----:B-1----:R-:W-:-:S05]  /*99f0*/  IMAD.MOV.U32 R5, RZ, RZ, R7 ;  /* 0x000000ffff057224 */ /* 0x002fca00078e0007 */
[----:B------:R-:W-:Y:S01]  /*9a00*/  @!P2 LEA R7, R19, UR45, 0x1 ;  /* 0x0000002d1307ac11 */ /* 0x000fe2000f8e08ff */
[----:B------:R-:W-:-:S05]  /*9a10*/  @!P2 IMAD.WIDE.U32 R4, R26, 0x2, R4 ;  /* 0x000000021a04a825 */ /* 0x000fca00078e0004 */
[----:B------:R2:W-:Y:S04]  /*9a20*/  @!P2 LDGSTS.E.BYPASS.LTC128B.128 [R7+0x13400], desc[UR38][R4.64], !P0 ;  /* 0x134000000407afae */ /* 0x0005e8000c101d66 */
[----:B---3--:R2:W-:Y:S02]  /*9a30*/  @!P2 LDGSTS.E.BYPASS.LTC128B.128 [R7+0x17400], desc[UR38][R4.64+0x80], !P1 ;  /* 0x174000800407afae */ /* 0x0085e4000c901d66 */
.L_x_123:
[----:B------:R-:W-:Y:S01]  /*9a40*/  VIADD R35, R35, 0x70 ;  /* 0x0000007023237836 */ /* 0x000fe20000000000 */
[----:B------:R-:W-:Y:S01]  /*9a50*/  BSSY B0, `(.L_x_52) ;  /* 0x000000e000007945 */ /* 0x000fe20003800000 */
[----:B0-2---:R-:W-:Y:S02]  /*9a60*/  IMAD.MOV.U32 R4, RZ, RZ, R14 ;  /* 0x000000ffff047224 */ /* 0x005fe400078e000e */
[----:B------:R-:W-:Y:S01]  /*9a70*/  IMAD.MOV.U32 R5, RZ, RZ, R3 ;  /* 0x000000ffff057224 */ /* 0x000fe200078e0003 */
[----:B------:R-:W-:Y:S02]  /*9a80*/  ISETP.GE.AND P2, PT, R35, R0, PT ;  /* 0x000000002300720c */ /* 0x000fe40003f46270 */
[----:B------:R-:W-:-:S04]  /*9a90*/  MOV R0, 0x1 ;  /* 0x0000000100007802 */ /* 0x000fc80000000f00 */
[----:B------:R-:W-:-:S07]  /*9aa0*/  SHF.L.U32 R0, R0, 0x1f, RZ ;  /* 0x0000001f00007819 */ /* 0x000fce00000006ff */
[----:B------:R-:W-:Y:S05]  /*9ab0*/  @P2 BRA `(.L_x_53) ;  /* 0x00000000001c2947 */ /* 0x000fea0003800000 */
[----:B------:R-:W-:Y:S01]  /*9ac0*/  IMAD.WIDE.U32 R4, R26, 0x2, R4 ;  /* 0x000000021a047825 */ /* 0x000fe200078e0004 */
[----:B------:R-:W-:-:S05]  /*9ad0*/  LEA R3, R19, UR45, 0x1 ;  /* 0x0000002d13037c11 */ /* 0x000fca000f8e08ff */
[----:B------:R-:W-:Y:S01]  /*9ae0*/  @!PT LDS RZ, [RZ] ;  /* 0x00000000fffff984 */ /* 0x000fe20000000800 */
[----:B------:R-:W-:Y:S01]  /*9af0*/  @!PT LDS RZ, [RZ] ;  /* 0x00000000fffff984 */ /* 0x000fe20000000800 */
[----:B------:R-:W-:Y:S01]  /*9b00*/  @!PT LDS RZ, [RZ] ;  /* 0x00000000fffff984 */ /* 0x000fe20000000800 */
[----:B------:R0:W-:Y:S04]  /*9b10*/  LDGSTS.E.BYPASS.LTC128B.128 [R3+0x13c00], desc[UR38][R4.64], !P0 ;  /* 0x13c0000004037fae */ /* 0x0001e8000c101d66 */
[----:B------:R0:W-:Y:S02]  /*9b20*/  LDGSTS.E.BYPASS.LTC128B.128 [R3+0x17c00], desc[UR38][R4.64+0x80], !P1 ;  /* 0x17c0008004037fae */ /* 0x0001e4000c901d66 */
.L_x_53:
[----:B------:R-:W-:Y:S05]  /*9b30*/  BSYNC B0 ;  /* 0x0000000000007941 */ /* 0x000fea0003800000 */
.L_x_52:
[----:B------:R-:W-:Y:S01]  /*9b40*/  NOP ;  /* 0x0000000000007918 */ /* 0x000fe20000000000 */
[----:B------:R-:W-:Y:S01]  /*9b50*/  SYNCS.ARRIVE.TRANS64.RED.A0T1 RZ, [UR45+0x28800], RZ ;  /* 0x028800ffffff79a7 */ /* 0x000fe2000820042d */
[----:B------:R-:W-:Y:S01]  /*9b60*/  ARRIVES.LDGSTSBAR.64.TRANSCNT [UR45+0x28800] ;  /* 0x02880000ff0079b0 */ /* 0x000fe20008000aad */
[----:B------:R-:W-:Y:S01]  /*9b70*/  NOP ;  /* 0x0000000000007918 */ /* 0x000fe20000000000 */
[----:B------:R-:W-:Y:S01]  /*9b80*/  SYNCS.ARRIVE.TRANS64.A1T0 RZ, [UR45+0x28800], RZ ;  /* 0x028800ffffff79a7 */ /* 0x000fe2000810002d */
[----:B------:R-:W1:Y:S02]  /*9b90*/  SYNCS.PHASECHK.TRANS64.TRYWAIT P0, [UR45+0x28820], R0 ;  /* 0x02882000ff0075a7 */ /* 0x000e64000800016d */
[----:B-1----:R-:W-:Y:S05]  /*9ba0*/  @!P0 BRA `(.L_x_54) ;  /* 0x0000003000648947 */ /* 0x002fea0003800000 */
.L_x_124:
[----:B------:R-:W-:Y:S01]  /*9bb0*/  UIADD3 UR4, UR49, -0x2, URZ ;  /* 0xfffffffe31047890 */ /* 0x000fe2000fffe03f */
[----:B------:R-:W-:Y:S01]  /*9bc0*/  IMAD.MOV.U32 R8, RZ, RZ, 0x1 ;  /* 0x00000001ff087424 */ /* 0x000fe200078e00ff */
[----:B------:R-:W-:Y:S02]  /*9bd0*/  MOV R10, RZ ;  /* 0x000000ff000a7202 */ /* 0x000fe40000000f00 */
[----:B------:R-:W-:-:S06]  /*9be0*/  UISETP.GE.AND UP0, UPT, UR4, UR48, UPT ;  /* 0x000000300400728c */ /* 0x000fcc000bf06270 */
[----:B------:R-:W-:-:S13]  /*9bf0*/  PLOP3.LUT P0, PT, PT, PT, UP0, 0x80, 0x0 ;  /* 0x000000000000781c */ /* 0x000fda0003f0f008 */
[----:B------:R-:W-:Y:S05]  /*9c00*/  @!P0 BRA `(.L_x_55) ;  /* 0x0000001000288947 */ /* 0x000fea0003800000 */
[----:B------:R-:W-:Y:S01]  /*9c10*/  UIADD3 UR4, UR47, 0x1, URZ ;  /* 0x000000012f047890 */ /* 0x000fe2000fffe03f */
[----:B0-----:R-:W-:Y:S01]  /*9c20*/  LOP3.LUT R3, RZ, UR44, RZ, 0x33, !PT ;  /* 0x0000002cff037c12 */ /* 0x001fe2000f8e33ff */
[----:B------:R-:W-:Y:S01]  /*9c30*/  BSSY B0, `(.L_x_55) ;  /* 0x0000107000007945 */ /* 0x000fe20003800000 */
[----:B------:R-:W-:Y:S01]  /*9c40*/  IADD3 R31, R33, R31, R28 ;  /* 0x0000001f211f7210 */ /* 0x000fe20007ffe01c */
[----:B------:R-:W-:Y:S01]  /*9c50*/  UIMAD UR4, UR4, UR41, URZ ;  /* 0x00000029040472a4 */ /* 0x000fe2000f8e023f */
[----:B------:R-:W-:Y:S01]  /*9c60*/  IMAD.MOV.U32 R9, RZ, RZ, 0x1 ;  /* 0x00000001ff097424 */ /* 0x000fe200078e00ff */
[----:B------:R-:W-:Y:S02]  /*9c70*/  MOV R20, RZ ;  /* 0x000000ff00147202 */ /* 0x000fe40000000f00 */
[----:B------:R-:W-:Y:S02]  /*9c80*/  VIADD R31, R31, 0xfffffe80 ;  /* 0xfffffe801f1f7836 */ /* 0x000fe40000000000 */
[----:B------:R-:W-:Y:S01]  /*9c90*/  LOP3.LUT R0, RZ, UR4, RZ, 0x33, !PT ;  /* 0x00000004ff007c12 */ /* 0x000fe2000f8e33ff */
[----:B------:R-:W-:-:S02]  /*9ca0*/  ULDC UR4, c[0x0][0x2f4] ;  /* 0x0000bd0000047ab9 */ /* 0x000fc40000000800 */
[----:B------:R-:W-:Y:S02]  /*9cb0*/  ISETP.GE.AND P2, PT, R26, UR4, PT ;  /* 0x000000041a007c0c */ /* 0x000fe4000bf46270 */
[----:B------:R-:W-:Y:S02]  /*9cc0*/  VIMNMX R0, R0, R3, !PT ;  /* 0x0000000300007248 */ /* 0x000fe40007fe0100 */
[----:B------:R-:W-:Y:S02]  /*9cd0*/  IADD3 R3, -R28, UR43, RZ ;  /* 0x0000002b1c037c10 */ /* 0x000fe4000fffe1ff */
[----:B------:R-:W-:Y:S01]  /*9ce0*/  ISETP.GE.AND P1, PT, R25, UR4, PT ;  /* 0x0000000419007c0c */ /* 0x000fe2000bf26270 */
[C---:B------:R-:W-:Y:S01]  /*9cf0*/  IMAD R21, R0.reuse, -0x80, R31 ;  /* 0xffffff8000157824 */ /* 0x040fe200078e021f */
[C---:B------:R-:W-:Y:S01]  /*9d00*/  IADD3 R22, -R0.reuse, -0x2, RZ ;  /* 0xfffffffe00167810 */ /* 0x040fe20007ffe1ff */
[----:B------:R-:W-:-:S04]  /*9d10*/  IMAD R3, R0, 0x80, R3 ;  /* 0x0000008000037824 */ /* 0x000fc800078e0203 */
[----:B------:R-:W-:-:S07]  /*9d20*/  VIADD R31, R3, 0x100 ;  /* 0x00000100031f7836 */ /* 0x000fce0000000000 */
.L_x_68:
[----:B------:R-:W-:Y:S01]  /*9d30*/  ISETP.NE.AND P0, PT, R29, 0x1, PT ;  /* 0x000000011d00780c */ /* 0x000fe20003f05270 */
[----:B------:R-:W-:-:S12]  /*9d40*/  ULDC.64 UR4, c[0x0][0x428] ;  /* 0x00010a0000047ab9 */ /* 0x000fd80000000a00 */
[----:B------:R-:W0:Y:S08]  /*9d50*/  @P0 LDC R0, c[0x0][0x434] ;  /* 0x00010d00ff000b82 */ /* 0x000e300000000800 */
[----:B------:R-:W1:Y:S01]  /*9d60*/  @P0 LDC R4, c[0x0][0x438] ;  /* 0x00010e00ff040b82 */ /* 0x000e620000000800 */
[----:B0-----:R-:W-:-:S04]  /*9d70*/  @P0 IMAD.HI.U32 R3, R21, R0, RZ ;  /* 0x0000000015030227 */ /* 0x001fc800078e00ff */
[----:B------:R-:W-:Y:S01]  /*9d80*/  IMAD.MOV.U32 R0, RZ, RZ, R21 ;  /* 0x000000ffff007224 */ /* 0x000fe200078e0015 */
[----:B-1----:R-:W-:Y:S01]  /*9d90*/  @P0 SHF.R.U32.HI R0, RZ, R4, R3 ;  /* 0x00000004ff000219 */ /* 0x002fe20000011603 */
[----:B------:R-:W-:-:S03]  /*9da0*/  IMAD R3, R27, UR4, RZ ;  /* 0x000000041b037c24 */ /* 0x000fc6000f8e02ff */
[--C-:B------:R-:W-:Y:S01]  /*9db0*/  SHF.R.S32.HI R5, RZ, 0x1f, R0.reuse ;  /* 0x0000001fff057819 */ /* 0x100fe20000011400 */
[----:B------:R-:W-:Y:S02]  /*9dc0*/  IMAD.MOV.U32 R4, RZ, RZ, R0 ;  /* 0x000000ffff047224 */ /* 0x000fe400078e0000 */
[C---:B------:R-:W-:Y:S02]  /*9dd0*/  IMAD R3, R30.reuse, UR5, R3 ;  /* 0x000000051e037c24 */ /* 0x040fe4000f8e0203 */
[----:B------:R-:W-:Y:S01]  /*9de0*/  IMAD.WIDE.U32 R6, R30, UR4, R4 ;  /* 0x000000041e067c25 */ /* 0x000fe2000f8e0004 */
[----:B------:R-:W-:-:S04]  /*9df0*/  ULDC.64 UR4, c[0x0][0x418] ;  /* 0x0001060000047ab9 */ /* 0x000fc80000000a00 */
[----:B------:R-:W-:Y:S02]  /*9e00*/  IADD3 R3, R3, R7, RZ ;  /* 0x0000000703037210 */ /* 0x000fe40007ffe0ff */
[----:B------:R-:W-:-:S04]  /*9e10*/  LEA R4, P0, R6, UR4, 0x2 ;  /* 0x0000000406047c11 */ /* 0x000fc8000f8010ff */
[----:B------:R-:W-:-:S05]  /*9e20*/  LEA.HI.X R5, R6, UR5, R3, 0x2, P0 ;  /* 0x0000000506057c11 */ /* 0x000fca00080f1403 */
[----:B--2---:R-:W2:Y:S01]  /*9e30*/  LDG.E R32, desc[UR38][R4.64] ;  /* 0x0000002604207981 */ /* 0x004ea2000c1e1900 */
[----:B------:R-:W-:Y:S01]  /*9e40*/  ISETP.NE.AND P3, PT, R18, 0x3, PT ;  /* 0x000000031200780c */ /* 0x000fe20003f65270 */
[----:B------:R-:W-:-:S05]  /*9e50*/  VIADD R10, R20, 0x1 ;  /* 0x00000001140a7836 */ /* 0x000fca0000000000 */
[----:B------:R-:W-:-:S04]  /*9e60*/  ISETP.NE.AND P0, PT, R10, 0x2, PT ;  /* 0x000000020a00780c */ /* 0x000fc80003f05270 */
[----:B------:R-:W-:Y:S02]  /*9e70*/  SEL R8, RZ, 0x1, P0 ;  /* 0x00000001ff087807 */ /* 0x000fe40000000000 */
[----:B------:R-:W-:Y:S02]  /*9e80*/  SEL R10, R10, RZ, P0 ;  /* 0x000000ff0a0a7207 */ /* 0x000fe40000000000 */
[----:B------:R-:W-:Y:S02]  /*9e90*/  LOP3.LUT R8, R9, R8, RZ, 0x3c, !PT ;  /* 0x0000000809087212 */ /* 0x000fe400078e3cff */
[----:B--2---:R-:W-:Y:S01]  /*9ea0*/  SHF.R.S32.HI R33, RZ, 0x1f, R32 ;  /* 0x0000001fff217819 */ /* 0x004fe20000011420 */
[----:B------:R-:W-:Y:S06]  /*9eb0*/  @!P3 BRA `(.L_x_56) ;  /* 0x000000000004b947 */ /* 0x000fec0003800000 */
[----:B------:R-:W-:Y:S01]  /*9ec0*/  BPT.TRAP 0x1 ;  /* 0x000000040000795c */ /* 0x000fe20000300000 */
.L_x_56:
[----:B------:R-:W-:Y:S01]  /*9ed0*/  LEA R34, R10, UR45, 0x3 ;  /* 0x0000002d0a227c11 */ /* 0x000fe2000f8e18ff */
[----:B------:R-:W-:Y:S01]  /*9ee0*/  BSSY B1, `(.L_x_57) ;  /* 0x0000004000017945 */ /* 0x000fe20003800000 */
[----:B------:R-:W-:-:S04]  /*9ef0*/  SHF.L.U32 R3, R8, 0x1f, RZ ;  /* 0x0000001f08037819 */ /* 0x000fc800000006ff */
[----:B------:R-:W0:Y:S02]  /*9f00*/  SYNCS.PHASECHK.TRANS64.TRYWAIT P0, [R34+URZ+0x28840], R3 ;  /* 0x02884003220075a7 */ /* 0x000e24000800017f */
[----:B0-----:R-:W-:Y:S05]  /*9f10*/  @!P0 BRA `(.L_x_58) ;  /* 0x0000002c00a08947 */ /* 0x001fea0003800000 */
.L_x_125:
[----:B------:R-:W-:Y:S05]  /*9f20*/  BSYNC B1 ;  /* 0x0000000000017941 */ /* 0x000fea0003800000 */
.L_x_57:
[----:B------:R-:W-:Y:S01]  /*9f30*/  ULDC UR4, c[0x0][0x430] ;  /* 0x00010c0000047ab9 */ /* 0x000fe20000000800 */
[----:B------:R-:W-:Y:S01]  /*9f40*/  R2UR UR6, R24 ;  /* 0x00000000180672ca */ /* 0x000fe200000e0000 */
[----:B------:R-:W-:Y:S01]  /*9f50*/  UIADD3 UR4, -UR4, URZ, URZ ;  /* 0x0000003f04047290 */ /* 0x000fe2000fffe13f */
[C---:B------:R-:W-:Y:S02]  /*9f60*/  LOP3.LUT P4, RZ, R23.reuse, 0x2, RZ, 0xc0, !PT ;  /* 0x0000000217ff7812 */ /* 0x040fe4000788c0ff */
[----:B------:R-:W-:-:S03]  /*9f70*/  LOP3.LUT P3, RZ, R23, 0x1, RZ, 0xc0, !PT ;  /* 0x0000000117ff7812 */ /* 0x000fc6000786c0ff */
[----:B------:R-:W-:Y:S01]  /*9f80*/  IMAD R35, R0, UR4, R21 ;  /* 0x0000000400237c24 */ /* 0x000fe2000f8e0215 */
[----:B------:R-:W-:-:S03]  /*9f90*/  ULDC.64 UR4, c[0x0][0x300] ;  /* 0x0000c00000047ab9 */ /* 0x000fc60000000a00 */
[----:B------:R-:W-:Y:S01]  /*9fa0*/  IMAD.WIDE.U32 R4, R35, UR4, RZ ;  /* 0x0000000423047c25 */ /* 0x000fe2000f8e00ff */
[----:B------:R-:W-:-:S05]  /*9fb0*/  SHF.R.S32.HI R36, RZ, 0x1f, R35 ;  /* 0x0000001fff247819 */ /* 0x000fca0000011423 */
[----:B------:R-:W-:-:S04]  /*9fc0*/  IMAD R0, R36, UR4, RZ ;  /* 0x0000000424007c24 */ /* 0x000fc8000f8e02ff */
[----:B0-----:R-:W-:Y:S01]  /*9fd0*/  IMAD R3, R35, UR5, R0 ;  /* 0x0000000523037c24 */ /* 0x001fe2000f8e0200 */
[----:B------:R-:W-:-:S03]  /*9fe0*/  ULDC.64 UR4, c[0x0][0x310] ;  /* 0x0000c40000047ab9 */ /* 0x000fc60000000a00 */
[----:B------:R-:W-:Y:S02]  /*9ff0*/  IMAD.IADD R5, R5, 0x1, R3 ;  /* 0x0000000105057824 */ /* 0x000fe400078e0203 */
[----:B------:R-:W-:Y:S02]  /*a000*/  IMAD R3, R33, UR4, RZ ;  /* 0x0000000421037c24 */ /* 0x000fe4000f8e02ff */
[----:B------:R-:W-:-:S04]  /*a010*/  IMAD.WIDE.U32 R4, R32, UR4, R4 ;  /* 0x0000000420047c25 */ /* 0x000fc8000f8e0004 */
[----:B------:R-:W-:Y:S01]  /*a020*/  IMAD R3, R32, UR5, R3 ;  /* 0x0000000520037c24 */ /* 0x000fe2000f8e0203 */
[----:B------:R-:W-:-:S03]  /*a030*/  ULDC.64 UR4, c[0x0][0x308] ;  /* 0x0000c20000047ab9 */ /* 0x000fc60000000a00 */
[----:B------:R-:W-:Y:S01]  /*a040*/  IMAD.IADD R5, R5, 0x1, R3 ;  /* 0x0000000105057824 */ /* 0x000fe200078e0203 */
[----:B------:R-:W-:Y:S01]  /*a050*/  MOV R3, UR4 ;  /* 0x0000000400037c02 */ /* 0x000fe20008000f00 */
[----:B------:R-:W-:-:S03]  /*a060*/  UIMAD UR4, UR6, UR4, URZ ;  /* 0x00000004060472a4 */ /* 0x000fc6000f8e023f */
[----:B------:R-:W-:Y:S01]  /*a070*/  ULDC.64 UR6, c[0x0][0x2e8] ;  /* 0x0000ba0000067ab9 */ /* 0x000fe20000000a00 */
[----:B------:R-:W-:Y:S02]  /*a080*/  UIMAD UR4, UR42, UR5, UR4 ;  /* 0x000000052a0472a4 */ /* 0x000fe4000f8e0204 */
[----:B------:R-:W-:-:S04]  /*a090*/  IMAD.WIDE.U32 R4, R3, UR42, R4 ;  /* 0x0000002a03047c25 */ /* 0x000fc8000f8e0004 */
[----:B------:R-:W-:Y:S01]  /*a0a0*/  VIADD R5, R5, UR4 ;  /* 0x0000000405057c36 */ /* 0x000fe20008000000 */
[----:B------:R-:W-:Y:S01]  /*a0b0*/  LEA R6, P0, R4, UR6, 0x1 ;  /* 0x0000000604067c11 */ /* 0x000fe2000f8008ff */
[----:B------:R-:W-:-:S03]  /*a0c0*/  UMOV UR4, 0xffffffff ;  /* 0xffffffff00047882 */ /* 0x000fc60000000000 */
[----:B------:R-:W-:Y:S01]  /*a0d0*/  LEA.HI.X R5, R4, UR7, R5, 0x1, P0 ;  /* 0x0000000704057c11 */ /* 0x000fe200080f0c05 */
[----:B------:R-:W-:Y:S01]  /*a0e0*/  IMAD R4, R10, 0x4000, R19 ;  /* 0x000040000a047824 */ /* 0x000fe200078e0213 */
[----:B------:R-:W-:Y:S07]  /*a0f0*/  BRA.DIV UR4, `(.L_x_59) ;  /* 0x0000002e043c7947 */ /* 0x000fee000b800000 */
[----:B------:R-:W0:Y:S01]  /*a100*/  SHFL.IDX PT, R14, R6, RZ, 0x181f ;  /* 0x00181fff060e7589 */ /* 0x000e2200000e0000 */
[----:B------:R-:W-:Y:S01]  /*a110*/  IMAD.SHL.U32 R3, R26, 0x2, RZ ;  /* 0x000000021a037824 */ /* 0x000fe200078e00ff */
[----:B------:R-:W-:Y:S02]  /*a120*/  LEA R4, R4, UR45, 0x1 ;  /* 0x0000002d04047c11 */ /* 0x000fe4000f8e08ff */
[----:B------:R-:W1:Y:S04]  /*a130*/  SHFL.IDX PT, R0, R5, RZ, 0x181f ;  /* 0x00181fff05007589 */ /* 0x000e6800000e0000 */
[----:B------:R-:W2:Y:S04]  /*a140*/  SHFL.IDX PT, R37, R6, 0x1, 0x181f ;  /* 0x00381f0006257f89 */ /* 0x000ea800000e0000 */
[----:B------:R-:W-:Y:S01]  /*a150*/  SHFL.IDX PT, R7, R5, 0x2, 0x181f ;  /* 0x00581f0005077f89 */ /* 0x000fe200000e0000 */
[----:B0-----:R-:W-:-:S04]  /*a160*/  IADD3 R14, P0, R14, R3, RZ ;  /* 0x000000030e0e7210 */ /* 0x001fc80007f1e0ff */
[----:B-1----:R-:W-:Y:S02]  /*a170*/  IADD3.X R15, RZ, R0, RZ, P0, !PT ;  /* 0x00000000ff0f7210 */ /* 0x002fe400007fe4ff */
[----:B------:R-:W0:Y:S01]  /*a180*/  SHFL.IDX PT, R0, R5, 0x1, 0x181f ;  /* 0x00381f0005007f89 */ /* 0x000e2200000e0000 */
[----:B--2---:R-:W-:-:S03]  /*a190*/  IADD3 R12, P0, R37, R3, RZ ;  /* 0x00000003250c7210 */ /* 0x004fc60007f1e0ff */
[----:B------:R-:W-:Y:S04]  /*a1a0*/  LDGSTS.E.BYPASS.LTC128B.128 [R4+0x18400], desc[UR38][R14.64], !P4 ;  /* 0x184000000e047fae */ /* 0x000fe8000e101d66 */
[----:B------:R1:W-:Y:S04]  /*a1b0*/  LDGSTS.E.BYPASS.LTC128B.128 [R4+0x1c400], desc[UR38][R14.64+0x80], !P3 ;  /* 0x1c4000800e047fae */ /* 0x0003e8000d901d66 */
[----:B------:R-:W-:Y:S04]  /*a1c0*/  SHFL.IDX PT, R37, R6, 0x3, 0x181f ;  /* 0x00781f0006257f89 */ /* 0x000fe800000e0000 */
[----:B-1----:R-:W1:Y:S01]  /*a1d0*/  SHFL.IDX PT, R14, R6, 0x2, 0x181f ;  /* 0x00581f00060e7f89 */ /* 0x002e6200000e0000 */
[----:B0-----:R-:W-:-:S03]  /*a1e0*/  IMAD.X R13, RZ, RZ, R0, P0 ;  /* 0x000000ffff0d7224 */ /* 0x001fc600000e0600 */
[----:B------:R-:W0:Y:S04]  /*a1f0*/  SHFL.IDX PT, R0, R5, 0x3, 0x181f ;  /* 0x00781f0005007f89 */ /* 0x000e2800000e0000 */
[----:B------:R-:W-:Y:S04]  /*a200*/  LDGSTS.E.BYPASS.LTC128B.128 [R4+0x18c00], desc[UR38][R12.64], !P4 ;  /* 0x18c000000c047fae */ /* 0x000fe8000e101d66 */
[----:B------:R1:W-:Y:S02]  /*a210*/  LDGSTS.E.BYPASS.LTC128B.128 [R4+0x1cc00], desc[UR38][R12.64+0x80], !P3 ;  /* 0x1cc000800c047fae */ /* 0x0003e4000d901d66 */
[----:B-1----:R-:W-:-:S05]  /*a220*/  IADD3 R12, P0, R14, R3, RZ ;  /* 0x000000030e0c7210 */ /* 0x002fca0007f1e0ff */
[----:B------:R-:W-:Y:S01]  /*a230*/  IMAD.X R13, RZ, RZ, R7, P0 ;  /* 0x000000ffff0d7224 */ /* 0x000fe200000e0607 */
[----:B------:R-:W-:Y:S01]  /*a240*/  IADD3 R14, P0, R37, R3, RZ ;  /* 0x00000003250e7210 */ /* 0x000fe20007f1e0ff */
[----:B------:R-:W-:Y:S04]  /*a250*/  SHFL.IDX PT, R7, R5, 0x5, 0x181f ;  /* 0x00b81f0005077f89 */ /* 0x000fe800000e0000 */
[----:B------:R-:W1:Y:S01]  /*a260*/  SHFL.IDX PT, R37, R6, 0x4, 0x181f ;  /* 0x00981f0006257f89 */ /* 0x000e6200000e0000 */
[----:B0-----:R-:W-:-:S03]  /*a270*/  IMAD.X R15, RZ, RZ, R0, P0 ;  /* 0x000000ffff0f7224 */ /* 0x001fc600000e0600 */
[----:B------:R-:W0:Y:S04]  /*a280*/  SHFL.IDX PT, R0, R5, 0x4, 0x181f ;  /* 0x00981f0005007f89 */ /* 0x000e2800000e0000 */
[----:B------:R-:W-:Y:S04]  /*a290*/  LDGSTS.E.BYPASS.LTC128B.128 [R4+0x19400], desc[UR38][R12.64], !P4 ;  /* 0x194000000c047fae */ /* 0x000fe8000e101d66 */
[----:B------:R1:W-:Y:S04]  /*a2a0*/  LDGSTS.E.BYPASS.LTC128B.128 [R4+0x1d400], desc[UR38][R12.64+0x80], !P3 ;  /* 0x1d4000800c047fae */ /* 0x0003e8000d901d66 */
[----:B------:R-:W-:Y:S04]  /*a2b0*/  LDGSTS.E.BYPASS.LTC128B.128 [R4+0x19c00], desc[UR38][R14.64], !P4 ;  /* 0x19c000000e047fae */ /* 0x000fe8000e101d66 */
[----:B------:R2:W-:Y:S01]  /*a2c0*/  LDGSTS.E.BYPASS.LTC128B.128 [R4+0x1dc00], desc[UR38][R14.64+0x80], !P3 ;  /* 0x1dc000800e047fae */ /* 0x0005e2000d901d66 */
[----:B-1----:R-:W-:-:S03]  /*a2d0*/  IADD3 R12, P0, R37, R3, RZ ;  /* 0x00000003250c7210 */ /* 0x002fc60007f1e0ff */
[----:B------:R-:W-:Y:S01]  /*a2e0*/  SHFL.IDX PT, R37, R6, 0x6, 0x181f ;  /* 0x00d81f0006257f89 */ /* 0x000fe200000e0000 */
[----:B0-----:R-:W-:-:S03]  /*a2f0*/  IADD3.X R13, RZ, R0, RZ, P0, !PT ;  /* 0x00000000ff0d7210 */ /* 0x001fc600007fe4ff */
[----:B------:R-:W-:Y:S04]  /*a300*/  SHFL.IDX PT, R0, R5, 0x6, 0x181f ;  /* 0x00d81f0005007f89 */ /* 0x000fe800000e0000 */
[----:B--2---:R-:W0:Y:S04]  /*a310*/  SHFL.IDX PT, R14, R6, 0x5, 0x181f ;  /* 0x00b81f00060e7f89 */ /* 0x004e2800000e0000 */
[----:B------:R-:W-:Y:S04]  /*a320*/  LDGSTS.E.BYPASS.LTC128B.128 [R4+0x1a400], desc[UR38][R12.64], !P4 ;  /* 0x1a4000000c047fae */ /* 0x000fe8000e101d66 */
[----:B------:R1:W-:Y:S04]  /*a330*/  LDGSTS.E.BYPASS.LTC128B.128 [R4+0x1e400], desc[UR38][R12.64+0x80], !P3 ;  /* 0x1e4000800c047fae */ /* 0x0003e8000d901d66 */
[----:B------:R-:W2:Y:S04]  /*a340*/  SHFL.IDX PT, R6, R6, 0x7, 0x181f ;  /* 0x00f81f0006067f89 */ /* 0x000ea800000e0000 */
[----:B------:R-:W3:Y:S01]  /*a350*/  SHFL.IDX PT, R5, R5, 0x7, 0x181f ;  /* 0x00f81f0005057f89 */ /* 0x000ee200000e0000 */
[----:B0-----:R-:W-:-:S05]  /*a360*/  IADD3 R14, P0, R14, R3, RZ ;  /* 0x000000030e0e7210 */ /* 0x001fca0007f1e0ff */
[----:B------:R-:W-:Y:S01]  /*a370*/  IMAD.X R15, RZ, RZ, R7, P0 ;  /* 0x000000ffff0f7224 */ /* 0x000fe200000e0607 */
[----:B-1----:R-:W-:-:S04]  /*a380*/  IADD3 R12, P0, R37, R3, RZ ;  /* 0x00000003250c7210 */ /* 0x002fc80007f1e0ff */
[----:B------:R0:W-:Y:S01]  /*a390*/  LDGSTS.E.BYPASS.LTC128B.128 [R4+0x1ac00], desc[UR38][R14.64], !P4 ;  /* 0x1ac000000e047fae */ /* 0x0001e2000e101d66 */
[----:B------:R-:W-:-:S03]  /*a3a0*/  IMAD.X R13, RZ, RZ, R0, P0 ;  /* 0x000000ffff0d7224 */ /* 0x000fc600000e0600 */
[----:B------:R0:W-:Y:S04]  /*a3b0*/  LDGSTS.E.BYPASS.LTC128B.128 [R4+0x1ec00], desc[UR38][R14.64+0x80], !P3 ;  /* 0x1ec000800e047fae */ /* 0x0001e8000d901d66 */
[----:B------:R0:W-:Y:S04]  /*a3c0*/  LDGSTS.E.BYPASS.LTC128B.128 [R4+0x1b400], desc[UR38][R12.64], !P4 ;  /* 0x1b4000000c047fae */ /* 0x0001e8000e101d66 */
[----:B--23--:R0:W-:Y:S02]  /*a3d0*/  LDGSTS.E.BYPASS.LTC128B.128 [R4+0x1f400], desc[UR38][R12.64+0x80], !P3 ;  /* 0x1f4000800c047fae */ /* 0x00c1e4000d901d66 */
.L_x_143:
[----:B------:R-:W-:-:S05]  /*a3e0*/  IADD3 R6, P0, R6, R3, RZ ;  /* 0x0000000306067210 */ /* 0x000fca0007f1e0ff */
[----:B------:R-:W-:Y:S01]  /*a3f0*/  IMAD.X R7, RZ, RZ, R5, P0 ;  /* 0x000000ffff077224 */ /* 0x000fe200000e0605 */
[----:B------:R-:W-:-:S04]  /*a400*/  PLOP3.LUT P0, PT, PT, PT, PT, 0x80, 0x0 ;  /* 0x000000000000781c */ /* 0x000fc80003f0f070 */
[----:B------:R-:W-:Y:S01]  /*a410*/  @!PT LDS RZ, [RZ] ;  /* 0x00000000fffff984 */ /* 0x000fe20000000800 */
[----:B------:R-:W-:Y:S01]  /*a420*/  @!PT LDS RZ, [RZ] ;  /* 0x00000000fffff984 */ /* 0x000fe20000000800 */
[----:B------:R-:W-:Y:S01]  /*a430*/  @!PT LDS RZ, [RZ] ;  /* 0x00000000fffff984 */ /* 0x000fe20000000800 */
[----:B------:R1:W-:Y:S04]  /*a440*/  LDGSTS.E.BYPASS.LTC128B.128 [R4+0x1bc00], desc[UR38][R6.64], !P4 ;  /* 0x1bc0000006047fae */ /* 0x0003e8000e101d66 */
[----:B------:R1:W-:Y:S01]  /*a450*/  LDGSTS.E.BYPASS.LTC128B.128 [R4+0x1fc00], desc[UR38][R6.64+0x80], !P3 ;  /* 0x1fc0008006047fae */ /* 0x0003e2000d901d66 */
[----:B------:R-:W-:-:S04]  /*a460*/  NOP ;  /* 0x0000000000007918 */ /* 0x000fc80000000000 */
.L_x_60:
[----:B------:R-:W-:Y:S02]  /*a470*/  PLOP3.LUT P3, PT, P3, P0, PT, 0xa2, 0x0 ;  /* 0x000000000000781c */ /* 0x000fe40001f61472 */
[----:B------:R-:W-:-:S08]  /*a480*/  @P0 R2UR P3, UR4, R34 ;  /* 0x00000000220402ca */ /* 0x000fd00000060000 */
[----:B------:R-:W-:-:S05]  /*a490*/  @P0 PLOP3.LUT P0, PT, P3, PT, PT, 0x80, 0x0 ;  /* 0x000000000000081c */ /* 0x000fca0001f0f070 */
[----:B------:R-:W-:Y:S01]  /*a4a0*/  @!P3 SYNCS.ARRIVE.TRANS64.RED.A0T1 RZ, [UR4+0x28830], RZ ;  /* 0x028830ffffffb9a7 */ /* 0x000fe20008200404 */
[----:B------:R-:W-:Y:S07]  /*a4b0*/  @!P3 ARRIVES.LDGSTSBAR.64.TRANSCNT [UR4+0x28830] ;  /* 0x02883000ff00b9b0 */ /* 0x000fee0008000a84 */
[----:B------:R-:W-:Y:S05]  /*a4c0*/  @P0 BRA.U.ANY `(.L_x_60) ;  /* 0xfffffffd00e80947 */ /* 0x000fea000393ffff */
[----:B------:R-:W-:Y:S01]  /*a4d0*/  NOP ;  /* 0x0000000000007918 */ /* 0x000fe20000000000 */
[----:B------:R-:W-:-:S13]  /*a4e0*/  ISETP.NE.AND P4, PT, R18, 0x3, PT ;  /* 0x000000031200780c */ /* 0x000fda0003f85270 */
[----:B------:R-:W-:Y:S05]  /*a4f0*/  @!P4 BRA `(.L_x_61) ;  /* 0x000000000004c947 */ /* 0x000fea0003800000 */
[----:B------:R-:W-:Y:S01]  /*a500*/  BPT.TRAP 0x1 ;  /* 0x000000040000795c */ /* 0x000fe20000300000 */
.L_x_61:
[----:B------:R2:W-:Y:S01]  /*a510*/  SYNCS.ARRIVE.TRANS64.A1T0 RZ, [R34+URZ+0x28830], RZ ;  /* 0x028830ff22ff79a7 */ /* 0x0005e2000810003f */
[----:B------:R-:W-:Y:S05]  /*a520*/  @!P4 BRA `(.L_x_62) ;  /* 0x000000000004c947 */ /* 0x000fea0003800000 */
[----:B------:R-:W-:Y:S01]  /*a530*/  BPT.TRAP 0x1 ;  /* 0x000000040000795c */ /* 0x000fe20000300000 */
.L_x_62:
[----:B------:R-:W-:Y:S01]  /*a540*/  SHF.L.U32 R5, R9, 0x1f, RZ ;  /* 0x0000001f09057819 */ /* 0x000fe200000006ff */
[----:B------:R-:W-:Y:S01]  /*a550*/  BSSY B1, `(.L_x_63) ;  /* 0x0000004000017945 */ /* 0x000fe20003800000 */
[----:B------:R-:W-:-:S04]  /*a560*/  LEA R0, R20, UR45, 0x3 ;  /* 0x0000002d14007c11 */ /* 0x000fc8000f8e18ff */
[----:B------:R-:W3:Y:S02]  /*a570*/  SYNCS.PHASECHK.TRANS64.TRYWAIT P0, [R0+URZ+0x28860], R5 ;  /* 0x02886005000075a7 */ /* 0x000ee4000800017f */
[----:B---3--:R-:W-:Y:S05]  /*a580*/  @!P0 BRA `(.L_x_64) ;  /* 0x0000003000748947 */ /* 0x008fea0003800000 */
.L_x_144:
[----:B------:R-:W-:Y:S05]  /*a590*/  BSYNC B1 ;  /* 0x0000000000017941 */ /* 0x000fea0003800000 */
.L_x_63:
[----:B------:R-:W-:Y:S01]  /*a5a0*/  UMOV UR4, 0xffffffff ;  /* 0xffffffff00047882 */ /* 0x000fe20000000000 */
[----:B-1----:R-:W-:Y:S02]  /*a5b0*/  LEA R7, R20, R19, 0xe ;  /* 0x0000001314077211 */ /* 0x002fe400078e70ff */
[----:B------:R-:W-:Y:S05]  /*a5c0*/  BRA.DIV UR4, `(.L_x_65) ;  /* 0x0000003204787947 */ /* 0x000fea000b800000 */
[----:B0-----:R-:W0:Y:S01]  /*a5d0*/  SHFL.IDX PT, R14, R16, RZ, 0x181f ;  /* 0x00181fff100e7589 */ /* 0x001e2200000e0000 */
[----:B------:R-:W-:-:S03]  /*a5e0*/  LEA R7, R7, UR45, 0x1 ;  /* 0x0000002d07077c11 */ /* 0x000fc6000f8e08ff */
[----:B---3--:R-:W1:Y:S04]  /*a5f0*/  SHFL.IDX PT, R5, R2, RZ, 0x181f ;  /* 0x00181fff02057589 */ /* 0x008e6800000e0000 */
[----:B------:R-:W-:Y:S01]  /*a600*/  SHFL.IDX PT, R6, R2, 0x1, 0x181f ;  /* 0x00381f0002067f89 */ /* 0x000fe200000e0000 */
[----:B0-----:R-:W-:-:S03]  /*a610*/  IADD3 R4, P0, R14, R3, RZ ;  /* 0x000000030e047210 */ /* 0x001fc60007f1e0ff */
[----:B------:R-:W0:Y:S02]  /*a620*/  SHFL.IDX PT, R14, R16, 0x1, 0x181f ;  /* 0x00381f00100e7f89 */ /* 0x000e2400000e0000 */
[----:B-1----:R-:W-:Y:S01]  /*a630*/  IMAD.X R5, RZ, RZ, R5, P0 ;  /* 0x000000ffff057224 */ /* 0x002fe200000e0605 */
[----:B------:R-:W-:-:S13]  /*a640*/  ISETP.LT.OR P0, PT, R31, 0x1, P2 ;  /* 0x000000011f00780c */ /* 0x000fda0001701670 */
[----:B------:R-:W-:Y:S01]  /*a650*/  LDGSTS.E.BYPASS.LTC128B.128 [R7+0x400], desc[UR38][R4.64], !P0 ;  /* 0x0040000004077fae */ /* 0x000fe2000c101d66 */
[----:B------:R-:W-:-:S13]  /*a660*/  ISETP.LT.OR P0, PT, R31, 0x1, P1 ;  /* 0x000000011f00780c */ /* 0x000fda0000f01670 */
[----:B------:R1:W-:Y:S01]  /*a670*/  LDGSTS.E.BYPASS.LTC128B.128 [R7+0x4400], desc[UR38][R4.64+0x80], !P0 ;  /* 0x0440008004077fae */ /* 0x0003e2000c101d66 */
[----:B0-----:R-:W-:-:S03]  /*a680*/  IADD3 R12, P0, R14, R3, RZ ;  /* 0x000000030e0c7210 */ /* 0x001fc60007f1e0ff */
[----:B------:R-:W1:Y:S02]  /*a690*/  SHFL.IDX PT, R14, R16, 0x2, 0x181f ;  /* 0x00581f00100e7f89 */ /* 0x000e6400000e0000 */
[----:B------:R-:W-:Y:S01]  /*a6a0*/  IMAD.X R13, RZ, RZ, R6, P0 ;  /* 0x000000ffff0d7224 */ /* 0x000fe200000e0606 */
[----:B------:R-:W-:Y:S01]  /*a6b0*/  ISETP.LT.OR P0, PT, R31, 0x11, P2 ;  /* 0x000000111f00780c */ /* 0x000fe20001701670 */
[----:B------:R-:W0:-:S12]  /*a6c0*/  SHFL.IDX PT, R6, R2, 0x2, 0x181f ;  /* 0x00581f0002067f89 */ /* 0x000e1800000e0000 */
[----:B------:R-:W-:Y:S01]  /*a6d0*/  LDGSTS.E.BYPASS.LTC128B.128 [R7+0xc00], desc[UR38][R12.64], !P0 ;  /* 0x00c000000c077fae */ /* 0x000fe2000c101d66 */
[----:B------:R-:W-:-:S13]  /*a6e0*/  ISETP.LT.OR P0, PT, R31, 0x11, P1 ;  /* 0x000000111f00780c */ /* 0x000fda0000f01670 */
[----:B------:R3:W-:Y:S01]  /*a6f0*/  LDGSTS.E.BYPASS.LTC128B.128 [R7+0x4c00], desc[UR38][R12.64+0x80], !P0 ;  /* 0x04c000800c077fae */ /* 0x0007e2000c101d66 */
[----:B-1----:R-:W-:-:S03]  /*a700*/  IADD3 R4, P0, R14, R3, RZ ;  /* 0x000000030e047210 */ /* 0x002fc60007f1e0ff */
[----:B------:R-:W3:Y:S02]  /*a710*/  SHFL.IDX PT, R14, R16, 0x3, 0x181f ;  /* 0x00781f00100e7f89 */ /* 0x000ee400000e0000 */
[----:B0-----:R-:W-:Y:S01]  /*a720*/  IMAD.X R5, RZ, RZ, R6, P0 ;  /* 0x000000ffff057224 */ /* 0x001fe200000e0606 */
[----:B------:R-:W-:Y:S01]  /*a730*/  ISETP.LT.OR P0, PT, R31, 0x21, P2 ;  /* 0x000000211f00780c */ /* 0x000fe20001701670 */
[----:B------:R-:W0:-:S12]  /*a740*/  SHFL.IDX PT, R6, R2, 0x3, 0x181f ;  /* 0x00781f0002067f89 */ /* 0x000e1800000e0000 */
[----:B------:R-:W-:Y:S01]  /*a750*/  LDGSTS.E.BYPASS.LTC128B.128 [R7+0x1400], desc[UR38][R4.64], !P0 ;  /* 0x0140000004077fae */ /* 0x000fe2000c101d66 */
[----:B------:R-:W-:-:S13]  /*a760*/  ISETP.LT.OR P0, PT, R31, 0x21, P1 ;  /* 0x000000211f00780c */ /* 0x000fda0000f01670 */
[----:B------:R1:W-:Y:S01]  /*a770*/  LDGSTS.E.BYPASS.LTC128B.128 [R7+0x5400], desc[UR38][R4.64+0x80], !P0 ;  /* 0x0540008004077fae */ /* 0x0003e2000c101d66 */
[----:B---3--:R-:W-:-:S03]  /*a780*/  IADD3 R12, P0, R14, R3, RZ ;  /* 0x000000030e0c7210 */ /* 0x008fc60007f1e0ff */
[----:B------:R-:W1:Y:S01]  /*a790*/  SHFL.IDX PT, R14, R16, 0x4, 0x181f ;  /* 0x00981f00100e7f89 */ /* 0x000e6200000e0000 */
[----:B0-----:R-:W-:Y:S02]  /*a7a0*/  IADD3.X R13, RZ, R6, RZ, P0, !PT ;  /* 0x00000006ff0d7210 */ /* 0x001fe400007fe4ff */
        /* <DEDUP_REMOVED lines=14> */
[----:B------:R-:W1:Y:S02]  /*a890*/  SHFL.IDX PT, R14, R16, 0x6, 0x181f ;  /* 0x00d81f00100e7f89 */ /* 0x000e6400000e0000 */
[----:B0-----:R-:W-:Y:S01]  /*a8a0*/  IMAD.X R13, RZ, RZ, R6, P0 ;  /* 0x000000ffff0d7224 */ /* 0x001fe200000e0606 */
[----:B------:R-:W-:Y:S01]  /*a8b0*/  ISETP.LT.OR P0, PT, R31, 0x51, P2 ;  /* 0x000000511f00780c */ /* 0x000fe20001701670 */
[----:B------:R-:W0:-:S12]  /*a8c0*/  SHFL.IDX PT, R6, R2, 0x6, 0x181f ;  /* 0x00d81f0002067f89 */ /* 0x000e1800000e0000 */
[----:B------:R3:W-:Y:S01]  /*a8d0*/  LDGSTS.E.BYPASS.LTC128B.128 [R7+0x2c00], desc[UR38][R12.64], !P0 ;  /* 0x02c000000c077fae */ /* 0x0007e2000c101d66 */
[----:B------:R-:W-:-:S13]  /*a8e0*/  ISETP.LT.OR P0, PT, R31, 0x51, P1 ;  /* 0x000000511f00780c */ /* 0x000fda0000f01670 */
[----:B------:R3:W-:Y:S01]  /*a8f0*/  LDGSTS.E.BYPASS.LTC128B.128 [R7+0x6c00], desc[UR38][R12.64+0x80], !P0 ;  /* 0x06c000800c077fae */ /* 0x0007e2000c101d66 */
[----:B-1----:R-:W-:-:S03]  /*a900*/  IADD3 R4, P0, R14, R3, RZ ;  /* 0x000000030e047210 */ /* 0x002fc60007f1e0ff */
[----:B------:R3:W1:Y:S02]  /*a910*/  SHFL.IDX PT, R14, R16, 0x7, 0x181f ;  /* 0x00f81f00100e7f89 */ /* 0x00066400000e0000 */
[----:B0-----:R-:W-:Y:S01]  /*a920*/  IMAD.X R5, RZ, RZ, R6, P0 ;  /* 0x000000ffff057224 */ /* 0x001fe200000e0606 */
[----:B------:R-:W-:Y:S01]  /*a930*/  ISETP.LT.OR P0, PT, R31, 0x61, P2 ;  /* 0x000000611f00780c */ /* 0x000fe20001701670 */
[----:B------:R3:W4:-:S12]  /*a940*/  SHFL.IDX PT, R6, R2, 0x7, 0x181f ;  /* 0x00f81f0002067f89 */ /* 0x00071800000e0000 */
[----:B------:R3:W-:Y:S01]  /*a950*/  LDGSTS.E.BYPASS.LTC128B.128 [R7+0x3400], desc[UR38][R4.64], !P0 ;  /* 0x0340000004077fae */ /* 0x0007e2000c101d66 */
[----:B------:R-:W-:-:S13]  /*a960*/  ISETP.LT.OR P0, PT, R31, 0x61, P1 ;  /* 0x000000611f00780c */ /* 0x000fda0000f01670 */
[----:B-1--4-:R3:W-:Y:S02]  /*a970*/  LDGSTS.E.BYPASS.LTC128B.128 [R7+0x7400], desc[UR38][R4.64+0x80], !P0 ;  /* 0x0740008004077fae */ /* 0x0127e4000c101d66 */
.L_x_162:
[----:B---3--:R-:W-:Y:S01]  /*a980*/  IADD3 R2, P0, R14, R3, RZ ;  /* 0x000000030e027210 */ /* 0x008fe20007f1e0ff */
[----:B------:R-:W-:Y:S02]  /*a990*/  ULDC.64 UR4, c[0x0][0x328] ;  /* 0x0000ca0000047ab9 */ /* 0x000fe40000000a00 */
[----:B------:R-:W-:Y:S01]  /*a9a0*/  IMAD R36, R36, UR4, RZ ;  /* 0x0000000424247c24 */ /* 0x000fe2000f8e02ff */
[----:B------:R-:W-:Y:S01]  /*a9b0*/  IADD3.X R3, RZ, R6, RZ, P0, !PT ;  /* 0x00000006ff037210 */ /* 0x000fe200007fe4ff */
[----:B0-----:R-:W-:Y:S01]  /*a9c0*/  IMAD.WIDE.U32 R4, R35, UR4, RZ ;  /* 0x0000000423047c25 */ /* 0x001fe2000f8e00ff */
[----:B------:R-:W-:-:S03]  /*a9d0*/  ISETP.LT.OR P0, PT, R31, 0x71, P2 ;  /* 0x000000711f00780c */ /* 0x000fc60001701670 */
[----:B------:R-:W-:Y:S01]  /*a9e0*/  IMAD R9, R35, UR5, R36 ;  /* 0x0000000523097c24 */ /* 0x000fe2000f8e0224 */
[----:B------:R-:W-:Y:S02]  /*a9f0*/  ULDC.64 UR4, c[0x0][0x338] ;  /* 0x0000ce0000047ab9 */ /* 0x000fe40000000a00 */
[----:B------:R-:W-:Y:S02]  /*aa00*/  IMAD R33, R33, UR4, RZ ;  /* 0x0000000421217c24 */ /* 0x000fe4000f8e02ff */
[----:B------:R-:W-:Y:S02]  /*aa10*/  IMAD.IADD R5, R5, 0x1, R9 ;  /* 0x0000000105057824 */ /* 0x000fe400078e0209 */
[C---:B------:R-:W-:Y:S02]  /*aa20*/  IMAD R33, R32.reuse, UR5, R33 ;  /* 0x0000000520217c24 */ /* 0x040fe4000f8e0221 */
[----:B------:R-:W-:Y:S01]  /*aa30*/  IMAD.WIDE.U32 R4, R32, UR4, R4 ;  /* 0x0000000420047c25 */ /* 0x000fe2000f8e0004 */
[----:B------:R-:W-:Y:S01]  /*aa40*/  @!PT LDS RZ, [RZ] ;  /* 0x00000000fffff984 */ /* 0x000fe20000000800 */
[----:B------:R-:W-:Y:S01]  /*aa50*/  @!PT LDS RZ, [RZ] ;  /* 0x00000000fffff984 */ /* 0x000fe20000000800 */
[----:B------:R-:W-:Y:S01]  /*aa60*/  @!PT LDS RZ, [RZ] ;  /* 0x00000000fffff984 */ /* 0x000fe20000000800 */
[----:B------:R0:W-:Y:S01]  /*aa70*/  LDGSTS.E.BYPASS.LTC128B.128 [R7+0x3c00], desc[UR38][R2.64], !P0 ;  /* 0x03c0000002077fae */ /* 0x0001e2000c101d66 */
[----:B------:R-:W-:-:S02]  /*aa80*/  ISETP.LT.OR P0, PT, R31, 0x71, P1 ;  /* 0x000000711f00780c */ /* 0x000fc40000f01670 */
[----:B------:R-:W-:-:S11]  /*aa90*/  IMAD.IADD R33, R5, 0x1, R33 ;  /* 0x0000000105217824 */ /* 0x000fd600078e0221 */
[----:B------:R0:W-:Y:S01]  /*aaa0*/  LDGSTS.E.BYPASS.LTC128B.128 [R7+0x7c00], desc[UR38][R2.64+0x80], !P0 ;  /* 0x07c0008002077fae */ /* 0x0001e2000c101d66 */
[----:B------:R-:W-:Y:S01]  /*aab0*/  PLOP3.LUT P0, PT, PT, PT, PT, 0x80, 0x0 ;  /* 0x000000000000781c */ /* 0x000fe20003f0f070 */
[----:B------:R-:W-:-:S12]  /*aac0*/  NOP ;  /* 0x0000000000007918 */ /* 0x000fd80000000000 */
.L_x_66:
        /* <DEDUP_REMOVED lines=10> */
.L_x_67:
[----:B------:R-:W-:Y:S01]  /*ab70*/  R2UR UR4, R24 ;  /* 0x00000000180472ca */ /* 0x000fe200000e0000 */
[----:B------:R-:W-:Y:S01]  /*ab80*/  ULDC.64 UR6, c[0x0][0x330] ;  /* 0x0000cc0000067ab9 */ /* 0x000fe20000000a00 */
[----:B------:R-:W-:Y:S01]  /*ab90*/  MOV R5, R33 ;  /* 0x0000002100057202 */ /* 0x000fe20000000f00 */
[----:B0-----:R-:W-:Y:S01]  /*aba0*/  IMAD.U32 R3, RZ, RZ, UR6 ;  /* 0x00000006ff037e24 */ /* 0x001fe2000f8e00ff */
[----:B------:R0:W-:Y:S01]  /*abb0*/  SYNCS.ARRIVE.TRANS64.A1T0 RZ, [R0+URZ+0x28850], RZ ;  /* 0x028850ff00ff79a7 */ /* 0x0001e2000810003f */
[----:B------:R-:W-:Y:S01]  /*abc0*/  VIADD R22, R22, 0xffffffff ;  /* 0xffffffff16167836 */ /* 0x000fe20000000000 */
[----:B------:R-:W-:Y:S01]  /*abd0*/  IADD3 R21, R21, -0x80, RZ ;  /* 0xffffff8015157810 */ /* 0x000fe20007ffe0ff */
[----:B------:R-:W-:-:S04]  /*abe0*/  IMAD.WIDE.U32 R4, R3, UR42, R4 ;  /* 0x0000002a03047c25 */ /* 0x000fc8000f8e0004 */
[----:B------:R-:W-:Y:S02]  /*abf0*/  VIADD R31, R31, 0x80 ;  /* 0x000000801f1f7836 */ /* 0x000fe40000000000 */
[----:B------:R-:W-:Y:S01]  /*ac00*/  UIMAD UR4, UR4, UR6, URZ ;  /* 0x00000006040472a4 */ /* 0x000fe2000f8e023f */
[----:B------:R-:W-:Y:S02]  /*ac10*/  IMAD.MOV.U32 R20, RZ, RZ, R10 ;  /* 0x000000ffff147224 */ /* 0x000fe400078e000a */
[----:B------:R-:W-:Y:S01]  /*ac20*/  IMAD.MOV.U32 R9, RZ, RZ, R8 ;  /* 0x000000ffff097224 */ /* 0x000fe200078e0008 */
[----:B------:R-:W-:-:S03]  /*ac30*/  UIMAD UR4, UR42, UR7, UR4 ;  /* 0x000000072a0472a4 */ /* 0x000fc6000f8e0204 */
[----:B------:R-:W-:Y:S02]  /*ac40*/  ULDC.64 UR6, c[0x0][0x318] ;  /* 0x0000c60000067ab9 */ /* 0x000fe40000000a00 */
[----:B------:R-:W-:Y:S01]  /*ac50*/  LEA R16, P0, R4, UR6, 0x1 ;  /* 0x0000000604107c11 */ /* 0x000fe2000f8008ff */
[----:B------:R-:W-:-:S05]  /*ac60*/  VIADD R3, R5, UR4 ;  /* 0x0000000405037c36 */ /* 0x000fca0008000000 */
[----:B------:R-:W-:Y:S02]  /*ac70*/  LEA.HI.X R2, R4, UR7, R3, 0x1, P0 ;  /* 0x0000000704027c11 */ /* 0x000fe400080f0c03 */
[----:B------:R-:W-:-:S13]  /*ac80*/  ISETP.GT.AND P0, PT, R22, UR48, PT ;  /* 0x0000003016007c0c */ /* 0x000fda000bf04270 */
[----:B0-----:R-:W-:Y:S05]  /*ac90*/  @P0 BRA `(.L_x_68) ;  /* 0xfffffff000240947 */ /* 0x001fea000383ffff */
[----:B------:R-:W-:Y:S05]  /*aca0*/  BSYNC B0 ;  /* 0x0000000000007941 */ /* 0x000fea0003800000 */
.L_x_55:
[----:B------:R-:W-:-:S13]  /*acb0*/  ISETP.NE.AND P0, PT, R18, 0x3, PT ;  /* 0x000000031200780c */ /* 0x000fda0003f05270 */
[----:B------:R-:W-:Y:S05]  /*acc0*/  @!P0 BRA `(.L_x_69) ;  /* 0x0000000000048947 */ /* 0x000fea0003800000 */
[----:B------:R-:W-:Y:S01]  /*acd0*/  BPT.TRAP 0x1 ;  /* 0x000000040000795c */ /* 0x000fe20000300000 */
.L_x_69:
[----:B0-----:R-:W-:Y:S01]  /*ace0*/  LEA R0, R10, UR45, 0x3 ;  /* 0x0000002d0a007c11 */ /* 0x001fe2000f8e18ff */
[----:B------:R-:W-:Y:S01]  /*acf0*/  IMAD.MOV.U32 R3, RZ, RZ, -0x80 ;  /* 0xffffff80ff037424 */ /* 0x000fe200078e00ff */
[----:B------:R-:W-:Y:S01]  /*ad00*/  SHF.L.U32 R5, R8, 0x1f, RZ ;  /* 0x0000001f08057819 */ /* 0x000fe200000006ff */
[----:B------:R-:W-:Y:S01]  /*ad10*/  BSSY B0, `(.L_x_70) ;  /* 0x0000006000007945 */ /* 0x000fe20003800000 */
[----:B------:R-:W-:Y:S01]  /*ad20*/  LEA R6, R10, R19, 0xe ;  /* 0x000000130a067211 */ /* 0x000fe200078e70ff */
[----:B------:R-:W-:Y:S01]  /*ad30*/  IMAD R3, R22, R3, UR43 ;  /* 0x0000002b16037e24 */ /* 0x000fe2000f8e0203 */
[----:B------:R-:W0:Y:S03]  /*ad40*/  SYNCS.PHASECHK.TRANS64.TRYWAIT P0, [R0+URZ+0x28860], R5 ;  /* 0x02886005000075a7 */ /* 0x000e26000800017f */
[----:B------:R-:W-:Y:S01]  /*ad50*/  IMAD.IADD R28, R3, 0x1, -R28 ;  /* 0x00000001031c7824 */ /* 0x000fe200078e0a1c */
[----:B0-----:R-:W-:Y:S06]  /*ad60*/  @!P0 BRA `(.L_x_71) ;  /* 0x0000003400448947 */ /* 0x001fec0003800000 */
.L_x_163:
[----:B------:R-:W-:Y:S05]  /*ad70*/  BSYNC B0 ;  /* 0x0000000000007941 */ /* 0x000fea0003800000 */
.L_x_70:
[----:B------:R-:W-:-:S03]  /*ad80*/  UMOV UR4, 0xffffffff ;  /* 0xffffffff00047882 */ /* 0x000fc60000000000 */
[----:B------:R-:W-:Y:S05]  /*ad90*/  BRA.DIV UR4, `(.L_x_72) ;  /* 0x00000036044c7947 */ /* 0x000fea000b800000 */
[----:B0-----:R-:W0:Y:S01]  /*ada0*/  SHFL.IDX PT, R5, R2, RZ, 0x181f ;  /* 0x00181fff02057589 */ /* 0x001e2200000e0000 */
[----:B------:R-:W-:Y:S01]  /*adb0*/  ULDC UR4, c[0x0][0x2f4] ;  /* 0x0000bd0000047ab9 */ /* 0x000fe20000000800 */
[----:B------:R-:W-:Y:S02]  /*adc0*/  LEA R3, R6, UR45, 0x1 ;  /* 0x0000002d06037c11 */ /* 0x000fe4000f8e08ff */
[----:B------:R-:W1:Y:S01]  /*add0*/  SHFL.IDX PT, R4, R16, RZ, 0x181f ;  /* 0x00181fff10047589 */ /* 0x000e6200000e0000 */
[----:B------:R-:W-:Y:S02]  /*ade0*/  ISETP.GE.AND P1, PT, R26, UR4, PT ;  /* 0x000000041a007c0c */ /* 0x000fe4000bf26270 */
[----:B------:R-:W-:Y:S01]  /*adf0*/  ISETP.GE.AND P0, PT, R25, UR4, PT ;  /* 0x0000000419007c0c */ /* 0x000fe2000bf06270 */
[----:B------:R-:W3:Y:S01]  /*ae00*/  SHFL.IDX PT, R14, R16, 0x1, 0x181f ;  /* 0x00381f00100e7f89 */ /* 0x000ee200000e0000 */
[C---:B------:R-:W-:Y:S02]  /*ae10*/  ISETP.LT.OR P4, PT, R28.reuse, 0x1, P1 ;  /* 0x000000011c00780c */ /* 0x040fe40000f81670 */
[C---:B------:R-:W-:Y:S01]  /*ae20*/  ISETP.LT.OR P5, PT, R28.reuse, 0x1, P0 ;  /* 0x000000011c00780c */ /* 0x040fe200007a1670 */
[----:B------:R-:W4:Y:S01]  /*ae30*/  SHFL.IDX PT, R19, R2, 0x1, 0x181f ;  /* 0x00381f0002137f89 */ /* 0x000f2200000e0000 */
[----:B------:R-:W-:-:S02]  /*ae40*/  ISETP.LT.OR P2, PT, R28, 0x11, P1 ;  /* 0x000000111c00780c */ /* 0x000fc40000f41670 */
[----:B------:R-:W-:Y:S01]  /*ae50*/  ISETP.LT.OR P3, PT, R28, 0x11, P0 ;  /* 0x000000111c00780c */ /* 0x000fe20000761670 */
[----:B------:R-:W-:Y:S04]  /*ae60*/  SHFL.IDX PT, R23, R2, 0x2, 0x181f ;  /* 0x00581f0002177f89 */ /* 0x000fe800000e0000 */
[----:B------:R-:W5:Y:S01]  /*ae70*/  SHFL.IDX PT, R22, R16, 0x2, 0x181f ;  /* 0x00581f0010167f89 */ /* 0x000f6200000e0000 */
[----:B0-----:R-:W-:-:S03]  /*ae80*/  IMAD.MOV.U32 R7, RZ, RZ, R5 ;  /* 0x000000ffff077224 */ /* 0x001fc600078e0005 */
[----:B------:R-:W0:Y:S01]  /*ae90*/  SHFL.IDX PT, R9, R2, 0x4, 0x181f ;  /* 0x00981f0002097f89 */ /* 0x000e2200000e0000 */
[----:B-1----:R-:W-:-:S03]  /*aea0*/  IMAD.MOV.U32 R6, RZ, RZ, R4 ;  /* 0x000000ffff067224 */ /* 0x002fc600078e0004 */
[----:B------:R-:W1:Y:S01]  /*aeb0*/  SHFL.IDX PT, R24, R16, 0x4, 0x181f ;  /* 0x00981f0010187f89 */ /* 0x000e6200000e0000 */
[----:B------:R-:W-:-:S03]  /*aec0*/  IMAD.WIDE.U32 R6, R26, 0x2, R6 ;  /* 0x000000021a067825 */ /* 0x000fc600078e0006 */
[----:B------:R-:W-:Y:S01]  /*aed0*/  SHFL.IDX PT, R21, R2, 0x3, 0x181f ;  /* 0x00781f0002157f89 */ /* 0x000fe200000e0000 */
[----:B---3--:R-:W-:Y:S01]  /*aee0*/  MOV R4, R14 ;  /* 0x0000000e00047202 */ /* 0x008fe20000000f00 */
[----:B----4-:R-:W-:Y:S02]  /*aef0*/  IMAD.MOV.U32 R5, RZ, RZ, R19 ;  /* 0x000000ffff057224 */ /* 0x010fe400078e0013 */
[----:B------:R-:W3:Y:S02]  /*af00*/  SHFL.IDX PT, R20, R16, 0x3, 0x181f ;  /* 0x00781f0010147f89 */ /* 0x000ee400000e0000 */
[----:B------:R-:W-:Y:S02]  /*af10*/  IMAD.WIDE.U32 R4, R26, 0x2, R4 ;  /* 0x000000021a047825 */ /* 0x000fe400078e0004 */
[----:B------:R-:W-:Y:S01]  /*af20*/  LDGSTS.E.BYPASS.LTC128B.128 [R3+0x400], desc[UR38][R6.64], !P4 ;  /* 0x0040000006037fae */ /* 0x000fe2000e101d66 */
[----:B------:R-:W-:Y:S01]  /*af30*/  ISETP.LT.OR P4, PT, R28, 0x21, P1 ;  /* 0x000000211c00780c */ /* 0x000fe20000f81670 */
[----:B-----5:R-:W-:-:S02]  /*af40*/  IMAD.WIDE.U32 R22, R26, 0x2, R22 ;  /* 0x000000021a167825 */ /* 0x020fc400078e0016 */
[----:B------:R4:W-:Y:S01]  /*af50*/  LDGSTS.E.BYPASS.LTC128B.128 [R3+0x4400], desc[UR38][R6.64+0x80], !P5 ;  /* 0x0440008006037fae */ /* 0x0009e2000e901d66 */
[----:B------:R-:W-:-:S03]  /*af60*/  ISETP.LT.OR P5, PT, R28, 0x21, P0 ;  /* 0x000000211c00780c */ /* 0x000fc600007a1670 */
[----:B------:R-:W4:Y:S01]  /*af70*/  SHFL.IDX PT, R14, R16, 0x5, 0x181f ;  /* 0x00b81f00100e7f89 */ /* 0x000f2200000e0000 */
[----:B0-----:R-:W-:Y:S01]  /*af80*/  IMAD.MOV.U32 R13, RZ, RZ, R9 ;  /* 0x000000ffff0d7224 */ /* 0x001fe200078e0009 */
[----:B------:R-:W-:Y:S02]  /*af90*/  MOV R9, RZ ;  /* 0x000000ff00097202 */ /* 0x000fe40000000f00 */
[----:B------:R-:W0:Y:S01]  /*afa0*/  SHFL.IDX PT, R19, R2, 0x5, 0x181f ;  /* 0x00b81f0002137f89 */ /* 0x000e2200000e0000 */
[----:B-1----:R-:W-:-:S03]  /*afb0*/  IMAD.MOV.U32 R12, RZ, RZ, R24 ;  /* 0x000000ffff0c7224 */ /* 0x002fc600078e0018 */
[----:B------:R-:W1:Y:S01]  /*afc0*/  SHFL.IDX PT, R25, R2, 0x6, 0x181f ;  /* 0x00d81f0002197f89 */ /* 0x000e6200000e0000 */
[----:B------:R-:W-:-:S03]  /*afd0*/  IMAD.WIDE.U32 R12, R26, 0x2, R12 ;  /* 0x000000021a0c7825 */ /* 0x000fc600078e000c */
[----:B------:R-:W5:Y:S01]  /*afe0*/  SHFL.IDX PT, R30, R16, 0x6, 0x181f ;  /* 0x00d81f00101e7f89 */ /* 0x000f6200000e0000 */
[----:B---3--:R-:W-:-:S03]  /*aff0*/  IMAD.WIDE.U32 R20, R26, 0x2, R20 ;  /* 0x000000021a147825 */ /* 0x008fc600078e0014 */
[----:B------:R-:W-:Y:S01]  /*b000*/  LDGSTS.E.BYPASS.LTC128B.128 [R3+0xc00], desc[UR38][R4.64], !P2 ;  /* 0x00c0000004037fae */ /* 0x000fe2000d101d66 */
[----:B------:R-:W-:-:S03]  /*b010*/  ISETP.LT.OR P2, PT, R28, 0x31, P1 ;  /* 0x000000311c00780c */ /* 0x000fc60000f41670 */
[----:B------:R1:W-:Y:S01]  /*b020*/  LDGSTS.E.BYPASS.LTC128B.128 [R3+0x4c00], desc[UR38][R4.64+0x80], !P3 ;  /* 0x04c0008004037fae */ /* 0x0003e2000d901d66 */
[----:B------:R-:W-:-:S03]  /*b030*/  ISETP.LT.OR P3, PT, R28, 0x31, P0 ;  /* 0x000000311c00780c */ /* 0x000fc60000761670 */
[----:B------:R3:W-:Y:S01]  /*b040*/  LDGSTS.E.BYPASS.LTC128B.128 [R3+0x1400], desc[UR38][R22.64], !P4 ;  /* 0x0140000016037fae */ /* 0x0007e2000e101d66 */
[C---:B------:R-:W-:Y:S02]  /*b050*/  ISETP.LT.OR P4, PT, R28.reuse, 0x41, P1 ;  /* 0x000000411c00780c */ /* 0x040fe40000f81670 */
[----:B----4-:R-:W-:Y:S01]  /*b060*/  MOV R6, R14 ;  /* 0x0000000e00067202 */ /* 0x010fe20000000f00 */
[----:B------:R3:W-:Y:S01]  /*b070*/  LDGSTS.E.BYPASS.LTC128B.128 [R3+0x5400], desc[UR38][R22.64+0x80], !P5 ;  /* 0x0540008016037fae */ /* 0x0007e2000e901d66 */
[C---:B------:R-:W-:Y:S01]  /*b080*/  ISETP.LT.OR P5, PT, R28.reuse, 0x41, P0 ;  /* 0x000000411c00780c */ /* 0x040fe200007a1670 */
[----:B0-----:R-:W-:Y:S02]  /*b090*/  IMAD.MOV.U32 R7, RZ, RZ, R19 ;  /* 0x000000ffff077224 */ /* 0x001fe400078e0013 */
[----:B------:R3:W-:Y:S01]  /*b0a0*/  LDGSTS.E.BYPASS.LTC128B.128 [R3+0x1c00], desc[UR38][R20.64], !P2 ;  /* 0x01c0000014037fae */ /* 0x0007e2000d101d66 */
[----:B------:R-:W-:Y:S01]  /*b0b0*/  ISETP.LT.OR P2, PT, R28, 0x51, P1 ;  /* 0x000000511c00780c */ /* 0x000fe20000f41670 */
[----:B-1----:R-:W-:-:S02]  /*b0c0*/  IMAD.MOV.U32 R5, RZ, RZ, R25 ;  /* 0x000000ffff057224 */ /* 0x002fc400078e0019 */
[----:B------:R3:W-:Y:S01]  /*b0d0*/  LDGSTS.E.BYPASS.LTC128B.128 [R3+0x5c00], desc[UR38][R20.64+0x80], !P3 ;  /* 0x05c0008014037fae */ /* 0x0007e2000d901d66 */
[C---:B------:R-:W-:Y:S01]  /*b0e0*/  ISETP.LT.OR P3, PT, R28.reuse, 0x51, P0 ;  /* 0x000000511c00780c */ /* 0x040fe20000761670 */
[----:B-----5:R-:W-:Y:S02]  /*b0f0*/  IMAD.MOV.U32 R4, RZ, RZ, R30 ;  /* 0x000000ffff047224 */ /* 0x020fe400078e001e */
[----:B------:R3:W-:Y:S01]  /*b100*/  LDGSTS.E.BYPASS.LTC128B.128 [R3+0x2400], desc[UR38][R12.64], !P4 ;  /* 0x024000000c037fae */ /* 0x0007e2000e101d66 */
[----:B------:R-:W-:Y:S01]  /*b110*/  ISETP.LT.OR P4, PT, R28, 0x61, P1 ;  /* 0x000000611c00780c */ /* 0x000fe20000f81670 */
[----:B------:R-:W-:Y:S02]  /*b120*/  IMAD.WIDE.U32 R6, R26, 0x2, R6 ;  /* 0x000000021a067825 */ /* 0x000fe400078e0006 */
[----:B------:R3:W-:Y:S01]  /*b130*/  LDGSTS.E.BYPASS.LTC128B.128 [R3+0x6400], desc[UR38][R12.64+0x80], !P5 ;  /* 0x064000800c037fae */ /* 0x0007e2000e901d66 */
[----:B------:R-:W-:Y:S01]  /*b140*/  ISETP.LT.OR P5, PT, R28, 0x61, P0 ;  /* 0x000000611c00780c */ /* 0x000fe200007a1670 */
[----:B------:R-:W-:-:S02]  /*b150*/  IMAD.WIDE.U32 R4, R26, 0x2, R4 ;  /* 0x000000021a047825 */ /* 0x000fc400078e0004 */
[----:B------:R3:W-:Y:S04]  /*b160*/  LDGSTS.E.BYPASS.LTC128B.128 [R3+0x2c00], desc[UR38][R6.64], !P2 ;  /* 0x02c0000006037fae */ /* 0x0007e8000d101d66 */
[----:B------:R3:W-:Y:S04]  /*b170*/  LDGSTS.E.BYPASS.LTC128B.128 [R3+0x6c00], desc[UR38][R6.64+0x80], !P3 ;  /* 0x06c0008006037fae */ /* 0x0007e8000d901d66 */
[----:B------:R3:W-:Y:S04]  /*b180*/  LDGSTS.E.BYPASS.LTC128B.128 [R3+0x3400], desc[UR38][R4.64], !P4 ;  /* 0x0340000004037fae */ /* 0x0007e8000e101d66 */
[----:B------:R-:W0:Y:S04]  /*b190*/  SHFL.IDX PT, R2, R2, 0x7, 0x181f ;  /* 0x00f81f0002027f89 */ /* 0x000e2800000e0000 */
[----:B------:R3:W1:Y:S04]  /*b1a0*/  SHFL.IDX PT, R14, R16, 0x7, 0x181f ;  /* 0x00f81f00100e7f89 */ /* 0x00066800000e0000 */
[----:B------:R3:W-:Y:S02]  /*b1b0*/  LDGSTS.E.BYPASS.LTC128B.128 [R3+0x7400], desc[UR38][R4.64+0x80], !P5 ;  /* 0x0740008004037fae */ /* 0x0007e4000e901d66 */
.L_x_181:
[C---:B------:R-:W-:Y:S01]  /*b1c0*/  ISETP.LT.OR P1, PT, R28.reuse, 0x71, P1 ;  /* 0x000000711c00780c */ /* 0x040fe20000f21670 */
[----:B-1-3--:R-:W-:Y:S01]  /*b1d0*/  IMAD.MOV.U32 R4, RZ, RZ, R14 ;  /* 0x000000ffff047224 */ /* 0x00afe200078e000e */
[----:B------:R-:W-:Y:S01]  /*b1e0*/  ISETP.LT.OR P0, PT, R28, 0x71, P0 ;  /* 0x000000711c00780c */ /* 0x000fe20000701670 */
[----:B0-----:R-:W-:Y:S02]  /*b1f0*/  IMAD.MOV.U32 R5, RZ, RZ, R2 ;  /* 0x000000ffff057224 */ /* 0x001fe400078e0002 */
[----:B------:R-:W-:-:S08]  /*b200*/  IMAD.WIDE.U32 R4, R26, 0x2, R4 ;  /* 0x000000021a047825 */ /* 0x000fd000078e0004 */
[----:B------:R-:W-:Y:S01]  /*b210*/  @!PT LDS RZ, [RZ] ;  /* 0x00000000fffff984 */ /* 0x000fe20000000800 */
[----:B------:R-:W-:Y:S01]  /*b220*/  @!PT LDS RZ, [RZ] ;  /* 0x00000000fffff984 */ /* 0x000fe20000000800 */
[----:B------:R-:W-:Y:S01]  /*b230*/  @!PT LDS RZ, [RZ] ;  /* 0x00000000fffff984 */ /* 0x000fe20000000800 */
[----:B------:R0:W-:Y:S04]  /*b240*/  LDGSTS.E.BYPASS.LTC128B.128 [R3+0x3c00], desc[UR38][R4.64], !P1 ;  /* 0x03c0000004037fae */ /* 0x0001e8000c901d66 */
[----:B------:R0:W-:Y:S01]  /*b250*/  LDGSTS.E.BYPASS.LTC128B.128 [R3+0x7c00], desc[UR38][R4.64+0x80], !P0 ;  /* 0x07c0008004037fae */ /* 0x0001e2000c101d66 */
[----:B------:R-:W-:Y:S01]  /*b260*/  PLOP3.LUT P0, PT, PT, PT, PT, 0x80, 0x0 ;  /* 0x000000000000781c */ /* 0x000fe20003f0f070 */
[----:B------:R-:W-:-:S12]  /*b270*/  NOP ;  /* 0x0000000000007918 */ /* 0x000fd80000000000 */
.L_x_73:
        /* <DEDUP_REMOVED lines=10> */
.L_x_74:
[----:B------:R1:W-:Y:S02]  /*b320*/  SYNCS.ARRIVE.TRANS64.A1T0 RZ, [R0+URZ+0x28850], RZ ;  /* 0x028850ff00ff79a7 */ /* 0x0003e4000810003f */
[----:B-1----:R-:W-:-:S05]  /*b330*/  VIADD R0, R10, 0x1 ;  /* 0x000000010a007836 */ /* 0x002fca0000000000 */
[----:B------:R-:W-:-:S04]  /*b340*/  ISETP.NE.AND P0, PT, R0, 0x2, PT ;  /* 0x000000020000780c */ /* 0x000fc80003f05270 */
[----:B0-----:R-:W-:Y:S02]  /*b350*/  SEL R3, RZ, 0x1, P0 ;  /* 0x00000001ff037807 */ /* 0x001fe40000000000 */
[----:B------:R-:W-:Y:S02]  /*b360*/  SEL R0, R0, RZ, P0 ;  /* 0x000000ff00007207 */ /* 0x000fe40000000000 */
[----:B------:R-:W-:-:S07]  /*b370*/  LOP3.LUT R8, R8, R3, RZ, 0x3c, !PT ;  /* 0x0000000308087212 */ /* 0x000fce00078e3cff */
.L_x_40:
[----:B------:R-:W0:Y:S01]  /*b380*/  S2R R3, SR_CgaCtaId ;  /* 0x0000000000037919 */ /* 0x000e220000008800 */
[----:B------:R-:W-:Y:S02]  /*b390*/  MOV R2, 0x400 ;  /* 0x0000040000027802 */ /* 0x000fe40000000f00 */
[----:B------:R-:W-:Y:S02]  /*b3a0*/  SHF.L.U32 R9, R9, 0x1f, RZ ;  /* 0x0000001f09097819 */ /* 0x000fe400000006ff */
[----:B0-----:R-:W-:-:S04]  /*b3b0*/  LEA R7, R3, R2, 0x18 ;  /* 0x0000000203077211 */ /* 0x001fc800078ec0ff */
[----:B------:R-:W0:Y:S02]  /*b3c0*/  SYNCS.PHASECHK.TRANS64.TRYWAIT P0, [R7+URZ+0x28820], R9 ;  /* 0x02882009070075a7 */ /* 0x000e24000800017f */
[----:B0-----:R-:W-:Y:S05]  /*b3d0*/  @!P0 BRA `(.L_x_75) ;  /* 0x0000003800548947 */ /* 0x001fea0003800000 */
.L_x_182:
[----:B------:R-:W-:-:S03]  /*b3e0*/  UMOV UR4, 0xffffffff ;  /* 0xffffffff00047882 */ /* 0x000fc60000000000 */
[----:B------:R-:W-:Y:S05]  /*b3f0*/  BRA.DIV UR4, `(.L_x_76) ;  /* 0x0000003a04607947 */ /* 0x000fea000b800000 */
[----:B------:R1:W3:Y:S02]  /*b400*/  SHFL.IDX PT, R14, R17, RZ, 0x1f ;  /* 0x00001fff110e7589 */ /* 0x0002e400000e0000 */
.L_x_185:
[----:B---3--:R-:W-:-:S13]  /*b410*/  ISETP.NE.AND P0, PT, R14, RZ, PT ;  /* 0x000000ff0e00720c */ /* 0x008fda0003f05270 */
[----:B------:R-:W-:Y:S05]  /*b420*/  @P0 BRA `(.L_x_8) ;  /* 0x0000000000880947 */ /* 0x000fea0003800000 */
[----:B------:R-:W-:-:S03]  /*b430*/  UMOV UR4, 0xffffffff ;  /* 0xffffffff00047882 */ /* 0x000fc60000000000 */
[----:B------:R-:W-:Y:S05]  /*b440*/  BRA.DIV UR4, `(.L_x_77) ;  /* 0x0000003a04747947 */ /* 0x000fea000b800000 */
[----:B------:R-:W-:-:S13]  /*b450*/  ELECT P6, URZ, PT ;  /* 0x00000000003f782f */ /* 0x000fda00038c0000 */
.L_x_188:
[----:B------:R-:W-:Y:S05]  /*b460*/  @!P6 BRA `(.L_x_8) ;  /* 0x000000000078e947 */ /* 0x000fea0003800000 */
[----:B------:R-:W-:-:S06]  /*b470*/  ULOP3.LUT UR4, UR40, 0x2, URZ, 0xfc, !UPT ;  /* 0x0000000228047892 */ /* 0x000fcc000f8efc3f */
[----:B------:R-:W-:-:S04]  /*b480*/  MOV R2, UR4 ;  /* 0x0000000400027c02 */ /* 0x000fc80008000f00 */
[----:B------:R-:W-:-:S13]  /*b490*/  ISETP.NE.AND P0, PT, R2, 0x3, PT ;  /* 0x000000030200780c */ /* 0x000fda0003f05270 */
[----:B------:R-:W-:Y:S05]  /*b4a0*/  @!P0 BRA `(.L_x_78) ;  /* 0x0000000000048947 */ /* 0x000fea0003800000 */
[----:B------:R-:W-:Y:S01]  /*b4b0*/  BPT.TRAP 0x1 ;  /* 0x000000040000795c */ /* 0x000fe20000300000 */
.L_x_78:
[----:B------:R-:W-:Y:S01]  /*b4c0*/  IMAD R5, R0, 0x8, R7 ;  /* 0x0000000800057824 */ /* 0x000fe200078e0207 */
[----:B------:R-:W-:Y:S01]  /*b4d0*/  SHF.L.U32 R2, R8, 0x1f, RZ ;  /* 0x0000001f08027819 */ /* 0x000fe200000006ff */
[----:B------:R-:W-:-:S03]  /*b4e0*/  VIADD R0, R0, 0x1 ;  /* 0x0000000100007836 */ /* 0x000fc60000000000 */
[----:B------:R-:W3:Y:S02]  /*b4f0*/  SYNCS.PHASECHK.TRANS64.TRYWAIT P1, [R5+URZ+0x28840], R2 ;  /* 0x02884002050075a7 */ /* 0x000ee4000802017f */
[----:B------:R-:W-:-:S04]  /*b500*/  ISETP.NE.AND P2, PT, R0, 0x2, PT ;  /* 0x000000020000780c */ /* 0x000fc80003f45270 */
[----:B------:R-:W-:Y:S01]  /*b510*/  SEL R3, RZ, 0x1, P2 ;  /* 0x00000001ff037807 */ /* 0x000fe20001000000 */
[----:B---3--:R-:W-:Y:S08]  /*b520*/  @!P1 BRA `(.L_x_79) ;  /* 0x00000038005c9947 */ /* 0x008ff00003800000 */
.L_x_189:
[----:B------:R-:W-:Y:S02]  /*b530*/  SEL R0, R0, RZ, P2 ;  /* 0x000000ff00007207 */ /* 0x000fe40001000000 */
[----:B------:R-:W-:Y:S01]  /*b540*/  LOP3.LUT R3, R8, R3, RZ, 0x3c, !PT ;  /* 0x0000000308037212 */ /* 0x000fe200078e3cff */
[----:B------:R-:W-:Y:S06]  /*b550*/  @!P0 BRA `(.L_x_80) ;  /* 0x0000000000048947 */ /* 0x000fec0003800000 */
[----:B------:R-:W-:Y:S01]  /*b560*/  BPT.TRAP 0x1 ;  /* 0x000000040000795c */ /* 0x000fe20000300000 */
.L_x_80:
[----:B0-----:R-:W-:Y:S01]  /*b570*/  IMAD R7, R0, 0x8, R7 ;  /* 0x0000000800077824 */ /* 0x001fe200078e0207 */
[----:B------:R-:W-:-:S04]  /*b580*/  SHF.L.U32 R0, R3, 0x1f, RZ ;  /* 0x0000001f03007819 */ /* 0x000fc800000006ff */
[----:B------:R-:W0:Y:S02]  /*b590*/  SYNCS.PHASECHK.TRANS64.TRYWAIT P1, [R7+URZ+0x28840], R0 ;  /* 0x02884000070075a7 */ /* 0x000e24000802017f */
[----:B0-----:R-:W-:Y:S05]  /*b5a0*/  @!P1 BRA `(.L_x_81) ;  /* 0x0000003800509947 */ /* 0x001fea0003800000 */
.L_x_190:
[----:B------:R-:W-:Y:S05]  /*b5b0*/  @!P0 BRA `(.L_x_82) ;  /* 0x0000000000048947 */ /* 0x000fea0003800000 */
[----:B------:R-:W-:Y:S01]  /*b5c0*/  BPT.TRAP 0x1 ;  /* 0x000000040000795c */ /* 0x000fe20000300000 */
.L_x_82:
[----:B------:R-:W4:Y:S02]  /*b5d0*/  SYNCS.PHASECHK.TRANS64.TRYWAIT P1, [R5+URZ+0x28860], R2 ;  /* 0x02886002050075a7 */ /* 0x000f24000802017f */
[----:B----4-:R-:W-:Y:S05]  /*b5e0*/  @!P1 BRA `(.L_x_83) ;  /* 0x0000003800549947 */ /* 0x010fea0003800000 */
.L_x_191:
[----:B------:R-:W-:Y:S05]  /*b5f0*/  @!P0 BRA `(.L_x_84) ;  /* 0x0000000000048947 */ /* 0x000fea0003800000 */
[----:B------:R-:W-:Y:S01]  /*b600*/  BPT.TRAP 0x1 ;  /* 0x000000040000795c */ /* 0x000fe20000300000 */
.L_x_84:
[----:B------:R0:W0:Y:S02]  /*b610*/  SYNCS.PHASECHK.TRANS64.TRYWAIT P0, [R7+URZ+0x28860], R0 ;  /* 0x02886000070075a7 */ /* 0x000024000800017f */
[----:B0-----:R-:W-:Y:S05]  /*b620*/  @!P0 NANOSLEEP.SYNCS 0x989680 ;  /* 0x009896800000895d */ /* 0x001fea0003900000 */
[----:B------:R-:W0:Y:S02]  /*b630*/  @!P0 SYNCS.PHASECHK.TRANS64 P0, [R7+URZ+0x28860], R0 ;  /* 0x02886000070085a7 */ /* 0x000e24000800007f */
[----:B0-----:R-:W-:Y:S05]  /*b640*/  @!P0 BRA `(.L_x_84) ;  /* 0xfffffffc00f08947 */ /* 0x001fea000383ffff */
.L_x_8:
[----:B------:R-:W-:Y:S05]  /*b650*/  BSYNC B6 ;  /* 0x0000000000067941 */ /* 0x000fea0003800000 */
.L_x_5:
[----:B------:R-:W-:Y:S05]  /*b660*/  EXIT ;  /* 0x000000000000794d */ /* 0x000fea0003800000 */
.L_x_12:
[----:B0-----:R-:W-:-:S04]  /*b670*/  MOV R0, UR36 ;  /* 0x0000002400007c02 */ /* 0x001fc80008000f00 */
[----:B------:R0:W1:Y:S03]  /*b680*/  SYNCS.PHASECHK.TRANS64.TRYWAIT P0, [R0+URZ+0x28800], R3 ;  /* 0x02880003000075a7 */ /* 0x000066000800017f */
[----:B-1----:R-:W-:Y:S05]  /*b690*/  @!P0 NANOSLEEP.SYNCS 0x989680 ;  /* 0x009896800000895d */ /* 0x002fea0003900000 */
[----:B------:R-:W1:Y:S02]  /*b6a0*/  @!P0 SYNCS.PHASECHK.TRANS64 P0, [R0+URZ+0x28800], R3 ;  /* 0x02880003000085a7 */ /* 0x000e64000800007f */
[----:B-1----:R-:W-:Y:S05]  /*b6b0*/  @!P0 BRA `(.L_x_12) ;  /* 0xfffffffc00ec8947 */ /* 0x002fea000383ffff */
[----:B------:R-:W-:Y:S05]  /*b6c0*/  BRA `(.L_x_85) ;  /* 0xffffff5800c07947 */ /* 0x000fea000383ffff */
.L_x_16:
[----:B-1----:R-:W-:-:S04]  /*b6d0*/  IMAD.U32 R4, RZ, RZ, UR36 ;  /* 0x00000024ff047e24 */ /* 0x002fc8000f8e00ff */
[----:B------:R1:W2:Y:S03]  /*b6e0*/  SYNCS.PHASECHK.TRANS64.TRYWAIT P1, [R4+URZ+0x28830], R3 ;  /* 0x02883003040075a7 */ /* 0x0002a6000802017f */
[----:B--2---:R-:W-:Y:S05]  /*b6f0*/  @!P1 NANOSLEEP.SYNCS 0x989680 ;  /* 0x009896800000995d */ /* 0x004fea0003900000 */
[----:B------:R-:W2:Y:S02]  /*b700*/  @!P1 SYNCS.PHASECHK.TRANS64 P1, [R4+URZ+0x28830], R3 ;  /* 0x02883003040095a7 */ /* 0x000ea4000802007f */
[----:B--2---:R-:W-:Y:S05]  /*b710*/  @!P1 BRA `(.L_x_16) ;  /* 0xfffffffc00ec9947 */ /* 0x004fea000383ffff */
[----:B------:R-:W-:Y:S05]  /*b720*/  BRA `(.L_x_15) ;  /* 0xffffff5800dc7947 */ /* 0x000fea000383ffff */
.L_x_22:
[----:B-1----:R-:W-:-:S04]  /*b730*/  IMAD.U32 R3, RZ, RZ, UR10 ;  /* 0x0000000aff037e24 */ /* 0x002fc8000f8e00ff */
[----:B------:R1:W2:Y:S03]  /*b740*/  SYNCS.PHASECHK.TRANS64.TRYWAIT P1, [R3+URZ+0x28830], R0 ;  /* 0x02883000030075a7 */ /* 0x0002a6000802017f */
[----:B--2---:R-:W-:Y:S05]  /*b750*/  @!P1 NANOSLEEP.SYNCS 0x989680 ;  /* 0x009896800000995d */ /* 0x004fea0003900000 */
[----:B------:R-:W2:Y:S02]  /*b760*/  @!P1 SYNCS.PHASECHK.TRANS64 P1, [R3+URZ+0x28830], R0 ;  /* 0x02883000030095a7 */ /* 0x000ea4000802007f */
[----:B--2---:R-:W-:Y:S05]  /*b770*/  @!P1 BRA `(.L_x_22) ;  /* 0xfffffffc00ec9947 */ /* 0x004fea000383ffff */
[----:B------:R-:W-:Y:S05]  /*b780*/  BRA `(.L_x_19) ;  /* 0xffffff8000587947 */ /* 0x000fea000383ffff */
.L_x_26:
[----:B-1----:R-:W-:-:S04]  /*b790*/  IMAD.U32 R6, RZ, RZ, UR10 ;  /* 0x0000000aff067e24 */ /* 0x002fc8000f8e00ff */
[----:B------:R1:W2:Y:S03]  /*b7a0*/  SYNCS.PHASECHK.TRANS64.TRYWAIT P1, [R6+URZ+0x28850], R3 ;  /* 0x02885003060075a7 */ /* 0x0002a6000802017f */
[----:B--2---:R-:W-:Y:S05]  /*b7b0*/  @!P1 NANOSLEEP.SYNCS 0x989680 ;  /* 0x009896800000995d */ /* 0x004fea0003900000 */
[----:B------:R-:W2:Y:S02]  /*b7c0*/  @!P1 SYNCS.PHASECHK.TRANS64 P1, [R6+URZ+0x28850], R3 ;  /* 0x02885003060095a7 */ /* 0x000ea4000802007f */
[----:B--2---:R-:W-:Y:S05]  /*b7d0*/  @!P1 BRA `(.L_x_26) ;  /* 0xfffffffc00ec9947 */ /* 0x004fea000383ffff */
[----:B------:R-:W-:Y:S05]  /*b7e0*/  BRA `(.L_x_23) ;  /* 0xffffff8400307947 */ /* 0x000fea000383ffff */
.L_x_33:
[----:B-1----:R-:W-:-:S04]  /*b7f0*/  MOV R5, UR5 ;  /* 0x0000000500057c02 */ /* 0x002fc80008000f00 */
[----:B------:R1:W2:Y:S03]  /*b800*/  SYNCS.PHASECHK.TRANS64.TRYWAIT P1, [R5+URZ+0x28850], R2 ;  /* 0x02885002050075a7 */ /* 0x0002a6000802017f */
[----:B--2---:R-:W-:Y:S05]  /*b810*/  @!P1 NANOSLEEP.SYNCS 0x989680 ;  /* 0x009896800000995d */ /* 0x004fea0003900000 */
[----:B------:R-:W2:Y:S02]  /*b820*/  @!P1 SYNCS.PHASECHK.TRANS64 P1, [R5+URZ+0x28850], R2 ;  /* 0x02885002050095a7 */ /* 0x000ea4000802007f */
[----:B--2---:R-:W-:Y:S05]  /*b830*/  @!P1 BRA `(.L_x_33) ;  /* 0xfffffffc00ec9947 */ /* 0x004fea000383ffff */
[----:B------:R-:W-:Y:S05]  /*b840*/  BRA `(.L_x_32) ;  /* 0xffffffa000247947 */ /* 0x000fea000383ffff */
.L_x_45:
[----:B------:R-:W-:Y:S01]  /*b850*/  IMAD.MOV.U32 R13, RZ, RZ, R17 ;  /* 0x000000ffff0d7224 */ /* 0x000fe200078e0011 */
[----:B------:R-:W-:Y:S01]  /*b860*/  MOV R15, 0xffffffff ;  /* 0xffffffff000f7802 */ /* 0x000fe20000000f00 */
[----:B------:R-:W-:Y:S02]  /*b870*/  IMAD.MOV.U32 R12, RZ, RZ, RZ ;  /* 0x000000ffff0c7224 */ /* 0x000fe400078e00ff */
[----:B------:R-:W-:-:S07]  /*b880*/  IMAD.MOV.U32 R11, RZ, RZ, 0x1f ;  /* 0x0000001fff0b7424 */ /* 0x000fce00078e00ff */
[----:B-----5:R-:W-:Y:S05]  /*b890*/  WARPSYNC.COLLECTIVE R15, `(.L_x_86) ;  /* 0x000000000f087348 */ /* 0x020fea0003c00000 */
[----:B------:R0:W1:Y:S02]  /*b8a0*/  SHFL.IDX P6, R14, R13, R12, R11 ;  /* 0x0000000c0d0e7389 */ /* 0x00006400000c000b */
[----:B01---5:R-:W-:Y:S01]  /*b8b0*/  ENDCOLLECTIVE ;  /* 0x000000000000791b */ /* 0x023fe20003800000 */
.L_x_86:
[----:B------:R-:W-:Y:S05]  /*b8c0*/  BRA `(.L_x_87) ;  /* 0xffffffcc00d07947 */ /* 0x000fea000383ffff */
.L_x_47:
[----:B0-----:R-:W-:-:S04]  /*b8d0*/  IMAD.U32 R10, RZ, RZ, UR45 ;  /* 0x0000002dff0a7e24 */ /* 0x001fc8000f8e00ff */
[----:B------:R0:W1:Y:S03]  /*b8e0*/  SYNCS.PHASECHK.TRANS64.TRYWAIT P0, [R10+URZ+0x28840], R9 ;  /* 0x028840090a0075a7 */ /* 0x000066000800017f */
[----:B-1----:R-:W-:Y:S05]  /*b8f0*/  @!P0 NANOSLEEP.SYNCS 0x989680 ;  /* 0x009896800000895d */ /* 0x002fea0003900000 */
[----:B------:R-:W1:Y:S02]  /*b900*/  @!P0 SYNCS.PHASECHK.TRANS64 P0, [R10+URZ+0x28840], R9 ;  /* 0x028840090a0085a7 */ /* 0x000e64000800007f */
[----:B-1----:R-:W-:Y:S05]  /*b910*/  @!P0 BRA `(.L_x_47) ;  /* 0xfffffffc00ec8947 */ /* 0x002fea000383ffff */
[----:B------:R-:W-:Y:S05]  /*b920*/  BRA `(.L_x_88) ;  /* 0xffffffd0004c7947 */ /* 0x000fea000383ffff */
.L_x_48:
[----:B------:R-:W-:Y:S01]  /*b930*/  BSSY B0, `(.L_x_89) ;  /* 0x0000008000007945 */ /* 0x000fe20003800000 */
[----:B------:R-:W-:Y:S01]  /*b940*/  IMAD.MOV.U32 R13, RZ, RZ, R3 ;  /* 0x000000ffff0d7224 */ /* 0x000fe200078e0003 */
[----:B------:R-:W-:Y:S01]  /*b950*/  MOV R11, 0x181f ;  /* 0x0000181f000b7802 */ /* 0x000fe20000000f00 */
[----:B------:R-:W-:Y:S02]  /*b960*/  IMAD.MOV.U32 R12, RZ, RZ, RZ ;  /* 0x000000ffff0c7224 */ /* 0x000fe400078e00ff */
[----:B------:R-:W-:-:S07]  /*b970*/  IMAD.MOV.U32 R15, RZ, RZ, -0x1 ;  /* 0xffffffffff0f7424 */ /* 0x000fce00078e00ff */
[----:B------:R-:W-:Y:S05]  /*b980*/  WARPSYNC.COLLECTIVE R15, `(.L_x_90) ;  /* 0x000000000f087348 */ /* 0x000fea0003c00000 */
[----:B------:R0:W1:Y:S02]  /*b990*/  SHFL.IDX P6, R14, R13, R12, R11 ;  /* 0x0000000c0d0e7389 */ /* 0x00006400000c000b */
[----:B01----:R-:W-:Y:S01]  /*b9a0*/  ENDCOLLECTIVE ;  /* 0x000000000000791b */ /* 0x003fe20003800000 */
.L_x_90:
[----:B------:R-:W-:Y:S05]  /*b9b0*/  BSYNC B0 ;  /* 0x0000000000007941 */ /* 0x000fea0003800000 */
.L_x_89:
[----:B------:R-:W-:Y:S01]  /*b9c0*/  IMAD.MOV.U32 R13, RZ, RZ, R0 ;  /* 0x000000ffff0d7224 */ /* 0x000fe200078e0000 */
[----:B------:R-:W-:Y:S01]  /*b9d0*/  MOV R12, RZ ;  /* 0x000000ff000c7202 */ /* 0x000fe20000000f00 */
[----:B------:R-:W-:Y:S01]  /*b9e0*/  IMAD.MOV.U32 R11, RZ, RZ, 0x181f ;  /* 0x0000181fff0b7424 */ /* 0x000fe200078e00ff */
[----:B------:R-:W-:Y:S01]  /*b9f0*/  @P0 LEA R9, R19, UR45, 0x1 ;  /* 0x0000002d13090c11 */ /* 0x000fe2000f8e08ff */
[----:B------:R-:W-:Y:S02]  /*ba00*/  IMAD.MOV.U32 R15, RZ, RZ, -0x1 ;  /* 0xffffffffff0f7424 */ /* 0x000fe400078e00ff */
[----:B------:R-:W-:-:S07]  /*ba10*/  IMAD.MOV.U32 R5, RZ, RZ, R14 ;  /* 0x000000ffff057224 */ /* 0x000fce00078e000e */
[----:B------:R-:W-:Y:S05]  /*ba20*/  WARPSYNC.COLLECTIVE R15, `(.L_x_91) ;  /* 0x000000000f087348 */ /* 0x000fea0003c00000 */
[----:B------:R0:W1:Y:S02]  /*ba30*/  SHFL.IDX P6, R14, R13, R12, R11 ;  /* 0x0000000c0d0e7389 */ /* 0x00006400000c000b */
[----:B01----:R-:W-:Y:S01]  /*ba40*/  ENDCOLLECTIVE ;  /* 0x000000000000791b */ /* 0x003fe20003800000 */
.L_x_91:
[----:B------:R-:W-:Y:S01]  /*ba50*/  MOV R13, R3 ;  /* 0x00000003000d7202 */ /* 0x000fe20000000f00 */
[----:B------:R-:W-:Y:S02]  /*ba60*/  IMAD.MOV.U32 R12, RZ, RZ, 0x1 ;  /* 0x00000001ff0c7424 */ /* 0x000fe400078e00ff */
[----:B------:R-:W-:-:S07]  /*ba70*/  IMAD.MOV.U32 R4, RZ, RZ, R14 ;  /* 0x000000ffff047224 */ /* 0x000fce00078e000e */
[----:B------:R-:W-:Y:S05]  /*ba80*/  WARPSYNC.COLLECTIVE R15, `(.L_x_92) ;  /* 0x000000000f087348 */ /* 0x000fea0003c00000 */
[----:B------:R0:W1:Y:S02]  /*ba90*/  SHFL.IDX P6, R14, R13, R12, R11 ;  /* 0x0000000c0d0e7389 */ /* 0x00006400000c000b */
[----:B01----:R-:W-:Y:S01]  /*baa0*/  ENDCOLLECTIVE ;  /* 0x000000000000791b */ /* 0x003fe20003800000 */
.L_x_92:
[----:B------:R-:W-:-:S05]  /*bab0*/  @P0 IMAD.WIDE.U32 R4, R26, 0x2, R4 ;  /* 0x000000021a040825 */ /* 0x000fca00078e0004 */
[----:B------:R-:W-:Y:S01]  /*bac0*/  @!PT LDS RZ, [RZ] ;  /* 0x00000000fffff984 */ /* 0x000fe20000000800 */
[----:B------:R-:W-:Y:S01]  /*bad0*/  @!PT LDS RZ, [RZ] ;  /* 0x00000000fffff984 */ /* 0x000fe20000000800 */
[----:B------:R-:W-:Y:S01]  /*bae0*/  @!PT LDS RZ, [RZ] ;  /* 0x00000000fffff984 */ /* 0x000fe20000000800 */
[----:B------:R0:W-:Y:S04]  /*baf0*/  @P0 LDGSTS.E.BYPASS.LTC128B.128 [R9+0x18400], desc[UR38][R4.64], !P3 ;  /* 0x1840000004090fae */ /* 0x0001e8000d901d66 */
[----:B------:R0:W-:Y:S01]  /*bb00*/  @P0 LDGSTS.E.BYPASS.LTC128B.128 [R9+0x1c400], desc[UR38][R4.64+0x80], !P2 ;  /* 0x1c40008004090fae */ /* 0x0001e2000d101d66 */
[----:B------:R-:W-:Y:S01]  /*bb10*/  ISETP.GE.AND P0, PT, R6, 0x11, PT ;  /* 0x000000110600780c */ /* 0x000fe20003f06270 */
[----:B------:R-:W-:Y:S02]  /*bb20*/  IMAD.MOV.U32 R13, RZ, RZ, R0 ;  /* 0x000000ffff0d7224 */ /* 0x000fe400078e0000 */
[----:B------:R-:W-:-:S10]  /*bb30*/  IMAD.MOV.U32 R8, RZ, RZ, R14 ;  /* 0x000000ffff087224 */ /* 0x000fd400078e000e */
[----:B0-----:R-:W-:-:S07]  /*bb40*/  @P0 LEA R36, R19, UR45, 0x1 ;  /* 0x0000002d13240c11 */ /* 0x001fce000f8e08ff */
[----:B------:R-:W-:Y:S05]  /*bb50*/  WARPSYNC.COLLECTIVE R15, `(.L_x_93) ;  /* 0x000000000f087348 */ /* 0x000fea0003c00000 */
[----:B------:R0:W1:Y:S02]  /*bb60*/  SHFL.IDX P6, R14, R13, R12, R11 ;  /* 0x0000000c0d0e7389 */ /* 0x00006400000c000b */
[----:B01----:R-:W-:Y:S01]  /*bb70*/  ENDCOLLECTIVE ;  /* 0x000000000000791b */ /* 0x003fe20003800000 */
.L_x_93:
[----:B------:R-:W-:Y:S02]  /*bb80*/  IMAD.MOV.U32 R5, RZ, RZ, R8 ;  /* 0x000000ffff057224 */ /* 0x000fe400078e0008 */
[----:B------:R-:W-:Y:S02]  /*bb90*/  IMAD.MOV.U32 R13, RZ, RZ, R3 ;  /* 0x000000ffff0d7224 */ /* 0x000fe400078e0003 */
[----:B------:R-:W-:Y:S01]  /*bba0*/  IMAD.MOV.U32 R12, RZ, RZ, 0x2 ;  /* 0x00000002ff0c7424 */ /* 0x000fe200078e00ff */
[----:B------:R-:W-:-:S07]  /*bbb0*/  MOV R4, R14 ;  /* 0x0000000e00047202 */ /* 0x000fce0000000f00 */
[----:B------:R-:W-:Y:S05]  /*bbc0*/  WARPSYNC.COLLECTIVE R15, `(.L_x_94) ;  /* 0x000000000f087348 */ /* 0x000fea0003c00000 */
[----:B------:R0:W1:Y:S02]  /*bbd0*/  SHFL.IDX P6, R14, R13, R12, R11 ;  /* 0x0000000c0d0e7389 */ /* 0x00006400000c000b */
[----:B01----:R-:W-:Y:S01]  /*bbe0*/  ENDCOLLECTIVE ;  /* 0x000000000000791b */ /* 0x003fe20003800000 */
.L_x_94:
[----:B------:R-:W-:-:S05]  /*bbf0*/  @P0 IMAD.WIDE.U32 R20, R26, 0x2, R4 ;  /* 0x000000021a140825 */ /* 0x000fca00078e0004 */
[----:B------:R-:W-:Y:S01]  /*bc00*/  @!PT LDS RZ, [RZ] ;  /* 0x00000000fffff984 */ /* 0x000fe20000000800 */
[----:B------:R-:W-:Y:S01]  /*bc10*/  @!PT LDS RZ, [RZ] ;  /* 0x00000000fffff984 */ /* 0x000fe20000000800 */
[----:B------:R-:W-:Y:S01]  /*bc20*/  @!PT LDS RZ, [RZ] ;  /* 0x00000000fffff984 */ /* 0x000fe20000000800 */
[----:B------:R0:W-:Y:S04]  /*bc30*/  @P0 LDGSTS.E.BYPASS.LTC128B.128 [R36+0x18c00], desc[UR38][R20.64], !P3 ;  /* 0x18c0000014240fae */ /* 0x0001e8000d901d66 */
[----:B------:R0:W-:Y:S01]  /*bc40*/  @P0 LDGSTS.E.BYPASS.LTC128B.128 [R36+0x1cc00], desc[UR38][R20.64+0x80], !P2 ;  /* 0x1cc0008014240fae */ /* 0x0001e2000d101d66 */
[----:B------:R-:W-:Y:S01]  /*bc50*/  ISETP.GE.AND P0, PT, R6, 0x21, PT ;  /* 0x000000210600780c */ /* 0x000fe20003f06270 */
[----:B------:R-:W-:Y:S01]  /*bc60*/  IMAD.MOV.U32 R13, RZ, RZ, R0 ;  /* 0x000000ffff0d7224 */ /* 0x000fe200078e0000 */
[----:B------:R-:W-:-:S11]  /*bc70*/  MOV R10, R14 ;  /* 0x0000000e000a7202 */ /* 0x000fd60000000f00 */
[----:B0-----:R-:W-:Y:S05]  /*bc80*/  WARPSYNC.COLLECTIVE R15, `(.L_x_95) ;  /* 0x000000000f087348 */ /* 0x001fea0003c00000 */
[----:B------:R1:W2:Y:S02]  /*bc90*/  SHFL.IDX P6, R14, R13, R12, R11 ;  /* 0x0000000c0d0e7389 */ /* 0x0002a400000c000b */
[----:B012---:R-:W-:Y:S01]  /*bca0*/  ENDCOLLECTIVE ;  /* 0x000000000000791b */ /* 0x007fe20003800000 */
.L_x_95:
[----:B------:R-:W-:Y:S01]  /*bcb0*/  MOV R5, R10 ;  /* 0x0000000a00057202 */ /* 0x000fe20000000f00 */
[----:B------:R-:W-:Y:S02]  /*bcc0*/  IMAD.MOV.U32 R13, RZ, RZ, R3 ;  /* 0x000000ffff0d7224 */ /* 0x000fe400078e0003 */
[----:B------:R-:W-:Y:S02]  /*bcd0*/  IMAD.MOV.U32 R12, RZ, RZ, 0x3 ;  /* 0x00000003ff0c7424 */ /* 0x000fe400078e00ff */
[----:B------:R-:W-:-:S07]  /*bce0*/  IMAD.MOV.U32 R37, RZ, RZ, R14 ;  /* 0x000000ffff257224 */ /* 0x000fce00078e000e */
[----:B------:R-:W-:Y:S05]  /*bcf0*/  WARPSYNC.COLLECTIVE R15, `(.L_x_96) ;  /* 0x000000000f087348 */ /* 0x000fea0003c00000 */
[----:B------:R0:W1:Y:S02]  /*bd00*/  SHFL.IDX P6, R14, R13, R12, R11 ;  /* 0x0000000c0d0e7389 */ /* 0x00006400000c000b */
[----:B01----:R-:W-:Y:S01]  /*bd10*/  ENDCOLLECTIVE ;  /* 0x000000000000791b */ /* 0x003fe20003800000 */
.L_x_96:
[----:B------:R-:W-:Y:S01]  /*bd20*/  IMAD.MOV.U32 R4, RZ, RZ, R37 ;  /* 0x000000ffff047224 */ /* 0x000fe200078e0025 */
[----:B------:R-:W-:-:S03]  /*bd30*/  @P0 LEA R37, R19, UR45, 0x1 ;  /* 0x0000002d13250c11 */ /* 0x000fc6000f8e08ff */
[----:B------:R-:W-:-:S05]  /*bd40*/  @P0 IMAD.WIDE.U32 R8, R26, 0x2, R4 ;  /* 0x000000021a080825 */ /* 0x000fca00078e0004 */
[----:B------:R-:W-:Y:S01]  /*bd50*/  @!PT LDS RZ, [RZ] ;  /* 0x00000000fffff984 */ /* 0x000fe20000000800 */
[----:B------:R-:W-:Y:S01]  /*bd60*/  @!PT LDS RZ, [RZ] ;  /* 0x00000000fffff984 */ /* 0x000fe20000000800 */
[----:B------:R-:W-:Y:S01]  /*bd70*/  @!PT LDS RZ, [RZ] ;  /* 0x00000000fffff984 */ /* 0x000fe20000000800 */
[----:B------:R0:W-:Y:S01]  /*bd80*/  @P0 LDGSTS.E.BYPASS.LTC128B.128 [R37+0x19400], desc[UR38][R8.64], !P3 ;  /* 0x1940000008250fae */ /* 0x0001e2000d901d66 */
[----:B------:R-:W-:-:S03]  /*bd90*/  MOV R13, R0 ;  /* 0x00000000000d7202 */ /* 0x000fc60000000f00 */
[----:B------:R0:W-:Y:S01]  /*bda0*/  @P0 LDGSTS.E.BYPASS.LTC128B.128 [R37+0x1d400], desc[UR38][R8.64+0x80], !P2 ;  /* 0x1d40008008250fae */ /* 0x0001e2000d101d66 */
[----:B------:R-:W-:Y:S01]  /*bdb0*/  ISETP.GE.AND P0, PT, R6, 0x31, PT ;  /* 0x000000310600780c */ /* 0x000fe20003f06270 */
[----:B------:R-:W-:-:S12]  /*bdc0*/  IMAD.MOV.U32 R7, RZ, RZ, R14 ;  /* 0x000000ffff077224 */ /* 0x000fd800078e000e */
[----:B0-----:R-:W-:Y:S05]  /*bdd0*/  WARPSYNC.COLLECTIVE R15, `(.L_x_97) ;  /* 0x000000000f087348 */ /* 0x001fea0003c00000 */
[----:B------:R1:W2:Y:S02]  /*bde0*/  SHFL.IDX P6, R14, R13, R12, R11 ;  /* 0x0000000c0d0e7389 */ /* 0x0002a400000c000b */
[----:B012---:R-:W-:Y:S01]  /*bdf0*/  ENDCOLLECTIVE ;  /* 0x000000000000791b */ /* 0x007fe20003800000 */
.L_x_97:
[----:B------:R-:W-:Y:S01]  /*be00*/  IMAD.MOV.U32 R5, RZ, RZ, R7 ;  /* 0x000000ffff057224 */ /* 0x000fe200078e0007 */
[----:B------:R-:W-:Y:S02]  /*be10*/  @P0 LEA R7, R19, UR45, 0x1 ;  /* 0x0000002d13070c11 */ /* 0x000fe4000f8e08ff */
[----:B------:R-:W-:Y:S01]  /*be20*/  MOV R13, R3 ;  /* 0x00000003000d7202 */ /* 0x000fe20000000f00 */
[----:B------:R-:W-:Y:S02]  /*be30*/  IMAD.MOV.U32 R12, RZ, RZ, 0x4 ;  /* 0x00000004ff0c7424 */ /* 0x000fe400078e00ff */
[----:B------:R-:W-:-:S07]  /*be40*/  IMAD.MOV.U32 R32, RZ, RZ, R14 ;  /* 0x000000ffff207224 */ /* 0x000fce00078e000e */
[----:B------:R-:W-:Y:S05]  /*be50*/  WARPSYNC.COLLECTIVE R15, `(.L_x_98) ;  /* 0x000000000f087348 */ /* 0x000fea0003c00000 */
[----:B------:R0:W1:Y:S02]  /*be60*/  SHFL.IDX P6, R14, R13, R12, R11 ;  /* 0x0000000c0d0e7389 */ /* 0x00006400000c000b */
[----:B01----:R-:W-:Y:S01]  /*be70*/  ENDCOLLECTIVE ;  /* 0x000000000000791b */ /* 0x003fe20003800000 */
.L_x_98:
[----:B------:R-:W-:-:S04]  /*be80*/  IMAD.MOV.U32 R4, RZ, RZ, R32 ;  /* 0x000000ffff047224 */ /* 0x000fc800078e0020 */
[----:B------:R-:W-:-:S05]  /*be90*/  @P0 IMAD.WIDE.U32 R4, R26, 0x2, R4 ;  /* 0x000000021a040825 */ /* 0x000fca00078e0004 */
[----:B------:R-:W-:Y:S01]  /*bea0*/  @!PT LDS RZ, [RZ] ;  /* 0x00000000fffff984 */ /* 0x000fe20000000800 */
[----:B------:R-:W-:Y:S01]  /*beb0*/  @!PT LDS RZ, [RZ] ;  /* 0x00000000fffff984 */ /* 0x000fe20000000800 */
[----:B------:R-:W-:Y:S01]  /*bec0*/  @!PT LDS RZ, [RZ] ;  /* 0x00000000fffff984 */ /* 0x000fe20000000800 */
[----:B------:R0:W-:Y:S01]  /*bed0*/  @P0 LDGSTS.E.BYPASS.LTC128B.128 [R7+0x19c00], desc[UR38][R4.64], !P3 ;  /* 0x19c0000004070fae */ /* 0x0001e2000d901d66 */
[----:B------:R-:W-:-:S03]  /*bee0*/  IMAD.MOV.U32 R13, RZ, RZ, R0 ;  /* 0x000000ffff0d7224 */ /* 0x000fc600078e0000 */
[----:B------:R0:W-:Y:S01]  /*bef0*/  @P0 LDGSTS.E.BYPASS.LTC128B.128 [R7+0x1dc00], desc[UR38][R4.64+0x80], !P2 ;  /* 0x1dc0008004070fae */ /* 0x0001e2000d101d66 */
[----:B------:R-:W-:Y:S01]  /*bf00*/  ISETP.GE.AND P0, PT, R6, 0x41, PT ;  /* 0x000000410600780c */ /* 0x000fe20003f06270 */
[----:B------:R-:W-:-:S12]  /*bf10*/  IMAD.MOV.U32 R10, RZ, RZ, R14 ;  /* 0x000000ffff0a7224 */ /* 0x000fd800078e000e */
[----:B0-----:R-:W-:Y:S05]  /*bf20*/  WARPSYNC.COLLECTIVE R15, `(.L_x_99) ;  /* 0x000000000f087348 */ /* 0x001fea0003c00000 */
[----:B------:R1:W2:Y:S02]  /*bf30*/  SHFL.IDX P6, R14, R13, R12, R11 ;  /* 0x0000000c0d0e7389 */ /* 0x0002a400000c000b */
[----:B012---:R-:W-:Y:S01]  /*bf40*/  ENDCOLLECTIVE ;  /* 0x000000000000791b */ /* 0x007fe20003800000 */
.L_x_99:
[----:B------:R-:W-:Y:S01]  /*bf50*/  IMAD.MOV.U32 R5, RZ, RZ, R10 ;  /* 0x000000ffff057224 */ /* 0x000fe200078e000a */
[----:B------:R-:W-:Y:S01]  /*bf60*/  @P0 LEA R10, R19, UR45, 0x1 ;  /* 0x0000002d130a0c11 */ /* 0x000fe2000f8e08ff */
[----:B------:R-:W-:Y:S02]  /*bf70*/  IMAD.MOV.U32 R13, RZ, RZ, R3 ;  /* 0x000000ffff0d7224 */ /* 0x000fe400078e0003 */
[----:B------:R-:W-:Y:S01]  /*bf80*/  IMAD.MOV.U32 R12, RZ, RZ, 0x5 ;  /* 0x00000005ff0c7424 */ /* 0x000fe200078e00ff */
[----:B------:R-:W-:-:S07]  /*bf90*/  MOV R4, R14 ;  /* 0x0000000e00047202 */ /* 0x000fce0000000f00 */
[----:B------:R-:W-:Y:S05]  /*bfa0*/  WARPSYNC.COLLECTIVE R15, `(.L_x_100) ;  /* 0x000000000f087348 */ /* 0x000fea0003c00000 */
[----:B------:R0:W1:Y:S02]  /*bfb0*/  SHFL.IDX P6, R14, R13, R12, R11 ;  /* 0x0000000c0d0e7389 */ /* 0x00006400000c000b */
[----:B01----:R-:W-:Y:S01]  /*bfc0*/  ENDCOLLECTIVE ;  /* 0x000000000000791b */ /* 0x003fe20003800000 */
.L_x_100:
        /* <DEDUP_REMOVED lines=12> */
.L_x_101:
[----:B------:R-:W-:Y:S01]  /*c090*/  MOV R5, R32 ;  /* 0x0000002000057202 */ /* 0x000fe20000000f00 */
[----:B------:R-:W-:Y:S02]  /*c0a0*/  IMAD.MOV.U32 R13, RZ, RZ, R3 ;  /* 0x000000ffff0d7224 */ /* 0x000fe400078e0003 */
[----:B------:R-:W-:Y:S02]  /*c0b0*/  IMAD.MOV.U32 R12, RZ, RZ, 0x6 ;  /* 0x00000006ff0c7424 */ /* 0x000fe400078e00ff */
[----:B------:R-:W-:-:S07]  /*c0c0*/  IMAD.MOV.U32 R37, RZ, RZ, R14 ;  /* 0x000000ffff257224 */ /* 0x000fce00078e000e */
[----:B------:R-:W-:Y:S05]  /*c0d0*/  WARPSYNC.COLLECTIVE R15, `(.L_x_102) ;  /* 0x000000000f087348 */ /* 0x000fea0003c00000 */
[----:B------:R0:W1:Y:S02]  /*c0e0*/  SHFL.IDX P6, R14, R13, R12, R11 ;  /* 0x0000000c0d0e7389 */ /* 0x00006400000c000b */
[----:B01----:R-:W-:Y:S01]  /*c0f0*/  ENDCOLLECTIVE ;  /* 0x000000000000791b */ /* 0x003fe20003800000 */
.L_x_102:
        /* <DEDUP_REMOVED lines=14> */
.L_x_103:
        /* <DEDUP_REMOVED lines=8> */
.L_x_104:
        /* <DEDUP_REMOVED lines=8> */
[----:B------:R-:W-:-:S07]  /*c2e0*/  IMAD.MOV.U32 R3, RZ, RZ, R14 ;  /* 0x000000ffff037224 */ /* 0x000fce00078e000e */
[----:B0-----:R-:W-:Y:S05]  /*c2f0*/  WARPSYNC.COLLECTIVE R15, `(.L_x_105) ;  /* 0x000000000f087348 */ /* 0x001fea0003c00000 */
[----:B------:R1:W2:Y:S02]  /*c300*/  SHFL.IDX P6, R14, R13, R12, R11 ;  /* 0x0000000c0d0e7389 */ /* 0x0002a400000c000b */
[----:B012---:R-:W-:Y:S01]  /*c310*/  ENDCOLLECTIVE ;  /* 0x000000000000791b */ /* 0x007fe20003800000 */
.L_x_105:
[----:B------:R-:W-:Y:S05]  /*c320*/  BRA `(.L_x_106) ;  /* 0xffffffcc00487947 */ /* 0x000fea000383ffff */
.L_x_51:
[----:B------:R-:W-:Y:S01]  /*c330*/  MOV R13, R3 ;  /* 0x00000003000d7202 */ /* 0x000fe20000000f00 */
[----:B------:R-:W-:Y:S02]  /*c340*/  IMAD.MOV.U32 R12, RZ, RZ, RZ ;  /* 0x000000ffff0c7224 */ /* 0x000fe400078e00ff */
[----:B------:R-:W-:Y:S02]  /*c350*/  IMAD.MOV.U32 R11, RZ, RZ, 0x181f ;  /* 0x0000181fff0b7424 */ /* 0x000fe400078e00ff */
[----:B------:R-:W-:Y:S02]  /*c360*/  IMAD.MOV.U32 R15, RZ, RZ, -0x1 ;  /* 0xffffffffff0f7424 */ /* 0x000fe400078e00ff */
[----:B------:R-:W-:-:S07]  /*c370*/  IMAD R35, R35, 0x80, R28 ;  /* 0x0000008023237824 */ /* 0x000fce00078e021c */
[----:B------:R-:W-:Y:S05]  /*c380*/  WARPSYNC.COLLECTIVE R15, `(.L_x_107) ;  /* 0x000000000f087348 */ /* 0x000fea0003c00000 */
[----:B------:R0:W1:Y:S02]  /*c390*/  SHFL.IDX P6, R14, R13, R12, R11 ;  /* 0x0000000c0d0e7389 */ /* 0x00006400000c000b */
[----:B01----:R-:W-:Y:S01]  /*c3a0*/  ENDCOLLECTIVE ;  /* 0x000000000000791b */ /* 0x003fe20003800000 */
.L_x_107:
[----:B------:R-:W-:Y:S01]  /*c3b0*/  IADD3 R7, R35, 0x10, RZ ;  /* 0x0000001023077810 */ /* 0x000fe20007ffe0ff */
[----:B------:R-:W-:Y:S01]  /*c3c0*/  IMAD.MOV.U32 R13, RZ, RZ, R6 ;  /* 0x000000ffff0d7224 */ /* 0x000fe200078e0006 */
[----:B------:R-:W-:-:S07]  /*c3d0*/  MOV R5, R14 ;  /* 0x0000000e00057202 */ /* 0x000fce0000000f00 */
[----:B------:R-:W-:Y:S05]  /*c3e0*/  WARPSYNC.COLLECTIVE R15, `(.L_x_108) ;  /* 0x000000000f087348 */ /* 0x000fea0003c00000 */
[----:B------:R0:W1:Y:S02]  /*c3f0*/  SHFL.IDX P6, R14, R13, R12, R11 ;  /* 0x0000000c0d0e7389 */ /* 0x00006400000c000b */
[----:B01----:R-:W-:Y:S01]  /*c400*/  ENDCOLLECTIVE ;  /* 0x000000000000791b */ /* 0x003fe20003800000 */
.L_x_108:
[----:B------:R-:W-:Y:S02]  /*c410*/  ULDC UR4, c[0x0][0x288] ;  /* 0x0000a20000047ab9 */ /* 0x000fe40000000800 */
[----:B------:R-:W-:-:S05]  /*c420*/  IMAD R0, R0, UR4, RZ ;  /* 0x0000000400007c24 */ /* 0x000fca000f8e02ff */
[----:B------:R-:W-:Y:S01]  /*c430*/  ISETP.GE.AND P2, PT, R35, R0, PT ;  /* 0x000000002300720c */ /* 0x000fe20003f46270 */
[----:B------:R-:W-:Y:S02]  /*c440*/  IMAD.MOV.U32 R13, RZ, RZ, R3 ;  /* 0x000000ffff0d7224 */ /* 0x000fe400078e0003 */
[----:B------:R-:W-:-:S10]  /*c450*/  IMAD.MOV.U32 R12, RZ, RZ, 0x1 ;  /* 0x00000001ff0c7424 */ /* 0x000fd400078e00ff */
[----:B------:R-:W-:Y:S01]  /*c460*/  @!P2 LEA R21, R19, UR45, 0x1 ;  /* 0x0000002d1315ac11 */ /* 0x000fe2000f8e08ff */
[----:B------:R-:W-:-:S07]  /*c470*/  IMAD.MOV.U32 R4, RZ, RZ, R14 ;  /* 0x000000ffff047224 */ /* 0x000fce00078e000e */
[----:B------:R-:W-:Y:S05]  /*c480*/  WARPSYNC.COLLECTIVE R15, `(.L_x_109) ;  /* 0x000000000f087348 */ /* 0x000fea0003c00000 */
[----:B------:R0:W1:Y:S02]  /*c490*/  SHFL.IDX P6, R14, R13, R12, R11 ;  /* 0x0000000c0d0e7389 */ /* 0x00006400000c000b */
[----:B01----:R-:W-:Y:S01]  /*c4a0*/  ENDCOLLECTIVE ;  /* 0x000000000000791b */ /* 0x003fe20003800000 */
.L_x_109:
[----:B------:R-:W-:-:S05]  /*c4b0*/  @!P2 IMAD.WIDE.U32 R4, R26, 0x2, R4 ;  /* 0x000000021a04a825 */ /* 0x000fca00078e0004 */
[----:B------:R-:W-:Y:S01]  /*c4c0*/  @!PT LDS RZ, [RZ] ;  /* 0x00000000fffff984 */ /* 0x000fe20000000800 */
[----:B------:R-:W-:Y:S01]  /*c4d0*/  @!PT LDS RZ, [RZ] ;  /* 0x00000000fffff984 */ /* 0x000fe20000000800 */
[----:B------:R-:W-:Y:S01]  /*c4e0*/  @!PT LDS RZ, [RZ] ;  /* 0x00000000fffff984 */ /* 0x000fe20000000800 */
[----:B------:R0:W-:Y:S04]  /*c4f0*/  @!P2 LDGSTS.E.BYPASS.LTC128B.128 [R21+0x10400], desc[UR38][R4.64], !P0 ;  /* 0x104000000415afae */ /* 0x0001e8000c101d66 */
[----:B------:R0:W-:Y:S01]  /*c500*/  @!P2 LDGSTS.E.BYPASS.LTC128B.128 [R21+0x14400], desc[UR38][R4.64+0x80], !P1 ;  /* 0x144000800415afae */ /* 0x0001e2000c901d66 */
[----:B------:R-:W-:Y:S02]  /*c510*/  ISETP.GE.AND P2, PT, R7, R0, PT ;  /* 0x000000000700720c */ /* 0x000fe40003f46270 */
[----:B------:R-:W-:Y:S01]  /*c520*/  MOV R13, R6 ;  /* 0x00000006000d7202 */ /* 0x000fe20000000f00 */
[----:B------:R-:W-:-:S10]  /*c530*/  IMAD.MOV.U32 R7, RZ, RZ, R14 ;  /* 0x000000ffff077224 */ /* 0x000fd400078e000e */
[----:B0-----:R-:W-:-:S07]  /*c540*/  @!P2 LEA R37, R19, UR45, 0x1 ;  /* 0x0000002d1325ac11 */ /* 0x001fce000f8e08ff */
[----:B------:R-:W-:Y:S05]  /*c550*/  WARPSYNC.COLLECTIVE R15, `(.L_x_110) ;  /* 0x000000000f087348 */ /* 0x000fea0003c00000 */
[----:B------:R0:W1:Y:S02]  /*c560*/  SHFL.IDX P6, R14, R13, R12, R11 ;  /* 0x0000000c0d0e7389 */ /* 0x00006400000c000b */
[----:B01----:R-:W-:Y:S01]  /*c570*/  ENDCOLLECTIVE ;  /* 0x000000000000791b */ /* 0x003fe20003800000 */
.L_x_110:
[----:B------:R-:W-:Y:S01]  /*c580*/  IMAD.MOV.U32 R5, RZ, RZ, R7 ;  /* 0x000000ffff057224 */ /* 0x000fe200078e0007 */
[----:B------:R-:W-:Y:S01]  /*c590*/  MOV R13, R3 ;  /* 0x00000003000d7202 */ /* 0x000fe20000000f00 */
[----:B------:R-:W-:Y:S02]  /*c5a0*/  IMAD.MOV.U32 R12, RZ, RZ, 0x2 ;  /* 0x00000002ff0c7424 */ /* 0x000fe400078e00ff */
[----:B------:R-:W-:-:S07]  /*c5b0*/  IMAD.MOV.U32 R4, RZ, RZ, R14 ;  /* 0x000000ffff047224 */ /* 0x000fce00078e000e */
[----:B------:R-:W-:Y:S05]  /*c5c0*/  WARPSYNC.COLLECTIVE R15, `(.L_x_111) ;  /* 0x000000000f087348 */ /* 0x000fea0003c00000 */
[----:B------:R0:W1:Y:S02]  /*c5d0*/  SHFL.IDX P6, R14, R13, R12, R11 ;  /* 0x0000000c0d0e7389 */ /* 0x00006400000c000b */
[----:B01----:R-:W-:Y:S01]  /*c5e0*/  ENDCOLLECTIVE ;  /* 0x000000000000791b */ /* 0x003fe20003800000 */
.L_x_111:
[----:B------:R-:W-:-:S04]  /*c5f0*/  @!P2 IMAD.WIDE.U32 R8, R26, 0x2, R4 ;  /* 0x000000021a08a825 */ /* 0x000fc800078e0004 */
[----:B------:R-:W-:Y:S01]  /*c600*/  VIADD R5, R35, 0x20 ;  /* 0x0000002023057836 */ /* 0x000fe20000000000 */
[----:B------:R-:W-:Y:S01]  /*c610*/  @!PT LDS RZ, [RZ] ;  /* 0x00000000fffff984 */ /* 0x000fe20000000800 */
[----:B------:R-:W-:Y:S01]  /*c620*/  @!PT LDS RZ, [RZ] ;  /* 0x00000000fffff984 */ /* 0x000fe20000000800 */
[----:B------:R-:W-:Y:S01]  /*c630*/  @!PT LDS RZ, [RZ] ;  /* 0x00000000fffff984 */ /* 0x000fe20000000800 */
[----:B------:R0:W-:Y:S04]  /*c640*/  @!P2 LDGSTS.E.BYPASS.LTC128B.128 [R37+0x10c00], desc[UR38][R8.64], !P0 ;  /* 0x10c000000825afae */ /* 0x0001e8000c101d66 */
[----:B------:R0:W-:Y:S01]  /*c650*/  @!P2 LDGSTS.E.BYPASS.LTC128B.128 [R37+0x14c00], desc[UR38][R8.64+0x80], !P1 ;  /* 0x14c000800825afae */ /* 0x0001e2000c901d66 */
[----:B------:R-:W-:Y:S01]  /*c660*/  ISETP.GE.AND P2, PT, R5, R0, PT ;  /* 0x000000000500720c */ /* 0x000fe20003f46270 */
[----:B------:R-:W-:Y:S02]  /*c670*/  IMAD.MOV.U32 R13, RZ, RZ, R6 ;  /* 0x000000ffff0d7224 */ /* 0x000fe400078e0006 */
[----:B------:R-:W-:-:S10]  /*c680*/  IMAD.MOV.U32 R7, RZ, RZ, R14 ;  /* 0x000000ffff077224 */ /* 0x000fd400078e000e */
[----:B0-----:R-:W-:-:S07]  /*c690*/  @!P2 LEA R21, R19, UR45, 0x1 ;  /* 0x0000002d1315ac11 */ /* 0x001fce000f8e08ff */
[----:B------:R-:W-:Y:S05]  /*c6a0*/  WARPSYNC.COLLECTIVE R15, `(.L_x_112) ;  /* 0x000000000f087348 */ /* 0x000fea0003c00000 */
[----:B------:R0:W1:Y:S02]  /*c6b0*/  SHFL.IDX P6, R14, R13, R12, R11 ;  /* 0x0000000c0d0e7389 */ /* 0x00006400000c000b */
[----:B01----:R-:W-:Y:S01]  /*c6c0*/  ENDCOLLECTIVE ;  /* 0x000000000000791b */ /* 0x003fe20003800000 */
.L_x_112:
[----:B------:R-:W-:Y:S02]  /*c6d0*/  IMAD.MOV.U32 R5, RZ, RZ, R7 ;  /* 0x000000ffff057224 */ /* 0x000fe400078e0007 */
[----:B------:R-:W-:Y:S02]  /*c6e0*/  VIADD R7, R35, 0x30 ;  /* 0x0000003023077836 */ /* 0x000fe40000000000 */
[----:B------:R-:W-:Y:S01]  /*c6f0*/  IMAD.MOV.U32 R13, RZ, RZ, R3 ;  /* 0x000000ffff0d7224 */ /* 0x000fe200078e0003 */
[----:B------:R-:W-:Y:S02]  /*c700*/  MOV R12, 0x3 ;  /* 0x00000003000c7802 */ /* 0x000fe40000000f00 */
[----:B------:R-:W-:-:S07]  /*c710*/  MOV R4, R14 ;  /* 0x0000000e00047202 */ /* 0x000fce0000000f00 */
[----:B------:R-:W-:Y:S05]  /*c720*/  WARPSYNC.COLLECTIVE R15, `(.L_x_113) ;  /* 0x000000000f087348 */ /* 0x000fea0003c00000 */
[----:B------:R0:W1:Y:S02]  /*c730*/  SHFL.IDX P6, R14, R13, R12, R11 ;  /* 0x0000000c0d0e7389 */ /* 0x00006400000c000b */
[----:B01----:R-:W-:Y:S01]  /*c740*/  ENDCOLLECTIVE ;  /* 0x000000000000791b */ /* 0x003fe20003800000 */
.L_x_113:
[----:B------:R-:W-:-:S05]  /*c750*/  @!P2 IMAD.WIDE.U32 R4, R26, 0x2, R4 ;  /* 0x000000021a04a825 */ /* 0x000fca00078e0004 */
        /* <DEDUP_REMOVED lines=8> */
[----:B0-----:R-:W-:Y:S05]  /*c7e0*/  WARPSYNC.COLLECTIVE R15, `(.L_x_114) ;  /* 0x000000000f087348 */ /* 0x001fea0003c00000 */
[----:B------:R1:W2:Y:S02]  /*c7f0*/  SHFL.IDX P6, R14, R13, R12, R11 ;  /* 0x0000000c0d0e7389 */ /* 0x0002a400000c000b */
[----:B012---:R-:W-:Y:S01]  /*c800*/  ENDCOLLECTIVE ;  /* 0x000000000000791b */ /* 0x007fe20003800000 */
.L_x_114:
[----:B------:R-:W-:Y:S02]  /*c810*/  @!P2 LEA R37, R19, UR45, 0x1 ;  /* 0x0000002d1325ac11 */ /* 0x000fe4000f8e08ff */
[----:B------:R-:W-:Y:S01]  /*c820*/  MOV R5, R7 ;  /* 0x0000000700057202 */ /* 0x000fe20000000f00 */
[----:B------:R-:W-:Y:S02]  /*c830*/  IMAD.MOV.U32 R13, RZ, RZ, R3 ;  /* 0x000000ffff0d7224 */ /* 0x000fe400078e0003 */
[----:B------:R-:W-:Y:S02]  /*c840*/  IMAD.MOV.U32 R12, RZ, RZ, 0x4 ;  /* 0x00000004ff0c7424 */ /* 0x000fe400078e00ff */
[----:B------:R-:W-:-:S07]  /*c850*/  IMAD.MOV.U32 R4, RZ, RZ, R14 ;  /* 0x000000ffff047224 */ /* 0x000fce00078e000e */
[----:B------:R-:W-:Y:S05]  /*c860*/  WARPSYNC.COLLECTIVE R15, `(.L_x_115) ;  /* 0x000000000f087348 */ /* 0x000fea0003c00000 */
[----:B------:R0:W1:Y:S02]  /*c870*/  SHFL.IDX P6, R14, R13, R12, R11 ;  /* 0x0000000c0d0e7389 */ /* 0x00006400000c000b */
[----:B01----:R-:W-:Y:S01]  /*c880*/  ENDCOLLECTIVE ;  /* 0x000000000000791b */ /* 0x003fe20003800000 */
.L_x_115:
        /* <DEDUP_REMOVED lines=8> */
[----:B------:R-:W-:Y:S01]  /*c910*/  IMAD.MOV.U32 R13, RZ, RZ, R6 ;  /* 0x000000ffff0d7224 */ /* 0x000fe200078e0006 */
[----:B------:R-:W-:-:S11]  /*c920*/  MOV R7, R14 ;  /* 0x0000000e00077202 */ /* 0x000fd60000000f00 */
[----:B0-----:R-:W-:Y:S05]  /*c930*/  WARPSYNC.COLLECTIVE R15, `(.L_x_116) ;  /* 0x000000000f087348 */ /* 0x001fea0003c00000 */
[----:B------:R1:W2:Y:S02]  /*c940*/  SHFL.IDX P6, R14, R13, R12, R11 ;  /* 0x0000000c0d0e7389 */ /* 0x0002a400000c000b */
[----:B012---:R-:W-:Y:S01]  /*c950*/  ENDCOLLECTIVE ;  /* 0x000000000000791b */ /* 0x007fe20003800000 */
.L_x_116:
[----:B------:R-:W-:Y:S01]  /*c960*/  @!P2 LEA R21, R19, UR45, 0x1 ;  /* 0x0000002d1315ac11 */ /* 0x000fe2000f8e08ff */
[----:B------:R-:W-:Y:S01]  /*c970*/  IMAD.MOV.U32 R5, RZ, RZ, R7 ;  /* 0x000000ffff057224 */ /* 0x000fe200078e0007 */
[----:B------:R-:W-:Y:S01]  /*c980*/  IADD3 R7, R35, 0x50, RZ ;  /* 0x0000005023077810 */ /* 0x000fe20007ffe0ff */
[----:B------:R-:W-:Y:S02]  /*c990*/  IMAD.MOV.U32 R13, RZ, RZ, R3 ;  /* 0x000000ffff0d7224 */ /* 0x000fe400078e0003 */
[----:B------:R-:W-:Y:S02]  /*c9a0*/  IMAD.MOV.U32 R12, RZ, RZ, 0x5 ;  /* 0x00000005ff0c7424 */ /* 0x000fe400078e00ff */
[----:B------:R-:W-:-:S07]  /*c9b0*/  IMAD.MOV.U32 R4, RZ, RZ, R14 ;  /* 0x000000ffff047224 */ /* 0x000fce00078e000e */
[----:B------:R-:W-:Y:S05]  /*c9c0*/  WARPSYNC.COLLECTIVE R15, `(.L_x_117) ;  /* 0x000000000f087348 */ /* 0x000fea0003c00000 */
[----:B------:R0:W1:Y:S02]  /*c9d0*/  SHFL.IDX P6, R14, R13, R12, R11 ;  /* 0x0000000c0d0e7389 */ /* 0x00006400000c000b */
[----:B01----:R-:W-:Y:S01]  /*c9e0*/  ENDCOLLECTIVE ;  /* 0x000000000000791b */ /* 0x003fe20003800000 */
.L_x_117:
        /* <DEDUP_REMOVED lines=13> */
.L_x_118:
[----:B------:R-:W-:Y:S01]  /*cac0*/  IMAD.MOV.U32 R5, RZ, RZ, R7 ;  /* 0x000000ffff057224 */ /* 0x000fe200078e0007 */
[----:B------:R-:W-:Y:S01]  /*cad0*/  MOV R13, R3 ;  /* 0x00000003000d7202 */ /* 0x000fe20000000f00 */
[----:B------:R-:W-:Y:S02]  /*cae0*/  IMAD.MOV.U32 R12, RZ, RZ, 0x6 ;  /* 0x00000006ff0c7424 */ /* 0x000fe400078e00ff */
[----:B------:R-:W-:-:S07]  /*caf0*/  IMAD.MOV.U32 R4, RZ, RZ, R14 ;  /* 0x000000ffff047224 */ /* 0x000fce00078e000e */
[----:B------:R-:W-:Y:S05]  /*cb00*/  WARPSYNC.COLLECTIVE R15, `(.L_x_119) ;  /* 0x000000000f087348 */ /* 0x000fea0003c00000 */
[----:B------:R0:W1:Y:S02]  /*cb10*/  SHFL.IDX P6, R14, R13, R12, R11 ;  /* 0x0000000c0d0e7389 */ /* 0x00006400000c000b */
[----:B01----:R-:W-:Y:S01]  /*cb20*/  ENDCOLLECTIVE ;  /* 0x000000000000791b */ /* 0x003fe20003800000 */
.L_x_119:
        /* <DEDUP_REMOVED lines=13> */
.L_x_120:
[----:B------:R-:W-:Y:S01]  /*cc00*/  IMAD.MOV.U32 R5, RZ, RZ, R7 ;  /* 0x000000ffff057224 */ /* 0x000fe200078e0007 */
[----:B------:R-:W-:Y:S01]  /*cc10*/  @!P2 LEA R7, R19, UR45, 0x1 ;  /* 0x0000002d1307ac11 */ /* 0x000fe2000f8e08ff */
[----:B------:R-:W-:Y:S02]  /*cc20*/  IMAD.MOV.U32 R13, RZ, RZ, R3 ;  /* 0x000000ffff0d7224 */ /* 0x000fe400078e0003 */
[----:B------:R-:W-:Y:S01]  /*cc30*/  IMAD.MOV.U32 R12, RZ, RZ, 0x7 ;  /* 0x00000007ff0c7424 */ /* 0x000fe200078e00ff */
[----:B------:R-:W-:-:S07]  /*cc40*/  MOV R4, R14 ;  /* 0x0000000e00047202 */ /* 0x000fce0000000f00 */
[----:B------:R-:W-:Y:S05]  /*cc50*/  WARPSYNC.COLLECTIVE R15, `(.L_x_121) ;  /* 0x000000000f087348 */ /* 0x000fea0003c00000 */
[----:B------:R0:W1:Y:S02]  /*cc60*/  SHFL.IDX P6, R14, R13, R12, R11 ;  /* 0x0000000c0d0e7389 */ /* 0x00006400000c000b */
[----:B01----:R-:W-:Y:S01]  /*cc70*/  ENDCOLLECTIVE ;  /* 0x000000000000791b */ /* 0x003fe20003800000 */
.L_x_121:
[----:B------:R-:W-:-:S05]  /*cc80*/  @!P2 IMAD.WIDE.U32 R4, R26, 0x2, R4 ;  /* 0x000000021a04a825 */ /* 0x000fca00078e0004 */
[----:B------:R-:W-:Y:S01]  /*cc90*/  @!PT LDS RZ, [RZ] ;  /* 0x00000000fffff984 */ /* 0x000fe20000000800 */
[----:B------:R-:W-:Y:S01]  /*cca0*/  @!PT LDS RZ, [RZ] ;  /* 0x00000000fffff984 */ /* 0x000fe20000000800 */
[----:B------:R-:W-:Y:S01]  /*ccb0*/  @!PT LDS RZ, [RZ] ;  /* 0x00000000fffff984 */ /* 0x000fe20000000800 */
[----:B------:R0:W-:Y:S04]  /*ccc0*/  @!P2 LDGSTS.E.BYPASS.LTC128B.128 [R7+0x13400], desc[UR38][R4.64], !P0 ;  /* 0x134000000407afae */ /* 0x0001e8000c101d66 */
[----:B------:R0:W-:Y:S01]  /*ccd0*/  @!P2 LDGSTS.E.BYPASS.LTC128B.128 [R7+0x17400], desc[UR38][R4.64+0x80], !P1 ;  /* 0x174000800407afae */ /* 0x0001e2000c901d66 */
[----:B------:R-:W-:Y:S01]  /*cce0*/  IMAD.MOV.U32 R13, RZ, RZ, R6 ;  /* 0x000000ffff0d7224 */ /* 0x000fe200078e0006 */
[----:B------:R-:W-:-:S07]  /*ccf0*/  MOV R3, R14 ;  /* 0x0000000e00037202 */ /* 0x000fce0000000f00 */
[----:B0-----:R-:W-:Y:S05]  /*cd00*/  WARPSYNC.COLLECTIVE R15, `(.L_x_122) ;  /* 0x000000000f087348 */ /* 0x001fea0003c00000 */
[----:B------:R1:W2:Y:S02]  /*cd10*/  SHFL.IDX P6, R14, R13, R12, R11 ;  /* 0x0000000c0d0e7389 */ /* 0x0002a400000c000b */
[----:B012---:R-:W-:Y:S01]  /*cd20*/  ENDCOLLECTIVE ;  /* 0x000000000000791b */ /* 0x007fe20003800000 */
.L_x_122:
[----:B------:R-:W-:Y:S05]  /*cd30*/  BRA `(.L_x_123) ;  /* 0xffffffcc00407947 */ /* 0x000fea000383ffff */
.L_x_54:
[----:B0-----:R-:W-:-:S04]  /*cd40*/  IMAD.U32 R3, RZ, RZ, UR45 ;  /* 0x0000002dff037e24 */ /* 0x001fc8000f8e00ff */
[----:B------:R0:W1:Y:S03]  /*cd50*/  SYNCS.PHASECHK.TRANS64.TRYWAIT P0, [R3+URZ+0x28820], R0 ;  /* 0x02882000030075a7 */ /* 0x000066000800017f */
[----:B-1----:R-:W-:Y:S05]  /*cd60*/  @!P0 NANOSLEEP.SYNCS 0x989680 ;  /* 0x009896800000895d */ /* 0x002fea0003900000 */
[----:B------:R-:W1:Y:S02]  /*cd70*/  @!P0 SYNCS.PHASECHK.TRANS64 P0, [R3+URZ+0x28820], R0 ;  /* 0x02882000030085a7 */ /* 0x000e64000800007f */
[----:B-1----:R-:W-:Y:S05]  /*cd80*/  @!P0 BRA `(.L_x_54) ;  /* 0xfffffffc00ec8947 */ /* 0x002fea000383ffff */
[----:B------:R-:W-:Y:S05]  /*cd90*/  BRA `(.L_x_124) ;  /* 0xffffffcc00847947 */ /* 0x000fea000383ffff */
.L_x_58:
[----:B0-----:R0:W1:Y:S02]  /*cda0*/  SYNCS.PHASECHK.TRANS64.TRYWAIT P0, [R34+URZ+0x28840], R3 ;  /* 0x02884003220075a7 */ /* 0x001064000800017f */
[----:B-1----:R-:W-:Y:S05]  /*cdb0*/  @!P0 NANOSLEEP.SYNCS 0x989680 ;  /* 0x009896800000895d */ /* 0x002fea0003900000 */
[----:B------:R-:W1:Y:S02]  /*cdc0*/  @!P0 SYNCS.PHASECHK.TRANS64 P0, [R34+URZ+0x28840], R3 ;  /* 0x02884003220085a7 */ /* 0x000e64000800007f */
[----:B-1----:R-:W-:Y:S05]  /*cdd0*/  @!P0 BRA `(.L_x_58) ;  /* 0xfffffffc00f08947 */ /* 0x002fea000383ffff */
[----:B------:R-:W-:Y:S05]  /*cde0*/  BRA `(.L_x_125) ;  /* 0xffffffd0004c7947 */ /* 0x000fea000383ffff */
.L_x_59:
[----:B------:R-:W-:Y:S01]  /*cdf0*/  BSSY B1, `(.L_x_126) ;  /* 0x0000008000017945 */ /* 0x000fe20003800000 */
[----:B------:R-:W-:Y:S01]  /*ce00*/  IMAD.MOV.U32 R13, RZ, RZ, R5 ;  /* 0x000000ffff0d7224 */ /* 0x000fe200078e0005 */
[----:B------:R-:W-:Y:S01]  /*ce10*/  MOV R12, RZ ;  /* 0x000000ff000c7202 */ /* 0x000fe20000000f00 */
[----:B------:R-:W-:Y:S02]  /*ce20*/  IMAD.MOV.U32 R11, RZ, RZ, 0x181f ;  /* 0x0000181fff0b7424 */ /* 0x000fe400078e00ff */
[----:B------:R-:W-:-:S07]  /*ce30*/  IMAD.MOV.U32 R15, RZ, RZ, -0x1 ;  /* 0xffffffffff0f7424 */ /* 0x000fce00078e00ff */
[----:B------:R-:W-:Y:S05]  /*ce40*/  WARPSYNC.COLLECTIVE R15, `(.L_x_127) ;  /* 0x000000000f087348 */ /* 0x000fea0003c00000 */
[----:B------:R0:W1:Y:S02]  /*ce50*/  SHFL.IDX P6, R14, R13, R12, R11 ;  /* 0x0000000c0d0e7389 */ /* 0x00006400000c000b */
[----:B01----:R-:W-:Y:S01]  /*ce60*/  ENDCOLLECTIVE ;  /* 0x000000000000791b */ /* 0x003fe20003800000 */
.L_x_127:
[----:B------:R-:W-:Y:S05]  /*ce70*/  BSYNC B1 ;  /* 0x0000000000017941 */ /* 0x000fea0003800000 */
.L_x_126:
[----:B------:R-:W-:Y:S01]  /*ce80*/  MOV R13, R6 ;  /* 0x00000006000d7202 */ /* 0x000fe20000000f00 */
[----:B------:R-:W-:Y:S01]  /*ce90*/  IMAD.MOV.U32 R12, RZ, RZ, RZ ;  /* 0x000000ffff0c7224 */ /* 0x000fe200078e00ff */
[----:B------:R-:W-:Y:S01]  /*cea0*/  SHF.L.U32 R3, R26, 0x1, RZ ;  /* 0x000000011a037819 */ /* 0x000fe200000006ff */
[----:B------:R-:W-:Y:S01]  /*ceb0*/  IMAD.MOV.U32 R11, RZ, RZ, 0x181f ;  /* 0x0000181fff0b7424 */ /* 0x000fe200078e00ff */
[----:B------:R-:W-:Y:S01]  /*cec0*/  LEA R4, R4, UR45, 0x1 ;  /* 0x0000002d04047c11 */ /* 0x000fe2000f8e08ff */
[----:B------:R-:W-:Y:S02]  /*ced0*/  IMAD.MOV.U32 R15, RZ, RZ, -0x1 ;  /* 0xffffffffff0f7424 */ /* 0x000fe400078e00ff */
[----:B------:R-:W-:-:S07]  /*cee0*/  IMAD.MOV.U32 R0, RZ, RZ, R14 ;  /* 0x000000ffff007224 */ /* 0x000fce00078e000e */
[----:B------:R-:W-:Y:S05]  /*cef0*/  WARPSYNC.COLLECTIVE R15, `(.L_x_128) ;  /* 0x000000000f087348 */ /* 0x000fea0003c00000 */
[----:B------:R0:W1:Y:S02]  /*cf00*/  SHFL.IDX P6, R14, R13, R12, R11 ;  /* 0x0000000c0d0e7389 */ /* 0x00006400000c000b */
[----:B01----:R-:W-:Y:S01]  /*cf10*/  ENDCOLLECTIVE ;  /* 0x000000000000791b */ /* 0x003fe20003800000 */
.L_x_128:
[----:B------:R-:W-:Y:S02]  /*cf20*/  IMAD.MOV.U32 R13, RZ, RZ, R5 ;  /* 0x000000ffff0d7224 */ /* 0x000fe400078e0005 */
[----:B------:R-:W-:Y:S01]  /*cf30*/  IMAD.MOV.U32 R12, RZ, RZ, 0x1 ;  /* 0x00000001ff0c7424 */ /* 0x000fe200078e00ff */
[----:B------:R-:W-:-:S05]  /*cf40*/  IADD3 R14, P0, R14, R3, RZ ;  /* 0x000000030e0e7210 */ /* 0x000fca0007f1e0ff */
[----:B------:R-:W-:-:S05]  /*cf50*/  IMAD.X R15, RZ, RZ, R0, P0 ;  /* 0x000000ffff0f7224 */ /* 0x000fca00000e0600 */
[----:B------:R-:W-:Y:S01]  /*cf60*/  @!PT LDS RZ, [RZ] ;  /* 0x00000000fffff984 */ /* 0x000fe20000000800 */
[----:B------:R-:W-:Y:S01]  /*cf70*/  @!PT LDS RZ, [RZ] ;  /* 0x00000000fffff984 */ /* 0x000fe20000000800 */
[----:B------:R-:W-:Y:S01]  /*cf80*/  @!PT LDS RZ, [RZ] ;  /* 0x00000000fffff984 */ /* 0x000fe20000000800 */
[----:B------:R-:W-:Y:S04]  /*cf90*/  LDGSTS.E.BYPASS.LTC128B.128 [R4+0x18400], desc[UR38][R14.64], !P4 ;  /* 0x184000000e047fae */ /* 0x000fe8000e101d66 */
[----:B------:R0:W-:Y:S02]  /*cfa0*/  LDGSTS.E.BYPASS.LTC128B.128 [R4+0x1c400], desc[UR38][R14.64+0x80], !P3 ;  /* 0x1c4000800e047fae */ /* 0x0001e4000d901d66 */
[----:B0-----:R-:W-:-:S07]  /*cfb0*/  MOV R15, 0xffffffff ;  /* 0xffffffff000f7802 */ /* 0x001fce0000000f00 */
[----:B------:R-:W-:Y:S05]  /*cfc0*/  WARPSYNC.COLLECTIVE R15, `(.L_x_129) ;  /* 0x000000000f087348 */ /* 0x000fea0003c00000 */
[----:B------:R0:W1:Y:S02]  /*cfd0*/  SHFL.IDX P6, R14, R13, R12, R11 ;  /* 0x0000000c0d0e7389 */ /* 0x00006400000c000b */
[----:B01----:R-:W-:Y:S01]  /*cfe0*/  ENDCOLLECTIVE ;  /* 0x000000000000791b */ /* 0x003fe20003800000 */
.L_x_129:
[----:B------:R-:W-:Y:S02]  /*cff0*/  IMAD.MOV.U32 R13, RZ, RZ, R6 ;  /* 0x000000ffff0d7224 */ /* 0x000fe400078e0006 */
[----:B------:R-:W-:-:S07]  /*d000*/  IMAD.MOV.U32 R0, RZ, RZ, R14 ;  /* 0x000000ffff007224 */ /* 0x000fce00078e000e */
[----:B------:R-:W-:Y:S05]  /*d010*/  WARPSYNC.COLLECTIVE R15, `(.L_x_130) ;  /* 0x000000000f087348 */ /* 0x000fea0003c00000 */
[----:B------:R0:W1:Y:S02]  /*d020*/  SHFL.IDX P6, R14, R13, R12, R11 ;  /* 0x0000000c0d0e7389 */ /* 0x00006400000c000b */
[----:B01----:R-:W-:Y:S01]  /*d030*/  ENDCOLLECTIVE ;  /* 0x000000000000791b */ /* 0x003fe20003800000 */
.L_x_130:
[----:B------:R-:W-:Y:S02]  /*d040*/  IMAD.MOV.U32 R13, RZ, RZ, R5 ;  /* 0x000000ffff0d7224 */ /* 0x000fe400078e0005 */
[----:B------:R-:W-:Y:S02]  /*d050*/  IMAD.MOV.U32 R12, RZ, RZ, 0x2 ;  /* 0x00000002ff0c7424 */ /* 0x000fe400078e00ff */
[----:B------:R-:W-:-:S05]  /*d060*/  IMAD.MOV.U32 R37, RZ, RZ, R14 ;  /* 0x000000ffff257224 */ /* 0x000fca00078e000e */
[----:B------:R-:W-:-:S04]  /*d070*/  IADD3 R14, P0, R37, R3, RZ ;  /* 0x00000003250e7210 */ /* 0x000fc80007f1e0ff */
[----:B------:R-:W-:-:S05]  /*d080*/  IADD3.X R15, RZ, R0, RZ, P0, !PT ;  /* 0x00000000ff0f7210 */ /* 0x000fca00007fe4ff */
[----:B------:R-:W-:Y:S01]  /*d090*/  @!PT LDS RZ, [RZ] ;  /* 0x00000000fffff984 */ /* 0x000fe20000000800 */
[----:B------:R-:W-:Y:S01]  /*d0a0*/  @!PT LDS RZ, [RZ] ;  /* 0x00000000fffff984 */ /* 0x000fe20000000800 */
[----:B------:R-:W-:Y:S01]  /*d0b0*/  @!PT LDS RZ, [RZ] ;  /* 0x00000000fffff984 */ /* 0x000fe20000000800 */
[----:B------:R-:W-:Y:S04]  /*d0c0*/  LDGSTS.E.BYPASS.LTC128B.128 [R4+0x18c00], desc[UR38][R14.64], !P4 ;  /* 0x18c000000e047fae */ /* 0x000fe8000e101d66 */
[----:B------:R0:W-:Y:S02]  /*d0d0*/  LDGSTS.E.BYPASS.LTC128B.128 [R4+0x1cc00], desc[UR38][R14.64+0x80], !P3 ;  /* 0x1cc000800e047fae */ /* 0x0001e4000d901d66 */
[----:B0-----:R-:W-:-:S07]  /*d0e0*/  IMAD.MOV.U32 R15, RZ, RZ, -0x1 ;  /* 0xffffffffff0f7424 */ /* 0x001fce00078e00ff */
[----:B------:R-:W-:Y:S05]  /*d0f0*/  WARPSYNC.COLLECTIVE R15, `(.L_x_131) ;  /* 0x000000000f087348 */ /* 0x000fea0003c00000 */
[----:B------:R0:W1:Y:S02]  /*d100*/  SHFL.IDX P6, R14, R13, R12, R11 ;  /* 0x0000000c0d0e7389 */ /* 0x00006400000c000b */
[----:B01----:R-:W-:Y:S01]  /*d110*/  ENDCOLLECTIVE ;  /* 0x000000000000791b */ /* 0x003fe20003800000 */
.L_x_131:
[----:B------:R-:W-:Y:S01]  /*d120*/  IMAD.MOV.U32 R13, RZ, RZ, R6 ;  /* 0x000000ffff0d7224 */ /* 0x000fe200078e0006 */
[----:B------:R-:W-:-:S07]  /*d130*/  MOV R7, R14 ;  /* 0x0000000e00077202 */ /* 0x000fce0000000f00 */
[----:B------:R-:W-:Y:S05]  /*d140*/  WARPSYNC.COLLECTIVE R15, `(.L_x_132) ;  /* 0x000000000f087348 */ /* 0x000fea0003c00000 */
[----:B------:R0:W1:Y:S02]  /*d150*/  SHFL.IDX P6, R14, R13, R12, R11 ;  /* 0x0000000c0d0e7389 */ /* 0x00006400000c000b */
[----:B01----:R-:W-:Y:S01]  /*d160*/  ENDCOLLECTIVE ;  /* 0x000000000000791b */ /* 0x003fe20003800000 */
.L_x_132:
[----:B------:R-:W-:Y:S01]  /*d170*/  IMAD.MOV.U32 R13, RZ, RZ, R5 ;  /* 0x000000ffff0d7224 */ /* 0x000fe200078e0005 */
[----:B------:R-:W-:Y:S02]  /*d180*/  MOV R12, 0x3 ;  /* 0x00000003000c7802 */ /* 0x000fe40000000f00 */
[----:B------:R-:W-:-:S05]  /*d190*/  IADD3 R14, P0, R14, R3, RZ ;  /* 0x000000030e0e7210 */ /* 0x000fca0007f1e0ff */
[----:B------:R-:W-:-:S05]  /*d1a0*/  IMAD.X R15, RZ, RZ, R7, P0 ;  /* 0x000000ffff0f7224 */ /* 0x000fca00000e0607 */
        /* <DEDUP_REMOVED lines=9> */
.L_x_133:
[----:B------:R-:W-:Y:S02]  /*d240*/  IMAD.MOV.U32 R13, RZ, RZ, R6 ;  /* 0x000000ffff0d7224 */ /* 0x000fe400078e0006 */
[----:B------:R-:W-:-:S07]  /*d250*/  IMAD.MOV.U32 R0, RZ, RZ, R14 ;  /* 0x000000ffff007224 */ /* 0x000fce00078e000e */
[----:B------:R-:W-:Y:S05]  /*d260*/  WARPSYNC.COLLECTIVE R15, `(.L_x_134) ;  /* 0x000000000f087348 */ /* 0x000fea0003c00000 */
[----:B------:R0:W1:Y:S02]  /*d270*/  SHFL.IDX P6, R14, R13, R12, R11 ;  /* 0x0000000c0d0e7389 */ /* 0x00006400000c000b */
[----:B01----:R-:W-:Y:S01]  /*d280*/  ENDCOLLECTIVE ;  /* 0x000000000000791b */ /* 0x003fe20003800000 */
.L_x_134:
[----:B------:R-:W-:Y:S02]  /*d290*/  IMAD.MOV.U32 R13, RZ, RZ, R5 ;  /* 0x000000ffff0d7224 */ /* 0x000fe400078e0005 */
[----:B------:R-:W-:Y:S01]  /*d2a0*/  IMAD.MOV.U32 R12, RZ, RZ, 0x4 ;  /* 0x00000004ff0c7424 */ /* 0x000fe200078e00ff */
[----:B------:R-:W-:-:S04]  /*d2b0*/  MOV R37, R14 ;  /* 0x0000000e00257202 */ /* 0x000fc80000000f00 */
        /* <DEDUP_REMOVED lines=11> */
.L_x_135:
[----:B------:R-:W-:Y:S02]  /*d370*/  IMAD.MOV.U32 R13, RZ, RZ, R6 ;  /* 0x000000ffff0d7224 */ /* 0x000fe400078e0006 */
[----:B------:R-:W-:-:S07]  /*d380*/  IMAD.MOV.U32 R0, RZ, RZ, R14 ;  /* 0x000000ffff007224 */ /* 0x000fce00078e000e */
[----:B------:R-:W-:Y:S05]  /*d390*/  WARPSYNC.COLLECTIVE R15, `(.L_x_136) ;  /* 0x000000000f087348 */ /* 0x000fea0003c00000 */
[----:B------:R0:W1:Y:S02]  /*d3a0*/  SHFL.IDX P6, R14, R13, R12, R11 ;  /* 0x0000000c0d0e7389 */ /* 0x00006400000c000b */
[----:B01----:R-:W-:Y:S01]  /*d3b0*/  ENDCOLLECTIVE ;  /* 0x000000000000791b */ /* 0x003fe20003800000 */
.L_x_136:
[----:B------:R-:W-:Y:S01]  /*d3c0*/  IMAD.MOV.U32 R13, RZ, RZ, R5 ;  /* 0x000000ffff0d7224 */ /* 0x000fe200078e0005 */
[----:B------:R-:W-:Y:S02]  /*d3d0*/  MOV R12, 0x5 ;  /* 0x00000005000c7802 */ /* 0x000fe40000000f00 */
        /* <DEDUP_REMOVED lines=12> */
.L_x_137:
[----:B------:R-:W-:Y:S01]  /*d4a0*/  MOV R13, R6 ;  /* 0x00000006000d7202 */ /* 0x000fe20000000f00 */
[----:B------:R-:W-:-:S07]  /*d4b0*/  IMAD.MOV.U32 R7, RZ, RZ, R14 ;  /* 0x000000ffff077224 */ /* 0x000fce00078e000e */
[----:B------:R-:W-:Y:S05]  /*d4c0*/  WARPSYNC.COLLECTIVE R15, `(.L_x_138) ;  /* 0x000000000f087348 */ /* 0x000fea0003c00000 */
[----:B------:R0:W1:Y:S02]  /*d4d0*/  SHFL.IDX P6, R14, R13, R12, R11 ;  /* 0x0000000c0d0e7389 */ /* 0x00006400000c000b */
[----:B01----:R-:W-:Y:S01]  /*d4e0*/  ENDCOLLECTIVE ;  /* 0x000000000000791b */ /* 0x003fe20003800000 */
.L_x_138:
        /* <DEDUP_REMOVED lines=13> */
.L_x_139:
[----:B------:R-:W-:Y:S01]  /*d5c0*/  MOV R13, R6 ;  /* 0x00000006000d7202 */ /* 0x000fe20000000f00 */
[----:B------:R-:W-:-:S07]  /*d5d0*/  IMAD.MOV.U32 R0, RZ, RZ, R14 ;  /* 0x000000ffff007224 */ /* 0x000fce00078e000e */
[----:B------:R-:W-:Y:S05]  /*d5e0*/  WARPSYNC.COLLECTIVE R15, `(.L_x_140) ;  /* 0x000000000f087348 */ /* 0x000fea0003c00000 */
[----:B------:R0:W1:Y:S02]  /*d5f0*/  SHFL.IDX P6, R14, R13, R12, R11 ;  /* 0x0000000c0d0e7389 */ /* 0x00006400000c000b */
[----:B01----:R-:W-:Y:S01]  /*d600*/  ENDCOLLECTIVE ;  /* 0x000000000000791b */ /* 0x003fe20003800000 */
.L_x_140:
[----:B------:R-:W-:Y:S01]  /*d610*/  MOV R13, R5 ;  /* 0x00000005000d7202 */ /* 0x000fe20000000f00 */
[----:B------:R-:W-:Y:S02]  /*d620*/  IMAD.MOV.U32 R12, RZ, RZ, 0x7 ;  /* 0x00000007ff0c7424 */ /* 0x000fe400078e00ff */
[----:B------:R-:W-:-:S05]  /*d630*/  IMAD.MOV.U32 R37, RZ, RZ, R14 ;  /* 0x000000ffff257224 */ /* 0x000fca00078e000e */
        /* <DEDUP_REMOVED lines=11> */
.L_x_141:
[----:B------:R-:W-:Y:S01]  /*d6f0*/  IMAD.MOV.U32 R13, RZ, RZ, R6 ;  /* 0x000000ffff0d7224 */ /* 0x000fe200078e0006 */
[----:B------:R-:W-:-:S07]  /*d700*/  MOV R5, R14 ;  /* 0x0000000e00057202 */ /* 0x000fce0000000f00 */
[----:B------:R-:W-:Y:S05]  /*d710*/  WARPSYNC.COLLECTIVE R15, `(.L_x_142) ;  /* 0x000000000f087348 */ /* 0x000fea0003c00000 */
[----:B------:R0:W1:Y:S02]  /*d720*/  SHFL.IDX P6, R14, R13, R12, R11 ;  /* 0x0000000c0d0e7389 */ /* 0x00006400000c000b */
[----:B01----:R-:W-:Y:S01]  /*d730*/  ENDCOLLECTIVE ;  /* 0x000000000000791b */ /* 0x003fe20003800000 */
.L_x_142:
[----:B------:R-:W-:Y:S01]  /*d740*/  IMAD.MOV.U32 R6, RZ, RZ, R14 ;  /* 0x000000ffff067224 */ /* 0x000fe200078e000e */
[----:B------:R-:W-:Y:S06]  /*d750*/  BRA `(.L_x_143) ;  /* 0xffffffcc00207947 */ /* 0x000fec000383ffff */
.L_x_64:
[----:B---3--:R3:W4:Y:S02]  /*d760*/  SYNCS.PHASECHK.TRANS64.TRYWAIT P0, [R0+URZ+0x28860], R5 ;  /* 0x02886005000075a7 */ /* 0x008724000800017f */
[----:B----4-:R-:W-:Y:S05]  /*d770*/  @!P0 NANOSLEEP.SYNCS 0x989680 ;  /* 0x009896800000895d */ /* 0x010fea0003900000 */
[----:B------:R-:W4:Y:S02]  /*d780*/  @!P0 SYNCS.PHASECHK.TRANS64 P0, [R0+URZ+0x28860], R5 ;  /* 0x02886005000085a7 */ /* 0x000f24000800007f */
[----:B----4-:R-:W-:Y:S05]  /*d790*/  @!P0 BRA `(.L_x_64) ;  /* 0xfffffffc00f08947 */ /* 0x010fea000383ffff */
[----:B------:R-:W-:Y:S05]  /*d7a0*/  BRA `(.L_x_144) ;  /* 0xffffffcc00787947 */ /* 0x000fea000383ffff */
.L_x_65:
[----:B------:R-:W-:Y:S01]  /*d7b0*/  BSSY B1, `(.L_x_145) ;  /* 0x0000008000017945 */ /* 0x000fe20003800000 */
[----:B0-----:R-:W-:Y:S01]  /*d7c0*/  MOV R13, R2 ;  /* 0x00000002000d7202 */ /* 0x001fe20000000f00 */
[----:B------:R-:W-:Y:S01]  /*d7d0*/  IMAD.MOV.U32 R12, RZ, RZ, RZ ;  /* 0x000000ffff0c7224 */ /* 0x000fe200078e00ff */
[----:B------:R-:W-:Y:S01]  /*d7e0*/  MOV R15, 0xffffffff ;  /* 0xffffffff000f7802 */ /* 0x000fe20000000f00 */
[----:B------:R-:W-:-:S07]  /*d7f0*/  IMAD.MOV.U32 R11, RZ, RZ, 0x181f ;  /* 0x0000181fff0b7424 */ /* 0x000fce00078e00ff */
[----:B--23--:R-:W-:Y:S05]  /*d800*/  WARPSYNC.COLLECTIVE R15, `(.L_x_146) ;  /* 0x000000000f087348 */ /* 0x00cfea0003c00000 */
[----:B------:R0:W1:Y:S02]  /*d810*/  SHFL.IDX P6, R14, R13, R12, R11 ;  /* 0x0000000c0d0e7389 */ /* 0x00006400000c000b */
[----:B0123--:R-:W-:Y:S01]  /*d820*/  ENDCOLLECTIVE ;  /* 0x000000000000791b */ /* 0x00ffe20003800000 */
.L_x_146:
[----:B------:R-:W-:Y:S05]  /*d830*/  BSYNC B1 ;  /* 0x0000000000017941 */ /* 0x000fea0003800000 */
.L_x_145:
[----:B------:R-:W-:Y:S01]  /*d840*/  IMAD.MOV.U32 R13, RZ, RZ, R16 ;  /* 0x000000ffff0d7224 */ /* 0x000fe200078e0010 */
[----:B------:R-:W-:Y:S01]  /*d850*/  MOV R12, RZ ;  /* 0x000000ff000c7202 */ /* 0x000fe20000000f00 */
[----:B------:R-:W-:Y:S01]  /*d860*/  IMAD.MOV.U32 R11, RZ, RZ, 0x181f ;  /* 0x0000181fff0b7424 */ /* 0x000fe200078e00ff */
[----:B------:R-:W-:Y:S01]  /*d870*/  LEA R7, R7, UR45, 0x1 ;  /* 0x0000002d07077c11 */ /* 0x000fe2000f8e08ff */
[----:B------:R-:W-:Y:S02]  /*d880*/  IMAD.MOV.U32 R15, RZ, RZ, -0x1 ;  /* 0xffffffffff0f7424 */ /* 0x000fe400078e00ff */
[----:B------:R-:W-:-:S07]  /*d890*/  IMAD.MOV.U32 R5, RZ, RZ, R14 ;  /* 0x000000ffff057224 */ /* 0x000fce00078e000e */
[----:B------:R-:W-:Y:S05]  /*d8a0*/  WARPSYNC.COLLECTIVE R15, `(.L_x_147) ;  /* 0x000000000f087348 */ /* 0x000fea0003c00000 */
[----:B------:R0:W1:Y:S02]  /*d8b0*/  SHFL.IDX P6, R14, R13, R12, R11 ;  /* 0x0000000c0d0e7389 */ /* 0x00006400000c000b */
[----:B01----:R-:W-:Y:S01]  /*d8c0*/  ENDCOLLECTIVE ;  /* 0x000000000000791b */ /* 0x003fe20003800000 */
.L_x_147:
[----:B------:R-:W-:Y:S02]  /*d8d0*/  IMAD.MOV.U32 R13, RZ, RZ, R2 ;  /* 0x000000ffff0d7224 */ /* 0x000fe400078e0002 */
[----:B------:R-:W-:Y:S01]  /*d8e0*/  IMAD.MOV.U32 R12, RZ, RZ, 0x1 ;  /* 0x00000001ff0c7424 */ /* 0x000fe200078e00ff */
[----:B------:R-:W-:-:S13]  /*d8f0*/  IADD3 R4, P0, R14, R3, RZ ;  /* 0x000000030e047210 */ /* 0x000fda0007f1e0ff */
[----:B------:R-:W-:Y:S05]  /*d900*/  WARPSYNC.COLLECTIVE R15, `(.L_x_148) ;  /* 0x000000000f087348 */ /* 0x000fea0003c00000 */
[----:B------:R0:W1:Y:S02]  /*d910*/  SHFL.IDX P6, R14, R13, R12, R11 ;  /* 0x0000000c0d0e7389 */ /* 0x00006400000c000b */
[----:B01----:R-:W-:Y:S01]  /*d920*/  ENDCOLLECTIVE ;  /* 0x000000000000791b */ /* 0x003fe20003800000 */
.L_x_148:
[----:B------:R-:W-:Y:S02]  /*d930*/  IADD3.X R5, RZ, R5, RZ, P0, !PT ;  /* 0x00000005ff057210 */ /* 0x000fe400007fe4ff */
[----:B------:R-:W-:Y:S01]  /*d940*/  ISETP.LT.OR P0, PT, R31, 0x1, P2 ;  /* 0x000000011f00780c */ /* 0x000fe20001701670 */
[----:B------:R-:W-:-:S12]  /*d950*/  IMAD.MOV.U32 R13, RZ, RZ, R16 ;  /* 0x000000ffff0d7224 */ /* 0x000fd800078e0010 */
[----:B------:R-:W-:Y:S01]  /*d960*/  @!PT LDS RZ, [RZ] ;  /* 0x00000000fffff984 */ /* 0x000fe20000000800 */
[----:B------:R-:W-:Y:S01]  /*d970*/  @!PT LDS RZ, [RZ] ;  /* 0x00000000fffff984 */ /* 0x000fe20000000800 */
[----:B------:R-:W-:Y:S01]  /*d980*/  @!PT LDS RZ, [RZ] ;  /* 0x00000000fffff984 */ /* 0x000fe20000000800 */
[----:B------:R0:W-:Y:S01]  /*d990*/  LDGSTS.E.BYPASS.LTC128B.128 [R7+0x400], desc[UR38][R4.64], !P0 ;  /* 0x0040000004077fae */ /* 0x0001e2000c101d66 */
[----:B------:R-:W-:Y:S02]  /*d9a0*/  ISETP.LT.OR P0, PT, R31, 0x1, P1 ;  /* 0x000000011f00780c */ /* 0x000fe40000f01670 */
[----:B------:R-:W-:-:S11]  /*d9b0*/  MOV R6, R14 ;  /* 0x0000000e00067202 */ /* 0x000fd60000000f00 */
[----:B0-----:R-:W-:Y:S05]  /*d9c0*/  WARPSYNC.COLLECTIVE R15, `(.L_x_149) ;  /* 0x000000000f087348 */ /* 0x001fea0003c00000 */
[----:B------:R1:W2:Y:S02]  /*d9d0*/  SHFL.IDX P6, R14, R13, R12, R11 ;  /* 0x0000000c0d0e7389 */ /* 0x0002a400000c000b */
[----:B012---:R-:W-:Y:S01]  /*d9e0*/  ENDCOLLECTIVE ;  /* 0x000000000000791b */ /* 0x007fe20003800000 */
.L_x_149:
[----:B------:R-:W-:Y:S01]  /*d9f0*/  @!PT LDS RZ, [RZ] ;  /* 0x00000000fffff984 */ /* 0x000fe20000000800 */
[----:B------:R-:W-:Y:S01]  /*da00*/  @!PT LDS RZ, [RZ] ;  /* 0x00000000fffff984 */ /* 0x000fe20000000800 */
[----:B------:R-:W-:Y:S01]  /*da10*/  @!PT LDS RZ, [RZ] ;  /* 0x00000000fffff984 */ /* 0x000fe20000000800 */
[----:B------:R0:W-:Y:S01]  /*da20*/  LDGSTS.E.BYPASS.LTC128B.128 [R7+0x4400], desc[UR38][R4.64+0x80], !P0 ;  /* 0x0440008004077fae */ /* 0x0001e2000c101d66 */
[----:B------:R-:W-:Y:S01]  /*da30*/  MOV R13, R2 ;  /* 0x00000002000d7202 */ /* 0x000fe20000000f00 */
[----:B------:R-:W-:Y:S01]  /*da40*/  IMAD.MOV.U32 R12, RZ, RZ, 0x2 ;  /* 0x00000002ff0c7424 */ /* 0x000fe200078e00ff */
[----:B0-----:R-:W-:-:S13]  /*da50*/  IADD3 R4, P0, R14, R3, RZ ;  /* 0x000000030e047210 */ /* 0x001fda0007f1e0ff */
[----:B------:R-:W-:Y:S05]  /*da60*/  WARPSYNC.COLLECTIVE R15, `(.L_x_150) ;  /* 0x000000000f087348 */ /* 0x000fea0003c00000 */
[----:B------:R0:W1:Y:S02]  /*da70*/  SHFL.IDX P6, R14, R13, R12, R11 ;  /* 0x0000000c0d0e7389 */ /* 0x00006400000c000b */
[----:B01----:R-:W-:Y:S01]  /*da80*/  ENDCOLLECTIVE ;  /* 0x000000000000791b */ /* 0x003fe20003800000 */
.L_x_150:
[----:B------:R-:W-:Y:S01]  /*da90*/  IMAD.X R5, RZ, RZ, R6, P0 ;  /* 0x000000ffff057224 */ /* 0x000fe200000e0606 */
[----:B------:R-:W-:Y:S02]  /*daa0*/  ISETP.LT.OR P0, PT, R31, 0x11, P2 ;  /* 0x000000111f00780c */ /* 0x000fe40001701670 */
[----:B------:R-:W-:-:S11]  /*dab0*/  MOV R13, R16 ;  /* 0x00000010000d7202 */ /* 0x000fd60000000f00 */
[----:B------:R-:W-:Y:S01]  /*dac0*/  @!PT LDS RZ, [RZ] ;  /* 0x00000000fffff984 */ /* 0x000fe20000000800 */
[----:B------:R-:W-:Y:S01]  /*dad0*/  @!PT LDS RZ, [RZ] ;  /* 0x00000000fffff984 */ /* 0x000fe20000000800 */
[----:B------:R-:W-:Y:S01]  /*dae0*/  @!PT LDS RZ, [RZ] ;  /* 0x00000000fffff984 */ /* 0x000fe20000000800 */
[----:B------:R0:W-:Y:S01]  /*daf0*/  LDGSTS.E.BYPASS.LTC128B.128 [R7+0xc00], desc[UR38][R4.64], !P0 ;  /* 0x00c0000004077fae */ /* 0x0001e2000c101d66 */
[----:B------:R-:W-:Y:S01]  /*db00*/  ISETP.LT.OR P0, PT, R31, 0x11, P1 ;  /* 0x000000111f00780c */ /* 0x000fe20000f01670 */
[----:B------:R-:W-:-:S12]  /*db10*/  IMAD.MOV.U32 R6, RZ, RZ, R14 ;  /* 0x000000ffff067224 */ /* 0x000fd800078e000e */
[----:B0-----:R-:W-:Y:S05]  /*db20*/  WARPSYNC.COLLECTIVE R15, `(.L_x_151) ;  /* 0x000000000f087348 */ /* 0x001fea0003c00000 */
[----:B------:R1:W2:Y:S02]  /*db30*/  SHFL.IDX P6, R14, R13, R12, R11 ;  /* 0x0000000c0d0e7389 */ /* 0x0002a400000c000b */
[----:B012---:R-:W-:Y:S01]  /*db40*/  ENDCOLLECTIVE ;  /* 0x000000000000791b */ /* 0x007fe20003800000 */
.L_x_151:
[----:B------:R-:W-:Y:S01]  /*db50*/  @!PT LDS RZ, [RZ] ;  /* 0x00000000fffff984 */ /* 0x000fe20000000800 */
[----:B------:R-:W-:Y:S01]  /*db60*/  @!PT LDS RZ, [RZ] ;  /* 0x00000000fffff984 */ /* 0x000fe20000000800 */
[----:B------:R-:W-:Y:S01]  /*db70*/  @!PT LDS RZ, [RZ] ;  /* 0x00000000fffff984 */ /* 0x000fe20000000800 */
[----:B------:R0:W-:Y:S01]  /*db80*/  LDGSTS.E.BYPASS.LTC128B.128 [R7+0x4c00], desc[UR38][R4.64+0x80], !P0 ;  /* 0x04c0008004077fae */ /* 0x0001e2000c101d66 */
[----:B------:R-:W-:Y:S01]  /*db90*/  IMAD.MOV.U32 R13, RZ, RZ, R2 ;  /* 0x000000ffff0d7224 */ /* 0x000fe200078e0002 */
[----:B------:R-:W-:Y:S02]  /*dba0*/  MOV R12, 0x3 ;  /* 0x00000003000c7802 */ /* 0x000fe40000000f00 */
[----:B0-----:R-:W-:-:S13]  /*dbb0*/  IADD3 R4, P0, R14, R3, RZ ;  /* 0x000000030e047210 */ /* 0x001fda0007f1e0ff */
[----:B------:R-:W-:Y:S05]  /*dbc0*/  WARPSYNC.COLLECTIVE R15, `(.L_x_152) ;  /* 0x000000000f087348 */ /* 0x000fea0003c00000 */
[----:B------:R0:W1:Y:S02]  /*dbd0*/  SHFL.IDX P6, R14, R13, R12, R11 ;  /* 0x0000000c0d0e7389 */ /* 0x00006400000c000b */
[----:B01----:R-:W-:Y:S01]  /*dbe0*/  ENDCOLLECTIVE ;  /* 0x000000000000791b */ /* 0x003fe20003800000 */
.L_x_152:
[----:B------:R-:W-:Y:S01]  /*dbf0*/  IMAD.X R5, RZ, RZ, R6, P0 ;  /* 0x000000ffff057224 */ /* 0x000fe200000e0606 */
[----:B------:R-:W-:Y:S01]  /*dc00*/  ISETP.LT.OR P0, PT, R31, 0x21, P2 ;  /* 0x000000211f00780c */ /* 0x000fe20001701670 */
[----:B------:R-:W-:-:S12]  /*dc10*/  IMAD.MOV.U32 R13, RZ, RZ, R16 ;  /* 0x000000ffff0d7224 */ /* 0x000fd800078e0010 */
        /* <DEDUP_REMOVED lines=9> */
.L_x_153:
[----:B------:R-:W-:Y:S01]  /*dcb0*/  @!PT LDS RZ, [RZ] ;  /* 0x00000000fffff984 */ /* 0x000fe20000000800 */
[----:B------:R-:W-:Y:S01]  /*dcc0*/  @!PT LDS RZ, [RZ] ;  /* 0x00000000fffff984 */ /* 0x000fe20000000800 */
[----:B------:R-:W-:Y:S01]  /*dcd0*/  @!PT LDS RZ, [RZ] ;  /* 0x00000000fffff984 */ /* 0x000fe20000000800 */
[----:B------:R0:W-:Y:S01]  /*dce0*/  LDGSTS.E.BYPASS.LTC128B.128 [R7+0x5400], desc[UR38][R4.64+0x80], !P0 ;  /* 0x0540008004077fae */ /* 0x0001e2000c101d66 */
[----:B------:R-:W-:Y:S02]  /*dcf0*/  IMAD.MOV.U32 R13, RZ, RZ, R2 ;  /* 0x000000ffff0d7224 */ /* 0x000fe400078e0002 */
[----:B------:R-:W-:Y:S01]  /*dd00*/  IMAD.MOV.U32 R12, RZ, RZ, 0x4 ;  /* 0x00000004ff0c7424 */ /* 0x000fe200078e00ff */
[----:B0-----:R-:W-:-:S13]  /*dd10*/  IADD3 R4, P0, R14, R3, RZ ;  /* 0x000000030e047210 */ /* 0x001fda0007f1e0ff */
[----:B------:R-:W-:Y:S05]  /*dd20*/  WARPSYNC.COLLECTIVE R15, `(.L_x_154) ;  /* 0x000000000f087348 */ /* 0x000fea0003c00000 */
[----:B------:R0:W1:Y:S02]  /*dd30*/  SHFL.IDX P6, R14, R13, R12, R11 ;  /* 0x0000000c0d0e7389 */ /* 0x00006400000c000b */
[----:B01----:R-:W-:Y:S01]  /*dd40*/  ENDCOLLECTIVE ;  /* 0x000000000000791b */ /* 0x003fe20003800000 */
.L_x_154:
        /* <DEDUP_REMOVED lines=12> */
.L_x_155:
        /* <DEDUP_REMOVED lines=10> */
.L_x_156:
        /* <DEDUP_REMOVED lines=12> */
.L_x_157:
        /* <DEDUP_REMOVED lines=10> */
.L_x_158:
        /* <DEDUP_REMOVED lines=12> */
.L_x_159:
        /* <DEDUP_REMOVED lines=10> */
.L_x_160:
        /* <DEDUP_REMOVED lines=12> */
.L_x_161:
[----:B------:R-:W-:Y:S01]  /*e230*/  @!PT LDS RZ, [RZ] ;  /* 0x00000000fffff984 */ /* 0x000fe20000000800 */
[----:B------:R-:W-:Y:S01]  /*e240*/  @!PT LDS RZ, [RZ] ;  /* 0x00000000fffff984 */ /* 0x000fe20000000800 */
[----:B------:R-:W-:Y:S01]  /*e250*/  @!PT LDS RZ, [RZ] ;  /* 0x00000000fffff984 */ /* 0x000fe20000000800 */
[----:B------:R0:W-:Y:S01]  /*e260*/  LDGSTS.E.BYPASS.LTC128B.128 [R7+0x7400], desc[UR38][R4.64+0x80], !P0 ;  /* 0x0740008004077fae */ /* 0x0001e2000c101d66 */
[----:B------:R-:W-:Y:S05]  /*e270*/  BRA `(.L_x_162) ;  /* 0xffffffc400c07947 */ /* 0x000fea000383ffff */
.L_x_71:
[----:B0-----:R0:W1:Y:S02]  /*e280*/  SYNCS.PHASECHK.TRANS64.TRYWAIT P0, [R0+URZ+0x28860], R5 ;  /* 0x02886005000075a7 */ /* 0x001064000800017f */
[----:B-1----:R-:W-:Y:S05]  /*e290*/  @!P0 NANOSLEEP.SYNCS 0x989680 ;  /* 0x009896800000895d */ /* 0x002fea0003900000 */
[----:B------:R-:W1:Y:S02]  /*e2a0*/  @!P0 SYNCS.PHASECHK.TRANS64 P0, [R0+URZ+0x28860], R5 ;  /* 0x02886005000085a7 */ /* 0x000e64000800007f */
[----:B-1----:R-:W-:Y:S05]  /*e2b0*/  @!P0 BRA `(.L_x_71) ;  /* 0xfffffffc00f08947 */ /* 0x002fea000383ffff */
[----:B------:R-:W-:Y:S05]  /*e2c0*/  BRA `(.L_x_163) ;  /* 0xffffffc800a87947 */ /* 0x000fea000383ffff */
.L_x_72:
[----:B------:R-:W-:Y:S01]  /*e2d0*/  BSSY B0, `(.L_x_164) ;  /* 0x0000008000007945 */ /* 0x000fe20003800000 */
[----:B------:R-:W-:Y:S01]  /*e2e0*/  IMAD.MOV.U32 R13, RZ, RZ, R2 ;  /* 0x000000ffff0d7224 */ /* 0x000fe200078e0002 */
[----:B------:R-:W-:Y:S01]  /*e2f0*/  MOV R12, RZ ;  /* 0x000000ff000c7202 */ /* 0x000fe20000000f00 */
[----:B------:R-:W-:Y:S02]  /*e300*/  IMAD.MOV.U32 R11, RZ, RZ, 0x181f ;  /* 0x0000181fff0b7424 */ /* 0x000fe400078e00ff */
[----:B------:R-:W-:-:S07]  /*e310*/  IMAD.MOV.U32 R15, RZ, RZ, -0x1 ;  /* 0xffffffffff0f7424 */ /* 0x000fce00078e00ff */
[----:B0-2---:R-:W-:Y:S05]  /*e320*/  WARPSYNC.COLLECTIVE R15, `(.L_x_165) ;  /* 0x000000000f087348 */ /* 0x005fea0003c00000 */
[----:B------:R1:W3:Y:S02]  /*e330*/  SHFL.IDX P6, R14, R13, R12, R11 ;  /* 0x0000000c0d0e7389 */ /* 0x0002e400000c000b */
[----:B0123--:R-:W-:Y:S01]  /*e340*/  ENDCOLLECTIVE ;  /* 0x000000000000791b */ /* 0x00ffe20003800000 */
.L_x_165:
[----:B------:R-:W-:Y:S05]  /*e350*/  BSYNC B0 ;  /* 0x0000000000007941 */ /* 0x000fea0003800000 */
.L_x_164:
[----:B------:R-:W-:Y:S01]  /*e360*/  IMAD.MOV.U32 R13, RZ, RZ, R16 ;  /* 0x000000ffff0d7224 */ /* 0x000fe200078e0010 */
[----:B------:R-:W-:Y:S01]  /*e370*/  MOV R11, 0x181f ;  /* 0x0000181f000b7802 */ /* 0x000fe20000000f00 */
[----:B------:R-:W-:Y:S01]  /*e380*/  IMAD.MOV.U32 R12, RZ, RZ, RZ ;  /* 0x000000ffff0c7224 */ /* 0x000fe200078e00ff */
[----:B------:R-:W-:Y:S01]  /*e390*/  MOV R5, R14 ;  /* 0x0000000e00057202 */ /* 0x000fe20000000f00 */
[----:B------:R-:W-:Y:S01]  /*e3a0*/  IMAD.MOV.U32 R15, RZ, RZ, -0x1 ;  /* 0xffffffffff0f7424 */ /* 0x000fe200078e00ff */
[----:B------:R-:W-:-:S07]  /*e3b0*/  LEA R3, R6, UR45, 0x1 ;  /* 0x0000002d06037c11 */ /* 0x000fce000f8e08ff */
[----:B------:R-:W-:Y:S05]  /*e3c0*/  WARPSYNC.COLLECTIVE R15, `(.L_x_166) ;  /* 0x000000000f087348 */ /* 0x000fea0003c00000 */
[----:B------:R0:W1:Y:S02]  /*e3d0*/  SHFL.IDX P6, R14, R13, R12, R11 ;  /* 0x0000000c0d0e7389 */ /* 0x00006400000c000b */
[----:B01----:R-:W-:Y:S01]  /*e3e0*/  ENDCOLLECTIVE ;  /* 0x000000000000791b */ /* 0x003fe20003800000 */
.L_x_166:
[----:B------:R-:W-:Y:S02]  /*e3f0*/  ULDC UR4, c[0x0][0x2f4] ;  /* 0x0000bd0000047ab9 */ /* 0x000fe40000000800 */
[----:B------:R-:W-:Y:S02]  /*e400*/  ISETP.GE.AND P0, PT, R25, UR4, PT ;  /* 0x0000000419007c0c */ /* 0x000fe4000bf06270 */
[----:B------:R-:W-:Y:S02]  /*e410*/  ISETP.GE.AND P1, PT, R26, UR4, PT ;  /* 0x000000041a007c0c */ /* 0x000fe4000bf26270 */
[C---:B------:R-:W-:Y:S02]  /*e420*/  ISETP.LT.OR P3, PT, R28.reuse, 0x1, P0 ;  /* 0x000000011c00780c */ /* 0x040fe40000761670 */
[----:B------:R-:W-:Y:S02]  /*e430*/  ISETP.LT.OR P2, PT, R28, 0x1, P1 ;  /* 0x000000011c00780c */ /* 0x000fe40000f41670 */
[----:B------:R-:W-:Y:S01]  /*e440*/  MOV R13, R2 ;  /* 0x00000002000d7202 */ /* 0x000fe20000000f00 */
[----:B------:R-:W-:-:S02]  /*e450*/  IMAD.MOV.U32 R12, RZ, RZ, 0x1 ;  /* 0x00000001ff0c7424 */ /* 0x000fc400078e00ff */
[----:B------:R-:W-:-:S08]  /*e460*/  IMAD.MOV.U32 R4, RZ, RZ, R14 ;  /* 0x000000ffff047224 */ /* 0x000fd000078e000e */
[----:B------:R-:W-:Y:S05]  /*e470*/  WARPSYNC.COLLECTIVE R15, `(.L_x_167) ;  /* 0x000000000f087348 */ /* 0x000fea0003c00000 */
[----:B------:R0:W1:Y:S02]  /*e480*/  SHFL.IDX P6, R14, R13, R12, R11 ;  /* 0x0000000c0d0e7389 */ /* 0x00006400000c000b */
[----:B01----:R-:W-:Y:S01]  /*e490*/  ENDCOLLECTIVE ;  /* 0x000000000000791b */ /* 0x003fe20003800000 */
.L_x_167:
[----:B------:R-:W-:-:S05]  /*e4a0*/  IMAD.WIDE.U32 R4, R26, 0x2, R4 ;  /* 0x000000021a047825 */ /* 0x000fca00078e0004 */
[----:B------:R-:W-:Y:S01]  /*e4b0*/  @!PT LDS RZ, [RZ] ;  /* 0x00000000fffff984 */ /* 0x000fe20000000800 */
[----:B------:R-:W-:Y:S01]  /*e4c0*/  @!PT LDS RZ, [RZ] ;  /* 0x00000000fffff984 */ /* 0x000fe20000000800 */
[----:B------:R-:W-:Y:S01]  /*e4d0*/  @!PT LDS RZ, [RZ] ;  /* 0x00000000fffff984 */ /* 0x000fe20000000800 */
[----:B------:R0:W-:Y:S01]  /*e4e0*/  LDGSTS.E.BYPASS.LTC128B.128 [R3+0x400], desc[UR38][R4.64], !P2 ;  /* 0x0040000004037fae */ /* 0x0001e2000d101d66 */
[----:B------:R-:W-:-:S03]  /*e4f0*/  ISETP.LT.OR P2, PT, R28, 0x11, P1 ;  /* 0x000000111c00780c */ /* 0x000fc60000f41670 */
[----:B------:R0:W-:Y:S01]  /*e500*/  LDGSTS.E.BYPASS.LTC128B.128 [R3+0x4400], desc[UR38][R4.64+0x80], !P3 ;  /* 0x0440008004037fae */ /* 0x0001e2000d901d66 */
[----:B------:R-:W-:Y:S02]  /*e510*/  ISETP.LT.OR P3, PT, R28, 0x11, P0 ;  /* 0x000000111c00780c */ /* 0x000fe40000761670 */
[----:B------:R-:W-:Y:S01]  /*e520*/  MOV R13, R16 ;  /* 0x00000010000d7202 */ /* 0x000fe20000000f00 */
[----:B------:R-:W-:-:S10]  /*e530*/  IMAD.MOV.U32 R19, RZ, RZ, R14 ;  /* 0x000000ffff137224 */ /* 0x000fd400078e000e */
[----:B0-----:R-:W-:Y:S05]  /*e540*/  WARPSYNC.COLLECTIVE R15, `(.L_x_168) ;  /* 0x000000000f087348 */ /* 0x001fea0003c00000 */
[----:B------:R1:W2:Y:S02]  /*e550*/  SHFL.IDX P6, R14, R13, R12, R11 ;  /* 0x0000000c0d0e7389 */ /* 0x0002a400000c000b */
[----:B012---:R-:W-:Y:S01]  /*e560*/  ENDCOLLECTIVE ;  /* 0x000000000000791b */ /* 0x007fe20003800000 */
.L_x_168:
[----:B------:R-:W-:Y:S01]  /*e570*/  IMAD.MOV.U32 R5, RZ, RZ, R19 ;  /* 0x000000ffff057224 */ /* 0x000fe200078e0013 */
[----:B------:R-:W-:Y:S01]  /*e580*/  MOV R13, R2 ;  /* 0x00000002000d7202 */ /* 0x000fe20000000f00 */
[----:B------:R-:W-:Y:S02]  /*e590*/  IMAD.MOV.U32 R12, RZ, RZ, 0x2 ;  /* 0x00000002ff0c7424 */ /* 0x000fe400078e00ff */
[----:B------:R-:W-:-:S07]  /*e5a0*/  IMAD.MOV.U32 R4, RZ, RZ, R14 ;  /* 0x000000ffff047224 */ /* 0x000fce00078e000e */
[----:B------:R-:W-:Y:S05]  /*e5b0*/  WARPSYNC.COLLECTIVE R15, `(.L_x_169) ;  /* 0x000000000f087348 */ /* 0x000fea0003c00000 */
[----:B------:R0:W1:Y:S02]  /*e5c0*/  SHFL.IDX P6, R14, R13, R12, R11 ;  /* 0x0000000c0d0e7389 */ /* 0x00006400000c000b */
[----:B01----:R-:W-:Y:S01]  /*e5d0*/  ENDCOLLECTIVE ;  /* 0x000000000000791b */ /* 0x003fe20003800000 */
.L_x_169:
        /* <DEDUP_REMOVED lines=13> */
.L_x_170:
[----:B------:R-:W-:Y:S01]  /*e6b0*/  MOV R5, R23 ;  /* 0x0000001700057202 */ /* 0x000fe20000000f00 */
[----:B------:R-:W-:Y:S02]  /*e6c0*/  IMAD.MOV.U32 R13, RZ, RZ, R2 ;  /* 0x000000ffff0d7224 */ /* 0x000fe400078e0002 */
[----:B------:R-:W-:Y:S02]  /*e6d0*/  IMAD.MOV.U32 R12, RZ, RZ, 0x3 ;  /* 0x00000003ff0c7424 */ /* 0x000fe400078e00ff */
[----:B------:R-:W-:-:S07]  /*e6e0*/  IMAD.MOV.U32 R22, RZ, RZ, R14 ;  /* 0x000000ffff167224 */ /* 0x000fce00078e000e */
[----:B------:R-:W-:Y:S05]  /*e6f0*/  WARPSYNC.COLLECTIVE R15, `(.L_x_171) ;  /* 0x000000000f087348 */ /* 0x000fea0003c00000 */
[----:B------:R0:W1:Y:S02]  /*e700*/  SHFL.IDX P6, R14, R13, R12, R11 ;  /* 0x0000000c0d0e7389 */ /* 0x00006400000c000b */
[----:B01----:R-:W-:Y:S01]  /*e710*/  ENDCOLLECTIVE ;  /* 0x000000000000791b */ /* 0x003fe20003800000 */
.L_x_171:
[----:B------:R-:W-:-:S04]  /*e720*/  IMAD.MOV.U32 R4, RZ, RZ, R22 ;  /* 0x000000ffff047224 */ /* 0x000fc800078e0016 */
[----:B------:R-:W-:-:S05]  /*e730*/  IMAD.WIDE.U32 R4, R26, 0x2, R4 ;  /* 0x000000021a047825 */ /* 0x000fca00078e0004 */
[----:B------:R-:W-:Y:S01]  /*e740*/  @!PT LDS RZ, [RZ] ;  /* 0x00000000fffff984 */ /* 0x000fe20000000800 */
[----:B------:R-:W-:Y:S01]  /*e750*/  @!PT LDS RZ, [RZ] ;  /* 0x00000000fffff984 */ /* 0x000fe20000000800 */
[----:B------:R-:W-:Y:S01]  /*e760*/  @!PT LDS RZ, [RZ] ;  /* 0x00000000fffff984 */ /* 0x000fe20000000800 */
[----:B------:R0:W-:Y:S01]  /*e770*/  LDGSTS.E.BYPASS.LTC128B.128 [R3+0x1400], desc[UR38][R4.64], !P2 ;  /* 0x0140000004037fae */ /* 0x0001e2000d101d66 */
[C---:B------:R-:W-:Y:S01]  /*e780*/  ISETP.LT.OR P2, PT, R28.reuse, 0x31, P1 ;  /* 0x000000311c00780c */ /* 0x040fe20000f41670 */
[----:B------:R-:W-:Y:S02]  /*e790*/  IMAD.MOV.U32 R13, RZ, RZ, R16 ;  /* 0x000000ffff0d7224 */ /* 0x000fe400078e0010 */
[----:B------:R0:W-:Y:S01]  /*e7a0*/  LDGSTS.E.BYPASS.LTC128B.128 [R3+0x5400], desc[UR38][R4.64+0x80], !P3 ;  /* 0x0540008004037fae */ /* 0x0001e2000d901d66 */
[----:B------:R-:W-:Y:S02]  /*e7b0*/  ISETP.LT.OR P3, PT, R28, 0x31, P0 ;  /* 0x000000311c00780c */ /* 0x000fe40000761670 */
[----:B------:R-:W-:-:S11]  /*e7c0*/  MOV R21, R14 ;  /* 0x0000000e00157202 */ /* 0x000fd60000000f00 */
[----:B0-----:R-:W-:Y:S05]  /*e7d0*/  WARPSYNC.COLLECTIVE R15, `(.L_x_172) ;  /* 0x000000000f087348 */ /* 0x001fea0003c00000 */
[----:B------:R1:W2:Y:S02]  /*e7e0*/  SHFL.IDX P6, R14, R13, R12, R11 ;  /* 0x0000000c0d0e7389 */ /* 0x0002a400000c000b */
[----:B012---:R-:W-:Y:S01]  /*e7f0*/  ENDCOLLECTIVE ;  /* 0x000000000000791b */ /* 0x007fe20003800000 */
.L_x_172:
[----:B------:R-:W-:Y:S02]  /*e800*/  IMAD.MOV.U32 R5, RZ, RZ, R21 ;  /* 0x000000ffff057224 */ /* 0x000fe400078e0015 */
[----:B------:R-:W-:Y:S01]  /*e810*/  IMAD.MOV.U32 R13, RZ, RZ, R2 ;  /* 0x000000ffff0d7224 */ /* 0x000fe200078e0002 */
[----:B------:R-:W-:Y:S01]  /*e820*/  MOV R12, 0x4 ;  /* 0x00000004000c7802 */ /* 0x000fe20000000f00 */
[----:B------:R-:W-:-:S07]  /*e830*/  IMAD.MOV.U32 R20, RZ, RZ, R14 ;  /* 0x000000ffff147224 */ /* 0x000fce00078e000e */
[----:B------:R-:W-:Y:S05]  /*e840*/  WARPSYNC.COLLECTIVE R15, `(.L_x_173) ;  /* 0x000000000f087348 */ /* 0x000fea0003c00000 */
[----:B------:R0:W1:Y:S02]  /*e850*/  SHFL.IDX P6, R14, R13, R12, R11 ;  /* 0x0000000c0d0e7389 */ /* 0x00006400000c000b */
[----:B01----:R-:W-:Y:S01]  /*e860*/  ENDCOLLECTIVE ;  /* 0x000000000000791b */ /* 0x003fe20003800000 */
.L_x_173:
[----:B------:R-:W-:-:S05]  /*e870*/  MOV R4, R20 ;  /* 0x0000001400047202 */ /* 0x000fca0000000f00 */
[----:B------:R-:W-:-:S05]  /*e880*/  IMAD.WIDE.U32 R4, R26, 0x2, R4 ;  /* 0x000000021a047825 */ /* 0x000fca00078e0004 */
[----:B------:R-:W-:Y:S01]  /*e890*/  @!PT LDS RZ, [RZ] ;  /* 0x00000000fffff984 */ /* 0x000fe20000000800 */
[----:B------:R-:W-:Y:S01]  /*e8a0*/  @!PT LDS RZ, [RZ] ;  /* 0x00000000fffff984 */ /* 0x000fe20000000800 */
[----:B------:R-:W-:Y:S01]  /*e8b0*/  @!PT LDS RZ, [RZ] ;  /* 0x00000000fffff984 */ /* 0x000fe20000000800 */
[----:B------:R0:W-:Y:S01]  /*e8c0*/  LDGSTS.E.BYPASS.LTC128B.128 [R3+0x1c00], desc[UR38][R4.64], !P2 ;  /* 0x01c0000004037fae */ /* 0x0001e2000d101d66 */
[----:B------:R-:W-:Y:S01]  /*e8d0*/  IMAD.MOV.U32 R13, RZ, RZ, R16 ;  /* 0x000000ffff0d7224 */ /* 0x000fe200078e0010 */
[C---:B------:R-:W-:Y:S02]  /*e8e0*/  ISETP.LT.OR P2, PT, R28.reuse, 0x41, P1 ;  /* 0x000000411c00780c */ /* 0x040fe40000f41670 */
[----:B------:R0:W-:Y:S01]  /*e8f0*/  LDGSTS.E.BYPASS.LTC128B.128 [R3+0x5c00], desc[UR38][R4.64+0x80], !P3 ;  /* 0x05c0008004037fae */ /* 0x0001e2000d901d66 */
[----:B------:R-:W-:Y:S01]  /*e900*/  ISETP.LT.OR P3, PT, R28, 0x41, P0 ;  /* 0x000000411c00780c */ /* 0x000fe20000761670 */
[----:B------:R-:W-:-:S12]  /*e910*/  IMAD.MOV.U32 R9, RZ, RZ, R14 ;  /* 0x000000ffff097224 */ /* 0x000fd800078e000e */
[----:B0-----:R-:W-:Y:S05]  /*e920*/  WARPSYNC.COLLECTIVE R15, `(.L_x_174) ;  /* 0x000000000f087348 */ /* 0x001fea0003c00000 */
[----:B------:R1:W2:Y:S02]  /*e930*/  SHFL.IDX P6, R14, R13, R12, R11 ;  /* 0x0000000c0d0e7389 */ /* 0x0002a400000c000b */
[----:B012---:R-:W-:Y:S01]  /*e940*/  ENDCOLLECTIVE ;  /* 0x000000000000791b */ /* 0x007fe20003800000 */
.L_x_174:
[----:B------:R-:W-:Y:S02]  /*e950*/  IMAD.MOV.U32 R5, RZ, RZ, R9 ;  /* 0x000000ffff057224 */ /* 0x000fe400078e0009 */
[----:B------:R-:W-:Y:S01]  /*e960*/  IMAD.MOV.U32 R9, RZ, RZ, RZ ;  /* 0x000000ffff097224 */ /* 0x000fe200078e00ff */
[----:B------:R-:W-:Y:S01]  /*e970*/  MOV R13, R2 ;  /* 0x00000002000d7202 */ /* 0x000fe20000000f00 */
[----:B------:R-:W-:Y:S01]  /*e980*/  IMAD.MOV.U32 R12, RZ, RZ, 0x5 ;  /* 0x00000005ff0c7424 */ /* 0x000fe200078e00ff */
[----:B------:R-:W-:-:S07]  /*e990*/  MOV R24, R14 ;  /* 0x0000000e00187202 */ /* 0x000fce0000000f00 */
[----:B------:R-:W-:Y:S05]  /*e9a0*/  WARPSYNC.COLLECTIVE R15, `(.L_x_175) ;  /* 0x000000000f087348 */ /* 0x000fea0003c00000 */
[----:B------:R0:W1:Y:S02]  /*e9b0*/  SHFL.IDX P6, R14, R13, R12, R11 ;  /* 0x0000000c0d0e7389 */ /* 0x00006400000c000b */
[----:B01----:R-:W-:Y:S01]  /*e9c0*/  ENDCOLLECTIVE ;  /* 0x000000000000791b */ /* 0x003fe20003800000 */
.L_x_175:
[----:B------:R-:W-:-:S04]  /*e9d0*/  IMAD.MOV.U32 R4, RZ, RZ, R24 ;  /* 0x000000ffff047224 */ /* 0x000fc800078e0018 */
[----:B------:R-:W-:-:S05]  /*e9e0*/  IMAD.WIDE.U32 R4, R26, 0x2, R4 ;  /* 0x000000021a047825 */ /* 0x000fca00078e0004 */
[----:B------:R-:W-:Y:S01]  /*e9f0*/  @!PT LDS RZ, [RZ] ;  /* 0x00000000fffff984 */ /* 0x000fe20000000800 */
[----:B------:R-:W-:Y:S01]  /*ea00*/  @!PT LDS RZ, [RZ] ;  /* 0x00000000fffff984 */ /* 0x000fe20000000800 */
[----:B------:R-:W-:Y:S01]  /*ea10*/  @!PT LDS RZ, [RZ] ;  /* 0x00000000fffff984 */ /* 0x000fe20000000800 */
[----:B------:R0:W-:Y:S01]  /*ea20*/  LDGSTS.E.BYPASS.LTC128B.128 [R3+0x2400], desc[UR38][R4.64], !P2 ;  /* 0x0240000004037fae */ /* 0x0001e2000d101d66 */
[C---:B------:R-:W-:Y:S02]  /*ea30*/  ISETP.LT.OR P2, PT, R28.reuse, 0x51, P1 ;  /* 0x000000511c00780c */ /* 0x040fe40000f41670 */
[----:B------:R-:W-:Y:S01]  /*ea40*/  MOV R13, R16 ;  /* 0x00000010000d7202 */ /* 0x000fe20000000f00 */
[----:B------:R0:W-:Y:S01]  /*ea50*/  LDGSTS.E.BYPASS.LTC128B.128 [R3+0x6400], desc[UR38][R4.64+0x80], !P3 ;  /* 0x0640008004037fae */ /* 0x0001e2000d901d66 */
[----:B------:R-:W-:Y:S01]  /*ea60*/  ISETP.LT.OR P3, PT, R28, 0x51, P0 ;  /* 0x000000511c00780c */ /* 0x000fe20000761670 */
[----:B------:R-:W-:-:S12]  /*ea70*/  IMAD.MOV.U32 R19, RZ, RZ, R14 ;  /* 0x000000ffff137224 */ /* 0x000fd800078e000e */
[----:B0-----:R-:W-:Y:S05]  /*ea80*/  WARPSYNC.COLLECTIVE R15, `(.L_x_176) ;  /* 0x000000000f087348 */ /* 0x001fea0003c00000 */
[----:B------:R1:W2:Y:S02]  /*ea90*/  SHFL.IDX P6, R14, R13, R12, R11 ;  /* 0x0000000c0d0e7389 */ /* 0x0002a400000c000b */
[----:B012---:R-:W-:Y:S01]  /*eaa0*/  ENDCOLLECTIVE ;  /* 0x000000000000791b */ /* 0x007fe20003800000 */
.L_x_176:
[----:B------:R-:W-:Y:S01]  /*eab0*/  IMAD.MOV.U32 R5, RZ, RZ, R19 ;  /* 0x000000ffff057224 */ /* 0x000fe200078e0013 */
[----:B------:R-:W-:Y:S01]  /*eac0*/  MOV R13, R2 ;  /* 0x00000002000d7202 */ /* 0x000fe20000000f00 */
[----:B------:R-:W-:Y:S02]  /*ead0*/  IMAD.MOV.U32 R12, RZ, RZ, 0x6 ;  /* 0x00000006ff0c7424 */ /* 0x000fe400078e00ff */
[----:B------:R-:W-:-:S07]  /*eae0*/  IMAD.MOV.U32 R4, RZ, RZ, R14 ;  /* 0x000000ffff047224 */ /* 0x000fce00078e000e */
[----:B------:R-:W-:Y:S05]  /*eaf0*/  WARPSYNC.COLLECTIVE R15, `(.L_x_177) ;  /* 0x000000000f087348 */ /* 0x000fea0003c00000 */
[----:B------:R0:W1:Y:S02]  /*eb00*/  SHFL.IDX P6, R14, R13, R12, R11 ;  /* 0x0000000c0d0e7389 */ /* 0x00006400000c000b */
[----:B01----:R-:W-:Y:S01]  /*eb10*/  ENDCOLLECTIVE ;  /* 0x000000000000791b */ /* 0x003fe20003800000 */
.L_x_177:
        /* <DEDUP_REMOVED lines=13> */
.L_x_178:
[----:B------:R-:W-:Y:S01]  /*ebf0*/  MOV R5, R25 ;  /* 0x0000001900057202 */ /* 0x000fe20000000f00 */
[----:B------:R-:W-:Y:S02]  /*ec00*/  IMAD.MOV.U32 R13, RZ, RZ, R2 ;  /* 0x000000ffff0d7224 */ /* 0x000fe400078e0002 */
[----:B------:R-:W-:Y:S02]  /*ec10*/  IMAD.MOV.U32 R12, RZ, RZ, 0x7 ;  /* 0x00000007ff0c7424 */ /* 0x000fe400078e00ff */
[----:B------:R-:W-:-:S07]  /*ec20*/  IMAD.MOV.U32 R30, RZ, RZ, R14 ;  /* 0x000000ffff1e7224 */ /* 0x000fce00078e000e */
[----:B------:R-:W-:Y:S05]  /*ec30*/  WARPSYNC.COLLECTIVE R15, `(.L_x_179) ;  /* 0x000000000f087348 */ /* 0x000fea0003c00000 */
[----:B------:R0:W1:Y:S02]  /*ec40*/  SHFL.IDX P6, R14, R13, R12, R11 ;  /* 0x0000000c0d0e7389 */ /* 0x00006400000c000b */
[----:B01----:R-:W-:Y:S01]  /*ec50*/  ENDCOLLECTIVE ;  /* 0x000000000000791b */ /* 0x003fe20003800000 */
.L_x_179:
[----:B------:R-:W-:-:S04]  /*ec60*/  IMAD.MOV.U32 R4, RZ, RZ, R30 ;  /* 0x000000ffff047224 */ /* 0x000fc800078e001e */
[----:B------:R-:W-:-:S05]  /*ec70*/  IMAD.WIDE.U32 R4, R26, 0x2, R4 ;  /* 0x000000021a047825 */ /* 0x000fca00078e0004 */
[----:B------:R-:W-:Y:S01]  /*ec80*/  @!PT LDS RZ, [RZ] ;  /* 0x00000000fffff984 */ /* 0x000fe20000000800 */
[----:B------:R-:W-:Y:S01]  /*ec90*/  @!PT LDS RZ, [RZ] ;  /* 0x00000000fffff984 */ /* 0x000fe20000000800 */
[----:B------:R-:W-:Y:S01]  /*eca0*/  @!PT LDS RZ, [RZ] ;  /* 0x00000000fffff984 */ /* 0x000fe20000000800 */
[----:B------:R0:W-:Y:S01]  /*ecb0*/  LDGSTS.E.BYPASS.LTC128B.128 [R3+0x3400], desc[UR38][R4.64], !P2 ;  /* 0x0340000004037fae */ /* 0x0001e2000d101d66 */
[----:B------:R-:W-:-:S03]  /*ecc0*/  IMAD.MOV.U32 R13, RZ, RZ, R16 ;  /* 0x000000ffff0d7224 */ /* 0x000fc600078e0010 */
[----:B------:R0:W-:Y:S01]  /*ecd0*/  LDGSTS.E.BYPASS.LTC128B.128 [R3+0x7400], desc[UR38][R4.64+0x80], !P3 ;  /* 0x0740008004037fae */ /* 0x0001e2000d901d66 */
[----:B------:R-:W-:-:S07]  /*ece0*/  MOV R2, R14 ;  /* 0x0000000e00027202 */ /* 0x000fce0000000f00 */
[----:B0-----:R-:W-:Y:S05]  /*ecf0*/  WARPSYNC.COLLECTIVE R15, `(.L_x_180) ;  /* 0x000000000f087348 */ /* 0x001fea0003c00000 */
[----:B------:R1:W2:Y:S02]  /*ed00*/  SHFL.IDX P6, R14, R13, R12, R11 ;  /* 0x0000000c0d0e7389 */ /* 0x0002a400000c000b */
[----:B012---:R-:W-:Y:S01]  /*ed10*/  ENDCOLLECTIVE ;  /* 0x000000000000791b */ /* 0x007fe20003800000 */
.L_x_180:
[----:B------:R-:W-:Y:S05]  /*ed20*/  BRA `(.L_x_181) ;  /* 0xffffffc400247947 */ /* 0x000fea000383ffff */
.L_x_75:
[----:B0-----:R0:W1:Y:S02]  /*ed30*/  SYNCS.PHASECHK.TRANS64.TRYWAIT P0, [R7+URZ+0x28820], R9 ;  /* 0x02882009070075a7 */ /* 0x001064000800017f */
[----:B-1----:R-:W-:Y:S05]  /*ed40*/  @!P0 NANOSLEEP.SYNCS 0x989680 ;  /* 0x009896800000895d */ /* 0x002fea0003900000 */
[----:B------:R-:W1:Y:S02]  /*ed50*/  @!P0 SYNCS.PHASECHK.TRANS64 P0, [R7+URZ+0x28820], R9 ;  /* 0x02882009070085a7 */ /* 0x000e64000800007f */
[----:B-1----:R-:W-:Y:S05]  /*ed60*/  @!P0 BRA `(.L_x_75) ;  /* 0xfffffffc00f08947 */ /* 0x002fea000383ffff */
[----:B------:R-:W-:Y:S05]  /*ed70*/  BRA `(.L_x_182) ;  /* 0xffffffc400987947 */ /* 0x000fea000383ffff */
.L_x_76:
[----:B------:R-:W-:Y:S01]  /*ed80*/  BSSY B0, `(.L_x_183) ;  /* 0x0000008000007945 */ /* 0x000fe20003800000 */
[----:B------:R-:W-:Y:S01]  /*ed90*/  MOV R13, R17 ;  /* 0x00000011000d7202 */ /* 0x000fe20000000f00 */
[----:B------:R-:W-:Y:S01]  /*eda0*/  IMAD.MOV.U32 R12, RZ, RZ, RZ ;  /* 0x000000ffff0c7224 */ /* 0x000fe200078e00ff */
[----:B------:R-:W-:Y:S01]  /*edb0*/  MOV R15, 0xffffffff ;  /* 0xffffffff000f7802 */ /* 0x000fe20000000f00 */
[----:B------:R-:W-:-:S07]  /*edc0*/  IMAD.MOV.U32 R11, RZ, RZ, 0x1f ;  /* 0x0000001fff0b7424 */ /* 0x000fce00078e00ff */
[----:B0-2--5:R-:W-:Y:S05]  /*edd0*/  WARPSYNC.COLLECTIVE R15, `(.L_x_184) ;  /* 0x000000000f087348 */ /* 0x025fea0003c00000 */
[----:B------:R1:W3:Y:S02]  /*ede0*/  SHFL.IDX P6, R14, R13, R12, R11 ;  /* 0x0000000c0d0e7389 */ /* 0x0002e400000c000b */
[----:B0123-5:R-:W-:Y:S01]  /*edf0*/  ENDCOLLECTIVE ;  /* 0x000000000000791b */ /* 0x02ffe20003800000 */
.L_x_184:
[----:B------:R-:W-:Y:S05]  /*ee00*/  BSYNC B0 ;  /* 0x0000000000007941 */ /* 0x000fea0003800000 */
.L_x_183:
[----:B------:R-:W-:Y:S05]  /*ee10*/  BRA `(.L_x_185) ;  /* 0xffffffc4007c7947 */ /* 0x000fea000383ffff */
.L_x_77:
[----:B------:R-:W-:Y:S01]  /*ee20*/  BSSY B0, `(.L_x_186) ;  /* 0x0000006000007945 */ /* 0x000fe20003800000 */
[----:B------:R-:W-:-:S07]  /*ee30*/  IMAD.MOV.U32 R15, RZ, RZ, -0x1 ;  /* 0xffffffffff0f7424 */ /* 0x000fce00078e00ff */
[----:B012--5:R-:W-:Y:S05]  /*ee40*/  WARPSYNC.COLLECTIVE R15, `(.L_x_187) ;  /* 0x000000000f0c7348 */ /* 0x027fea0003c00000 */
[----:B------:R-:W-:Y:S02]  /*ee50*/  ELECT P6, UR62, PT ;  /* 0x00000000003e782f */ /* 0x000fe400038c0000 */
[----:B------:R-:W-:Y:S01]  /*ee60*/  MOV R14, UR62 ;  /* 0x0000003e000e7c02 */ /* 0x000fe20008000f00 */
[----:B012--5:R-:W-:Y:S10]  /*ee70*/  ENDCOLLECTIVE ;  /* 0x000000000000791b */ /* 0x027ff40003800000 */
.L_x_187:
[----:B------:R-:W-:Y:S05]  /*ee80*/  BSYNC B0 ;  /* 0x0000000000007941 */ /* 0x000fea0003800000 */
.L_x_186:
[----:B------:R-:W-:Y:S05]  /*ee90*/  BRA `(.L_x_188) ;  /* 0xffffffc400707947 */ /* 0x000fea000383ffff */
.L_x_79:
[----:B---3--:R3:W4:Y:S02]  /*eea0*/  SYNCS.PHASECHK.TRANS64.TRYWAIT P1, [R5+URZ+0x28840], R2 ;  /* 0x02884002050075a7 */ /* 0x008724000802017f */
[----:B----4-:R-:W-:Y:S05]  /*eeb0*/  @!P1 NANOSLEEP.SYNCS 0x989680 ;  /* 0x009896800000995d */ /* 0x010fea0003900000 */
[----:B------:R-:W4:Y:S02]  /*eec0*/  @!P1 SYNCS.PHASECHK.TRANS64 P1, [R5+URZ+0x28840], R2 ;  /* 0x02884002050095a7 */ /* 0x000f24000802007f */
[----:B----4-:R-:W-:Y:S05]  /*eed0*/  @!P1 BRA `(.L_x_79) ;  /* 0xfffffffc00f09947 */ /* 0x010fea000383ffff */
[----:B------:R-:W-:Y:S05]  /*eee0*/  BRA `(.L_x_189) ;  /* 0xffffffc400907947 */ /* 0x000fea000383ffff */
.L_x_81:
[----:B0-----:R0:W4:Y:S02]  /*eef0*/  SYNCS.PHASECHK.TRANS64.TRYWAIT P1, [R7+URZ+0x28840], R0 ;  /* 0x02884000070075a7 */ /* 0x001124000802017f */
[----:B----4-:R-:W-:Y:S05]  /*ef00*/  @!P1 NANOSLEEP.SYNCS 0x989680 ;  /* 0x009896800000995d */ /* 0x010fea0003900000 */
[----:B------:R-:W4:Y:S02]  /*ef10*/  @!P1 SYNCS.PHASECHK.TRANS64 P1, [R7+URZ+0x28840], R0 ;  /* 0x02884000070095a7 */ /* 0x000f24000802007f */
[----:B----4-:R-:W-:Y:S05]  /*ef20*/  @!P1 BRA `(.L_x_81) ;  /* 0xfffffffc00f09947 */ /* 0x010fea000383ffff */
[----:B------:R-:W-:Y:S05]  /*ef30*/  BRA `(.L_x_190) ;  /* 0xffffffc4009c7947 */ /* 0x000fea000383ffff */
.L_x_83:
[----:B----4-:R4:W0:Y:S02]  /*ef40*/  SYNCS.PHASECHK.TRANS64.TRYWAIT P1, [R5+URZ+0x28860], R2 ;  /* 0x02886002050075a7 */ /* 0x010824000802017f */
[----:B0-----:R-:W-:Y:S05]  /*ef50*/  @!P1 NANOSLEEP.SYNCS 0x989680 ;  /* 0x009896800000995d */ /* 0x001fea0003900000 */
[----:B------:R-:W0:Y:S02]  /*ef60*/  @!P1 SYNCS.PHASECHK.TRANS64 P1, [R5+URZ+0x28860], R2 ;  /* 0x02886002050095a7 */ /* 0x000e24000802007f */
[----:B0-----:R-:W-:Y:S05]  /*ef70*/  @!P1 BRA `(.L_x_83) ;  /* 0xfffffffc00f09947 */ /* 0x001fea000383ffff */
[----:B------:R-:W-:Y:S05]  /*ef80*/  BRA `(.L_x_191) ;  /* 0xffffffc400987947 */ /* 0x000fea000383ffff */
.L_x_192:
[----:B------:R-:W-:-:S00]  /*ef90*/  BRA `(.L_x_192) ;  /* 0xfffffffc00fc7947 */ /* 0x000fc0000383ffff */
[----:B------:R-:W-:-:S00]  /*efa0*/  NOP ;  /* 0x0000000000007918 */ /* 0x000fc00000000000 */
        /* <DEDUP_REMOVED lines=13> */
.L_x_3542:


//--------------------- .text._ZN7cutlass13device_kernelIN5flash11enable_sm90INS1_16FlashAttnFwdSm90INS1_25CollectiveMainloopFwdSm90ILi2EN4cute5tupleIJNS5_1CILi1EEES8_S8_EEENS6_IJNS7_ILi128EEESA_SA_EEELi128ENS_10bfloat16_tEfNS_4arch4Sm90ELb0ELb0ELb0ELb1ELb1ELb0ELb0ELb1ELb1ELb1ELb1ELb0EEENS1_21CollectiveEpilogueFwdISB_S9_SC_SE_Li256ELb1ELb1ELb1ELb0EEENS1_36VarlenDynamicPersistentTileSchedulerILi128ELi128ELi256ELi128ELb1ELb1ELb1ELb0ELb1ELb1EEEEEEEEEvNT_6ParamsE --------------------------
	.section	.text._ZN7cutlass13device_kernelIN5flash11enable_sm90INS1_16FlashAttnFwdSm90INS1_25CollectiveMainloopFwdSm90ILi2EN4cute5tupleIJNS5_1CILi1EEES8_S8_EEENS6_IJNS7_ILi128EEESA_SA_EEELi128ENS_10bfloat16_tEfNS_4arch4Sm90ELb0ELb0ELb0ELb1ELb1ELb0ELb0ELb1ELb1ELb1ELb1ELb0EEENS1_21CollectiveEpilogueFwdISB_S9_SC_SE_Li256ELb1ELb1ELb1ELb0EEENS1_36VarlenDynamicPersistentTileSchedulerILi128ELi128ELi256ELi128ELb1ELb1ELb1ELb0ELb1ELb1EEEEEEEEEvNT_6ParamsE,"ax",@progbits
	.align	128
.text._ZN7cutlass13device_kernelIN5flash11enable_sm90INS1_16FlashAttnFwdSm90INS1_25CollectiveMainloopFwdSm90ILi2EN4cute5tupleIJNS5_1CILi1EEES8_S8_EEENS6_IJNS7_ILi128EEESA_SA_EEELi128ENS_10bfloat16_tEfNS_4arch4Sm90ELb0ELb0ELb0ELb1ELb1ELb0ELb0ELb1ELb1ELb1ELb1ELb0EEENS1_21CollectiveEpilogueFwdISB_S9_SC_SE_Li256ELb1ELb1ELb1ELb0EEENS1_36VarlenDynamicPersistentTileSchedulerILi128ELi128ELi256ELi128ELb1ELb1ELb1ELb0ELb1ELb1EEEEEEEEEvNT_6ParamsE:
        .type           _ZN7cutlass13device_kernelIN5flash11enable_sm90INS1_16FlashAttnFwdSm90INS1_25CollectiveMainloopFwdSm90ILi2EN4cute5tupleIJNS5_1CILi1EEES8_S8_EEENS6_IJNS7_ILi128EEESA_SA_EEELi128ENS_10bfloat16_tEfNS_4arch4Sm90ELb0ELb0ELb0ELb1ELb1ELb0ELb0ELb1ELb1ELb1ELb1ELb0EEENS1_21CollectiveEpilogueFwdISB_S9_SC_SE_Li256ELb1ELb1ELb1ELb0EEENS1_36VarlenDynamicPersistentTileSchedulerILi128ELi128ELi256ELi128ELb1ELb1ELb1ELb0ELb1ELb1EEEEEEEEEvNT_6ParamsE,@function
        .size           _ZN7cutlass13device_kernelIN5flash11enable_sm90INS1_16FlashAttnFwdSm90INS1_25CollectiveMainloopFwdSm90ILi2EN4cute5tupleIJNS5_1CILi1EEES8_S8_EEENS6_IJNS7_ILi128EEESA_SA_EEELi128ENS_10bfloat16_tEfNS_4arch4Sm90ELb0ELb0ELb0ELb1ELb1ELb0ELb0ELb1ELb1ELb1ELb1ELb0EEENS1_21CollectiveEpilogueFwdISB_S9_SC_SE_Li256ELb1ELb1ELb1ELb0EEENS1_36VarlenDynamicPersistentTileSchedulerILi128ELi128ELi256ELi128ELb1ELb1ELb1ELb0ELb1ELb1EEEEEEEEEvNT_6ParamsE,(.L_x_3543 - _ZN7cutlass13device_kernelIN5flash11enable_sm90INS1_16FlashAttnFwdSm90INS1_25CollectiveMainloopFwdSm90ILi2EN4cute5tupleIJNS5_1CILi1EEES8_S8_EEENS6_IJNS7_ILi128EEESA_SA_EEELi128ENS_10bfloat16_tEfNS_4arch4Sm90ELb0ELb0ELb0ELb1ELb1ELb0ELb0ELb1ELb1ELb1ELb1ELb0EEENS1_21CollectiveEpilogueFwdISB_S9_SC_SE_Li256ELb1ELb1ELb1ELb0EEENS1_36VarlenDynamicPersistentTileSchedulerILi128ELi128ELi256ELi128ELb1ELb1ELb1ELb0ELb1ELb1EEEEEEEEEvNT_6ParamsE)
        .other          _ZN7cutlass13device_kernelIN5flash11enable_sm90INS1_16FlashAttnFwdSm90INS1_25CollectiveMainloopFwdSm90ILi2EN4cute5tupleIJNS5_1CILi1EEES8_S8_EEENS6_IJNS7_ILi128EEESA_SA_EEELi128ENS_10bfloat16_tEfNS_4arch4Sm90ELb0ELb0ELb0ELb1ELb1ELb0ELb0ELb1ELb1ELb1ELb1ELb0EEENS1_21CollectiveEpilogueFwdISB_S9_SC_SE_Li256ELb1ELb1ELb1ELb0EEENS1_36VarlenDynamicPersistentTileSchedulerILi128ELi128ELi256ELi128ELb1ELb1ELb1ELb0ELb1ELb1EEEEEEEEEvNT_6ParamsE,@"STO_CUDA_ENTRY STV_DEFAULT"
_ZN7cutlass13device_kernelIN5flash11enable_sm90INS1_16FlashAttnFwdSm90INS1_25CollectiveMainloopFwdSm90ILi2EN4cute5tupleIJNS5_1CILi1EEES8_S8_EEENS6_IJNS7_ILi128EEESA_SA_EEELi128ENS_10bfloat16_tEfNS_4arch4Sm90ELb0ELb0ELb0ELb1ELb1ELb0ELb0ELb1ELb1ELb1ELb1ELb0EEENS1_21CollectiveEpilogueFwdISB_S9_SC_SE_Li256ELb1ELb1ELb1ELb0EEENS1_36VarlenDynamicPersistentTileSchedulerILi128ELi128ELi256ELi128ELb1ELb1ELb1ELb0ELb1ELb1EEEEEEEEEvNT_6ParamsE:
[----:B------:R-:W0:Y:S02]  /*0000*/  LDC R1, c[0x0][0x28] ;  /* 0x00000a00ff017b82 */ /* 0x000e240000000800 */
[----:B0-----:R-:W-:Y:S01]  /*0010*/  VIADD R1, R1, 0xffffffd8 ;  /* 0xffffffd801017836 */ /* 0x001fe20000000000 */
[----:B------:R-:W0:Y:S01]  /*0020*/  S2R R3, SR_TID.X ;  /* 0x0000000000037919 */ /* 0x000e220000002100 */
[----:B------:R-:W-:Y:S01]  /*0030*/  ELECT P0, URZ, PT ;  /* 0x00000000003f782f */ /* 0x000fe20003800000 */
[----:B------:R-:W-:Y:S01]  /*0040*/  UMOV UR4, 0x80 ;  /* 0x0000008000047882 */ /* 0x000fe20000000000 */
[----:B------:R-:W-:Y:S01]  /*0050*/  UMOV UR7, 0x100 ;  /* 0x0000010000077882 */ /* 0x000fe20000000000 */
[--C-:B0-----:R-:W-:Y:S02]  /*0060*/  SHF.R.U32.HI R0, RZ, 0x5, R3.reuse ;  /* 0x00000005ff007819 */ /* 0x101fe40000011603 */
[----:B------:R-:W-:-:S03]  /*0070*/  SHF.R.U32.HI R3, RZ, 0x7, R3 ;  /* 0x00000007ff037819 */ /* 0x000fc60000011603 */
[----:B------:R-:W0:Y:S02]  /*0080*/  SHFL.IDX PT, R2, R0, RZ, 0x1f ;  /* 0x00001fff00027589 */ /* 0x000e2400000e0000 */
[C---:B0-----:R-:W-:Y:S02]  /*0090*/  ISETP.NE.OR P0, PT, R2.reuse, RZ, !P0 ;  /* 0x000000ff0200720c */ /* 0x041fe40004705670 */
[----:B------:R-:W-:Y:S02]  /*00a0*/  ISETP.NE.AND P1, PT, R2, RZ, PT ;  /* 0x000000ff0200720c */ /* 0x000fe40003f25270 */
[----:B------:R0:W1:Y:S09]  /*00b0*/  SHFL.IDX PT, R2, R3, RZ, 0x1f ;  /* 0x00001fff03027589 */ /* 0x00007200000e0000 */
[----:B------:R-:W-:Y:S01]  /*00c0*/  VOTEU.ALL UP0, P0 ;  /* 0x00000000003f7886 */ /* 0x000fe20000000000 */
[----:B------:R-:W-:-:S04]  /*00d0*/  VOTEU.ALL UP1, P0 ;  /* 0x00000000003f7886 */ /* 0x000fc80000020000 */
[----:B------:R-:W2:Y:S01]  /*00e0*/  @!UP0 S2UR UR8, SR_CgaCtaId ;  /* 0x00000000000889c3 */ /* 0x000ea20000008800 */
[----:B------:R-:W-:Y:S01]  /*00f0*/  @!UP0 UMOV UR6, 0x400 ;  /* 0x0000040000068882 */ /* 0x000fe20000000000 */
[----:B------:R-:W-:-:S04]  /*0100*/  @!UP0 UIADD3 UR4, -UR4, 0x100000, URZ ;  /* 0x0010000004048890 */ /* 0x000fc8000fffe13f */
[----:B------:R-:W-:Y:S02]  /*0110*/  @!UP0 USHF.L.U32 UR5, UR4, 0xb, URZ ;  /* 0x0000000b04058899 */ /* 0x000fe4000800063f */
[----:B------:R-:W-:Y:S02]  /*0120*/  @!UP0 USHF.L.U32 UR4, UR4, 0x1, URZ ;  /* 0x0000000104048899 */ /* 0x000fe4000800063f */
[----:B--2---:R-:W-:Y:S02]  /*0130*/  @!UP0 ULEA UR8, UR8, UR6, 0x18 ;  /* 0x0000000608088291 */ /* 0x004fe4000f8ec03f */
[----:B------:R-:W-:-:S04]  /*0140*/  @!UP0 UIADD3 UR6, -UR7, 0x100000, URZ ;  /* 0x0010000007068890 */ /* 0x000fc8000fffe13f */
[----:B------:R-:W-:Y:S02]  /*0150*/  @!UP0 USHF.L.U32 UR7, UR6, 0xb, URZ ;  /* 0x0000000b06078899 */ /* 0x000fe4000800063f */
[----:B------:R-:W-:Y:S01]  /*0160*/  @!UP0 USHF.L.U32 UR6, UR6, 0x1, URZ ;  /* 0x0000000106068899 */ /* 0x000fe2000800063f */
[----:B------:R-:W-:-:S05]  /*0170*/  VOTEU.ALL UP0, P0 ;  /* 0x00000000003f7886 */ /* 0x000fca0000000000 */
[----:B------:R0:W2:Y:S06]  /*0180*/  @!UP0 SYNCS.EXCH.64 URZ, [UR8+0x28800], UR4 ;  /* 0x02880004083f85b2 */ /* 0x0000ac0008000100 */
[----:B------:R0:W3:Y:S02]  /*0190*/  @!UP1 SYNCS.EXCH.64 URZ, [UR8+0x28820], UR6 ;  /* 0x02882006083f95b2 */ /* 0x0000e40008000100 */
[----:B01----:R-:W-:Y:S05]  /*01a0*/  @P1 BRA `(.L_x_193) ;  /* 0x0000000000481947 */ /* 0x003fea0003800000 */
        /* <DEDUP_REMOVED lines=13> */
[----:B0-----:R0:W1:Y:S08]  /*0280*/  SYNCS.EXCH.64 URZ, [UR8+0x28830], UR4 ;  /* 0x02883004083f75b2 */ /* 0x0010700008000100 */
[----:B------:R0:W4:Y:S01]  /*0290*/  SYNCS.EXCH.64 URZ, [UR8+0x28840], UR6 ;  /* 0x02884006083f75b2 */ /* 0x0001220008000100 */
[----:B------:R0:W0:Y:S01]  /*02a0*/  SYNCS.EXCH.64 URZ, [UR8+0x28838], UR4 ;  /* 0x02883804083f75b2 */ /* 0x0000220008000100 */
[----:B------:R0:W0:Y:S01]  /*02b0*/  SYNCS.EXCH.64 URZ, [UR8+0x28848], UR6 ;  /* 0x02884806083f75b2 */ /* 0x0000220008000100 */
[----:B------:R-:W-:Y:S01]  /*02c0*/  NOP ;  /* 0x0000000000007918 */ /* 0x000fe20000000000 */
.L_x_193:
        /* <DEDUP_REMOVED lines=22> */
.L_x_194:
        /* <DEDUP_REMOVED lines=18> */
.L_x_195:
        /* <DEDUP_REMOVED lines=22> */
.L_x_196:
        /* <DEDUP_REMOVED lines=22> */
.L_x_197:
[----:B------:R-:W-:Y:S01]  /*0810*/  ISETP.NE.AND P0, PT, R2, RZ, PT ;  /* 0x000000ff0200720c */ /* 0x000fe20003f05270 */
[----:B------:R-:W-:Y:S01]  /*0820*/  IMAD.MOV.U32 R2, RZ, RZ, 0x1 ;  /* 0x00000001ff027424 */ /* 0x000fe200078e00ff */
[----:B------:R-:W-:Y:S01]  /*0830*/  NOP ;  /* 0x0000000000007918 */ /* 0x000fe20000000000 */
[----:B------:R-:W-:-:S03]  /*0840*/  ULDC.64 UR36, c[0x0][0x208] ;  /* 0x0000820000247ab9 */ /* 0x000fc60000000a00 */
[----:B------:R-:W-:-:S05]  /*0850*/  SEL R2, R2, 0x2, !P0 ;  /* 0x0000000202027807 */ /* 0x000fca0004000000 */
[----:B------:R0:W-:Y:S02]  /*0860*/  STL [R1+0x4], R2 ;  /* 0x0000040201007387 */ /* 0x0001e40000100800 */
[----:B01234-:R-:W-:Y:S06]  /*0870*/  BAR.SYNC.DEFER_BLOCKING 0x0 ;  /* 0x0000000000007b1d */ /* 0x01ffec0000010000 */
[----:B------:R-:W-:Y:S05]  /*0880*/  @!P0 BRA `(.L_x_198) ;  /* 0x0000008c00588947 */ /* 0x000fea0003800000 */
.L_x_199:
[----:B------:R-:W-:-:S08]  /*0890*/  NOP ;  /* 0x0000000000007918 */ /* 0x000fd00000000000 */
[----:B------:R-:W0:Y:S02]  /*08a0*/  USETMAXREG.TRY_ALLOC.CTAPOOL UP0, 0xe8 ;  /* 0x000000e8000079c8 */ /* 0x000e240008000600 */
[----:B0-----:R-:W-:-:S13]  /*08b0*/  PLOP3.LUT P0, PT, PT, PT, UP0, 0x80, 0x0 ;  /* 0x000000000000781c */ /* 0x001fda0003f0f008 */
[----:B------:R-:W-:Y:S05]  /*08c0*/  @!P0 BRA `(.L_x_199) ;  /* 0xfffffffc00f08947 */ /* 0x000fea000383ffff */
[----:B------:R-:W0:Y:S01]  /*08d0*/  S2R R2, SR_TID.X ;  /* 0x0000000000027919 */ /* 0x000e220000002100 */
[----:B------:R-:W1:Y:S01]  /*08e0*/  S2UR UR5, SR_CgaCtaId ;  /* 0x00000000000579c3 */ /* 0x000e620000008800 */
[----:B------:R-:W-:-:S07]  /*08f0*/  UMOV UR4, 0x400 ;  /* 0x0000040000047882 */ /* 0x000fce0000000000 */
[----:B------:R-:W-:Y:S06]  /*0900*/  BAR.ARV 0x8, 0x180 ;  /* 0x0206000000007b1d */ /* 0x000fec0000002000 */
[----:B-1----:R-:W-:Y:S01]  /*0910*/  ULEA UR4, UR5, UR4, 0x18 ;  /* 0x0000000405047291 */ /* 0x002fe2000f8ec03f */
[----:B0-----:R-:W-:-:S04]  /*0920*/  LOP3.LUT R0, R2, 0xffffff80, RZ, 0xc0, !PT ;  /* 0xffffff8002007812 */ /* 0x001fc800078ec0ff */
[----:B------:R-:W-:-:S13]  /*0930*/  ISETP.NE.AND P0, PT, R0, 0x80, PT ;  /* 0x000000800000780c */ /* 0x000fda0003f05270 */
[----:B------:R-:W-:Y:S08]  /*0940*/  @!P0 BAR.ARV 0x9, 0x100 ;  /* 0x0244000000008b1d */ /* 0x000ff00000002000 */
[----:B------:R-:W-:Y:S06]  /*0950*/  BAR.SYNC.DEFER_BLOCKING 0x5, 0x180 ;  /* 0x0146000000007b1d */ /* 0x000fec0000010000 */
[----:B------:R-:W0:Y:S01]  /*0960*/  LDS.128 R16, [UR4+0x288d0] ;  /* 0x0288d004ff107984 */ /* 0x000e220008000c00 */
[----:B------:R-:W-:Y:S01]  /*0970*/  ULDC UR4, c[0x0][0xc3c] ;  /* 0x00030f0000047ab9 */ /* 0x000fe20000000800 */
[----:B------:R-:W-:Y:S06]  /*0980*/  BAR.ARV 0x4, 0x180 ;  /* 0x0106000000007b1d */ /* 0x000fec0000002000 */
[----:B0-----:R-:W-:-:S13]  /*0990*/  ISETP.GE.AND P0, PT, R19, UR4, PT ;  /* 0x0000000413007c0c */ /* 0x001fda000bf06270 */
[----:B------:R-:W-:Y:S05]  /*09a0*/  @P0 EXIT ;  /* 0x000000000000094d */ /* 0x000fea0003800000 */
[----:B------:R-:W2:Y:S01]  /*09b0*/  LDL.LU R10, [R1+0x4] ;  /* 0x00000400010a7983 */ /* 0x000ea20000300800 */
[----:B------:R-:W-:-:S05]  /*09c0*/  VIADD R228, R2, 0xffffff80 ;  /* 0xffffff8002e47836 */ /* 0x000fca0000000000 */
[----:B------:R-:W-:-:S04]  /*09d0*/  SHF.R.S32.HI R3, RZ, 0x1f, R228 ;  /* 0x0000001fff037819 */ /* 0x000fc800000114e4 */
[----:B------:R-:W-:-:S04]  /*09e0*/  LEA.HI R5, R3, R228, RZ, 0x7 ;  /* 0x000000e403057211 */ /* 0x000fc800078f38ff */
[----:B------:R-:W-:-:S05]  /*09f0*/  LOP3.LUT R7, R5, 0xffffff80, RZ, 0xc0, !PT ;  /* 0xffffff8005077812 */ /* 0x000fca00078ec0ff */
[----:B------:R-:W-:-:S05]  /*0a00*/  IMAD.IADD R206, R228, 0x1, -R7 ;  /* 0x00000001e4ce7824 */ /* 0x000fca00078e0a07 */
[----:B------:R-:W-:-:S04]  /*0a10*/  SHF.R.S32.HI R11, RZ, 0x1f, R206 ;  /* 0x0000001fff0b7819 */ /* 0x000fc800000114ce */
[----:B------:R-:W-:-:S04]  /*0a20*/  LEA.HI R4, R11, R206, RZ, 0x2 ;  /* 0x000000ce0b047211 */ /* 0x000fc800078f10ff */
[--C-:B------:R-:W-:Y:S02]  /*0a30*/  SHF.R.S32.HI R6, RZ, 0x2, R4.reuse ;  /* 0x00000002ff067819 */ /* 0x100fe40000011404 */
[----:B------:R-:W-:Y:S02]  /*0a40*/  SHF.R.S32.HI R9, RZ, 0x1f, R4 ;  /* 0x0000001fff097819 */ /* 0x000fe40000011404 */
[----:B------:R-:W-:Y:S02]  /*0a50*/  LEA.HI R0, R3, R228, RZ, 0x4 ;  /* 0x000000e403007211 */ /* 0x000fe400078f20ff */
[----:B------:R-:W-:Y:S02]  /*0a60*/  LEA.HI R9, R9, R6, RZ, 0x3 ;  /* 0x0000000609097211 */ /* 0x000fe400078f18ff */
[----:B------:R-:W-:Y:S02]  /*0a70*/  LEA.HI R2, R3, R228, RZ, 0x5 ;  /* 0x000000e403027211 */ /* 0x000fe400078f28ff */
[----:B------:R-:W-:-:S02]  /*0a80*/  LOP3.LUT R13, R9, 0xfffffff8, RZ, 0xc0, !PT ;  /* 0xfffffff8090d7812 */ /* 0x000fc400078ec0ff */
[----:B------:R-:W-:Y:S01]  /*0a90*/  SHF.R.S32.HI R9, RZ, 0x4, R0 ;  /* 0x00000004ff097819 */ /* 0x000fe20000011400 */
[----:B------:R-:W-:Y:S01]  /*0aa0*/  IMAD.SHL.U32 R2, R2, 0x20, RZ ;  /* 0x0000002002027824 */ /* 0x000fe200078e00ff */
[C---:B------:R-:W-:Y:S02]  /*0ab0*/  LOP3.LUT R7, R0.reuse, 0x3fffff0, RZ, 0xc0, !PT ;  /* 0x03fffff000077812 */ /* 0x040fe400078ec0ff */
[----:B------:R-:W-:Y:S02]  /*0ac0*/  LEA.HI R0, R0, R9, RZ, 0x1 ;  /* 0x0000000900007211 */ /* 0x000fe400078f08ff */
[----:B------:R-:W-:Y:S01]  /*0ad0*/  LOP3.LUT R2, R2, 0xfffffc00, RZ, 0xc0, !PT ;  /* 0xfffffc0002027812 */ /* 0x000fe200078ec0ff */
[----:B------:R-:W-:Y:S01]  /*0ae0*/  IMAD.IADD R7, R228, 0x1, -R7 ;  /* 0x00000001e4077824 */ /* 0x000fe200078e0a07 */
[----:B------:R-:W-:Y:S02]  /*0af0*/  LOP3.LUT R0, R0, 0x1ffffffe, RZ, 0xc0, !PT ;  /* 0x1ffffffe00007812 */ /* 0x000fe400078ec0ff */
[CC--:B------:R-:W-:Y:S01]  /*0b00*/  LEA.HI R8, R3.reuse, R228.reuse, RZ, 0x2 ;  /* 0x000000e403087211 */ /* 0x0c0fe200078f10ff */
[----:B------:R-:W-:Y:S01]  /*0b10*/  IMAD.IADD R6, R6, 0x1, -R13 ;  /* 0x0000000106067824 */ /* 0x000fe200078e0a0d */
[----:B------:R-:W-:Y:S01]  /*0b20*/  LEA.HI R3, R3, R228, RZ, 0x3 ;  /* 0x000000e403037211 */ /* 0x000fe200078f18ff */
[----:B------:R-:W-:Y:S01]  /*0b30*/  IMAD R7, R7, 0x40, R2 ;  /* 0x0000004007077824 */ /* 0x000fe200078e0202 */
[----:B------:R-:W-:Y:S01]  /*0b40*/  LOP3.LUT R13, R8, 0xfffffffc, RZ, 0xc0, !PT ;  /* 0xfffffffc080d7812 */ /* 0x000fe200078ec0ff */
[----:B------:R-:W-:Y:S01]  /*0b50*/  IMAD.IADD R0, R9, 0x1, -R0 ;  /* 0x0000000109007824 */ /* 0x000fe200078e0a00 */
[----:B------:R-:W-:-:S02]  /*0b60*/  SHF.R.S32.HI R222, RZ, 0x7, R5 ;  /* 0x00000007ffde7819 */ /* 0x000fc40000011405 */
[----:B------:R-:W-:Y:S01]  /*0b70*/  LOP3.LUT R9, R4, 0x7ffffffc, RZ, 0xc0, !PT ;  /* 0x7ffffffc04097812 */ /* 0x000fe200078ec0ff */
[----:B------:R-:W-:Y:S01]  /*0b80*/  IMAD R225, R0, 0x8, R7 ;  /* 0x0000000800e17824 */ /* 0x000fe200078e0207 */
[----:B------:R-:W-:Y:S01]  /*0b90*/  LOP3.LUT R7, R3, 0xfffffff8, RZ, 0xc0, !PT ;  /* 0xfffffff803077812 */ /* 0x000fe200078ec0ff */
[C---:B------:R-:W-:Y:S01]  /*0ba0*/  IMAD.IADD R13, R228.reuse, 0x1, -R13 ;  /* 0x00000001e40d7824 */ /* 0x040fe200078e0a0d */
[----:B------:R-:W-:Y:S02]  /*0bb0*/  LEA.HI R11, R11, R206, RZ, 0x5 ;  /* 0x000000ce0b0b7211 */ /* 0x000fe400078f28ff */
[----:B------:R-:W-:Y:S01]  /*0bc0*/  LEA.HI R5, R5, R222, RZ, 0x1 ;  /* 0x000000de05057211 */ /* 0x000fe200078f08ff */
[----:B------:R-:W-:Y:S01]  /*0bd0*/  IMAD.IADD R154, R228, 0x1, -R7 ;  /* 0x00000001e49a7824 */ /* 0x000fe200078e0a07 */
[----:B------:R-:W-:Y:S01]  /*0be0*/  SHF.R.S32.HI R11, RZ, 0x5, R11 ;  /* 0x00000005ff0b7819 */ /* 0x000fe2000001140b */
[----:B------:R-:W-:Y:S01]  /*0bf0*/  IMAD.IADD R9, R206, 0x1, -R9 ;  /* 0x00000001ce097824 */ /* 0x000fe200078e0a09 */
[----:B------:R-:W-:-:S02]  /*0c00*/  LEA.HI R2, R13, R13, RZ, 0x1 ;  /* 0x0000000d0d027211 */ /* 0x000fc400078f08ff */
[----:B------:R-:W-:Y:S01]  /*0c10*/  LOP3.LUT R5, R5, 0x3fffffe, RZ, 0xc0, !PT ;  /* 0x03fffffe05057812 */ /* 0x000fe200078ec0ff */
[----:B------:R-:W-:Y:S01]  /*0c20*/  IMAD.SHL.U32 R153, R154, 0x8, RZ ;  /* 0x000000089a997824 */ /* 0x000fe200078e00ff */
[----:B------:R-:W-:Y:S01]  /*0c30*/  LOP3.LUT R2, R2, 0x1ffffffe, RZ, 0xc0, !PT ;  /* 0x1ffffffe02027812 */ /* 0x000fe200078ec0ff */
[----:B------:R-:W-:Y:S02]  /*0c40*/  IMAD.SHL.U32 R203, R9, 0x2, RZ ;  /* 0x0000000209cb7824 */ /* 0x000fe400078e00ff */
[----:B------:R-:W-:Y:S02]  /*0c50*/  IMAD R6, R11, 0x10, R6 ;  /* 0x000000100b067824 */ /* 0x000fe400078e0206 */
[----:B------:R-:W-:Y:S01]  /*0c60*/  IMAD.IADD R5, R222, 0x1, -R5 ;  /* 0x00000001de057824 */ /* 0x000fe200078e0a05 */
[----:B------:R-:W-:Y:S01]  /*0c70*/  IADD3 R193, R203, 0x40, RZ ;  /* 0x00000040cbc17810 */ /* 0x000fe20007ffe0ff */
[----:B------:R-:W-:Y:S02]  /*0c80*/  VIADD R23, R153, 0x40 ;  /* 0x0000004099177836 */ /* 0x000fe40000000000 */
[----:B------:R-:W-:-:S02]  /*0c90*/  VIADD R200, R203, 0x8 ;  /* 0x00000008cbc87836 */ /* 0x000fc40000000000 */
[C---:B------:R-:W-:Y:S02]  /*0ca0*/  VIADD R199, R203.reuse, 0x10 ;  /* 0x00000010cbc77836 */ /* 0x040fe40000000000 */
[C---:B------:R-:W-:Y:S02]  /*0cb0*/  VIADD R198, R203.reuse, 0x18 ;  /* 0x00000018cbc67836 */ /* 0x040fe40000000000 */
[C---:B------:R-:W-:Y:S02]  /*0cc0*/  VIADD R197, R203.reuse, 0x20 ;  /* 0x00000020cbc57836 */ /* 0x040fe40000000000 */
[C---:B------:R-:W-:Y:S02]  /*0cd0*/  VIADD R196, R203.reuse, 0x28 ;  /* 0x00000028cbc47836 */ /* 0x040fe40000000000 */
[C---:B------:R-:W-:Y:S02]  /*0ce0*/  VIADD R195, R203.reuse, 0x30 ;  /* 0x00000030cbc37836 */ /* 0x040fe40000000000 */
[----:B------:R-:W-:-:S02]  /*0cf0*/  VIADD R194, R203, 0x38 ;  /* 0x00000038cbc27836 */ /* 0x000fc40000000000 */
[C---:B------:R-:W-:Y:S02]  /*0d00*/  VIADD R192, R203.reuse, 0x48 ;  /* 0x00000048cbc07836 */ /* 0x040fe40000000000 */
[C---:B------:R-:W-:Y:S02]  /*0d10*/  VIADD R191, R203.reuse, 0x50 ;  /* 0x00000050cbbf7836 */ /* 0x040fe40000000000 */
[C---:B------:R-:W-:Y:S02]  /*0d20*/  VIADD R190, R203.reuse, 0x58 ;  /* 0x00000058cbbe7836 */ /* 0x040fe40000000000 */
[C---:B------:R-:W-:Y:S02]  /*0d30*/  VIADD R189, R203.reuse, 0x60 ;  /* 0x00000060cbbd7836 */ /* 0x040fe40000000000 */
[C---:B------:R-:W-:Y:S02]  /*0d40*/  VIADD R188, R203.reuse, 0x68 ;  /* 0x00000068cbbc7836 */ /* 0x040fe40000000000 */
[----:B------:R-:W-:-:S02]  /*0d50*/  VIADD R155, R203, 0x70 ;  /* 0x00000070cb9b7836 */ /* 0x000fc40000000000 */
[----:B------:R-:W-:Y:S02]  /*0d60*/  VIADD R22, R203, 0x78 ;  /* 0x00000078cb167836 */ /* 0x000fe40000000000 */
[----:B------:R-:W-:Y:S02]  /*0d70*/  IMAD.IADD R2, R13, 0x1, -R2 ;  /* 0x000000010d027824 */ /* 0x000fe400078e0a02 */
[----:B------:R-:W-:Y:S01]  /*0d80*/  IMAD R223, R5, 0x40, R6 ;  /* 0x0000004005df7824 */ /* 0x000fe200078e0206 */
[----:B------:R-:W-:Y:S01]  /*0d90*/  MOV R5, R17 ;  /* 0x0000001100057202 */ /* 0x000fe20000000f00 */
[----:B------:R-:W-:Y:S01]  /*0da0*/  IMAD.MOV.U32 R6, RZ, RZ, R18 ;  /* 0x000000ffff067224 */ /* 0x000fe200078e0012 */
[----:B------:R-:W-:Y:S01]  /*0db0*/  SHF.R.S32.HI R204, RZ, 0x3, R3 ;  /* 0x00000003ffcc7819 */ /* 0x000fe20000011403 */
[----:B------:R-:W-:Y:S01]  /*0dc0*/  IMAD.MOV.U32 R7, RZ, RZ, R19 ;  /* 0x000000ffff077224 */ /* 0x000fe200078e0013 */
[----:B------:R-:W-:Y:S01]  /*0dd0*/  SHF.R.S32.HI R227, RZ, 0x1f, R153 ;  /* 0x0000001fffe37819 */ /* 0x000fe20000011499 */
[----:B------:R-:W-:Y:S01]  /*0de0*/  IMAD.MOV.U32 R205, RZ, RZ, RZ ;  /* 0x000000ffffcd7224 */ /* 0x000fe200078e00ff */
[----:B------:R-:W-:Y:S01]  /*0df0*/  SHF.R.S32.HI R226, RZ, 0x1f, R23 ;  /* 0x0000001fffe27819 */ /* 0x000fe20000011417 */
[----:B------:R-:W-:Y:S01]  /*0e00*/  IMAD R224, R2, 0x8, R223 ;  /* 0x0000000802e07824 */ /* 0x000fe200078e02df */
[----:B------:R-:W-:-:S02]  /*0e10*/  SHF.R.S32.HI R221, RZ, 0x1f, R200 ;  /* 0x0000001fffdd7819 */ /* 0x000fc400000114c8 */
[----:B------:R-:W-:Y:S02]  /*0e20*/  SHF.R.S32.HI R220, RZ, 0x1f, R199 ;  /* 0x0000001fffdc7819 */ /* 0x000fe400000114c7 */
[----:B------:R-:W-:Y:S02]  /*0e30*/  SHF.R.S32.HI R219, RZ, 0x1f, R198 ;  /* 0x0000001fffdb7819 */ /* 0x000fe400000114c6 */
[----:B------:R-:W-:Y:S02]  /*0e40*/  SHF.R.S32.HI R218, RZ, 0x1f, R197 ;  /* 0x0000001fffda7819 */ /* 0x000fe400000114c5 */
[----:B------:R-:W-:Y:S02]  /*0e50*/  SHF.R.S32.HI R217, RZ, 0x1f, R196 ;  /* 0x0000001fffd97819 */ /* 0x000fe400000114c4 */
[----:B------:R-:W-:Y:S02]  /*0e60*/  SHF.R.S32.HI R216, RZ, 0x1f, R195 ;  /* 0x0000001fffd87819 */ /* 0x000fe400000114c3 */
        /* <DEDUP_REMOVED lines=8> */
[----:B------:R-:W-:Y:S01]  /*0ef0*/  SHF.R.S32.HI R207, RZ, 0x1f, R22 ;  /* 0x0000001fffcf7819 */ /* 0x000fe20000011416 */
[----:B------:R-:W-:Y:S01]  /*0f00*/  UMOV UR38, URZ ;  /* 0x0000003f00267c82 */ /* 0x000fe20008000000 */
[----:B------:R-:W-:Y:S01]  /*0f10*/  UMOV UR39, URZ ;  /* 0x0000003f00277c82 */ /* 0x000fe20008000000 */
[----:B--2---:R-:W-:-:S07]  /*0f20*/  LOP3.LUT R152, R10, 0x1, RZ, 0xfc, !PT ;  /* 0x000000010a987812 */ /* 0x004fce00078efcff */
.L_x_249:
[----:B0-2-4-:R-:W0:Y:S01]  /*0f30*/  LDC.64 R2, c[0x0][0xc88] ;  /* 0x00032200ff027b82 */ /* 0x015e220000000a00 */
[----:B------:R-:W-:-:S07]  /*0f40*/  ULDC.64 UR4, c[0x0][0xa28] ;  /* 0x00028a0000047ab9 */ /* 0x000fce0000000a00 */
[----:B------:R-:W1:Y:S08]  /*0f50*/  LDC.64 R10, c[0x0][0x418] ;  /* 0x00010600ff0a7b82 */ /* 0x000e700000000a00 */
[----:B------:R-:W2:Y:S01]  /*0f60*/  LDC R0, c[0x0][0x424] ;  /* 0x00010900ff007b82 */ /* 0x000ea20000000800 */
[----:B0-----:R-:W-:-:S07]  /*0f70*/  IMAD.WIDE R2, R7, 0x4, R2 ;  /* 0x0000000407027825 */ /* 0x001fce00078e0202 */
[----:B------:R-:W0:Y:S01]  /*0f80*/  LDC R13, c[0x0][0x2f0] ;  /* 0x0000bc00ff0d7b82 */ /* 0x000e220000000800 */
[----:B---3--:R-:W3:Y:S01]  /*0f90*/  LDG.E R19, desc[UR36][R2.64] ;  /* 0x0000002402137981 */ /* 0x008ee2000c1e1900 */
[----:B------:R-:W-:Y:S01]  /*0fa0*/  ISETP.NE.U32.AND P0, PT, RZ, UR4, PT ;  /* 0x00000004ff007c0c */ /* 0x000fe2000bf05070 */
[----:B------:R-:W-:-:S03]  /*0fb0*/  IMAD.MOV.U32 R7, RZ, RZ, RZ ;  /* 0x000000ffff077224 */ /* 0x000fc600078e00ff */
[----:B------:R-:W-:Y:S02]  /*0fc0*/  ISETP.NE.AND.EX P0, PT, RZ, UR5, PT, P0 ;  /* 0x00000005ff007c0c */ /* 0x000fe4000bf05300 */
[----:B---3--:R-:W-:-:S11]  /*0fd0*/  SHF.R.S32.HI R202, RZ, 0x1f, R19 ;  /* 0x0000001fffca7819 */ /* 0x008fd60000011413 */
[----:B------:R-:W-:-:S04]  /*0fe0*/  @P0 LEA R8, P1, R19, UR4, 0x2 ;  /* 0x0000000413080c11 */ /* 0x000fc8000f8210ff */
[----:B------:R-:W-:Y:S01]  /*0ff0*/  @P0 LEA.HI.X R9, R19, UR5, R202, 0x2, P1 ;  /* 0x0000000513090c11 */ /* 0x000fe200088f14ca */
[----:B------:R-:W-:Y:S02]  /*1000*/  ULDC.64 UR4, c[0x0][0xa20] ;  /* 0x0002880000047ab9 */ /* 0x000fe40000000a00 */
[----:B------:R-:W-:Y:S02]  /*1010*/  ISETP.NE.U32.AND P1, PT, RZ, UR4, PT ;  /* 0x00000004ff007c0c */ /* 0x000fe4000bf25070 */
[----:B------:R3:W5:Y:S01]  /*1020*/  @P0 LDG.E R7, desc[UR36][R8.64] ;  /* 0x0000002408070981 */ /* 0x000762000c1e1900 */
[----:B-1----:R-:W-:Y:S02]  /*1030*/  ISETP.NE.U32.AND P0, PT, R10, RZ, PT ;  /* 0x000000ff0a00720c */ /* 0x002fe40003f05070 */
[----:B------:R-:W-:Y:S02]  /*1040*/  ISETP.NE.AND.EX P1, PT, RZ, UR5, PT, P1 ;  /* 0x00000005ff007c0c */ /* 0x000fe4000bf25310 */
[----:B------:R-:W-:-:S04]  /*1050*/  ISETP.NE.AND.EX P0, PT, R11, RZ, PT, P0 ;  /* 0x000000ff0b00720c */ /* 0x000fc80003f05300 */
[----:B--2---:R-:W-:-:S05]  /*1060*/  SEL R0, R0, 0x1, P0 ;  /* 0x0000000100007807 */ /* 0x004fca0000000000 */
[----:B0-----:R-:W-:Y:S02]  /*1070*/  IMAD R98, R0, R13, RZ ;  /* 0x0000000d00627224 */ /* 0x001fe400078e02ff */
[----:B------:R-:W-:-:S04]  /*1080*/  @P1 LEA R2, P2, R19, UR4, 0x2 ;  /* 0x0000000413021c11 */ /* 0x000fc8000f8410ff */
[----:B------:R-:W-:-:S05]  /*1090*/  @P1 LEA.HI.X R3, R19, UR5, R202, 0x2, P2 ;  /* 0x0000000513031c11 */ /* 0x000fca00090f14ca */
[----:B------:R3:W5:Y:S01]  /*10a0*/  @P1 LDG.E R98, desc[UR36][R2.64] ;  /* 0x0000002402621981 */ /* 0x000762000c1e1900 */
[----:B------:R-:W-:Y:S05]  /*10b0*/  @P1 BRA `(.L_x_200) ;  /* 0x0000000000241947 */ /* 0x000fea0003800000 */
[----:B------:R-:W-:Y:S02]  /*10c0*/  ULDC.64 UR4, c[0x0][0xa08] ;  /* 0x0002820000047ab9 */ /* 0x000fe40000000a00 */
[----:B------:R-:W-:-:S04]  /*10d0*/  ISETP.NE.U32.AND P0, PT, RZ, UR4, PT ;  /* 0x00000004ff007c0c */ /* 0x000fc8000bf05070 */
[----:B------:R-:W-:-:S13]  /*10e0*/  ISETP.NE.AND.EX P0, PT, RZ, UR5, PT, P0 ;  /* 0x00000005ff007c0c */ /* 0x000fda000bf05300 */
[----:B------:R-:W-:Y:S05]  /*10f0*/  @!P0 BRA `(.L_x_200) ;  /* 0x0000000000148947 */ /* 0x000fea0003800000 */
[----:B---3--:R-:W0:Y:S02]  /*1100*/  LDC.64 R2, c[0x0][0xa08] ;  /* 0x00028200ff027b82 */ /* 0x008e240000000a00 */
[----:B0-----:R-:W-:-:S05]  /*1110*/  IMAD.WIDE R2, R19, 0x4, R2 ;  /* 0x0000000413027825 */ /* 0x001fca00078e0202 */
[----:B-----5:R-:W2:Y:S04]  /*1120*/  LDG.E R98, desc[UR36][R2.64] ;  /* 0x0000002402627981 */ /* 0x020ea8000c1e1900 */
[----:B------:R-:W2:Y:S02]  /*1130*/  LDG.E R9, desc[UR36][R2.64+0x4] ;  /* 0x0000042402097981 */ /* 0x000ea4000c1e1900 */
[----:B--2---:R-:W-:-:S07]  /*1140*/  IMAD.IADD R98, R9, 0x1, -R98 ;  /* 0x0000000109627824 */ /* 0x004fce00078e0a62 */
.L_x_200:
[----:B-----5:R-:W-:Y:S01]  /*1150*/  IMAD.IADD R98, R98, 0x1, -R7 ;  /* 0x0000000162627824 */ /* 0x020fe200078e0a07 */
[C---:B---3--:R-:W-:Y:S01]  /*1160*/  LOP3.LUT R2, R6.reuse, 0xff000000, RZ, 0xc0, !PT ;  /* 0xff00000006027812 */ /* 0x048fe200078ec0ff */
[----:B------:R-:W-:Y:S01]  /*1170*/  IMAD.MOV.U32 R88, RZ, RZ, RZ ;  /* 0x000000ffff587224 */ /* 0x000fe200078e00ff */
[----:B------:R-:W-:Y:S01]  /*1180*/  LOP3.LUT R0, R6, 0xff0000, RZ, 0xc0, !PT ;  /* 0x00ff000006007812 */ /* 0x000fe200078ec0ff */
[C---:B------:R-:W-:Y:S01]  /*1190*/  VIADD R4, R98.reuse, 0x7f ;  /* 0x0000007f62047836 */ /* 0x040fe20000000000 */
[----:B------:R-:W-:Y:S02]  /*11a0*/  ISETP.GE.AND P0, PT, R98, 0x1, PT ;  /* 0x000000016200780c */ /* 0x000fe40003f06270 */
[----:B------:R-:W-:Y:S02]  /*11b0*/  SHF.R.U32.HI R3, RZ, 0x8, R2 ;  /* 0x00000008ff037819 */ /* 0x000fe40000011602 */
[----:B------:R-:W-:Y:S02]  /*11c0*/  SHF.R.S32.HI R7, RZ, 0x1f, R4 ;  /* 0x0000001fff077819 */ /* 0x000fe40000011404 */
[----:B------:R-:W-:-:S02]  /*11d0*/  LEA.HI R0, R0, R3, RZ, 0x10 ;  /* 0x0000000300007211 */ /* 0x000fc400078f80ff */
[----:B------:R-:W-:Y:S02]  /*11e0*/  LEA.HI R7, R7, R4, RZ, 0x7 ;  /* 0x0000000407077211 */ /* 0x000fe400078f38ff */
[----:B------:R-:W-:Y:S02]  /*11f0*/  LOP3.LUT R201, R0, 0xff, RZ, 0xc0, !PT ;  /* 0x000000ff00c97812 */ /* 0x000fe400078ec0ff */
[----:B------:R-:W-:Y:S02]  /*1200*/  SHF.R.U32.HI R18, RZ, 0x10, R0 ;  /* 0x00000010ff127819 */ /* 0x000fe40000011600 */
[----:B------:R-:W-:Y:S01]  /*1210*/  SHF.R.S32.HI R8, RZ, 0x7, R7 ;  /* 0x00000007ff087819 */ /* 0x000fe20000011407 */
[----:B------:R-:W-:Y:S06]  /*1220*/  @!P0 BRA `(.L_x_201) ;  /* 0x0000000000788947 */ /* 0x000fec0003800000 */
[----:B------:R-:W0:Y:S01]  /*1230*/  LDC R3, c[0x0][0x9f0] ;  /* 0x00027c00ff037b82 */ /* 0x000e220000000800 */
[----:B------:R-:W-:-:S04]  /*1240*/  ISETP.NE.AND P0, PT, R18, RZ, PT ;  /* 0x000000ff1200720c */ /* 0x000fc80003f05270 */
[----:B0-----:R-:W-:-:S04]  /*1250*/  SEL R11, R18, R3, P0 ;  /* 0x00000003120b7207 */ /* 0x001fc80000000000 */
[-C--:B------:R-:W-:Y:S02]  /*1260*/  IABS R7, R11.reuse ;  /* 0x0000000b00077213 */ /* 0x080fe40000000000 */
[----:B------:R-:W-:Y:S02]  /*1270*/  IADD3 R0, R8, -0x1, R11 ;  /* 0xffffffff08007810 */ /* 0x000fe40007ffe00b */
[----:B------:R-:W0:Y:S01]  /*1280*/  I2F.RP R4, R7 ;  /* 0x0000000700047306 */ /* 0x000e220000209400 */
[----:B------:R-:W-:-:S04]  /*1290*/  IABS R12, R11 ;  /* 0x0000000b000c7213 */ /* 0x000fc80000000000 */
[----:B------:R-:W-:-:S03]  /*12a0*/  IADD3 R12, RZ, -R12, RZ ;  /* 0x8000000cff0c7210 */ /* 0x000fc60007ffe0ff */
[----:B0-----:R-:W0:Y:S02]  /*12b0*/  MUFU.RCP R4, R4 ;  /* 0x0000000400047308 */ /* 0x001e240000001000 */
[----:B0-----:R-:W-:Y:S01]  /*12c0*/  VIADD R2, R4, 0xffffffe ;  /* 0x0ffffffe04027836 */ /* 0x001fe20000000000 */
[----:B------:R-:W-:Y:S02]  /*12d0*/  IABS R4, R0 ;  /* 0x0000000000047213 */ /* 0x000fe40000000000 */
[----:B------:R-:W-:-:S03]  /*12e0*/  LOP3.LUT R0, R0, R11, RZ, 0x3c, !PT ;  /* 0x0000000b00007212 */ /* 0x000fc600078e3cff */
[----:B------:R0:W1:Y:S01]  /*12f0*/  F2I.FTZ.U32.TRUNC.NTZ R3, R2 ;  /* 0x0000000200037305 */ /* 0x000062000021f000 */
[----:B------:R-:W-:Y:S01]  /*1300*/  ISETP.GE.AND P2, PT, R0, RZ, PT ;  /* 0x000000ff0000720c */ /* 0x000fe20003f46270 */
[----:B0-----:R-:W-:Y:S02]  /*1310*/  IMAD.MOV.U32 R2, RZ, RZ, RZ ;  /* 0x000000ffff027224 */ /* 0x001fe400078e00ff */
[----:B-1----:R-:W-:-:S04]  /*1320*/  IMAD.MOV R10, RZ, RZ, -R3 ;  /* 0x000000ffff0a7224 */ /* 0x002fc800078e0a03 */
[----:B------:R-:W-:-:S04]  /*1330*/  IMAD R9, R10, R7, RZ ;  /* 0x000000070a097224 */ /* 0x000fc800078e02ff */
[----:B------:R-:W-:-:S04]  /*1340*/  IMAD.HI.U32 R3, R3, R9, R2 ;  /* 0x0000000903037227 */ /* 0x000fc800078e0002 */
[----:B------:R-:W-:Y:S02]  /*1350*/  IMAD.MOV.U32 R2, RZ, RZ, R12 ;  /* 0x000000ffff027224 */ /* 0x000fe400078e000c */
[----:B------:R-:W-:-:S04]  /*1360*/  IMAD.HI.U32 R3, R3, R4, RZ ;  /* 0x0000000403037227 */ /* 0x000fc800078e00ff */
[----:B------:R-:W-:-:S05]  /*1370*/  IMAD R2, R3, R2, R4 ;  /* 0x0000000203027224 */ /* 0x000fca00078e0204 */
[----:B------:R-:W-:-:S13]  /*1380*/  ISETP.GT.U32.AND P1, PT, R7, R2, PT ;  /* 0x000000020700720c */ /* 0x000fda0003f24070 */
[----:B------:R-:W-:Y:S02]  /*1390*/  @!P1 IMAD.IADD R2, R2, 0x1, -R7 ;  /* 0x0000000102029824 */ /* 0x000fe400078e0a07 */
[----:B------:R-:W-:Y:S01]  /*13a0*/  @!P1 VIADD R3, R3, 0x1 ;  /* 0x0000000103039836 */ /* 0x000fe20000000000 */
[----:B------:R-:W-:Y:S02]  /*13b0*/  ISETP.NE.AND P1, PT, R11, RZ, PT ;  /* 0x000000ff0b00720c */ /* 0x000fe40003f25270 */
[----:B------:R-:W-:-:S13]  /*13c0*/  ISETP.GE.U32.AND P0, PT, R2, R7, PT ;  /* 0x000000070200720c */ /* 0x000fda0003f06070 */
[----:B------:R-:W-:-:S04]  /*13d0*/  @P0 VIADD R3, R3, 0x1 ;  /* 0x0000000103030836 */ /* 0x000fc80000000000 */
[----:B------:R-:W-:Y:S01]  /*13e0*/  @!P2 IMAD.MOV R3, RZ, RZ, -R3 ;  /* 0x000000ffff03a224 */ /* 0x000fe200078e0a03 */
[----:B------:R-:W-:-:S05]  /*13f0*/  @!P1 LOP3.LUT R3, RZ, R11, RZ, 0x33, !PT ;  /* 0x0000000bff039212 */ /* 0x000fca00078e33ff */
[----:B------:R-:W-:-:S07]  /*1400*/  IMAD.MOV.U32 R88, RZ, RZ, R3 ;  /* 0x000000ffff587224 */ /* 0x000fce00078e0003 */
.L_x_201:
[-C--:B------:R-:W-:Y:S01]  /*1410*/  IMAD R17, R201, R88.reuse, RZ ;  /* 0x00000058c9117224 */ /* 0x080fe200078e02ff */
[----:B------:R-:W-:Y:S01]  /*1420*/  LOP3.LUT R2, R6, 0xffff, RZ, 0xc0, !PT ;  /* 0x0000ffff06027812 */ /* 0x000fe200078ec0ff */
[----:B------:R-:W-:Y:S01]  /*1430*/  IMAD.MOV.U32 R16, RZ, RZ, R5 ;  /* 0x000000ffff107224 */ /* 0x000fe200078e0005 */
[----:B------:R-:W-:Y:S02]  /*1440*/  PLOP3.LUT P0, PT, PT, PT, PT, 0x80, 0x0 ;  /* 0x000000000000781c */ /* 0x000fe40003f0f070 */
[----:B------:R-:W-:Y:S02]  /*1450*/  CS2R R156, SRZ ;  /* 0x00000000009c7805 */ /* 0x000fe4000001ff00 */
[----:B------:R-:W-:Y:S02]  /*1460*/  VIADDMNMX R88, R17, R88, R8, PT ;  /* 0x0000005811587246 */ /* 0x000fe40003800108 */
[----:B------:R-:W-:Y:S02]  /*1470*/  CS2R R150, SRZ ;  /* 0x0000000000967805 */ /* 0x000fe4000001ff00 */
[----:B------:R-:W-:-:S02]  /*1480*/  CS2R R64, SRZ ;  /* 0x0000000000407805 */ /* 0x000fc4000001ff00 */
[----:B------:R-:W-:Y:S02]  /*1490*/  CS2R R96, SRZ ;  /* 0x0000000000607805 */ /* 0x000fe4000001ff00 */
[----:B------:R-:W-:Y:S02]  /*14a0*/  ISETP.GT.AND P1, PT, R88, R17, PT ;  /* 0x000000115800720c */ /* 0x000fe40003f24270 */
        /* <DEDUP_REMOVED lines=30> */
[----:B------:R-:W0:Y:S01]  /*1690*/  SHFL.IDX PT, R0, R222, RZ, 0x1f ;  /* 0x00001fffde007589 */ /* 0x000e2200000e0000 */
[----:B------:R-:W1:Y:S01]  /*16a0*/  S2UR UR40, SR_CgaCtaId ;  /* 0x00000000002879c3 */ /* 0x000e620000008800 */
[----:B------:R-:W-:Y:S01]  /*16b0*/  UMOV UR5, 0x400 ;  /* 0x0000040000057882 */ /* 0x000fe20000000000 */
[----:B0-----:R-:W-:Y:S01]  /*16c0*/  R2UR UR41, R0 ;  /* 0x00000000002972ca */ /* 0x001fe200000e0000 */
[----:B-1----:R-:W-:-:S04]  /*16d0*/  ULEA UR42, UR40, UR5, 0x18 ;  /* 0x00000005282a7291 */ /* 0x002fc8000f8ec03f */
[----:B------:R-:W-:-:S04]  /*16e0*/  UIADD3 UR5, UR42, 0x10400, URZ ;  /* 0x000104002a057890 */ /* 0x000fc8000fffe03f */
[----:B------:R-:W-:-:S04]  /*16f0*/  ULOP3.LUT UP0, URZ, UR5, 0x3ff, URZ, 0xc0, !UPT ;  /* 0x000003ff053f7892 */ /* 0x000fc8000f80c03f */
[----:B------:R-:W-:Y:S02]  /*1700*/  ULEA.HI UR4, UR41, UR41, URZ, 0x1 ;  /* 0x0000002929047291 */ /* 0x000fe4000f8f083f */
[----:B------:R-:W-:Y:S02]  /*1710*/  PLOP3.LUT P0, PT, PT, PT, UP0, 0x80, 0x0 ;  /* 0x000000000000781c */ /* 0x000fe40003f0f008 */
        /* <DEDUP_REMOVED lines=14> */
[----:B------:R-:W-:Y:S01]  /*1800*/  MOV R12, 0x1 ;  /* 0x00000001000c7802 */ /* 0x000fe20000000f00 */
[----:B------:R-:W-:Y:S02]  /*1810*/  IMAD.U32 R6, RZ, RZ, UR4 ;  /* 0x00000004ff067e24 */ /* 0x000fe4000f8e00ff */
[----:B------:R-:W-:-:S02]  /*1820*/  IMAD.U32 R7, RZ, RZ, UR5 ;  /* 0x00000005ff077e24 */ /* 0x000fc4000f8e00ff */
[----:B------:R-:W-:Y:S02]  /*1830*/  IMAD.U32 R11, RZ, RZ, UR7 ;  /* 0x00000007ff0b7e24 */ /* 0x000fe4000f8e00ff */
[----:B------:R-:W-:Y:S02]  /*1840*/  IMAD.MOV.U32 R8, RZ, RZ, 0x70 ;  /* 0x00000070ff087424 */ /* 0x000fe400078e00ff */
[----:B0-----:R-:W-:-:S07]  /*1850*/  IMAD.MOV.U32 R13, RZ, RZ, RZ ;  /* 0x000000ffff0d7224 */ /* 0x001fce00078e00ff */
[----:B------:R-:W-:-:S07]  /*1860*/  LEPC R20, `(.L_x_203) ;  /* 0x000000001014794e */ /* 0x000fce0000000000 */
[----:B-1----:R-:W-:Y:S05]  /*1870*/  CALL.ABS.NOINC R14 ;  /* 0x000000000e007343 */ /* 0x002fea0003c00000 */
.L_x_203:
[----:B------:R-:W-:Y:S02]  /*1880*/  LEA.HI R0, R205, R205, RZ, 0x1 ;  /* 0x000000cdcd007211 */ /* 0x000fe400078f08ff */
[----:B------:R-:W-:Y:S02]  /*1890*/  ISETP.NE.AND P0, PT, R152, 0x3, PT ;  /* 0x000000039800780c */ /* 0x000fe40003f05270 */
[----:B------:R-:W-:-:S05]  /*18a0*/  LOP3.LUT R0, R0, 0xfffffffe, RZ, 0xc0, !PT ;  /* 0xfffffffe00007812 */ /* 0x000fca00078ec0ff */
[----:B------:R-:W-:-:S05]  /*18b0*/  IMAD.IADD R0, R205, 0x1, -R0 ;  /* 0x00000001cd007824 */ /* 0x000fca00078e0a00 */
[----:B------:R-:W-:-:S04]  /*18c0*/  SHF.L.U32 R0, R0, 0x1f, RZ ;  /* 0x0000001f00007819 */ /* 0x000fc800000006ff */
[----:B------:R-:W0:Y:S02]  /*18d0*/  SYNCS.PHASECHK.TRANS64.TRYWAIT P1, [UR42+0x28800], R0 ;  /* 0x02880000ff0075a7 */ /* 0x000e24000802016a */
[----:B0-----:R-:W-:Y:S05]  /*18e0*/  @!P1 BRA `(.L_x_204) ;  /* 0x000000d400e49947 */ /* 0x001fea0003800000 */
.L_x_334:
[----:B------:R-:W-:Y:S05]  /*18f0*/  @!P0 BRA `(.L_x_205) ;  /* 0x0000000000048947 */ /* 0x000fea0003800000 */
[----:B------:R-:W-:Y:S01]  /*1900*/  BPT.TRAP 0x1 ;  /* 0x000000040000795c */ /* 0x000fe20000300000 */
.L_x_205:
[----:B------:R-:W-:Y:S02]  /*1910*/  IMAD.U32 R4, RZ, RZ, UR39 ;  /* 0x00000027ff047e24 */ /* 0x000fe4000f8e00ff */
[----:B0-----:R-:W-:-:S03]  /*1920*/  IMAD.U32 R3, RZ, RZ, UR38 ;  /* 0x00000026ff037e24 */ /* 0x001fc6000f8e00ff */
[----:B------:R-:W-:Y:S02]  /*1930*/  LEA R4, R4, UR42, 0x3 ;  /* 0x0000002a04047c11 */ /* 0x000fe4000f8e18ff */
[----:B------:R-:W-:-:S04]  /*1940*/  SHF.L.U32 R3, R3, 0x1f, RZ ;  /* 0x0000001f03037819 */ /* 0x000fc800000006ff */
[----:B------:R0:W1:Y:S01]  /*1950*/  SYNCS.PHASECHK.TRANS64.TRYWAIT P1, [R4+URZ+0x28830], R3 ;  /* 0x02883003040075a7 */ /* 0x000062000802017f */
[----:B------:R-:W-:Y:S05]  /*1960*/  @!P0 BRA `(.L_x_206) ;  /* 0x0000000000048947 */ /* 0x000fea0003800000 */
[----:B------:R-:W-:Y:S01]  /*1970*/  BPT.TRAP 0x1 ;  /* 0x000000040000795c */ /* 0x000fe20000300000 */
.L_x_206:
[----:B------:R-:W-:Y:S01]  /*1980*/  IMAD.MOV.U32 R151, RZ, RZ, RZ ;  /* 0x000000ffff977224 */ /* 0x000fe200078e00ff */
[----:B-1----:R-:W-:Y:S06]  /*1990*/  @P1 BRA `(.L_x_207) ;  /* 0x0000000000081947 */ /* 0x002fec0003800000 */
[----:B------:R-:W1:Y:S02]  /*19a0*/  SYNCS.PHASECHK.TRANS64.TRYWAIT P1, [R4+URZ+0x28830], R3 ;  /* 0x02883003040075a7 */ /* 0x000e64000802017f */
[----:B-1----:R-:W-:Y:S05]  /*19b0*/  @!P1 BRA `(.L_x_208) ;  /* 0x000000d400c89947 */ /* 0x002fea0003800000 */
.L_x_207:
[----:B------:R-:W-:Y:S05]  /*19c0*/  WARPSYNC.ALL ;  /* 0x0000000000007948 */ /* 0x000fea0003800000 */
[----:B------:R-:W-:Y:S01]  /*19d0*/  UIADD3 UR4, UR42, 0x18400, URZ ;  /* 0x000184002a047890 */ /* 0x000fe2000fffe03f */
[----:B------:R-:W-:Y:S01]  /*19e0*/  WARPGROUP.ARRIVE ;  /* 0x00000000000079c5 */ /* 0x000fe20000000000 */
[----:B------:R-:W-:Y:S02]  /*19f0*/  ULOP3.LUT UR32, UR43, 0x10000, URZ, 0xfc, !UPT ;  /* 0x000100002b207892 */ /* 0x000fe4000f8efc3f */
[----:B------:R-:W-:Y:S01]  /*1a00*/  USHF.R.U32.HI UR4, URZ, 0x4, UR4 ;  /* 0x000000043f047899 */ /* 0x000fe20008011604 */
[----:B------:R-:W-:Y:S01]  /*1a10*/  UMOV UR33, 0x40000040 ;  /* 0x4000004000217882 */ /* 0x000fe20000000000 */
[----:B------:R-:W-:-:S02]  /*1a20*/  UMOV UR35, 0x40000040 ;  /* 0x4000004000237882 */ /* 0x000fc40000000000 */
[----:B------:R-:W-:Y:S01]  /*1a30*/  ULOP3.LUT UR4, UR4, 0x3fff, URZ, 0xc0, !UPT ;  /* 0x00003fff04047892 */ /* 0x000fe2000f8ec03f */
[----:B------:R-:W-:Y:S01]  /*1a40*/  UMOV UR5, 0x40000040 ;  /* 0x4000004000057882 */ /* 0x000fe20000000000 */
[----:B------:R-:W-:Y:S02]  /*1a50*/  UMOV UR7, 0x40000040 ;  /* 0x4000004000077882 */ /* 0x000fe40000000000 */
[----:B------:R-:W-:Y:S02]  /*1a60*/  ULOP3.LUT UR42, UR4, 0x10000, URZ, 0xfc, !UPT ;  /* 0x00010000042a7892 */ /* 0x000fe4000f8efc3f */
[----:B------:R-:W-:Y:S02]  /*1a70*/  UIADD3 UR4, UR32, 0x2, URZ ;  /* 0x0000000220047890 */ /* 0x000fe4000fffe03f */
[----:B------:R-:W-:Y:S02]  /*1a80*/  ULEA UR34, UR39, UR42, 0xb ;  /* 0x0000002a27227291 */ /* 0x000fe4000f8e583f */
[----:B------:R-:W-:-:S02]  /*1a90*/  UIADD3 UR8, UR32, 0x4, URZ ;  /* 0x0000000420087890 */ /* 0x000fc4000fffe03f */
[----:B------:R-:W-:Y:S02]  /*1aa0*/  UIADD3 UR6, UR34, 0x2, URZ ;  /* 0x0000000222067890 */ /* 0x000fe4000fffe03f */
[----:B------:R-:W-:Y:S01]  /*1ab0*/  UIADD3 UR10, UR34, 0x4, URZ ;  /* 0x00000004220a7890 */ /* 0x000fe2000fffe03f */
[----:B------:R-:W-:Y:S02]  /*1ac0*/  UMOV UR9, 0x40000040 ;  /* 0x4000004000097882 */ /* 0x000fe40000000000 */
[----:B------:R-:W-:Y:S01]  /*1ad0*/  HGMMA.64x128x16.F32.BF16 R24, gdesc[UR32], RZ, !UPT, gsb0 ;  /* 0x01e00000201879f0 */ /* 0x000fe2000c0018ff */
        /* <DEDUP_REMOVED lines=43> */
[----:B------:R-:W-:Y:S05]  /*1d90*/  @!P0 BRA `(.L_x_209) ;  /* 0x0000000000048947 */ /* 0x000fea0003800000 */
[----:B------:R-:W-:Y:S01]  /*1da0*/  BPT.TRAP 0x1 ;  /* 0x000000040000795c */ /* 0x000fe20000300000 */
.L_x_209:
[----:B01----:R-:W-:Y:S01]  /*1db0*/  IADD3 R3, R98, 0x80, -R203 ;  /* 0x0000008062037810 */ /* 0x003fe20007ffe8cb */
[----:B------:R-:W-:Y:S01]  /*1dc0*/  ULDC UR6, c[0x0][0x988] ;  /* 0x0002620000067ab9 */ /* 0x000fe20000000800 */
[----:B------:R-:W-:Y:S01]  /*1dd0*/  P2R R90, PR, RZ, 0x1 ;  /* 0x00000001ff5a7803 */ /* 0x000fe20000000000 */
[----:B------:R-:W-:Y:S01]  /*1de0*/  IMAD.MOV.U32 R150, RZ, RZ, R151 ;  /* 0x000000ffff967224 */ /* 0x000fe200078e0097 */
        /* <DEDUP_REMOVED lines=15> */
[--C-:B------:R-:W-:Y:S01]  /*1ee0*/  IMAD.MOV.U32 R143, RZ, RZ, R151.reuse ;  /* 0x000000ffff8f7224 */ /* 0x100fe200078e0097 */
[----:B------:R-:W-:Y:S01]  /*1ef0*/  ISETP.GT.AND P2, PT, R6, 0x9, PT ;  /* 0x000000090600780c */ /* 0x000fe20003f44270 */
[--C-:B------:R-:W-:Y:S01]  /*1f00*/  IMAD.MOV.U32 R141, RZ, RZ, R151.reuse ;  /* 0x000000ffff8d7224 */ /* 0x100fe200078e0097 */
[----:B------:R-:W-:Y:S01]  /*1f10*/  FSEL R127, R28, -INF , P1 ;  /* 0xff8000001c7f7808 */ /* 0x000fe20000800000 */
[--C-:B------:R-:W-:Y:S01]  /*1f20*/  IMAD.MOV.U32 R140, RZ, RZ, R151.reuse ;  /* 0x000000ffff8c7224 */ /* 0x100fe200078e0097 */
[----:B------:R-:W-:Y:S01]  /*1f30*/  FMNMX.FTZ R0, R113, R125, !PT ;  /* 0x0000007d71007209 */ /* 0x000fe20007810000 */
[--C-:B------:R-:W-:Y:S01]  /*1f40*/  IMAD.MOV.U32 R139, RZ, RZ, R151.reuse ;  /* 0x000000ffff8b7224 */ /* 0x100fe200078e0097 */
[C---:B------:R-:W-:Y:S01]  /*1f50*/  ISETP.GT.AND P6, PT, R6.reuse, 0x10, PT ;  /* 0x000000100600780c */ /* 0x040fe20003fc4270 */
[--C-:B------:R-:W-:Y:S01]  /*1f60*/  IMAD.MOV.U32 R138, RZ, RZ, R151.reuse ;  /* 0x000000ffff8a7224 */ /* 0x100fe200078e0097 */
[----:B------:R-:W-:Y:S01]  /*1f70*/  FSEL R129, R29, -INF , P2 ;  /* 0xff8000001d817808 */ /* 0x000fe20001000000 */
[--C-:B------:R-:W-:Y:S01]  /*1f80*/  IMAD.MOV.U32 R137, RZ, RZ, R151.reuse ;  /* 0x000000ffff897224 */ /* 0x100fe200078e0097 */
[----:B------:R-:W-:Y:S01]  /*1f90*/  FMNMX.FTZ R0, R127, R0, !PT ;  /* 0x000000007f007209 */ /* 0x000fe20007810000 */
[--C-:B------:R-:W-:Y:S01]  /*1fa0*/  IMAD.MOV.U32 R136, RZ, RZ, R151.reuse ;  /* 0x000000ffff887224 */ /* 0x100fe200078e0097 */
[----:B------:R-:W-:Y:S01]  /*1fb0*/  ISETP.GT.AND P5, PT, R6, 0x11, PT ;  /* 0x000000110600780c */ /* 0x000fe20003fa4270 */
[--C-:B------:R-:W-:Y:S01]  /*1fc0*/  IMAD.MOV.U32 R134, RZ, RZ, R151.reuse ;  /* 0x000000ffff867224 */ /* 0x100fe200078e0097 */
[----:B------:R-:W-:Y:S01]  /*1fd0*/  FSEL R131, R32, -INF , P6 ;  /* 0xff80000020837808 */ /* 0x000fe20003000000 */
[--C-:B------:R-:W-:Y:S01]  /*1fe0*/  IMAD.MOV.U32 R132, RZ, RZ, R151.reuse ;  /* 0x000000ffff847224 */ /* 0x100fe200078e0097 */
[----:B------:R-:W-:Y:S01]  /*1ff0*/  FMNMX.FTZ R0, R129, R0, !PT ;  /* 0x0000000081007209 */ /* 0x000fe20007810000 */
[--C-:B------:R-:W-:Y:S01]  /*2000*/  IMAD.MOV.U32 R130, RZ, RZ, R151.reuse ;  /* 0x000000ffff827224 */ /* 0x100fe200078e0097 */
[----:B------:R-:W-:Y:S01]  /*2010*/  FSEL R5, R26, -INF , P4 ;  /* 0xff8000001a057808 */ /* 0x000fe20002000000 */
[--C-:B------:R-:W-:Y:S01]  /*2020*/  IMAD.MOV.U32 R128, RZ, RZ, R151.reuse ;  /* 0x000000ffff807224 */ /* 0x100fe200078e0097 */
[C---:B------:R-:W-:Y:S01]  /*2030*/  ISETP.GT.AND P4, PT, R6.reuse, 0x18, PT ;  /* 0x000000180600780c */ /* 0x040fe20003f84270 */
[--C-:B------:R-:W-:Y:S01]  /*2040*/  IMAD.MOV.U32 R124, RZ, RZ, R151.reuse ;  /* 0x000000ffff7c7224 */ /* 0x100fe200078e0097 */
[----:B------:R-:W-:Y:S01]  /*2050*/  FSEL R133, R33, -INF , P5 ;  /* 0xff80000021857808 */ /* 0x000fe20002800000 */
[--C-:B------:R-:W-:Y:S01]  /*2060*/  IMAD.MOV.U32 R122, RZ, RZ, R151.reuse ;  /* 0x000000ffff7a7224 */ /* 0x100fe200078e0097 */
[----:B------:R-:W-:Y:S01]  /*2070*/  FMNMX.FTZ R0, R131, R0, !PT ;  /* 0x0000000083007209 */ /* 0x000fe20007810000 */
        /* <DEDUP_REMOVED lines=24> */
[----:B------:R-:W-:Y:S01]  /*2200*/  IMAD.MOV.U32 R92, RZ, RZ, R151 ;  /* 0x000000ffff5c7224 */ /* 0x000fe200078e0097 */
[----:B------:R-:W-:-:S02]  /*2210*/  FSEL R11, R34, -INF , P6 ;  /* 0xff800000220b7808 */ /* 0x000fc40003000000 */
[C---:B------:R-:W-:Y:S02]  /*2220*/  ISETP.GT.AND P6, PT, R6.reuse, 0x28, PT ;  /* 0x000000280600780c */ /* 0x040fe40003fc4270 */
[----:B------:R-:W-:Y:S02]  /*2230*/  FSEL R117, R41, -INF , P2 ;  /* 0xff80000029757808 */ /* 0x000fe40001000000 */
[----:B------:R-:W-:Y:S02]  /*2240*/  FMNMX.FTZ R0, R123, R0, !PT ;  /* 0x000000007b007209 */ /* 0x000fe40007810000 */
[----:B------:R-:W-:Y:S02]  /*2250*/  FSEL R35, R35, -INF , P5 ;  /* 0xff80000023237808 */ /* 0x000fe40002800000 */
[----:B------:R-:W-:Y:S02]  /*2260*/  ISETP.GT.AND P5, PT, R6, 0x29, PT ;  /* 0x000000290600780c */ /* 0x000fe40003fa4270 */
[----:B------:R-:W-:-:S02]  /*2270*/  FSEL R121, R44, -INF , P6 ;  /* 0xff8000002c797808 */ /* 0x000fc40003000000 */
[----:B------:R-:W-:Y:S02]  /*2280*/  FMNMX.FTZ R0, R117, R0, !PT ;  /* 0x0000000075007209 */ /* 0x000fe40007810000 */
[----:B------:R-:W-:Y:S02]  /*2290*/  FSEL R13, R38, -INF , P4 ;  /* 0xff800000260d7808 */ /* 0x000fe40002000000 */
[----:B------:R-:W-:Y:S02]  /*22a0*/  ISETP.GT.AND P4, PT, R6, 0x30, PT ;  /* 0x000000300600780c */ /* 0x000fe40003f84270 */
[----:B------:R-:W-:Y:S02]  /*22b0*/  FSEL R119, R45, -INF , P5 ;  /* 0xff8000002d777808 */ /* 0x000fe40002800000 */
[----:B------:R-:W-:Y:S02]  /*22c0*/  FMNMX.FTZ R0, R121, R0, !PT ;  /* 0x0000000079007209 */ /* 0x000fe40007810000 */
[----:B------:R-:W-:-:S02]  /*22d0*/  FSEL R39, R39, -INF , P3 ;  /* 0xff80000027277808 */ /* 0x000fc40001800000 */
[----:B------:R-:W-:Y:S02]  /*22e0*/  ISETP.GT.AND P3, PT, R6, 0x31, PT ;  /* 0x000000310600780c */ /* 0x000fe40003f64270 */
        /* <DEDUP_REMOVED lines=38> */
[----:B------:R-:W-:Y:S02]  /*2550*/  ISETP.GT.AND P0, PT, R6, 0x59, PT ;  /* 0x000000590600780c */ /* 0x000fe40003f04270 */
[----:B------:R-:W-:Y:S02]  /*2560*/  FSEL R89, R68, -INF , P6 ;  /* 0xff80000044597808 */ /* 0x000fe40003000000 */
[----:B------:R-:W-:-:S02]  /*2570*/  FMNMX.FTZ R0, R65, R0, !PT ;  /* 0x0000000041007209 */ /* 0x000fc40007810000 */
[----:B------:R-:W-:Y:S02]  /*2580*/  FSEL R59, R59, -INF , P5 ;  /* 0xff8000003b3b7808 */ /* 0x000fe40002800000 */
[C---:B------:R-:W-:Y:S02]  /*2590*/  ISETP.GT.AND P5, PT, R6.reuse, 0x60, PT ;  /* 0x000000600600780c */ /* 0x040fe40003fa4270 */
[----:B------:R-:W-:Y:S02]  /*25a0*/  FSEL R97, R69, -INF , P0 ;  /* 0xff80000045617808 */ /* 0x000fe40000000000 */
[----:B------:R-:W-:Y:S02]  /*25b0*/  FMNMX.FTZ R0, R89, R0, !PT ;  /* 0x0000000059007209 */ /* 0x000fe40007810000 */
        /* <DEDUP_REMOVED lines=12> */
[----:B------:R-:W-:Y:S02]  /*2680*/  FSEL R105, R77, -INF , P2 ;  /* 0xff8000004d697808 */ /* 0x000fe40001000000 */
[----:B------:R-:W-:-:S02]  /*2690*/  FMNMX.FTZ R0, R103, R0, !PT ;  /* 0x0000000067007209 */ /* 0x000fc40007810000 */
[----:B------:R-:W-:Y:S02]  /*26a0*/  ISETP.GT.AND P3, PT, R6, 0x70, PT ;  /* 0x000000700600780c */ /* 0x000fe40003f64270 */
[----:B------:R-:W-:Y:S02]  /*26b0*/  FSEL R37, R62, -INF , P4 ;  /* 0xff8000003e257808 */ /* 0x000fe40002000000 */
[----:B------:R-:W-:Y:S02]  /*26c0*/  FSEL R107, R80, -INF , P3 ;  /* 0xff800000506b7808 */ /* 0x000fe40001800000 */
[----:B------:R-:W-:Y:S02]  /*26d0*/  FMNMX.FTZ R0, R105, R0, !PT ;  /* 0x0000000069007209 */ /* 0x000fe40007810000 */
[----:B------:R-:W-:Y:S02]  /*26e0*/  ISETP.GT.AND P4, PT, R6, 0x71, PT ;  /* 0x000000710600780c */ /* 0x000fe40003f84270 */
[----:B------:R-:W-:-:S02]  /*26f0*/  FMNMX.FTZ R0, R107, R0, !PT ;  /* 0x000000006b007209 */ /* 0x000fc40007810000 */
[----:B------:R-:W-:Y:S02]  /*2700*/  FSEL R111, R81, -INF , P4 ;  /* 0xff800000516f7808 */ /* 0x000fe40002000000 */
[----:B------:R-:W-:Y:S02]  /*2710*/  ISETP.GT.AND P5, PT, R6, 0x78, PT ;  /* 0x000000780600780c */ /* 0x000fe40003fa4270 */
[----:B------:R-:W-:Y:S02]  /*2720*/  FMNMX.FTZ R0, R111, R0, !PT ;  /* 0x000000006f007209 */ /* 0x000fe40007810000 */
[----:B------:R-:W-:Y:S02]  /*2730*/  FSEL R109, R84, -INF , P5 ;  /* 0xff800000546d7808 */ /* 0x000fe40002800000 */
[----:B------:R-:W-:Y:S02]  /*2740*/  ISETP.GT.AND P6, PT, R6, 0x79, PT ;  /* 0x000000790600780c */ /* 0x000fe40003fc4270 */
[----:B------:R-:W-:-:S02]  /*2750*/  FMNMX.FTZ R0, R109, R0, !PT ;  /* 0x000000006d007209 */ /* 0x000fc40007810000 */
[----:B------:R-:W-:Y:S02]  /*2760*/  FSEL R85, R85, -INF , P6 ;  /* 0xff80000055557808 */ /* 0x000fe40003000000 */
[----:B------:R-:W-:Y:S02]  /*2770*/  P2R R20, PR, RZ, 0x4 ;  /* 0x00000004ff147803 */ /* 0x000fe40000000000 */
[----:B------:R-:W-:Y:S01]  /*2780*/  FMNMX.FTZ R8, R85, R0, !PT ;  /* 0x0000000055087209 */ /* 0x000fe20007810000 */
[----:B------:R-:W-:Y:S01]  /*2790*/  IMAD.U32 R0, RZ, RZ, UR6 ;  /* 0x00000006ff007e24 */ /* 0x000fe2000f8e00ff */
[C---:B------:R-:W-:Y:S02]  /*27a0*/  ISETP.GT.AND P2, PT, R6.reuse, 0x58, PT ;  /* 0x000000580600780c */ /* 0x040fe40003f44270 */
[----:B------:R-:W-:Y:S01]  /*27b0*/  P2R R24, PR, RZ, 0x2 ;  /* 0x00000002ff187803 */ /* 0x000fe20000000000 */
[----:B------:R-:W0:Y:S01]  /*27c0*/  SHFL.BFLY PT, R3, R8, 0x2, 0x1f ;  /* 0x0c401f0008037f89 */ /* 0x000e2200000e0000 */
[----:B------:R-:W-:-:S02]  /*27d0*/  ISETP.GT.AND P1, PT, R6, 0x59, PT ;  /* 0x000000590600780c */ /* 0x000fc40003f24270 */
[----:B------:R-:W-:Y:S02]  /*27e0*/  FSEL R69, R70, -INF , P2 ;  /* 0xff80000046457808 */ /* 0x000fe40001000000 */
[----:B------:R-:W-:Y:S02]  /*27f0*/  P2R R26, PR, RZ, 0x1 ;  /* 0x00000001ff1a7803 */ /* 0x000fe40000000000 */
[----:B------:R-:W-:Y:S02]  /*2800*/  ISETP.GT.AND P0, PT, R6, 0x60, PT ;  /* 0x000000600600780c */ /* 0x000fe40003f04270 */
[----:B------:R-:W-:Y:S02]  /*2810*/  FSEL R71, R71, -INF , P1 ;  /* 0xff80000047477808 */ /* 0x000fe40000800000 */
[----:B------:R-:W-:Y:S02]  /*2820*/  P2R R14, PR, RZ, 0x8 ;  /* 0x00000008ff0e7803 */ /* 0x000fe40000000000 */
[----:B------:R-:W-:-:S02]  /*2830*/  FSEL R73, R74, -INF , P0 ;  /* 0xff8000004a497808 */ /* 0x000fc40000000000 */
[----:B------:R-:W-:Y:S02]  /*2840*/  ISETP.NE.AND P0, PT, R26, RZ, PT ;  /* 0x000000ff1a00720c */ /* 0x000fe40003f05270 */
[----:B------:R-:W-:Y:S02]  /*2850*/  ISETP.NE.AND P1, PT, R24, RZ, PT ;  /* 0x000000ff1800720c */ /* 0x000fe40003f25270 */
[----:B------:R-:W-:Y:S02]  /*2860*/  FSEL R75, R75, -INF , P0 ;  /* 0xff8000004b4b7808 */ /* 0x000fe40000000000 */
[----:B------:R-:W-:Y:S02]  /*2870*/  ISETP.NE.AND P2, PT, R20, RZ, PT ;  /* 0x000000ff1400720c */ /* 0x000fe40003f45270 */
[----:B------:R-:W-:Y:S02]  /*2880*/  FSEL R83, R83, -INF , P4 ;  /* 0xff80000053537808 */ /* 0x000fe40002000000 */
[----:B0-----:R-:W-:-:S02]  /*2890*/  FMNMX.FTZ R10, R8, R3, !PT ;  /* 0x00000003080a7209 */ /* 0x001fc40007810000 */
[----:B------:R-:W-:Y:S02]  /*28a0*/  FMNMX.FTZ R8, R5, R27, !PT ;  /* 0x0000001b05087209 */ /* 0x000fe40007810000 */
[----:B------:R-:W-:Y:S01]  /*28b0*/  FSEL R79, R79, -INF , P2 ;  /* 0xff8000004f4f7808 */ /* 0x000fe20001000000 */
[----:B------:R-:W0:Y:S01]  /*28c0*/  SHFL.BFLY PT, R3, R10, 0x1, 0x1f ;  /* 0x0c201f000a037f89 */ /* 0x000e2200000e0000 */
[----:B------:R-:W-:Y:S02]  /*28d0*/  FMNMX.FTZ R8, R9, R8, !PT ;  /* 0x0000000809087209 */ /* 0x000fe40007810000 */
[----:B------:R-:W-:Y:S02]  /*28e0*/  FSEL R87, R87, -INF , P6 ;  /* 0xff80000057577808 */ /* 0x000fe40003000000 */
[----:B------:R-:W-:Y:S02]  /*28f0*/  FMNMX.FTZ R8, R31, R8, !PT ;  /* 0x000000081f087209 */ /* 0x000fe40007810000 */
[----:B------:R-:W-:-:S02]  /*2900*/  R2UR UR6, R4 ;  /* 0x00000000040672ca */ /* 0x000fc400000e0000 */
[----:B------:R-:W-:Y:S02]  /*2910*/  FMNMX.FTZ R8, R11, R8, !PT ;  /* 0x000000080b087209 */ /* 0x000fe40007810000 */
[----:B------:R-:W-:Y:S01]  /*2920*/  ISETP.NE.AND P0, PT, R90, RZ, PT ;  /* 0x000000ff5a00720c */ /* 0x000fe20003f05270 */
[----:B------:R-:W-:Y:S01]  /*2930*/  IMAD.MOV.U32 R90, RZ, RZ, R151 ;  /* 0x000000ffff5a7224 */ /* 0x000fe200078e0097 */
[----:B------:R-:W-:Y:S02]  /*2940*/  FMNMX.FTZ R8, R35, R8, !PT ;  /* 0x0000000823087209 */ /* 0x000fe40007810000 */
[----:B------:R-:W-:Y:S02]  /*2950*/  MOV R94, R151 ;  /* 0x00000097005e7202 */ /* 0x000fe40000000f00 */
[----:B------:R-:W-:-:S03]  /*2960*/  FMNMX.FTZ R8, R13, R8, !PT ;  /* 0x000000080d087209 */ /* 0x000fc60007810000 */
[----:B------:R-:W-:Y:S01]  /*2970*/  UIADD3 UR6, UR6, 0x28840, URZ ;  /* 0x0002884006067890 */ /* 0x000fe2000fffe03f */
[----:B------:R-:W-:Y:S02]  /*2980*/  FMNMX.FTZ R8, R39, R8, !PT ;  /* 0x0000000827087209 */ /* 0x000fe40007810000 */
[----:B0-----:R-:W-:Y:S01]  /*2990*/  FMNMX.FTZ R3, R10, R3, !PT ;  /* 0x000000030a037209 */ /* 0x001fe20007810000 */
[----:B------:R-:W-:Y:S01]  /*29a0*/  UPRMT UR6, UR40, 0x654, UR6 ;  /* 0x0000065428067896 */ /* 0x000fe20008000006 */
[----:B------:R-:W-:Y:S02]  /*29b0*/  FMNMX.FTZ R8, R15, R8, !PT ;  /* 0x000000080f087209 */ /* 0x000fe40007810000 */
[C---:B------:R-:W-:Y:S01]  /*29c0*/  FSETP.NEU.FTZ.AND P3, PT, R3.reuse, -INF , PT ;  /* 0xff8000000300780b */ /* 0x040fe20003f7d000 */
[----:B------:R-:W-:Y:S01]  /*29d0*/  FMUL.FTZ R12, R3, R0 ;  /* 0x00000000030c7220 */ /* 0x000fe20000410000 */
[----:B------:R-:W-:-:S04]  /*29e0*/  FMNMX.FTZ R8, R43, R8, !PT ;  /* 0x000000082b087209 */ /* 0x000fc80007810000 */
[----:B------:R-:W-:Y:S01]  /*29f0*/  FMNMX.FTZ R8, R21, R8, !PT ;  /* 0x0000000815087209 */ /* 0x000fe20007810000 */
[----:B------:R-:W-:Y:S01]  /*2a00*/  SYNCS.ARRIVE.TRANS64.RED.A1T0 RZ, [UR6], RZ ;  /* 0x000000ffffff79a7 */ /* 0x000fe20008100406 */
[----:B------:R-:W-:Y:S02]  /*2a10*/  FSEL R6, R12, RZ, P3 ;  /* 0x000000ff0c067208 */ /* 0x000fe40001800000 */
[----:B------:R-:W-:Y:S02]  /*2a20*/  FMNMX.FTZ R8, R47, R8, !PT ;  /* 0x000000082f087209 */ /* 0x000fe40007810000 */
[----:B------:R-:W-:Y:S01]  /*2a30*/  ISETP.NE.AND P3, PT, R14, RZ, PT ;  /* 0x000000ff0e00720c */ /* 0x000fe20003f65270 */
[--C-:B------:R-:W-:Y:S01]  /*2a40*/  FFMA.FTZ R170, R93, R0, -R6.reuse ;  /* 0x000000005daa7223 */ /* 0x100fe20000010806 */
        /* <DEDUP_REMOVED lines=27> */
[--C-:B------:R-:W-:Y:S01]  /*2c00*/  FFMA.FTZ R113, R133, R0, -R6.reuse ;  /* 0x0000000085717223 */ /* 0x100fe20000010806 */
[----:B------:R-:W-:Y:S01]  /*2c10*/  FMNMX.FTZ R8, R63, R8, !PT ;  /* 0x000000083f087209 */ /* 0x000fe20007810000 */
[----:B------:R-:W1:Y:S01]  /*2c20*/  MUFU.EX2 R158, R158 ;  /* 0x0000009e009e7308 */ /* 0x000e620000000800 */
[-CC-:B------:R-:W-:Y:S01]  /*2c30*/  FFMA.FTZ R162, R135, R0.reuse, -R6.reuse ;  /* 0x0000000087a27223 */ /* 0x180fe20000010806 */
[--C-:B------:R-:W-:Y:S01]  /*2c40*/  FFMA.FTZ R115, R115, R0, -R6.reuse ;  /* 0x0000000073737223 */ /* 0x100fe20000010806 */
[----:B------:R-:W-:Y:S01]  /*2c50*/  FMNMX.FTZ R8, R41, R8, !PT ;  /* 0x0000000829087209 */ /* 0x000fe20007810000 */
[-CC-:B------:R-:W-:Y:S01]  /*2c60*/  FFMA.FTZ R164, R123, R0.reuse, -R6.reuse ;  /* 0x000000007ba47223 */ /* 0x180fe20000010806 */
[-CC-:B------:R-:W-:Y:S01]  /*2c70*/  FFMA.FTZ R117, R117, R0.reuse, -R6.reuse ;  /* 0x0000000075757223 */ /* 0x180fe20000010806 */
[--C-:B------:R-:W-:Y:S01]  /*2c80*/  FFMA.FTZ R119, R119, R0, -R6.reuse ;  /* 0x0000000077777223 */ /* 0x100fe20000010806 */
[----:B------:R-:W-:Y:S01]  /*2c90*/  FMNMX.FTZ R8, R67, R8, !PT ;  /* 0x0000000843087209 */ /* 0x000fe20007810000 */
[----:B------:R-:W2:Y:S01]  /*2ca0*/  MUFU.EX2 R81, R81 ;  /* 0x0000005100517308 */ /* 0x000ea20000000800 */
[-CC-:B------:R-:W-:Y:S01]  /*2cb0*/  FFMA.FTZ R91, R91, R0.reuse, -R6.reuse ;  /* 0x000000005b5b7223 */ /* 0x180fe20000010806 */
[--C-:B------:R-:W-:Y:S01]  /*2cc0*/  FFMA.FTZ R53, R53, R0, -R6.reuse ;  /* 0x0000000035357223 */ /* 0x100fe20000010806 */
[----:B------:R-:W-:Y:S01]  /*2cd0*/  FMNMX.FTZ R8, R69, R8, !PT ;  /* 0x0000000845087209 */ /* 0x000fe20007810000 */
[-CC-:B------:R-:W-:Y:S01]  /*2ce0*/  FFMA.FTZ R180, R99, R0.reuse, -R6.reuse ;  /* 0x0000000063b47223 */ /* 0x180fe20000010806 */
        /* <DEDUP_REMOVED lines=8> */
[----:B------:R-:W-:Y:S01]  /*2d70*/  FFMA.FTZ R85, R85, R0, -R6 ;  /* 0x0000000055557223 */ /* 0x000fe20000010806 */
[----:B------:R-:W3:Y:S01]  /*2d80*/  MUFU.EX2 R160, R160 ;  /* 0x000000a000a07308 */ /* 0x000ee20000000800 */
[----:B------:R-:W-:Y:S01]  /*2d90*/  FMNMX.FTZ R8, R75, R8, !PT ;  /* 0x000000084b087209 */ /* 0x000fe20007810000 */
[----:B------:R-:W-:-:S02]  /*2da0*/  IMAD.MOV.U32 R135, RZ, RZ, R151 ;  /* 0x000000ffff877224 */ /* 0x000fc400078e0097 */
[--C-:B------:R-:W-:Y:S01]  /*2db0*/  IMAD.MOV.U32 R133, RZ, RZ, R151.reuse ;  /* 0x000000ffff857224 */ /* 0x100fe200078e0097 */
[----:B------:R-:W-:Y:S01]  /*2dc0*/  FMNMX.FTZ R8, R93, R8, !PT ;  /* 0x000000085d087209 */ /* 0x000fe20007810000 */
[--C-:B------:R-:W-:Y:S02]  /*2dd0*/  IMAD.MOV.U32 R131, RZ, RZ, R151.reuse ;  /* 0x000000ffff837224 */ /* 0x100fe400078e0097 */
[----:B------:R-:W4:Y:S01]  /*2de0*/  MUFU.EX2 R113, R113 ;  /* 0x0000007100717308 */ /* 0x000f220000000800 */
[----:B------:R-:W-:Y:S01]  /*2df0*/  FMNMX.FTZ R8, R79, R8, !PT ;  /* 0x000000084f087209 */ /* 0x000fe20007810000 */
[--C-:B------:R-:W-:Y:S02]  /*2e00*/  IMAD.MOV.U32 R129, RZ, RZ, R151.reuse ;  /* 0x000000ffff817224 */ /* 0x100fe400078e0097 */
[--C-:B------:R-:W-:Y:S01]  /*2e10*/  IMAD.MOV.U32 R127, RZ, RZ, R151.reuse ;  /* 0x000000ffff7f7224 */ /* 0x100fe200078e0097 */
[----:B------:R-:W-:Y:S01]  /*2e20*/  FMNMX.FTZ R8, R95, R8, !PT ;  /* 0x000000085f087209 */ /* 0x000fe20007810000 */
[----:B------:R-:W-:-:S02]  /*2e30*/  IMAD.MOV.U32 R125, RZ, RZ, R151 ;  /* 0x000000ffff7d7224 */ /* 0x000fc400078e0097 */
[----:B------:R-:W5:Y:S01]  /*2e40*/  MUFU.EX2 R162, R162 ;  /* 0x000000a200a27308 */ /* 0x000f620000000800 */
[----:B------:R-:W-:Y:S01]  /*2e50*/  FMNMX.FTZ R8, R83, R8, !PT ;  /* 0x0000000853087209 */ /* 0x000fe20007810000 */
[--C-:B------:R-:W-:Y:S02]  /*2e60*/  IMAD.MOV.U32 R123, RZ, RZ, R151.reuse ;  /* 0x000000ffff7b7224 */ /* 0x100fe400078e0097 */
[--C-:B------:R-:W-:Y:S01]  /*2e70*/  IMAD.MOV.U32 R111, RZ, RZ, R151.reuse ;  /* 0x000000ffff6f7224 */ /* 0x100fe200078e0097 */
[----:B------:R-:W-:Y:S01]  /*2e80*/  FMNMX.FTZ R8, R121, R8, !PT ;  /* 0x0000000879087209 */ /* 0x000fe20007810000 */
[--C-:B------:R-:W-:Y:S02]  /*2e90*/  IMAD.MOV.U32 R109, RZ, RZ, R151.reuse ;  /* 0x000000ffff6d7224 */ /* 0x100fe400078e0097 */
[----:B------:R-:W5:Y:S01]  /*2ea0*/  MUFU.EX2 R115, R115 ;  /* 0x0000007300737308 */ /* 0x000f620000000800 */
[----:B------:R-:W-:Y:S01]  /*2eb0*/  FMNMX.FTZ R8, R87, R8, !PT ;  /* 0x0000000857087209 */ /* 0x000fe20007810000 */
[----:B------:R-:W-:-:S02]  /*2ec0*/  IMAD.MOV.U32 R107, RZ, RZ, R151 ;  /* 0x000000ffff6b7224 */ /* 0x000fc400078e0097 */
[--C-:B------:R-:W-:Y:S02]  /*2ed0*/  IMAD.MOV.U32 R105, RZ, RZ, R151.reuse ;  /* 0x000000ffff697224 */ /* 0x100fe400078e0097 */
[----:B------:R-:W0:Y:S01]  /*2ee0*/  SHFL.BFLY PT, R7, R8, 0x2, 0x1f ;  /* 0x0c401f0008077f89 */ /* 0x000e2200000e0000 */
[--C-:B------:R-:W-:Y:S01]  /*2ef0*/  IMAD.MOV.U32 R103, RZ, RZ, R151.reuse ;  /* 0x000000ffff677224 */ /* 0x100fe200078e0097 */
[----:B------:R-:W-:Y:S01]  /*2f00*/  MUFU.EX2 R164, R164 ;  /* 0x000000a400a47308 */ /* 0x000fe20000000800 */
[--C-:B------:R-:W-:Y:S02]  /*2f10*/  IMAD.MOV.U32 R101, RZ, RZ, R151.reuse ;  /* 0x000000ffff657224 */ /* 0x100fe400078e0097 */
[----:B------:R-:W-:-:S05]  /*2f20*/  IMAD.MOV.U32 R99, RZ, RZ, R151 ;  /* 0x000000ffff637224 */ /* 0x000fca00078e0097 */
[----:B------:R-:W-:Y:S08]  /*2f30*/  MUFU.EX2 R117, R117 ;  /* 0x0000007500757308 */ /* 0x000ff00000000800 */
[----:B------:R-:W-:Y:S01]  /*2f40*/  MUFU.EX2 R166, R166 ;  /* 0x000000a600a67308 */ /* 0x000fe20000000800 */
[----:B0-----:R-:W-:-:S07]  /*2f50*/  FMNMX.FTZ R10, R8, R7, !PT ;  /* 0x00000007080a7209 */ /* 0x001fce0007810000 */
[----:B------:R-:W-:Y:S01]  /*2f60*/  MUFU.EX2 R119, R119 ;  /* 0x0000007700777308 */ /* 0x000fe20000000800 */
[----:B------:R-:W0:Y:S07]  /*2f70*/  SHFL.BFLY PT, R7, R10, 0x1, 0x1f ;  /* 0x0c201f000a077f89 */ /* 0x000e2e00000e0000 */
[----:B------:R-:W-:Y:S08]  /*2f80*/  MUFU.EX2 R168, R168 ;  /* 0x000000a800a87308 */ /* 0x000ff00000000800 */
[----:B------:R-:W-:Y:S08]  /*2f90*/  MUFU.EX2 R91, R91 ;  /* 0x0000005b005b7308 */ /* 0x000ff00000000800 */
[----:B------:R-:W-:Y:S01]  /*2fa0*/  MUFU.EX2 R170, R170 ;  /* 0x000000aa00aa7308 */ /* 0x000fe20000000800 */
[----:B0-----:R-:W-:-:S04]  /*2fb0*/  FMNMX.FTZ R7, R10, R7, !PT ;  /* 0x000000070a077209 */ /* 0x001fc80007810000 */
[C---:B------:R-:W-:Y:S01]  /*2fc0*/  FSETP.NEU.FTZ.AND P1, PT, R7.reuse, -INF , PT ;  /* 0xff8000000700780b */ /* 0x040fe20003f3d000 */
[----:B------:R-:W-:Y:S02]  /*2fd0*/  FMUL.FTZ R8, R7, R0 ;  /* 0x0000000007087220 */ /* 0x000fe40000410000 */
[----:B------:R-:W-:Y:S03]  /*2fe0*/  MUFU.EX2 R53, R53 ;  /* 0x0000003500357308 */ /* 0x000fe60000000800 */
[----:B------:R-:W-:-:S05]  /*2ff0*/  FSEL R30, R8, RZ, P1 ;  /* 0x000000ff081e7208 */ /* 0x000fca0000800000 */
[----:B------:R-:W-:Y:S01]  /*3000*/  MUFU.EX2 R172, R172 ;  /* 0x000000ac00ac7308 */ /* 0x000fe20000000800 */
[-CC-:B------:R-:W-:Y:S01]  /*3010*/  FFMA.FTZ R157, R5, R0.reuse, -R30.reuse ;  /* 0x00000000059d7223 */ /* 0x180fe2000001081e */
[-CC-:B------:R-:W-:Y:S01]  /*3020*/  FFMA.FTZ R6, R27, R0.reuse, -R30.reuse ;  /* 0x000000001b067223 */ /* 0x180fe2000001081e */
[-CC-:B------:R-:W-:Y:S01]  /*3030*/  FFMA.FTZ R159, R9, R0.reuse, -R30.reuse ;  /* 0x00000000099f7223 */ /* 0x180fe2000001081e */
[----:B------:R-:W-:Y:S01]  /*3040*/  FADD.FTZ R5, R156, R77 ;  /* 0x0000004d9c057221 */ /* 0x000fe20000010000 */
[-CC-:B------:R-:W-:Y:S01]  /*3050*/  FFMA.FTZ R8, R31, R0.reuse, -R30.reuse ;  /* 0x000000001f087223 */ /* 0x180fe2000001081e */
[-CC-:B------:R-:W-:Y:S01]  /*3060*/  FFMA.FTZ R161, R11, R0.reuse, -R30.reuse ;  /* 0x000000000ba17223 */ /* 0x180fe2000001081e */
[-CC-:B------:R-:W-:Y:S01]  /*3070*/  FFMA.FTZ R10, R35, R0.reuse, -R30.reuse ;  /* 0x00000000230a7223 */ /* 0x180fe2000001081e */
[----:B------:R-:W-:Y:S01]  /*3080*/  MUFU.EX2 R157, R157 ;  /* 0x0000009d009d7308 */ /* 0x000fe20000000800 */
[----:B-1----:R-:W-:Y:S01]  /*3090*/  FADD.FTZ R28, R158, R5 ;  /* 0x000000059e1c7221 */ /* 0x002fe20000010000 */
[-CC-:B------:R-:W-:Y:S01]  /*30a0*/  FFMA.FTZ R163, R13, R0.reuse, -R30.reuse ;  /* 0x000000000da37223 */ /* 0x180fe2000001081e */
[-CC-:B------:R-:W-:Y:S01]  /*30b0*/  FFMA.FTZ R12, R39, R0.reuse, -R30.reuse ;  /* 0x00000000270c7223 */ /* 0x180fe2000001081e */
[-C--:B------:R-:W-:Y:S01]  /*30c0*/  FFMA.FTZ R165, R15, R0.reuse, -R30 ;  /* 0x000000000fa57223 */ /* 0x080fe2000001081e */
[----:B--2---:R-:W-:Y:S01]  /*30d0*/  FADD.FTZ R5, R81, R28 ;  /* 0x0000001c51057221 */ /* 0x004fe20000010000 */
[-CC-:B------:R-:W-:Y:S01]  /*30e0*/  FFMA.FTZ R14, R43, R0.reuse, -R30.reuse ;  /* 0x000000002b0e7223 */ /* 0x180fe2000001081e */
[-CC-:B------:R-:W-:Y:S01]  /*30f0*/  FFMA.FTZ R167, R21, R0.reuse, -R30.reuse ;  /* 0x0000000015a77223 */ /* 0x180fe2000001081e */
[----:B------:R-:W0:Y:S01]  /*3100*/  MUFU.EX2 R6, R6 ;  /* 0x0000000600067308 */ /* 0x000e220000000800 */
[----:B---3--:R-:W-:Y:S01]  /*3110*/  FADD.FTZ R32, R160, R5 ;  /* 0x00000005a0207221 */ /* 0x008fe20000010000 */
[-CC-:B------:R-:W-:Y:S01]  /*3120*/  FFMA.FTZ R20, R47, R0.reuse, -R30.reuse ;  /* 0x000000002f147223 */ /* 0x180fe2000001081e */
[-CC-:B------:R-:W-:Y:S01]  /*3130*/  FFMA.FTZ R169, R25, R0.reuse, -R30.reuse ;  /* 0x0000000019a97223 */ /* 0x180fe2000001081e */
[-C--:B------:R-:W-:Y:S01]  /*3140*/  FFMA.FTZ R24, R51, R0.reuse, -R30 ;  /* 0x0000000033187223 */ /* 0x080fe2000001081e */
[----:B----4-:R-:W-:Y:S01]  /*3150*/  FADD.FTZ R5, R113, R32 ;  /* 0x0000002071057221 */ /* 0x010fe20000010000 */
[-CC-:B------:R-:W-:Y:S01]  /*3160*/  FFMA.FTZ R171, R29, R0.reuse, -R30.reuse ;  /* 0x000000001dab7223 */ /* 0x180fe2000001081e */
[-CC-:B------:R-:W-:Y:S01]  /*3170*/  FFMA.FTZ R26, R55, R0.reuse, -R30.reuse ;  /* 0x00000000371a7223 */ /* 0x180fe2000001081e */
[----:B------:R-:W1:Y:S01]  /*3180*/  MUFU.EX2 R159, R159 ;  /* 0x0000009f009f7308 */ /* 0x000e620000000800 */
[----:B-----5:R-:W-:Y:S01]  /*3190*/  FADD.FTZ R34, R162, R5 ;  /* 0x00000005a2227221 */ /* 0x020fe20000010000 */
[-CC-:B------:R-:W-:Y:S01]  /*31a0*/  FFMA.FTZ R173, R33, R0.reuse, -R30.reuse ;  /* 0x0000000021ad7223 */ /* 0x180fe2000001081e */
[-CC-:B------:R-:W-:Y:S01]  /*31b0*/  FFMA.FTZ R28, R59, R0.reuse, -R30.reuse ;  /* 0x000000003b1c7223 */ /* 0x180fe2000001081e */
[-C--:B------:R-:W-:Y:S01]  /*31c0*/  FFMA.FTZ R175, R37, R0.reuse, -R30 ;  /* 0x0000000025af7223 */ /* 0x080fe2000001081e */
[----:B------:R-:W-:Y:S01]  /*31d0*/  FADD.FTZ R9, R115, R34 ;  /* 0x0000002273097221 */ /* 0x000fe20000010000 */
[-CC-:B------:R-:W-:Y:S01]  /*31e0*/  FFMA.FTZ R63, R63, R0.reuse, -R30.reuse ;  /* 0x000000003f3f7223 */ /* 0x180fe2000001081e */
[-C--:B------:R-:W-:Y:S01]  /*31f0*/  FFMA.FTZ R41, R41, R0.reuse, -R30 ;  /* 0x0000000029297223 */ /* 0x080fe2000001081e */
[----:B------:R-:W2:Y:S01]  /*3200*/  MUFU.EX2 R8, R8 ;  /* 0x0000000800087308 */ /* 0x000ea20000000800 */
[----:B0-----:R-:W-:Y:S01]  /*3210*/  FADD.FTZ R32, R157, R6 ;  /* 0x000000069d207221 */ /* 0x001fe20000010000 */
[----:B------:R-:W-:Y:S01]  /*3220*/  FADD.FTZ R36, R164, R9 ;  /* 0x00000009a4247221 */ /* 0x000fe20000010000 */
[-CC-:B------:R-:W-:Y:S01]  /*3230*/  FFMA.FTZ R67, R67, R0.reuse, -R30.reuse ;  /* 0x0000000043437223 */ /* 0x180fe2000001081e */
[-CC-:B------:R-:W-:Y:S01]  /*3240*/  FFMA.FTZ R69, R69, R0.reuse, -R30.reuse ;  /* 0x0000000045457223 */ /* 0x180fe2000001081e */
[-C--:B------:R-:W-:Y:S01]  /*3250*/  FFMA.FTZ R71, R71, R0.reuse, -R30 ;  /* 0x0000000047477223 */ /* 0x080fe2000001081e */
[----:B------:R-:W-:Y:S01]  /*3260*/  FADD.FTZ R9, R117, R36 ;  /* 0x0000002475097221 */ /* 0x000fe20000010000 */
[-C--:B------:R-:W-:Y:S01]  /*3270*/  FFMA.FTZ R73, R73, R0.reuse, -R30 ;  /* 0x0000000049497223 */ /* 0x080fe2000001081e */
[----:B------:R-:W0:Y:S01]  /*3280*/  MUFU.EX2 R161, R161 ;  /* 0x000000a100a17308 */ /* 0x000e220000000800 */
[----:B-1----:R-:W-:Y:S01]  /*3290*/  FADD.FTZ R5, R159, R32 ;  /* 0x000000209f057221 */ /* 0x002fe20000010000 */
[----:B------:R-:W-:Y:S01]  /*32a0*/  FADD.FTZ R36, R166, R9 ;  /* 0x00000009a6247221 */ /* 0x000fe20000010000 */
[-CC-:B------:R-:W-:Y:S01]  /*32b0*/  FFMA.FTZ R75, R75, R0.reuse, -R30.reuse ;  /* 0x000000004b4b7223 */ /* 0x180fe2000001081e */
[-CC-:B------:R-:W-:Y:S01]  /*32c0*/  FFMA.FTZ R93, R93, R0.reuse, -R30.reuse ;  /* 0x000000005d5d7223 */ /* 0x180fe2000001081e */
[-C--:B------:R-:W-:Y:S01]  /*32d0*/  FFMA.FTZ R79, R79, R0.reuse, -R30 ;  /* 0x000000004f4f7223 */ /* 0x080fe2000001081e */
[----:B------:R-:W-:Y:S01]  /*32e0*/  FADD.FTZ R9, R119, R36 ;  /* 0x0000002477097221 */ /* 0x000fe20000010000 */
[-CC-:B------:R-:W-:Y:S01]  /*32f0*/  FFMA.FTZ R95, R95, R0.reuse, -R30.reuse ;  /* 0x000000005f5f7223 */ /* 0x180fe2000001081e */
[----:B------:R-:W1:Y:S01]  /*3300*/  MUFU.EX2 R10, R10 ;  /* 0x0000000a000a7308 */ /* 0x000e620000000800 */
[----:B--2---:R-:W-:Y:S01]  /*3310*/  FADD.FTZ R34, R8, R5 ;  /* 0x0000000508227221 */ /* 0x004fe20000010000 */
[----:B------:R-:W-:Y:S01]  /*3320*/  FADD.FTZ R38, R168, R9 ;  /* 0x00000009a8267221 */ /* 0x000fe20000010000 */
[-CC-:B------:R-:W-:Y:S01]  /*3330*/  FFMA.FTZ R83, R83, R0.reuse, -R30.reuse ;  /* 0x0000000053537223 */ /* 0x180fe2000001081e */
[-CC-:B------:R-:W-:Y:S01]  /*3340*/  FFMA.FTZ R121, R121, R0.reuse, -R30.reuse ;  /* 0x0000000079797223 */ /* 0x180fe2000001081e */
[----:B------:R-:W-:Y:S01]  /*3350*/  FFMA.FTZ R87, R87, R0, -R30 ;  /* 0x0000000057577223 */ /* 0x000fe2000001081e */
[----:B------:R-:W-:Y:S01]  /*3360*/  FADD.FTZ R9, R91, R38 ;  /* 0x000000265b097221 */ /* 0x000fe20000010000 */
[----:B------:R-:W-:Y:S01]  /*3370*/  F2FP.BF16.F32.PACK_AB R159, R8, R159 ;  /* 0x0000009f089f723e */ /* 0x000fe200000010ff */
[----:B------:R-:W2:Y:S01]  /*3380*/  MUFU.EX2 R163, R163 ;  /* 0x000000a300a37308 */ /* 0x000ea20000000800 */
[----:B0-----:R-:W-:Y:S01]  /*3390*/  FADD.FTZ R5, R161, R34 ;  /* 0x00000022a1057221 */ /* 0x001fe20000010000 */
[----:B------:R-:W-:-:S02]  /*33a0*/  F2FP.BF16.F32.PACK_AB R157, R6, R157 ;  /* 0x0000009d069d723e */ /* 0x000fc400000010ff */
[----:B------:R-:W-:Y:S01]  /*33b0*/  F2FP.BF16.F32.PACK_AB R160, R113, R160 ;  /* 0x000000a071a0723e */ /* 0x000fe200000010ff */
[--C-:B------:R-:W-:Y:S01]  /*33c0*/  IMAD.MOV.U32 R113, RZ, RZ, R151.reuse ;  /* 0x000000ffff717224 */ /* 0x100fe200078e0097 */
[----:B------:R-:W-:Y:S01]  /*33d0*/  F2FP.BF16.F32.PACK_AB R162, R115, R162 ;  /* 0x000000a273a2723e */ /* 0x000fe200000010ff */
[----:B------:R-:W-:Y:S01]  /*33e0*/  IMAD.MOV.U32 R115, RZ, RZ, R151 ;  /* 0x000000ffff737224 */ /* 0x000fe200078e0097 */
[----:B------:R-:W0:Y:S01]  /*33f0*/  MUFU.EX2 R12, R12 ;  /* 0x0000000c000c7308 */ /* 0x000e220000000800 */
[----:B-1----:R-:W-:Y:S01]  /*3400*/  FADD.FTZ R34, R10, R5 ;  /* 0x000000050a227221 */ /* 0x002fe20000010000 */
[----:B------:R-:W-:Y:S01]  /*3410*/  F2FP.BF16.F32.PACK_AB R164, R117, R164 ;  /* 0x000000a475a4723e */ /* 0x000fe200000010ff */
[--C-:B------:R-:W-:Y:S01]  /*3420*/  IMAD.MOV.U32 R117, RZ, RZ, R151.reuse ;  /* 0x000000ffff757224 */ /* 0x100fe200078e0097 */
[----:B------:R-:W-:Y:S01]  /*3430*/  F2FP.BF16.F32.PACK_AB R166, R119, R166 ;  /* 0x000000a677a6723e */ /* 0x000fe200000010ff */
[--C-:B------:R-:W-:Y:S01]  /*3440*/  IMAD.MOV.U32 R119, RZ, RZ, R151.reuse ;  /* 0x000000ffff777224 */ /* 0x100fe200078e0097 */
[----:B------:R-:W-:Y:S01]  /*3450*/  F2FP.BF16.F32.PACK_AB R168, R91, R168 ;  /* 0x000000a85ba8723e */ /* 0x000fe200000010ff */
[----:B------:R-:W-:Y:S01]  /*3460*/  IMAD.MOV.U32 R91, RZ, RZ, R151 ;  /* 0x000000ffff5b7224 */ /* 0x000fe200078e0097 */
[----:B------:R-:W1:Y:S01]  /*3470*/  MUFU.EX2 R165, R165 ;  /* 0x000000a500a57308 */ /* 0x000e620000000800 */
[----:B--2---:R-:W-:Y:S01]  /*3480*/  FADD.FTZ R5, R163, R34 ;  /* 0x00000022a3057221 */ /* 0x004fe20000010000 */
[----:B------:R-:W-:-:S02]  /*3490*/  F2FP.BF16.F32.PACK_AB R156, R77, R156 ;  /* 0x0000009c4d9c723e */ /* 0x000fc400000010ff */
[----:B------:R-:W-:Y:S02]  /*34a0*/  F2FP.BF16.F32.PACK_AB R158, R81, R158 ;  /* 0x0000009e519e723e */ /* 0x000fe400000010ff */
[----:B------:R-:W-:Y:S02]  /*34b0*/  F2FP.BF16.F32.PACK_AB R161, R10, R161 ;  /* 0x000000a10aa1723e */ /* 0x000fe400000010ff */
[----:B------:R-:W2:Y:S01]  /*34c0*/  MUFU.EX2 R14, R14 ;  /* 0x0000000e000e7308 */ /* 0x000ea20000000800 */
[C---:B0-----:R-:W-:Y:S01]  /*34d0*/  FADD.FTZ R36, R12.reuse, R5 ;  /* 0x000000050c247221 */ /* 0x041fe20000010000 */
[----:B------:R-:W-:-:S06]  /*34e0*/  F2FP.BF16.F32.PACK_AB R163, R12, R163 ;  /* 0x000000a30ca3723e */ /* 0x000fcc00000010ff */
[----:B------:R-:W0:Y:S01]  /*34f0*/  MUFU.EX2 R167, R167 ;  /* 0x000000a700a77308 */ /* 0x000e220000000800 */
[----:B-1----:R-:W-:Y:S01]  /*3500*/  FADD.FTZ R5, R165, R36 ;  /* 0x00000024a5057221 */ /* 0x002fe20000010000 */
[----:B------:R-:W-:Y:S01]  /*3510*/  FADD.FTZ R36, R170, R9 ;  /* 0x00000009aa247221 */ /* 0x000fe20000010000 */
[----:B------:R-:W-:-:S03]  /*3520*/  F2FP.BF16.F32.PACK_AB R170, R53, R170 ;  /* 0x000000aa35aa723e */ /* 0x000fc600000010ff */
[----:B------:R-:W-:Y:S02]  /*3530*/  FADD.FTZ R9, R53, R36 ;  /* 0x0000002435097221 */ /* 0x000fe40000010000 */
[----:B------:R-:W1:Y:S01]  /*3540*/  MUFU.EX2 R20, R20 ;  /* 0x0000001400147308 */ /* 0x000e620000000800 */
[----:B--2---:R-:W-:Y:S01]  /*3550*/  FADD.FTZ R4, R14, R5 ;  /* 0x000000050e047221 */ /* 0x004fe20000010000 */
[----:B------:R-:W-:Y:S01]  /*3560*/  FADD.FTZ R38, R172, R9 ;  /* 0x00000009ac267221 */ /* 0x000fe20000010000 */
[----:B------:R-:W-:-:S05]  /*3570*/  F2FP.BF16.F32.PACK_AB R165, R14, R165 ;  /* 0x000000a50ea5723e */ /* 0x000fca00000010ff */
[----:B------:R-:W2:Y:S01]  /*3580*/  MUFU.EX2 R169, R169 ;  /* 0x000000a900a97308 */ /* 0x000ea20000000800 */
[----:B0-----:R-:W-:-:S07]  /*3590*/  FADD.FTZ R5, R167, R4 ;  /* 0x00000004a7057221 */ /* 0x001fce0000010000 */
[----:B------:R-:W0:Y:S01]  /*35a0*/  MUFU.EX2 R49, R49 ;  /* 0x0000003100317308 */ /* 0x000e220000000800 */
[C---:B-1----:R-:W-:Y:S01]  /*35b0*/  FADD.FTZ R36, R20.reuse, R5 ;  /* 0x0000000514247221 */ /* 0x042fe20000010000 */
[----:B------:R-:W-:-:S06]  /*35c0*/  F2FP.BF16.F32.PACK_AB R167, R20, R167 ;  /* 0x000000a714a7723e */ /* 0x000fcc00000010ff */
[----:B------:R-:W1:Y:S01]  /*35d0*/  MUFU.EX2 R24, R24 ;  /* 0x0000001800187308 */ /* 0x000e620000000800 */
[----:B--2---:R-:W-:-:S07]  /*35e0*/  FADD.FTZ R5, R169, R36 ;  /* 0x00000024a9057221 */ /* 0x004fce0000010000 */
        /* <DEDUP_REMOVED lines=25> */
[----:B------:R-:W-:-:S06]  /*3780*/  F2FP.BF16.F32.PACK_AB R173, R28, R173 ;  /* 0x000000ad1cad723e */ /* 0x000fcc00000010ff */
[----:B------:R-:W0:Y:S01]  /*3790*/  MUFU.EX2 R61, R61 ;  /* 0x0000003d003d7308 */ /* 0x000e220000000800 */
[----:B-1----:R-:W-:-:S07]  /*37a0*/  FADD.FTZ R38, R178, R9 ;  /* 0x00000009b2267221 */ /* 0x002fce0000010000 */
        /* <DEDUP_REMOVED lines=24> */
[----:B------:R-:W-:Y:S01]  /*3930*/  F2FP.BF16.F32.PACK_AB R182, R89, R182 ;  /* 0x000000b659b6723e */ /* 0x000fe200000010ff */
[----:B------:R-:W-:-:S05]  /*3940*/  IMAD.MOV.U32 R89, RZ, RZ, R151 ;  /* 0x000000ffff597224 */ /* 0x000fca00078e0097 */
        /* <DEDUP_REMOVED lines=9> */
[----:B------:R-:W-:Y:S01]  /*39e0*/  F2FP.BF16.F32.PACK_AB R184, R97, R184 ;  /* 0x000000b861b8723e */ /* 0x000fe200000010ff */
[----:B------:R-:W-:-:S05]  /*39f0*/  IMAD.MOV.U32 R97, RZ, RZ, R151 ;  /* 0x000000ffff617224 */ /* 0x000fca00078e0097 */
        /* <DEDUP_REMOVED lines=9> */
[----:B------:R-:W-:Y:S01]  /*3a90*/  F2FP.BF16.F32.PACK_AB R183, R36, R93 ;  /* 0x0000005d24b7723e */ /* 0x000fe200000010ff */
[----:B------:R-:W-:-:S05]  /*3aa0*/  IMAD.MOV.U32 R93, RZ, RZ, R151 ;  /* 0x000000ffff5d7224 */ /* 0x000fca00078e0097 */
[----:B------:R-:W1:Y:S01]  /*3ab0*/  MUFU.EX2 R121, R121 ;  /* 0x0000007900797308 */ /* 0x000e620000000800 */
[----:B--2---:R-:W-:-:S07]  /*3ac0*/  FADD.FTZ R9, R95, R8 ;  /* 0x000000085f097221 */ /* 0x004fce0000010000 */
[----:B------:R-:W2:Y:S01]  /*3ad0*/  MUFU.EX2 R6, R87 ;  /* 0x0000005700067308 */ /* 0x000ea20000000800 */
[C---:B0-----:R-:W-:Y:S01]  /*3ae0*/  FADD.FTZ R8, R38.reuse, R9 ;  /* 0x0000000926087221 */ /* 0x041fe20000010000 */
[----:B------:R-:W-:Y:S01]  /*3af0*/  F2FP.BF16.F32.PACK_AB R185, R38, R95 ;  /* 0x0000005f26b9723e */ /* 0x000fe200000010ff */
[----:B------:R-:W-:-:S05]  /*3b00*/  IMAD.MOV.U32 R95, RZ, RZ, R151 ;  /* 0x000000ffff5f7224 */ /* 0x000fca00078e0097 */
[----:B------:R-:W0:Y:S01]  /*3b10*/  MUFU.EX2 R85, R85 ;  /* 0x0000005500557308 */ /* 0x000e220000000800 */
[----:B-1----:R-:W-:Y:S01]  /*3b20*/  FADD.FTZ R9, R121, R8 ;  /* 0x0000000879097221 */ /* 0x002fe20000010000 */
[----:B------:R-:W-:Y:S02]  /*3b30*/  VIADD R8, R88, 0xfffffffe ;  /* 0xfffffffe58087836 */ /* 0x000fe40000000000 */
[----:B------:R-:W-:-:S03]  /*3b40*/  IMAD.MOV.U32 R88, RZ, RZ, R151 ;  /* 0x000000ffff587224 */ /* 0x000fc600078e0097 */
[----:B------:R-:W-:Y:S02]  /*3b50*/  ISETP.GE.AND P1, PT, R8, R17, PT ;  /* 0x000000110800720c */ /* 0x000fe40003f26270 */
[C---:B--2---:R-:W-:Y:S01]  /*3b60*/  F2FP.BF16.F32.PACK_AB R187, R6.reuse, R121 ;  /* 0x0000007906bb723e */ /* 0x044fe200000010ff */
[----:B------:R-:W-:Y:S01]  /*3b70*/  FADD.FTZ R4, R6, R9 ;  /* 0x0000000906047221 */ /* 0x000fe20000010000 */
[----:B------:R-:W-:Y:S02]  /*3b80*/  IMAD.MOV.U32 R121, RZ, RZ, R151 ;  /* 0x000000ffff797224 */ /* 0x000fe400078e0097 */
[C---:B0-----:R-:W-:Y:S01]  /*3b90*/  FADD.FTZ R5, R85.reuse, R42 ;  /* 0x0000002a55057221 */ /* 0x041fe20000010000 */
[----:B------:R-:W-:-:S06]  /*3ba0*/  F2FP.BF16.F32.PACK_AB R186, R85, R186 ;  /* 0x000000ba55ba723e */ /* 0x000fcc00000010ff */
[----:B------:R-:W-:Y:S05]  /*3bb0*/  @!P1 BRA `(.L_x_210) ;  /* 0x0000002000c49947 */ /* 0x000fea0003800000 */
[----:B------:R-:W-:Y:S01]  /*3bc0*/  IMAD.MOV.U32 R9, RZ, RZ, R7 ;  /* 0x000000ffff097224 */ /* 0x000fe200078e0007 */
[----:B------:R-:W-:Y:S01]  /*3bd0*/  CS2R R150, SRZ ;  /* 0x0000000000967805 */ /* 0x000fe2000001ff00 */
        /* <DEDUP_REMOVED lines=31> */
[----:B------:R-:W-:Y:S01]  /*3dd0*/  CS2R R88, SRZ ;  /* 0x0000000000587805 */ /* 0x000fe2000001ff00 */
[----:B------:R-:W-:Y:S01]  /*3de0*/  UMOV UR43, UR38 ;  /* 0x00000026002b7c82 */ /* 0x000fe20008000000 */
[----:B------:R-:W-:-:S05]  /*3df0*/  UMOV UR40, UR39 ;  /* 0x0000002700287c82 */ /* 0x000fca0008000000 */
.L_x_221:
[----:B------:R-:W-:Y:S01]  /*3e00*/  ISETP.NE.AND P2, PT, RZ, UR41, PT ;  /* 0x00000029ff007c0c */ /* 0x000fe2000bf45270 */
[----:B------:R-:W-:-:S04]  /*3e10*/  UISETP.NE.AND UP0, UPT, UR40, 0x1, UPT ;  /* 0x000000012800788c */ /* 0x000fc8000bf05270 */
[----:B------:R-:W-:-:S04]  /*3e20*/  USEL UR38, URZ, 0x1, UP0 ;  /* 0x000000013f267887 */ /* 0x000fc80008000000 */
[----:B------:R-:W-:-:S04]  /*3e30*/  ULOP3.LUT UR38, UR43, UR38, URZ, 0x3c, !UPT ;  /* 0x000000262b267292 */ /* 0x000fc8000f8e3c3f */
[----:B------:R-:W-:Y:S08]  /*3e40*/  @P2 BRA `(.L_x_211) ;  /* 0x0000000000442947 */ /* 0x000ff00003800000 */
[----:B------:R-:W-:Y:S05]  /*3e50*/  @!P0 BRA `(.L_x_212) ;  /* 0x0000000000048947 */ /* 0x000fea0003800000 */
[----:B------:R-:W-:Y:S01]  /*3e60*/  BPT.TRAP 0x1 ;  /* 0x000000040000795c */ /* 0x000fe20000300000 */
.L_x_212:
[----:B------:R-:W0:Y:S01]  /*3e70*/  S2UR UR10, SR_CgaCtaId ;  /* 0x00000000000a79c3 */ /* 0x000e220000008800 */
[----:B------:R-:W-:Y:S01]  /*3e80*/  UIADD3 UR6, UR40, 0x1, URZ ;  /* 0x0000000128067890 */ /* 0x000fe2000fffe03f */
[----:B------:R-:W-:Y:S01]  /*3e90*/  IMAD.U32 R0, RZ, RZ, UR38 ;  /* 0x00000026ff007e24 */ /* 0x000fe2000f8e00ff */
[----:B------:R-:W-:Y:S02]  /*3ea0*/  UMOV UR7, 0x400 ;  /* 0x0000040000077882 */ /* 0x000fe40000000000 */
[----:B------:R-:W-:Y:S02]  /*3eb0*/  UISETP.NE.AND UP0, UPT, UR6, 0x2, UPT ;  /* 0x000000020600788c */ /* 0x000fe4000bf05270 */
[----:B------:R-:W-:Y:S02]  /*3ec0*/  SHF.L.U32 R0, R0, 0x1f, RZ ;  /* 0x0000001f00007819 */ /* 0x000fe400000006ff */
[----:B------:R-:W-:Y:S02]  /*3ed0*/  USEL UR6, UR6, URZ, UP0 ;  /* 0x0000003f06067287 */ /* 0x000fe40008000000 */
[----:B0-----:R-:W-:-:S04]  /*3ee0*/  ULEA UR7, UR10, UR7, 0x18 ;  /* 0x000000070a077291 */ /* 0x001fc8000f8ec03f */
[----:B------:R-:W-:-:S09]  /*3ef0*/  ULEA UR6, UR6, UR7, 0x3 ;  /* 0x0000000706067291 */ /* 0x000fd2000f8e183f */
[----:B------:R0:W1:Y:S01]  /*3f00*/  SYNCS.PHASECHK.TRANS64.TRYWAIT P1, [UR6+0x28830], R0 ;  /* 0x02883000ff0075a7 */ /* 0x0000620008020146 */
[----:B------:R-:W-:Y:S05]  /*3f10*/  @!P0 BRA `(.L_x_213) ;  /* 0x0000000000048947 */ /* 0x000fea0003800000 */
[----:B------:R-:W-:Y:S01]  /*3f20*/  BPT.TRAP 0x1 ;  /* 0x000000040000795c */ /* 0x000fe20000300000 */
.L_x_213:
[----:B-1----:R-:W-:Y:S05]  /*3f30*/  @P1 BRA `(.L_x_211) ;  /* 0x0000000000081947 */ /* 0x002fea0003800000 */
[----:B------:R-:W1:Y:S02]  /*3f40*/  SYNCS.PHASECHK.TRANS64.TRYWAIT P1, [UR6+0x28830], R0 ;  /* 0x02883000ff0075a7 */ /* 0x000e640008020146 */
[----:B-1----:R-:W-:Y:S05]  /*3f50*/  @!P1 BRA `(.L_x_214) ;  /* 0x000000b000749947 */ /* 0x002fea0003800000 */
.L_x_211:
[----:B-1----:R-:W1:Y:S01]  /*3f60*/  S2R R3, SR_TID.X ;  /* 0x0000000000037919 */ /* 0x002e620000002100 */
[----:B------:R-:W-:Y:S01]  /*3f70*/  UIADD3 UR39, UR40, 0x1, URZ ;  /* 0x0000000128277890 */ /* 0x000fe2000fffe03f */
[----:B------:R-:W-:Y:S01]  /*3f80*/  UMOV UR35, 0x40000040 ;  /* 0x4000004000237882 */ /* 0x000fe20000000000 */
[----:B------:R-:W-:Y:S02]  /*3f90*/  UMOV UR7, 0x40000040 ;  /* 0x4000004000077882 */ /* 0x000fe40000000000 */
[----:B------:R-:W-:Y:S01]  /*3fa0*/  UISETP.NE.AND UP0, UPT, UR39, 0x2, UPT ;  /* 0x000000022700788c */ /* 0x000fe2000bf05270 */
[----:B------:R-:W-:Y:S01]  /*3fb0*/  UMOV UR11, 0x40000040 ;  /* 0x40000040000b7882 */ /* 0x000fe20000000000 */
[----:B------:R-:W-:Y:S02]  /*3fc0*/  UMOV UR15, 0x40000040 ;  /* 0x40000040000f7882 */ /* 0x000fe40000000000 */
[----:B------:R-:W-:Y:S01]  /*3fd0*/  USEL UR39, UR39, URZ, UP0 ;  /* 0x0000003f27277287 */ /* 0x000fe20008000000 */
[----:B------:R-:W-:Y:S01]  /*3fe0*/  UMOV UR19, 0x40000040 ;  /* 0x4000004000137882 */ /* 0x000fe20000000000 */
[----:B------:R-:W-:-:S02]  /*3ff0*/  UMOV UR23, 0x40000040 ;  /* 0x4000004000177882 */ /* 0x000fc40000000000 */
[----:B------:R-:W-:Y:S01]  /*4000*/  ULEA UR34, UR39, UR42, 0xb ;  /* 0x0000002a27227291 */ /* 0x000fe2000f8e583f */
[----:B------:R-:W-:Y:S01]  /*4010*/  UMOV UR27, 0x40000040 ;  /* 0x40000040001b7882 */ /* 0x000fe20000000000 */
[----:B------:R-:W-:Y:S02]  /*4020*/  UMOV UR31, 0x40000040 ;  /* 0x40000040001f7882 */ /* 0x000fe40000000000 */
[----:B------:R-:W-:Y:S02]  /*4030*/  UIADD3 UR6, UR34, 0x2, URZ ;  /* 0x0000000222067890 */ /* 0x000fe4000fffe03f */
[----:B------:R-:W-:Y:S02]  /*4040*/  UIADD3 UR10, UR34, 0x4, URZ ;  /* 0x00000004220a7890 */ /* 0x000fe4000fffe03f */
[----:B------:R-:W-:Y:S02]  /*4050*/  UIADD3 UR14, UR34, 0x6, URZ ;  /* 0x00000006220e7890 */ /* 0x000fe4000fffe03f */
[----:B------:R-:W-:-:S02]  /*4060*/  UIADD3 UR18, UR34, 0x400, URZ ;  /* 0x0000040022127890 */ /* 0x000fc4000fffe03f */
[----:B------:R-:W-:Y:S02]  /*4070*/  UIADD3 UR22, UR34, 0x402, URZ ;  /* 0x0000040222167890 */ /* 0x000fe4000fffe03f */
[----:B------:R-:W-:Y:S02]  /*4080*/  UIADD3 UR26, UR34, 0x404, URZ ;  /* 0x00000404221a7890 */ /* 0x000fe4000fffe03f */
[----:B------:R-:W-:Y:S01]  /*4090*/  UIADD3 UR30, UR34, 0x406, URZ ;  /* 0x00000406221e7890 */ /* 0x000fe2000fffe03f */
[----:B-1----:R-:W-:-:S05]  /*40a0*/  SHF.R.U32.HI R3, RZ, 0x7, R3 ;  /* 0x00000007ff037819 */ /* 0x002fca0000011603 */
[----:B0-----:R-:W-:-:S05]  /*40b0*/  VIADD R0, R3, 0x8 ;  /* 0x0000000803007836 */ /* 0x001fca0000000000 */
[----:B------:R0:W-:Y:S06]  /*40c0*/  BAR.SYNC.DEFER_BLOCKING R0, 0x100 ;  /* 0x000400000000751d */ /* 0x0001ec0000010000 */
[----:B------:R-:W-:-:S06]  /*40d0*/  WARPGROUP.ARRIVE ;  /* 0x00000000000079c5 */ /* 0x000fcc0000000000 */
[----:B------:R-:W-:Y:S03]  /*40e0*/  HGMMA.64x128x16.F32.BF16 R24, gdesc[UR32], RZ, !UPT, gsb0 ;  /* 0x01e00000201879f0 */ /* 0x000fe6000c0018ff */
        /* <DEDUP_REMOVED lines=22> */
[----:B0-----:R-:W-:Y:S05]  /*4250*/  @P2 BRA `(.L_x_215) ;  /* 0x0000000000382947 */ /* 0x001fea0003800000 */
[----:B------:R-:W-:Y:S05]  /*4260*/  @!P0 BRA `(.L_x_216) ;  /* 0x0000000000048947 */ /* 0x000fea0003800000 */
[----:B------:R-:W-:Y:S01]  /*4270*/  BPT.TRAP 0x1 ;  /* 0x000000040000795c */ /* 0x000fe20000300000 */
.L_x_216:
[----:B------:R-:W0:Y:S01]  /*4280*/  S2UR UR7, SR_CgaCtaId ;  /* 0x00000000000779c3 */ /* 0x000e220000008800 */
[----:B------:R-:W-:Y:S01]  /*4290*/  UMOV UR6, 0x400 ;  /* 0x0000040000067882 */ /* 0x000fe20000000000 */
[----:B------:R-:W-:-:S05]  /*42a0*/  IMAD.U32 R0, RZ, RZ, UR43 ;  /* 0x0000002bff007e24 */ /* 0x000fca000f8e00ff */
[----:B------:R-:W-:Y:S01]  /*42b0*/  SHF.L.U32 R0, R0, 0x1f, RZ ;  /* 0x0000001f00007819 */ /* 0x000fe200000006ff */
[----:B0-----:R-:W-:-:S04]  /*42c0*/  ULEA UR6, UR7, UR6, 0x18 ;  /* 0x0000000607067291 */ /* 0x001fc8000f8ec03f */
[----:B------:R-:W-:-:S09]  /*42d0*/  ULEA UR6, UR40, UR6, 0x3 ;  /* 0x0000000628067291 */ /* 0x000fd2000f8e183f */
[----:B------:R0:W1:Y:S01]  /*42e0*/  SYNCS.PHASECHK.TRANS64.TRYWAIT P1, [UR6+0x28850], R0 ;  /* 0x02885000ff0075a7 */ /* 0x0000620008020146 */
[----:B------:R-:W-:Y:S05]  /*42f0*/  @!P0 BRA `(.L_x_217) ;  /* 0x0000000000048947 */ /* 0x000fea0003800000 */
[----:B------:R-:W-:Y:S01]  /*4300*/  BPT.TRAP 0x1 ;  /* 0x000000040000795c */ /* 0x000fe20000300000 */
.L_x_217:
[----:B-1----:R-:W-:Y:S05]  /*4310*/  @P1 BRA `(.L_x_215) ;  /* 0x0000000000081947 */ /* 0x002fea0003800000 */
[----:B------:R-:W1:Y:S02]  /*4320*/  SYNCS.PHASECHK.TRANS64.TRYWAIT P1, [UR6+0x28850], R0 ;  /* 0x02885000ff0075a7 */ /* 0x000e640008020146 */
[----:B-1----:R-:W-:Y:S05]  /*4330*/  @!P1 BRA `(.L_x_218) ;  /* 0x000000ac00949947 */ /* 0x002fea0003800000 */
.L_x_215:
[----:B------:R-:W2:Y:S01]  /*4340*/  S2UR UR6, SR_CgaCtaId ;  /* 0x00000000000679c3 */ /* 0x000ea20000008800 */
[----:B------:R-:W-:Y:S01]  /*4350*/  UMOV UR7, 0x400 ;  /* 0x0000040000077882 */ /* 0x000fe20000000000 */
[----:B------:R-:W-:Y:S01]  /*4360*/  WARPGROUP.ARRIVE ;  /* 0x00000000000079c5 */ /* 0x000fe20000000000 */
[----:B------:R-:W-:-:S05]  /*4370*/  UMOV UR15, 0x40000040 ;  /* 0x40000040000f7882 */ /* 0x000fca0000000000 */
[----:B-1----:R-:W1:Y:S01]  /*4380*/  S2R R3, SR_TID.X ;  /* 0x0000000000037919 */ /* 0x002e620000002100 */
[----:B--2---:R-:W-:-:S04]  /*4390*/  ULEA UR11, UR6, UR7, 0x18 ;  /* 0x00000007060b7291 */ /* 0x004fc8000f8ec03f */
[----:B------:R-:W-:-:S04]  /*43a0*/  UIADD3 UR7, UR11, 0x400, URZ ;  /* 0x000004000b077890 */ /* 0x000fc8000fffe03f */
[----:B------:R-:W-:-:S04]  /*43b0*/  USHF.R.U32.HI UR7, URZ, 0x4, UR7 ;  /* 0x000000043f077899 */ /* 0x000fc80008011607 */
[----:B------:R-:W-:Y:S01]  /*43c0*/  ULOP3.LUT UR7, UR7, 0x3fff, URZ, 0xc0, !UPT ;  /* 0x00003fff07077892 */ /* 0x000fe2000f8ec03f */
[----:B-1----:R-:W-:-:S03]  /*43d0*/  SHF.R.U32.HI R3, RZ, 0x7, R3 ;  /* 0x00000007ff037819 */ /* 0x002fc60000011603 */
[----:B------:R-:W-:Y:S01]  /*43e0*/  ULOP3.LUT UR7, UR7, 0x4000000, URZ, 0xfc, !UPT ;  /* 0x0400000007077892 */ /* 0x000fe2000f8efc3f */
[----:B0-----:R-:W-:-:S03]  /*43f0*/  IADD3 R0, -R3, 0xb, RZ ;  /* 0x0000000b03007810 */ /* 0x001fc60007ffe1ff */
        /* <DEDUP_REMOVED lines=43> */
.L_x_219:
[----:B0-----:R-:W-:Y:S01]  /*46b0*/  FMNMX.FTZ R0, R24, R6, !PT ;  /* 0x0000000618007209 */ /* 0x001fe20007810000 */
[----:B------:R-:W-:Y:S01]  /*46c0*/  ULEA UR7, UR39, UR11, 0x3 ;  /* 0x0000000b27077291 */ /* 0x000fe2000f8e183f */
[----:B------:R-:W-:Y:S02]  /*46d0*/  FMNMX.FTZ R10, R26, R9, !PT ;  /* 0x000000091a0a7209 */ /* 0x000fe40007810000 */
[----:B------:R-:W-:Y:S01]  /*46e0*/  FMNMX.FTZ R3, R25, R0, !PT ;  /* 0x0000000019037209 */ /* 0x000fe20007810000 */
[----:B------:R-:W-:Y:S01]  /*46f0*/  UIADD3 UR7, UR7, 0x28840, URZ ;  /* 0x0002884007077890 */ /* 0x000fe2000fffe03f */
[----:B------:R-:W-:Y:S02]  /*4700*/  FMNMX.FTZ R7, R27, R10, !PT ;  /* 0x0000000a1b077209 */ /* 0x000fe40007810000 */
[----:B------:R-:W-:Y:S01]  /*4710*/  FMNMX.FTZ R0, R28, R3, !PT ;  /* 0x000000031c007209 */ /* 0x000fe20007810000 */
[----:B------:R-:W-:Y:S01]  /*4720*/  UPRMT UR7, UR6, 0x654, UR7 ;  /* 0x0000065406077896 */ /* 0x000fe20008000007 */
[----:B------:R-:W-:-:S02]  /*4730*/  FMNMX.FTZ R10, R30, R7, !PT ;  /* 0x000000071e0a7209 */ /* 0x000fc40007810000 */
[----:B------:R-:W-:Y:S02]  /*4740*/  FMNMX.FTZ R3, R29, R0, !PT ;  /* 0x000000001d037209 */ /* 0x000fe40007810000 */
[----:B------:R-:W-:Y:S02]  /*4750*/  FMNMX.FTZ R7, R31, R10, !PT ;  /* 0x0000000a1f077209 */ /* 0x000fe40007810000 */
[----:B------:R-:W-:Y:S02]  /*4760*/  FMNMX.FTZ R0, R32, R3, !PT ;  /* 0x0000000320007209 */ /* 0x000fe40007810000 */
[----:B------:R-:W-:Y:S01]  /*4770*/  FMNMX.FTZ R10, R34, R7, !PT ;  /* 0x00000007220a7209 */ /* 0x000fe20007810000 */
[----:B------:R-:W-:Y:S01]  /*4780*/  SYNCS.ARRIVE.TRANS64.RED.A1T0 RZ, [UR7], RZ ;  /* 0x000000ffffff79a7 */ /* 0x000fe20008100407 */
        /* <DEDUP_REMOVED lines=53> */
[----:B------:R-:W-:-:S03]  /*4ae0*/  FMNMX.FTZ R10, R87, R10, !PT ;  /* 0x0000000a570a7209 */ /* 0x000fc60007810000 */
[----:B------:R-:W0:Y:S04]  /*4af0*/  SHFL.BFLY PT, R0, R11, 0x2, 0x1f ;  /* 0x0c401f000b007f89 */ /* 0x000e2800000e0000 */
[----:B------:R-:W1:Y:S01]  /*4b00*/  SHFL.BFLY PT, R3, R10, 0x2, 0x1f ;  /* 0x0c401f000a037f89 */ /* 0x000e6200000e0000 */
[----:B0-----:R-:W-:Y:S02]  /*4b10*/  FMNMX.FTZ R12, R11, R0, !PT ;  /* 0x000000000b0c7209 */ /* 0x001fe40007810000 */
[----:B------:R-:W0:Y:S01]  /*4b20*/  LDC R0, c[0x0][0x988] ;  /* 0x00026200ff007b82 */ /* 0x000e220000000800 */
[----:B-1----:R-:W-:Y:S02]  /*4b30*/  FMNMX.FTZ R13, R10, R3, !PT ;  /* 0x000000030a0d7209 */ /* 0x002fe40007810000 */
[----:B------:R-:W1:Y:S04]  /*4b40*/  SHFL.BFLY PT, R3, R12, 0x1, 0x1f ;  /* 0x0c201f000c037f89 */ /* 0x000e6800000e0000 */
[----:B------:R-:W2:Y:S01]  /*4b50*/  SHFL.BFLY PT, R14, R13, 0x1, 0x1f ;  /* 0x0c201f000d0e7f89 */ /* 0x000ea200000e0000 */
[----:B-1----:R-:W-:-:S02]  /*4b60*/  FMNMX.FTZ R3, R12, R3, !PT ;  /* 0x000000030c037209 */ /* 0x002fc40007810000 */
[----:B--2---:R-:W-:-:S03]  /*4b70*/  FMNMX.FTZ R7, R13, R14, !PT ;  /* 0x0000000e0d077209 */ /* 0x004fc60007810000 */
[C---:B0-----:R-:W-:Y:S01]  /*4b80*/  FMUL.FTZ R157, R3.reuse, R0 ;  /* 0x00000000039d7220 */ /* 0x041fe20000410000 */
[----:B------:R-:W-:-:S03]  /*4b90*/  FADD.FTZ R15, -R3, R6 ;  /* 0x00000006030f7221 */ /* 0x000fc60000010100 */
[-CC-:B------:R-:W-:Y:S01]  /*4ba0*/  FFMA.FTZ R165, R41, R0.reuse, -R157.reuse ;  /* 0x0000000029a57223 */ /* 0x180fe2000001089d */
[-C--:B------:R-:W-:Y:S01]  /*4bb0*/  FFMA.FTZ R41, R53, R0.reuse, -R157 ;  /* 0x0000000035297223 */ /* 0x080fe2000001089d */
[C---:B------:R-:W-:Y:S01]  /*4bc0*/  FADD.FTZ R9, -R7.reuse, R9 ;  /* 0x0000000907097221 */ /* 0x040fe20000010100 */
[-C--:B------:R-:W-:Y:S01]  /*4bd0*/  FMUL.FTZ R53, R7, R0.reuse ;  /* 0x0000000007357220 */ /* 0x080fe20000410000 */
[-C--:B------:R-:W-:Y:S01]  /*4be0*/  FMUL.FTZ R6, R15, R0.reuse ;  /* 0x000000000f067220 */ /* 0x080fe20000410000 */
[-C--:B------:R-:W-:Y:S01]  /*4bf0*/  FFMA.FTZ R11, R24, R0.reuse, -R157 ;  /* 0x00000000180b7223 */ /* 0x080fe2000001089d */
[-C--:B------:R-:W-:Y:S01]  /*4c00*/  FMUL.FTZ R9, R9, R0.reuse ;  /* 0x0000000009097220 */ /* 0x080fe20000410000 */
[-C--:B------:R-:W-:Y:S01]  /*4c10*/  FFMA.FTZ R10, R26, R0.reuse, -R53 ;  /* 0x000000001a0a7223 */ /* 0x080fe20000010835 */
[-CC-:B------:R-:W-:Y:S01]  /*4c20*/  FFMA.FTZ R167, R45, R0.reuse, -R157.reuse ;  /* 0x000000002da77223 */ /* 0x180fe2000001089d */
        /* <DEDUP_REMOVED lines=27> */
[-C--:B------:R-:W-:Y:S01]  /*4de0*/  FFMA.FTZ R49, R85, R0.reuse, -R157 ;  /* 0x0000000055317223 */ /* 0x080fe2000001089d */
        /* <DEDUP_REMOVED lines=26> */
[----:B0-----:R-:W-:Y:S01]  /*4f90*/  FFMA.FTZ R5, R6, R5, R11 ;  /* 0x0000000506057223 */ /* 0x001fe2000001000b */
[-CC-:B------:R-:W-:Y:S01]  /*4fa0*/  FFMA.FTZ R183, R78, R0.reuse, -R53.reuse ;  /* 0x000000004eb77223 */ /* 0x180fe20000010835 */
[-CC-:B------:R-:W-:Y:S01]  /*4fb0*/  FFMA.FTZ R185, R82, R0.reuse, -R53.reuse ;  /* 0x0000000052b97223 */ /* 0x180fe20000010835 */
[----:B------:R-:W-:-:S04]  /*4fc0*/  FFMA.FTZ R187, R86, R0, -R53 ;  /* 0x0000000056bb7223 */ /* 0x000fc80000010835 */
[----:B------:R-:W0:Y:S08]  /*4fd0*/  MUFU.EX2 R156, R156 ;  /* 0x0000009c009c7308 */ /* 0x000e300000000800 */
[----:B------:R-:W2:Y:S01]  /*4fe0*/  MUFU.EX2 R157, R157 ;  /* 0x0000009d009d7308 */ /* 0x000ea20000000800 */
[----:B-1----:R-:W-:-:S07]  /*4ff0*/  FFMA.FTZ R4, R9, R4, R10 ;  /* 0x0000000409047223 */ /* 0x002fce000001000a */
        /* <DEDUP_REMOVED lines=20> */
[----:B------:R-:W-:-:S06]  /*5140*/  FFMA.FTZ R36, R67, R0, -R53 ;  /* 0x0000000043247223 */ /* 0x000fcc0000010835 */
        /* <DEDUP_REMOVED lines=16> */
[----:B------:R-:W-:-:S06]  /*5250*/  FFMA.FTZ R38, R71, R0, -R53 ;  /* 0x0000000047267223 */ /* 0x000fcc0000010835 */
        /* <DEDUP_REMOVED lines=47> */
[----:B--2---:R-:W-:Y:S01]  /*5550*/  FADD.FTZ R47, R29, R44 ;  /* 0x0000002c1d2f7221 */ /* 0x004fe20000010000 */
[----:B------:R-:W-:-:S06]  /*5560*/  FFMA.FTZ R44, R83, R0, -R53 ;  /* 0x00000000532c7223 */ /* 0x000fcc0000010835 */
        /* <DEDUP_REMOVED lines=39> */
[----:B0-----:R-:W-:-:S03]  /*57e0*/  FADD.FTZ R5, R49, R48 ;  /* 0x0000003031057221 */ /* 0x001fc60000010000 */
[----:B--2---:R-:W-:Y:S01]  /*57f0*/  FADD.FTZ R4, R46, R47 ;  /* 0x0000002f2e047221 */ /* 0x004fe20000010000 */
[----:B------:R-:W-:Y:S06]  /*5800*/  @!P0 BRA `(.L_x_220) ;  /* 0x0000000000048947 */ /* 0x000fec0003800000 */
[----:B------:R-:W-:Y:S01]  /*5810*/  BPT.TRAP 0x1 ;  /* 0x000000040000795c */ /* 0x000fe20000300000 */
.L_x_220:
[----:B------:R-:W-:Y:S01]  /*5820*/  ULEA UR7, UR40, UR11, 0x3 ;  /* 0x0000000b28077291 */ /* 0x000fe2000f8e183f */
[----:B------:R-:W-:Y:S01]  /*5830*/  ISETP.GT.AND P1, PT, R8, R17, PT ;  /* 0x000000110800720c */ /* 0x000fe20003f24270 */
[----:B------:R-:W-:Y:S01]  /*5840*/  UMOV UR43, UR38 ;  /* 0x00000026002b7c82 */ /* 0x000fe20008000000 */
[----:B------:R-:W-:Y:S01]  /*5850*/  UMOV UR40, UR39 ;  /* 0x0000002700287c82 */ /* 0x000fe20008000000 */
[----:B------:R-:W-:Y:S01]  /*5860*/  UIADD3 UR7, UR7, 0x28860, URZ ;  /* 0x0002886007077890 */ /* 0x000fe2000fffe03f */
[----:B------:R-:W-:Y:S01]  /*5870*/  F2FP.BF16.F32.PACK_AB R158, R159, R158 ;  /* 0x0000009e9f9e723e */ /* 0x000fe200000010ff */
[----:B------:R-:W-:Y:S01]  /*5880*/  FMUL.FTZ R88, R88, R6 ;  /* 0x0000000658587220 */ /* 0x000fe20000410000 */
[----:B------:R-:W-:Y:S01]  /*5890*/  F2FP.BF16.F32.PACK_AB R160, R161, R160 ;  /* 0x000000a0a1a0723e */ /* 0x000fe200000010ff */
[----:B------:R-:W-:Y:S01]  /*58a0*/  UPRMT UR7, UR6, 0x654, UR7 ;  /* 0x0000065406077896 */ /* 0x000fe20008000007 */
        /* <DEDUP_REMOVED lines=67> */
[----:B------:R-:W-:Y:S01]  /*5ce0*/  F2FP.BF16.F32.PACK_AB R156, R156, R11 ;  /* 0x0000000b9c9c723e */ /* 0x000fe200000010ff */
[----:B------:R-:W-:Y:S01]  /*5cf0*/  VIADD R8, R8, 0xffffffff ;  /* 0xffffffff08087836 */ /* 0x000fe20000000000 */
[----:B------:R-:W-:Y:S01]  /*5d00*/  F2FP.BF16.F32.PACK_AB R157, R157, R10 ;  /* 0x0000000a9d9d723e */ /* 0x000fe200000010ff */
[----:B------:R-:W-:Y:S01]  /*5d10*/  IMAD.MOV.U32 R9, RZ, RZ, R7 ;  /* 0x000000ffff097224 */ /* 0x000fe200078e0007 */
[----:B------:R-:W-:Y:S01]  /*5d20*/  F2FP.BF16.F32.PACK_AB R159, R27, R12 ;  /* 0x0000000c1b9f723e */ /* 0x000fe200000010ff */
[----:B------:R-:W-:Y:S01]  /*5d30*/  IMAD.MOV.U32 R6, RZ, RZ, R3 ;  /* 0x000000ffff067224 */ /* 0x000fe200078e0003 */
[----:B------:R-:W-:-:S02]  /*5d40*/  F2FP.BF16.F32.PACK_AB R161, R31, R14 ;  /* 0x0000000e1fa1723e */ /* 0x000fc400000010ff */
[----:B------:R-:W-:Y:S02]  /*5d50*/  F2FP.BF16.F32.PACK_AB R163, R35, R20 ;  /* 0x0000001423a3723e */ /* 0x000fe400000010ff */
[----:B------:R-:W-:Y:S02]  /*5d60*/  F2FP.BF16.F32.PACK_AB R165, R39, R24 ;  /* 0x0000001827a5723e */ /* 0x000fe400000010ff */
[----:B------:R-:W-:Y:S02]  /*5d70*/  F2FP.BF16.F32.PACK_AB R167, R43, R26 ;  /* 0x0000001a2ba7723e */ /* 0x000fe400000010ff */
[----:B------:R-:W-:Y:S02]  /*5d80*/  F2FP.BF16.F32.PACK_AB R168, R45, R168 ;  /* 0x000000a82da8723e */ /* 0x000fe400000010ff */
[----:B------:R-:W-:Y:S02]  /*5d90*/  F2FP.BF16.F32.PACK_AB R169, R28, R169 ;  /* 0x000000a91ca9723e */ /* 0x000fe400000010ff */
        /* <DEDUP_REMOVED lines=17> */
[----:B------:R-:W-:Y:S01]  /*5eb0*/  F2FP.BF16.F32.PACK_AB R187, R46, R187 ;  /* 0x000000bb2ebb723e */ /* 0x000fe200000010ff */
[----:B------:R-:W-:Y:S06]  /*5ec0*/  @P1 BRA `(.L_x_221) ;  /* 0xffffffdc00cc1947 */ /* 0x000fec000383ffff */
.L_x_210:
[----:B------:R-:W-:Y:S06]  /*5ed0*/  BAR.ARV 0x8, 0x180 ;  /* 0x0206000000007b1d */ /* 0x000fec0000002000 */
[----:B------:R-:W-:Y:S05]  /*5ee0*/  @!P0 BRA `(.L_x_222) ;  /* 0x0000000000048947 */ /* 0x000fea0003800000 */
[----:B------:R-:W-:Y:S01]  /*5ef0*/  BPT.TRAP 0x1 ;  /* 0x000000040000795c */ /* 0x000fe20000300000 */
.L_x_222:
        /* <DEDUP_REMOVED lines=9> */
.L_x_223:
[----:B-1----:R-:W-:Y:S05]  /*5f90*/  @P1 BRA `(.L_x_224) ;  /* 0x0000000000081947 */ /* 0x002fea0003800000 */
[----:B------:R-:W1:Y:S02]  /*5fa0*/  SYNCS.PHASECHK.TRANS64.TRYWAIT P1, [UR5+0x28850], R6 ;  /* 0x02885006ff0075a7 */ /* 0x000e640008020145 */
[----:B-1----:R-:W-:Y:S05]  /*5fb0*/  @!P1 BRA `(.L_x_225) ;  /* 0x00000090008c9947 */ /* 0x002fea0003800000 */
.L_x_224:
[----:B------:R-:W-:Y:S01]  /*5fc0*/  UIADD3 UR4, UR4, 0x400, URZ ;  /* 0x0000040004047890 */ /* 0x000fe2000fffe03f */
[----:B------:R-:W-:Y:S01]  /*5fd0*/  WARPGROUP.ARRIVE ;  /* 0x00000000000079c5 */ /* 0x000fe20000000000 */
[----:B------:R-:W-:Y:S01]  /*5fe0*/  UMOV UR11, 0x40000040 ;  /* 0x40000040000b7882 */ /* 0x000fe20000000000 */
[----:B01----:R-:W0:Y:S01]  /*5ff0*/  SHFL.BFLY PT, R6, R5, 0x2, 0x1f ;  /* 0x0c401f0005067f89 */ /* 0x003e2200000e0000 */
[----:B------:R-:W-:Y:S01]  /*6000*/  USHF.R.U32.HI UR4, URZ, 0x4, UR4 ;  /* 0x000000043f047899 */ /* 0x000fe20008011604 */
[----:B------:R-:W-:Y:S02]  /*6010*/  MOV R65, RZ ;  /* 0x000000ff00417202 */ /* 0x000fe40000000f00 */
[----:B------:R-:W1:Y:S01]  /*6020*/  SHFL.BFLY PT, R9, R4, 0x2, 0x1f ;  /* 0x0c401f0004097f89 */ /* 0x000e6200000e0000 */
[----:B------:R-:W-:-:S04]  /*6030*/  ULOP3.LUT UR4, UR4, 0x3fff, URZ, 0xc0, !UPT ;  /* 0x00003fff04047892 */ /* 0x000fc8000f8ec03f */
[----:B------:R-:W-:-:S04]  /*6040*/  ULOP3.LUT UR4, UR4, 0x4000000, URZ, 0xfc, !UPT ;  /* 0x0400000004047892 */ /* 0x000fc8000f8efc3f */
[----:B------:R-:W-:-:S04]  /*6050*/  ULEA UR4, UR39, UR4, 0xb ;  /* 0x0000000427047291 */ /* 0x000fc8000f8e583f */
[----:B------:R-:W-:-:S03]  /*6060*/  UIADD3 UR6, UR4, 0x80, URZ ;  /* 0x0000008004067890 */ /* 0x000fc6000fffe03f */
[----:B------:R-:W-:Y:S02]  /*6070*/  UMOV UR10, UR4 ;  /* 0x00000004000a7c82 */ /* 0x000fe40008000000 */
[----:B------:R-:W-:Y:S01]  /*6080*/  HGMMA.64x128x16.F32.BF16 R88, R156, gdesc[UR8].tnspB, R88, gsb0 ;  /* 0x41e000089c587df0 */ /* 0x000fe20008001858 */
[----:B------:R-:W-:Y:S01]  /*6090*/  UMOV UR11, 0x40000040 ;  /* 0x40000040000b7882 */ /* 0x000fe20000000000 */
[----:B------:R-:W-:Y:S01]  /*60a0*/  UMOV UR10, UR6 ;  /* 0x00000006000a7c82 */ /* 0x000fe20008000000 */
[----:B------:R-:W-:Y:S01]  /*60b0*/  UIADD3 UR6, UR4, 0x100, URZ ;  /* 0x0000010004067890 */ /* 0x000fe2000fffe03f */
[----:B0-----:R-:W-:Y:S01]  /*60c0*/  FADD.FTZ R6, R6, R5 ;  /* 0x0000000506067221 */ /* 0x001fe20000010000 */
[----:B-1----:R-:W-:-:S04]  /*60d0*/  FADD.FTZ R8, R9, R4 ;  /* 0x0000000409087221 */ /* 0x002fc80000010000 */
[----:B------:R-:W0:Y:S04]  /*60e0*/  SHFL.BFLY PT, R9, R6, 0x1, 0x1f ;  /* 0x0c201f0006097f89 */ /* 0x000e2800000e0000 */
[----:B------:R-:W1:Y:S01]  /*60f0*/  SHFL.BFLY PT, R11, R8, 0x1, 0x1f ;  /* 0x0c201f00080b7f89 */ /* 0x000e6200000e0000 */
[----:B0-----:R-:W-:Y:S01]  /*6100*/  FADD.FTZ R12, R6, R9 ;  /* 0x00000009060c7221 */ /* 0x001fe20000010000 */
[----:B------:R-:W-:Y:S02]  /*6110*/  IMAD.MOV.U32 R9, RZ, RZ, RZ ;  /* 0x000000ffff097224 */ /* 0x000fe400078e00ff */
[----:B-1----:R-:W-:Y:S02]  /*6120*/  FADD.FTZ R11, R8, R11 ;  /* 0x0000000b080b7221 */ /* 0x002fe40000010000 */
[----:B------:R-:W-:-:S03]  /*6130*/  FSETP.NE.FTZ.AND P1, PT, R12, RZ, PT ;  /* 0x000000ff0c00720b */ /* 0x000fc60003f35000 */
[----:B------:R-:W-:-:S10]  /*6140*/  FSETP.NE.FTZ.AND P2, PT, R11, RZ, PT ;  /* 0x000000ff0b00720b */ /* 0x000fd40003f55000 */
[----:B------:R-:W0:Y:S01]  /*6150*/  @P1 MUFU.LG2 R5, R12 ;  /* 0x0000000c00051308 */ /* 0x000e220000000c00 */
[C---:B------:R-:W-:Y:S02]  /*6160*/  @P1 FMUL.FTZ R4, R0.reuse, 0.69314718246459960938 ;  /* 0x3f31721800041820 */ /* 0x040fe40000410000 */
[----:B------:R-:W-:-:S05]  /*6170*/  @P2 FMUL.FTZ R13, R0, 0.69314718246459960938 ;  /* 0x3f317218000d2820 */ /* 0x000fca0000410000 */
[----:B------:R-:W1:Y:S08]  /*6180*/  @P2 MUFU.LG2 R10, R11 ;  /* 0x0000000b000a2308 */ /* 0x000e700000000c00 */
[----:B------:R2:W3:Y:S01]  /*6190*/  @P1 MUFU.RCP R65, R12 ;  /* 0x0000000c00411308 */ /* 0x0004e20000001000 */
[----:B0-----:R-:W-:-:S07]  /*61a0*/  @P1 FMUL.FTZ R5, R5, 0.69314718246459960938 ;  /* 0x3f31721805051820 */ /* 0x001fce0000410000 */
[----:B------:R2:W0:Y:S01]  /*61b0*/  @P2 MUFU.RCP R9, R11 ;  /* 0x0000000b00092308 */ /* 0x0004220000001000 */
[----:B-1----:R-:W-:Y:S01]  /*61c0*/  @P2 FMUL.FTZ R10, R10, 0.69314718246459960938 ;  /* 0x3f3172180a0a2820 */ /* 0x002fe20000410000 */
[----:B------:R-:W-:Y:S02]  /*61d0*/  WARPGROUP.DEPBAR.LE gsb0, 0x0 ;  /* 0x00008000000079c5 */ /* 0x000fe40000010000 */
[----:B------:R-:W-:Y:S01]  /*61e0*/  WARPGROUP.ARRIVE ;  /* 0x00000000000079c5 */ /* 0x000fe20000000000 */
[----:B------:R-:W-:Y:S02]  /*61f0*/  IMAD.MOV.U32 R156, RZ, RZ, -0x800000 ;  /* 0xff800000ff9c7424 */ /* 0x000fe400078e00ff */
[----:B------:R-:W-:Y:S01]  /*6200*/  @P1 FFMA.FTZ R156, R4, R3, R5 ;  /* 0x00000003049c1223 */ /* 0x000fe20000010005 */
[----:B------:R-:W-:Y:S02]  /*6210*/  IMAD.MOV.U32 R157, RZ, RZ, -0x800000 ;  /* 0xff800000ff9d7424 */ /* 0x000fe400078e00ff */
[----:B------:R-:W-:Y:S01]  /*6220*/  @P2 FFMA.FTZ R157, R13, R7, R10 ;  /* 0x000000070d9d2223 */ /* 0x000fe2000001000a */
[----:B------:R-:W-:Y:S01]  /*6230*/  HGMMA.64x128x16.F32.BF16 R88, R160, gdesc[UR8].tnspB, R88, gsb0 ;  /* 0x41e00008a0587df0 */ /* 0x000fe20008001858 */
[----:B------:R-:W-:Y:S01]  /*6240*/  UMOV UR10, UR6 ;  /* 0x00000006000a7c82 */ /* 0x000fe20008000000 */
[----:B------:R-:W-:Y:S01]  /*6250*/  UMOV UR11, 0x40000040 ;  /* 0x40000040000b7882 */ /* 0x000fe20000000000 */
[----:B------:R-:W-:Y:S01]  /*6260*/  UIADD3 UR6, UR4, 0x180, URZ ;  /* 0x0000018004067890 */ /* 0x000fe2000fffe03f */
[----:B------:R-:W-:-:S02]  /*6270*/  WARPGROUP.DEPBAR.LE gsb0, 0x0 ;  /* 0x00008000000079c5 */ /* 0x000fc40000010000 */
        /* <DEDUP_REMOVED lines=34> */
.L_x_226:
[----:B------:R-:W-:Y:S01]  /*64a0*/  UIADD3 UR4, UR5, 0x28860, URZ ;  /* 0x0002886005047890 */ /* 0x000fe2000fffe03f */
[-C--:B------:R-:W-:Y:S01]  /*64b0*/  FMUL.FTZ R20, R88, R65.reuse ;  /* 0x0000004158147220 */ /* 0x080fe20000410000 */
[----:B------:R-:W-:Y:S01]  /*64c0*/  UIADD3 UR39, UR39, 0x1, URZ ;  /* 0x0000000127277890 */ /* 0x000fe2000fffe03f */
[-C--:B------:R-:W-:Y:S01]  /*64d0*/  FMUL.FTZ R21, R89, R65.reuse ;  /* 0x0000004159157220 */ /* 0x080fe20000410000 */
[----:B------:R-:W-:Y:S01]  /*64e0*/  UPRMT UR4, UR7, 0x654, UR4 ;  /* 0x0000065407047896 */ /* 0x000fe20008000004 */
[-C--:B------:R-:W-:Y:S01]  /*64f0*/  FMUL.FTZ R36, R92, R65.reuse ;  /* 0x000000415c247220 */ /* 0x080fe20000410000 */
[----:B------:R-:W-:Y:S01]  /*6500*/  UISETP.NE.AND UP0, UPT, UR39, 0x2, UPT ;  /* 0x000000022700788c */ /* 0x000fe2000bf05270 */
        /* <DEDUP_REMOVED lines=32> */
[----:B------:R-:W-:Y:S01]  /*6710*/  FMUL.FTZ R69, R95, R9 ;  /* 0x000000095f457220 */ /* 0x000fe20000410000 */
[----:B------:R-:W-:Y:S01]  /*6720*/  USEL UR4, URZ, 0x1, UP0 ;  /* 0x000000013f047887 */ /* 0x000fe20008000000 */
        /* <DEDUP_REMOVED lines=30> */
[----:B------:R-:W-:Y:S01]  /*6910*/  VIADD R205, R205, 0x1 ;  /* 0x00000001cdcd7836 */ /* 0x000fe20000000000 */
[----:B------:R-:W-:-:S02]  /*6920*/  USEL UR39, UR39, URZ, UP0 ;  /* 0x0000003f27277287 */ /* 0x000fc40008000000 */
[----:B------:R-:W-:-:S12]  /*6930*/  ULOP3.LUT UR38, UR38, UR4, URZ, 0x3c, !UPT ;  /* 0x0000000426267292 */ /* 0x000fd8000f8e3c3f */
.L_x_202:
[----:B------:R-:W0:Y:S01]  /*6940*/  S2R R3, SR_CgaCtaId ;  /* 0x0000000000037919 */ /* 0x000e220000008800 */
[----:B------:R-:W-:Y:S01]  /*6950*/  MOV R0, 0x400 ;  /* 0x0000040000007802 */ /* 0x000fe20000000f00 */
[----:B------:R-:W-:Y:S01]  /*6960*/  BSSY B0, `(.L_x_227) ;  /* 0x00002c4000007945 */ /* 0x000fe20003800000 */
[----:B------:R-:W-:Y:S02]  /*6970*/  BAR.SYNC.DEFER_BLOCKING 0x5, 0x180 ;  /* 0x0146000000007b1d */ /* 0x000fe40000010000 */
[----:B0-----:R-:W-:-:S05]  /*6980*/  LEA R0, R3, R0, 0x18 ;  /* 0x0000000003007211 */ /* 0x001fca00078ec0ff */
[----:B------:R0:W1:Y:S01]  /*6990*/  LDS.128 R4, [R0+0x288d0] ;  /* 0x0288d00000047984 */ /* 0x0000620000000c00 */
[----:B------:R-:W-:Y:S06]  /*69a0*/  BAR.ARV 0x4, 0x180 ;  /* 0x0106000000007b1d */ /* 0x000fec0000002000 */
[----:B------:R-:W-:Y:S05]  /*69b0*/  @P0 BRA `(.L_x_228) ;  /* 0x00000020001c0947 */ /* 0x000fea0003800000 */
[----:B------:R-:W2:Y:S01]  /*69c0*/  S2R R3, SR_SWINHI ;  /* 0x0000000000037919 */ /* 0x000ea20000002f00 */
[C---:B------:R-:W-:Y:S01]  /*69d0*/  IMAD.SHL.U32 R105, R19.reuse, 0x4, RZ ;  /* 0x0000000413697824 */ /* 0x040fe200078e00ff */
[----:B------:R-:W-:Y:S01]  /*69e0*/  SHF.L.U64.HI R104, R19, 0x2, R202 ;  /* 0x0000000213687819 */ /* 0x000fe200000102ca */
[----:B------:R-:W-:Y:S01]  /*69f0*/  ULDC.64 UR4, c[0x0][0xc08] ;  /* 0x0003020000047ab9 */ /* 0x000fe20000000a00 */
[----:B------:R-:W-:Y:S02]  /*6a00*/  MOV R88, R0 ;  /* 0x0000000000587202 */ /* 0x000fe40000000f00 */
[----:B--2---:R-:W-:-:S03]  /*6a10*/  MOV R89, R3 ;  /* 0x0000000300597202 */ /* 0x004fc60000000f00 */
[----:B------:R-:W-:-:S03]  /*6a20*/  IMAD.WIDE R12, R225, 0x2, R88 ;  /* 0x00000002e10c7825 */ /* 0x000fc600078e0258 */
[C---:B------:R-:W-:Y:S02]  /*6a30*/  LOP3.LUT R3, R12.reuse, 0x380, RZ, 0xc0, !PT ;  /* 0x000003800c037812 */ /* 0x040fe400078ec0ff */
[C---:B------:R-:W-:Y:S02]  /*6a40*/  IADD3 R15, P2, R12.reuse, 0x4020, RZ ;  /* 0x000040200c0f7810 */ /* 0x040fe40007f5e0ff */
[----:B------:R-:W-:Y:S02]  /*6a50*/  SHF.R.U64 R3, R3, 0x3, RZ ;  /* 0x0000000303037819 */ /* 0x000fe400000012ff */
[C---:B------:R-:W-:Y:S01]  /*6a60*/  IADD3 R8, P3, R12.reuse, 0x4000, RZ ;  /* 0x000040000c087810 */ /* 0x040fe20007f7e0ff */
[--C-:B------:R-:W-:Y:S01]  /*6a70*/  IMAD.X R33, RZ, RZ, R13.reuse, P2 ;  /* 0x000000ffff217224 */ /* 0x100fe200010e060d */
[----:B------:R-:W-:Y:S01]  /*6a80*/  BAR.SYNC.DEFER_BLOCKING 0x1, 0x100 ;  /* 0x0044000000007b1d */ /* 0x000fe20000010000 */
[C---:B------:R-:W-:Y:S02]  /*6a90*/  IADD3 R101, P0, R12.reuse, 0x4060, RZ ;  /* 0x000040600c657810 */ /* 0x040fe40007f1e0ff */
[C---:B------:R-:W-:Y:S01]  /*6aa0*/  IADD3 R99, P1, R12.reuse, 0x4040, RZ ;  /* 0x000040400c637810 */ /* 0x040fe20007f3e0ff */
[--C-:B------:R-:W-:Y:S01]  /*6ab0*/  IMAD.X R29, RZ, RZ, R13.reuse, P3 ;  /* 0x000000ffff1d7224 */ /* 0x100fe200018e060d */
[C---:B-1----:R-:W-:Y:S01]  /*6ac0*/  IADD3 R4, P6, R12.reuse, 0x20, RZ ;  /* 0x000000200c047810 */ /* 0x042fe20007fde0ff */
[--C-:B------:R-:W-:Y:S01]  /*6ad0*/  IMAD.X R31, RZ, RZ, R13.reuse, P0 ;  /* 0x000000ffff1f7224 */ /* 0x100fe200000e060d */
[C---:B------:R-:W-:Y:S01]  /*6ae0*/  IADD3 R35, P4, R12.reuse, 0x60, RZ ;  /* 0x000000600c237810 */ /* 0x040fe20007f9e0ff */
[--C-:B------:R-:W-:Y:S01]  /*6af0*/  IMAD.X R27, RZ, RZ, R13.reuse, P1 ;  /* 0x000000ffff1b7224 */ /* 0x100fe200008e060d */
[----:B------:R-:W-:Y:S01]  /*6b00*/  IADD3 R17, P5, R12, 0x40, RZ ;  /* 0x000000400c117810 */ /* 0x000fe20007fbe0ff */
[--C-:B------:R-:W-:Y:S01]  /*6b10*/  IMAD.X R25, RZ, RZ, R13.reuse, P6 ;  /* 0x000000ffff197224 */ /* 0x100fe200030e060d */
[----:B------:R-:W-:Y:S01]  /*6b20*/  LOP3.LUT R12, R3, R12, RZ, 0x3c, !PT ;  /* 0x0000000c030c7212 */ /* 0x000fe200078e3cff */
[--C-:B------:R-:W-:Y:S01]  /*6b30*/  IMAD.X R11, RZ, RZ, R13.reuse, P4 ;  /* 0x000000ffff0b7224 */ /* 0x100fe200020e060d */
[----:B------:R-:W-:Y:S01]  /*6b40*/  LOP3.LUT R10, R15, 0x380, RZ, 0xc0, !PT ;  /* 0x000003800f0a7812 */ /* 0x000fe200078ec0ff */
[----:B------:R-:W-:Y:S01]  /*6b50*/  IMAD.X R9, RZ, RZ, R13, P5 ;  /* 0x000000ffff097224 */ /* 0x000fe200028e060d */
[----:B------:R-:W-:-:S02]  /*6b60*/  LOP3.LUT R3, R8, 0x380, RZ, 0xc0, !PT ;  /* 0x0000038008037812 */ /* 0x000fc400078ec0ff */
[----:B------:R-:W-:Y:S02]  /*6b70*/  SHF.R.U64 R10, R10, 0x3, RZ ;  /* 0x000000030a0a7819 */ /* 0x000fe400000012ff */
[----:B------:R-:W-:Y:S02]  /*6b80*/  SHF.R.U64 R3, R3, 0x3, RZ ;  /* 0x0000000303037819 */ /* 0x000fe400000012ff */
[----:B------:R-:W-:Y:S02]  /*6b90*/  LOP3.LUT R14, R99, 0x380, RZ, 0xc0, !PT ;  /* 0x00000380630e7812 */ /* 0x000fe400078ec0ff */
[----:B------:R-:W-:Y:S02]  /*6ba0*/  LOP3.LUT R32, R10, R15, RZ, 0x3c, !PT ;  /* 0x0000000f0a207212 */ /* 0x000fe400078e3cff */
[----:B------:R-:W-:Y:S02]  /*6bb0*/  LOP3.LUT R28, R3, R8, RZ, 0x3c, !PT ;  /* 0x00000008031c7212 */ /* 0x000fe400078e3cff */
[----:B------:R-:W-:-:S02]  /*6bc0*/  LOP3.LUT R24, R101, 0x380, RZ, 0xc0, !PT ;  /* 0x0000038065187812 */ /* 0x000fc400078ec0ff */
[----:B------:R-:W-:Y:S02]  /*6bd0*/  LOP3.LUT R10, R35, 0x380, RZ, 0xc0, !PT ;  /* 0x00000380230a7812 */ /* 0x000fe400078ec0ff */
[----:B------:R-:W-:Y:S02]  /*6be0*/  LOP3.LUT R8, R17, 0x380, RZ, 0xc0, !PT ;  /* 0x0000038011087812 */ /* 0x000fe400078ec0ff */
[----:B------:R-:W-:Y:S02]  /*6bf0*/  LOP3.LUT R3, R4, 0x380, RZ, 0xc0, !PT ;  /* 0x0000038004037812 */ /* 0x000fe400078ec0ff */
[----:B------:R-:W-:Y:S02]  /*6c00*/  SHF.R.U64 R14, R14, 0x3, RZ ;  /* 0x000000030e0e7819 */ /* 0x000fe400000012ff */
[----:B------:R-:W-:Y:S02]  /*6c10*/  SHF.R.U64 R24, R24, 0x3, RZ ;  /* 0x0000000318187819 */ /* 0x000fe400000012ff */
[----:B------:R-:W-:-:S02]  /*6c20*/  SHF.R.U64 R10, R10, 0x3, RZ ;  /* 0x000000030a0a7819 */ /* 0x000fc400000012ff */
[----:B------:R-:W-:Y:S02]  /*6c30*/  SHF.R.U64 R8, R8, 0x3, RZ ;  /* 0x0000000308087819 */ /* 0x000fe400000012ff */
[----:B------:R-:W-:Y:S02]  /*6c40*/  SHF.R.U64 R3, R3, 0x3, RZ ;  /* 0x0000000303037819 */ /* 0x000fe400000012ff */
[----:B------:R-:W-:Y:S02]  /*6c50*/  LOP3.LUT R26, R14, R99, RZ, 0x3c, !PT ;  /* 0x000000630e1a7212 */ /* 0x000fe400078e3cff */
[----:B------:R-:W-:Y:S01]  /*6c60*/  MOV R34, R12 ;  /* 0x0000000c00227202 */ /* 0x000fe20000000f00 */
[----:B------:R-:W1:Y:S01]  /*6c70*/  LDC.64 R98, c[0x0][0xc00] ;  /* 0x00030000ff627b82 */ /* 0x000e620000000a00 */
[----:B------:R-:W-:Y:S02]  /*6c80*/  LOP3.LUT R30, R24, R101, RZ, 0x3c, !PT ;  /* 0x00000065181e7212 */ /* 0x000fe400078e3cff */
[----:B------:R-:W-:-:S02]  /*6c90*/  F2FP.BF16.F32.PACK_AB R12, R21, R20 ;  /* 0x00000014150c723e */ /* 0x000fc400000010ff */
[----:B------:R-:W-:Y:S02]  /*6ca0*/  F2FP.BF16.F32.PACK_AB R13, R67, R66 ;  /* 0x00000042430d723e */ /* 0x000fe400000010ff */
[----:B------:R-:W-:Y:S02]  /*6cb0*/  F2FP.BF16.F32.PACK_AB R14, R37, R36 ;  /* 0x00000024250e723e */ /* 0x000fe400000010ff */
[----:B------:R-:W-:Y:S02]  /*6cc0*/  F2FP.BF16.F32.PACK_AB R15, R69, R68 ;  /* 0x00000044450f723e */ /* 0x000fe400000010ff */
[----:B------:R-:W-:Y:S02]  /*6cd0*/  LOP3.LUT R10, R10, R35, RZ, 0x3c, !PT ;  /* 0x000000230a0a7212 */ /* 0x000fe400078e3cff */
[----:B------:R-:W-:Y:S01]  /*6ce0*/  LOP3.LUT R8, R8, R17, RZ, 0x3c, !PT ;  /* 0x0000001108087212 */ /* 0x000fe200078e3cff */
[----:B------:R2:W-:Y:S01]  /*6cf0*/  STSM.16.M88.4 [R34], R12 ;  /* 0x0000000c22007844 */ /* 0x0005e20000000200 */
[----:B------:R-:W-:-:S02]  /*6d00*/  LOP3.LUT R24, R3, R4, RZ, 0x3c, !PT ;  /* 0x0000000403187212 */ /* 0x000fc400078e3cff */
[----:B------:R-:W-:Y:S02]  /*6d10*/  MOV R101, R10 ;  /* 0x0000000a00657202 */ /* 0x000fe40000000f00 */
[----:B------:R-:W-:Y:S02]  /*6d20*/  MOV R102, R8 ;  /* 0x0000000800667202 */ /* 0x000fe40000000f00 */
[----:B------:R-:W-:Y:S02]  /*6d30*/  MOV R103, R24 ;  /* 0x0000001800677202 */ /* 0x000fe40000000f00 */
[----:B------:R-:W-:Y:S02]  /*6d40*/  F2FP.BF16.F32.PACK_AB R8, R39, R38 ;  /* 0x000000262708723e */ /* 0x000fe400000010ff */
[----:B------:R-:W-:Y:S02]  /*6d50*/  F2FP.BF16.F32.PACK_AB R9, R71, R70 ;  /* 0x000000464709723e */ /* 0x000fe400000010ff */
[----:B------:R-:W-:-:S02]  /*6d60*/  F2FP.BF16.F32.PACK_AB R10, R41, R40 ;  /* 0x00000028290a723e */ /* 0x000fc400000010ff */
[----:B------:R-:W-:Y:S02]  /*6d70*/  F2FP.BF16.F32.PACK_AB R11, R73, R72 ;  /* 0x00000048490b723e */ /* 0x000fe400000010ff */
[----:B--2---:R-:W-:Y:S02]  /*6d80*/  F2FP.BF16.F32.PACK_AB R12, R43, R42 ;  /* 0x0000002a2b0c723e */ /* 0x004fe400000010ff */
[----:B------:R-:W-:Y:S01]  /*6d90*/  F2FP.BF16.F32.PACK_AB R13, R75, R74 ;  /* 0x0000004a4b0d723e */ /* 0x000fe200000010ff */
[----:B------:R2:W-:Y:S01]  /*6da0*/  STSM.16.M88.4 [R103], R8 ;  /* 0x0000000867007844 */ /* 0x0005e20000000200 */
[----:B------:R-:W-:Y:S02]  /*6db0*/  F2FP.BF16.F32.PACK_AB R14, R45, R44 ;  /* 0x0000002c2d0e723e */ /* 0x000fe400000010ff */
[----:B------:R-:W-:Y:S02]  /*6dc0*/  F2FP.BF16.F32.PACK_AB R15, R77, R76 ;  /* 0x0000004c4d0f723e */ /* 0x000fe400000010ff */
[----:B------:R-:W-:-:S02]  /*6dd0*/  MOV R17, R26 ;  /* 0x0000001a00117202 */ /* 0x000fc40000000f00 */
[----:B------:R-:W-:Y:S01]  /*6de0*/  MOV R3, R30 ;  /* 0x0000001e00037202 */ /* 0x000fe20000000f00 */
[----:B------:R3:W-:Y:S01]  /*6df0*/  STSM.16.M88.4 [R102], R12 ;  /* 0x0000000c66007844 */ /* 0x0007e20000000200 */
[----:B------:R-:W-:Y:S02]  /*6e00*/  MOV R4, R28 ;  /* 0x0000001c00047202 */ /* 0x000fe40000000f00 */
[----:B------:R-:W-:Y:S02]  /*6e10*/  F2FP.BF16.F32.PACK_AB R24, R47, R46 ;  /* 0x0000002e2f18723e */ /* 0x000fe400000010ff */
[----:B------:R-:W-:Y:S02]  /*6e20*/  F2FP.BF16.F32.PACK_AB R25, R79, R78 ;  /* 0x0000004e4f19723e */ /* 0x000fe400000010ff */
[----:B------:R-:W-:Y:S02]  /*6e30*/  F2FP.BF16.F32.PACK_AB R26, R49, R48 ;  /* 0x00000030311a723e */ /* 0x000fe400000010ff */
[----:B------:R-:W-:-:S02]  /*6e40*/  F2FP.BF16.F32.PACK_AB R27, R81, R80 ;  /* 0x00000050511b723e */ /* 0x000fc400000010ff */
[----:B------:R-:W-:Y:S02]  /*6e50*/  F2FP.BF16.F32.PACK_AB R28, R51, R50 ;  /* 0x00000032331c723e */ /* 0x000fe400000010ff */
[----:B------:R-:W-:Y:S01]  /*6e60*/  F2FP.BF16.F32.PACK_AB R29, R83, R82 ;  /* 0x00000052531d723e */ /* 0x000fe200000010ff */
[----:B------:R-:W-:Y:S01]  /*6e70*/  STSM.16.M88.4 [R101], R24 ;  /* 0x0000001865007844 */ /* 0x000fe20000000200 */
[----:B------:R-:W-:Y:S02]  /*6e80*/  F2FP.BF16.F32.PACK_AB R30, R53, R52 ;  /* 0x00000034351e723e */ /* 0x000fe400000010ff */
[----:B------:R-:W-:Y:S02]  /*6e90*/  F2FP.BF16.F32.PACK_AB R31, R85, R84 ;  /* 0x00000054551f723e */ /* 0x000fe400000010ff */
[----:B------:R-:W-:Y:S02]  /*6ea0*/  MOV R100, R32 ;  /* 0x0000002000647202 */ /* 0x000fe40000000f00 */
[----:B------:R-:W-:Y:S01]  /*6eb0*/  F2FP.BF16.F32.PACK_AB R32, R55, R54 ;  /* 0x000000363720723e */ /* 0x000fe200000010ff */
[----:B------:R4:W-:Y:S01]  /*6ec0*/  STSM.16.M88.4 [R4], R28 ;  /* 0x0000001c04007844 */ /* 0x0009e20000000200 */
[----:B------:R-:W-:-:S02]  /*6ed0*/  F2FP.BF16.F32.PACK_AB R33, R87, R86 ;  /* 0x000000565721723e */ /* 0x000fc400000010ff */
[----:B------:R-:W-:Y:S02]  /*6ee0*/  F2FP.BF16.F32.PACK_AB R34, R57, R56 ;  /* 0x000000383922723e */ /* 0x000fe400000010ff */
[----:B------:R-:W-:Y:S02]  /*6ef0*/  F2FP.BF16.F32.PACK_AB R35, R91, R90 ;  /* 0x0000005a5b23723e */ /* 0x000fe400000010ff */
[----:B--2---:R-:W-:Y:S02]  /*6f00*/  F2FP.BF16.F32.PACK_AB R8, R59, R58 ;  /* 0x0000003a3b08723e */ /* 0x004fe400000010ff */
[----:B------:R-:W-:Y:S01]  /*6f10*/  F2FP.BF16.F32.PACK_AB R9, R93, R92 ;  /* 0x0000005c5d09723e */ /* 0x000fe200000010ff */
[----:B------:R-:W-:Y:S01]  /*6f20*/  STSM.16.M88.4 [R100], R32 ;  /* 0x0000002064007844 */ /* 0x000fe20000000200 */
[----:B------:R-:W-:Y:S02]  /*6f30*/  F2FP.BF16.F32.PACK_AB R10, R61, R60 ;  /* 0x0000003c3d0a723e */ /* 0x000fe400000010ff */
[----:B------:R-:W-:-:S02]  /*6f40*/  F2FP.BF16.F32.PACK_AB R11, R95, R94 ;  /* 0x0000005e5f0b723e */ /* 0x000fc400000010ff */
[----:B---3--:R-:W-:Y:S01]  /*6f50*/  F2FP.BF16.F32.PACK_AB R12, R63, R62 ;  /* 0x0000003e3f0c723e */ /* 0x008fe200000010ff */
[----:B----4-:R-:W-:Y:S01]  /*6f60*/  IMAD.MOV.U32 R4, RZ, RZ, RZ ;  /* 0x000000ffff047224 */ /* 0x010fe200078e00ff */
[----:B------:R-:W-:Y:S01]  /*6f70*/  F2FP.BF16.F32.PACK_AB R13, R97, R96 ;  /* 0x00000060610d723e */ /* 0x000fe200000010ff */
[----:B------:R2:W-:Y:S01]  /*6f80*/  STSM.16.M88.4 [R17], R8 ;  /* 0x0000000811007844 */ /* 0x0005e20000000200 */
[----:B------:R-:W-:Y:S02]  /*6f90*/  F2FP.BF16.F32.PACK_AB R14, R65, R64 ;  /* 0x00000040410e723e */ /* 0x000fe400000010ff */
[----:B------:R-:W-:Y:S02]  /*6fa0*/  F2FP.BF16.F32.PACK_AB R15, R151, R150 ;  /* 0x00000096970f723e */ /* 0x000fe400000010ff */
[----:B-1----:R-:W-:Y:S02]  /*6fb0*/  ISETP.NE.U32.AND P0, PT, R98, RZ, PT ;  /* 0x000000ff6200720c */ /* 0x002fe40003f05070 */
[----:B------:R-:W-:Y:S01]  /*6fc0*/  IADD3 R24, P1, R105, R98, RZ ;  /* 0x0000006269187210 */ /* 0x000fe20007f3e0ff */
[----:B------:R1:W-:Y:S01]  /*6fd0*/  STSM.16.M88.4 [R3], R12 ;  /* 0x0000000c03007844 */ /* 0x0003e20000000200 */
[----:B------:R-:W-:Y:S01]  /*6fe0*/  BAR.SYNC.DEFER_BLOCKING 0x1, 0x100 ;  /* 0x0044000000007b1d */ /* 0x000fe20000010000 */
[----:B------:R-:W-:-:S02]  /*6ff0*/  ISETP.NE.AND.EX P0, PT, R99, RZ, PT, P0 ;  /* 0x000000ff6300720c */ /* 0x000fc40003f05300 */
[----:B------:R-:W-:-:S05]  /*7000*/  IMAD.X R25, R104, 0x1, R99, P1 ;  /* 0x0000000168197824 */ /* 0x000fca00008e0663 */
[----:B--2---:R-:W2:Y:S08]  /*7010*/  LDC R9, c[0x0][0xad4] ;  /* 0x0002b500ff097b82 */ /* 0x004eb00000000800 */
[----:B-1----:R-:W1:Y:S01]  /*7020*/  LDC R3, c[0x0][0xbe8] ;  /* 0x0002fa00ff037b82 */ /* 0x002e620000000800 */
[----:B------:R-:W3:Y:S01]  /*7030*/  @P0 LDG.E R4, desc[UR36][R24.64] ;  /* 0x0000002418040981 */ /* 0x000ee2000c1e1900 */
[----:B------:R-:W-:-:S04]  /*7040*/  ISETP.NE.U32.AND P1, PT, RZ, UR4, PT ;  /* 0x00000004ff007c0c */ /* 0x000fc8000bf25070 */
[----:B------:R-:W-:-:S13]  /*7050*/  ISETP.NE.AND.EX P1, PT, RZ, UR5, PT, P1 ;  /* 0x00000005ff007c0c */ /* 0x000fda000bf25310 */
[----:B------:R-:W-:Y:S01]  /*7060*/  @P1 IADD3 R26, P2, R105, UR4, RZ ;  /* 0x00000004691a1c10 */ /* 0x000fe2000ff5e0ff */
[----:B------:R-:W-:Y:S01]  /*7070*/  ULDC UR4, c[0x0][0xa88] ;  /* 0x0002a20000047ab9 */ /* 0x000fe20000000800 */
[----:B------:R-:W-:Y:S01]  /*7080*/  MOV R29, 0x9b8 ;  /* 0x000009b8001d7802 */ /* 0x000fe20000000f00 */
[----:B------:R-:W-:Y:S01]  /*7090*/  IMAD.U32 R28, RZ, RZ, UR4 ;  /* 0x00000004ff1c7e24 */ /* 0x000fe2000f8e00ff */
[----:B------:R-:W-:Y:S02]  /*70a0*/  @P1 IADD3.X R27, R104, UR5, RZ, P2, !PT ;  /* 0x00000005681b1c10 */ /* 0x000fe400097fe4ff */
[C---:B------:R-:W-:Y:S02]  /*70b0*/  ISETP.NE.AND P2, PT, R18.reuse, RZ, PT ;  /* 0x000000ff1200720c */ /* 0x040fe40003f45270 */
[----:B-1----:R-:W-:Y:S01]  /*70c0*/  ISETP.NE.AND P4, PT, R3, 0x1, PT ;  /* 0x000000010300780c */ /* 0x002fe20003f85270 */
[----:B------:R1:W5:Y:S01]  /*70d0*/  @P1 LDG.E R28, desc[UR36][R26.64] ;  /* 0x000000241a1c1981 */ /* 0x000362000c1e1900 */
[----:B--2---:R-:W-:-:S02]  /*70e0*/  SEL R9, R18, R9, P2 ;  /* 0x0000000912097207 */ /* 0x004fc40001000000 */
[----:B------:R-:W-:Y:S02]  /*70f0*/  ISETP.NE.U32.AND P2, PT, R98, RZ, PT ;  /* 0x000000ff6200720c */ /* 0x000fe40003f45070 */
[----:B------:R-:W-:Y:S02]  /*7100*/  ISETP.GT.AND P3, PT, R9, 0x1, PT ;  /* 0x000000010900780c */ /* 0x000fe40003f64270 */
[----:B------:R-:W-:Y:S01]  /*7110*/  ISETP.NE.AND.EX P2, PT, R99, RZ, PT, P2 ;  /* 0x000000ff6300720c */ /* 0x000fe20003f45320 */
[----:B------:R-:W2:Y:S01]  /*7120*/  LDC.64 R8, c[0x0][0xba8] ;  /* 0x0002ea00ff087b82 */ /* 0x000ea20000000a00 */
[----:B------:R-:W-:Y:S01]  /*7130*/  SEL R29, R29, 0x978, P3 ;  /* 0x000009781d1d7807 */ /* 0x000fe20001800000 */
[----:B------:R-:W-:Y:S01]  /*7140*/  IMAD R99, R16, 0x80, R224 ;  /* 0x0000008010637824 */ /* 0x000fe200078e02e0 */
[----:B------:R-:W-:Y:S02]  /*7150*/  SEL R19, R19, RZ, !P2 ;  /* 0x000000ff13137207 */ /* 0x000fe40005000000 */
[----:B------:R-:W-:-:S03]  /*7160*/  SEL R17, R202, RZ, !P2 ;  /* 0x000000ffca117207 */ /* 0x000fc60005000000 */
[----:B------:R-:W4:Y:S08]  /*7170*/  LDC.64 R14, c[0x0][R29+0x220] ;  /* 0x000088001d0e7b82 */ /* 0x000f300000000a00 */
[----:B------:R-:W1:Y:S08]  /*7180*/  LDC.64 R10, c[0x0][R29+0x218] ;  /* 0x000086001d0a7b82 */ /* 0x000e700000000a00 */
[----:B------:R-:W0:Y:S08]  /*7190*/  @P4 LDC R18, c[0x0][0xbec] ;  /* 0x0002fb00ff124b82 */ /* 0x000e300000000800 */
[----:B------:R-:W0:Y:S01]  /*71a0*/  @P4 LDC R35, c[0x0][0xbf0] ;  /* 0x0002fc00ff234b82 */ /* 0x000e220000000800 */
[----:B----4-:R-:W-:-:S04]  /*71b0*/  IMAD R15, R15, R19, RZ ;  /* 0x000000130f0f7224 */ /* 0x010fc800078e02ff */
[C---:B------:R-:W-:Y:S01]  /*71c0*/  IMAD R33, R14.reuse, R17, R15 ;  /* 0x000000110e217224 */ /* 0x040fe200078e020f */
[----:B------:R-:W-:Y:S01]  /*71d0*/  SEL R17, R201, RZ, P3 ;  /* 0x000000ffc9117207 */ /* 0x000fe20001800000 */
[----:B------:R-:W-:Y:S01]  /*71e0*/  IMAD.WIDE.U32 R14, R14, R19, RZ ;  /* 0x000000130e0e7225 */ /* 0x000fe200078e00ff */
[----:B------:R-:W4:Y:S03]  /*71f0*/  LDC.64 R12, c[0x0][R29+0x228] ;  /* 0x00008a001d0c7b82 */ /* 0x000f260000000a00 */
[----:B-1----:R-:W-:-:S04]  /*7200*/  IMAD.WIDE.U32 R26, R10, R2, RZ ;  /* 0x000000020a1a7225 */ /* 0x002fc800078e00ff */
[----:B------:R-:W-:Y:S01]  /*7210*/  IMAD R31, R11, R2, RZ ;  /* 0x000000020b1f7224 */ /* 0x000fe200078e02ff */
[----:B--2---:R-:W1:Y:S01]  /*7220*/  @!P3 LDC R8, c[0x0][0xb50] ;  /* 0x0002d400ff08bb82 */ /* 0x004e620000000800 */
[----:B------:R-:W-:Y:S02]  /*7230*/  IMAD.IADD R33, R15, 0x1, R33 ;  /* 0x000000010f217824 */ /* 0x000fe400078e0221 */
[----:B------:R-:W-:Y:S02]  /*7240*/  IMAD.MOV.U32 R15, RZ, RZ, R99 ;  /* 0x000000ffff0f7224 */ /* 0x000fe400078e0063 */
[----:B------:R-:W-:-:S03]  /*7250*/  IMAD.IADD R31, R27, 0x1, R31 ;  /* 0x000000011b1f7824 */ /* 0x000fc600078e021f */
[----:B------:R-:W2:Y:S01]  /*7260*/  LDC.64 R10, c[0x0][R29+0x210] ;  /* 0x000084001d0a7b82 */ /* 0x000ea20000000a00 */
[----:B----4-:R-:W-:-:S07]  /*7270*/  IMAD R27, R13, R17, RZ ;  /* 0x000000110d1b7224 */ /* 0x010fce00078e02ff */
[----:B------:R-:W4:Y:S01]  /*7280*/  @!P3 LDC R9, c[0x0][0xb54] ;  /* 0x0002d500ff09bb82 */ /* 0x000f220000000800 */
[----:B------:R-:W-:-:S04]  /*7290*/  IMAD.WIDE.U32 R12, R12, R17, RZ ;  /* 0x000000110c0c7225 */ /* 0x000fc800078e00ff */
[----:B------:R-:W-:Y:S01]  /*72a0*/  IMAD.IADD R27, R13, 0x1, R27 ;  /* 0x000000010d1b7824 */ /* 0x000fe200078e021b */
[--C-:B---3--:R-:W-:Y:S01]  /*72b0*/  IADD3 R26, P2, P5, R14, R26, R4.reuse ;  /* 0x0000001a0e1a7210 */ /* 0x108fe20007d5e004 */
[----:B0-----:R-:W-:Y:S01]  /*72c0*/  @P4 IMAD.HI.U32 R14, R99, R18, RZ ;  /* 0x00000012630e4227 */ /* 0x001fe200078e00ff */
[----:B------:R-:W-:-:S04]  /*72d0*/  SHF.R.S32.HI R18, RZ, 0x1f, R4 ;  /* 0x0000001fff127819 */ /* 0x000fc80000011404 */
[----:B------:R-:W-:Y:S02]  /*72e0*/  @P4 SHF.R.U32.HI R15, RZ, R35, R14 ;  /* 0x00000023ff0f4219 */ /* 0x000fe4000001160e */
[----:B------:R-:W-:Y:S02]  /*72f0*/  IADD3.X R14, R33, R31, R18, P2, P5 ;  /* 0x0000001f210e7210 */ /* 0x000fe400017ea412 */
[----:B------:R-:W-:Y:S01]  /*7300*/  IADD3 R12, P2, P5, R15, R26, R12 ;  /* 0x0000001a0f0c7210 */ /* 0x000fe20007d5e00c */
[--C-:B------:R-:W-:Y:S01]  /*7310*/  IMAD.MOV R30, RZ, RZ, -R15.reuse ;  /* 0x000000ffff1e7224 */ /* 0x100fe200078e0a0f */
[----:B------:R-:W-:-:S03]  /*7320*/  SHF.R.S32.HI R13, RZ, 0x1f, R15 ;  /* 0x0000001fff0d7819 */ /* 0x000fc6000001140f */
[----:B------:R-:W-:Y:S01]  /*7330*/  IMAD R15, R3, R30, R99 ;  /* 0x0000001e030f7224 */ /* 0x000fe200078e0263 */
[----:B------:R-:W-:-:S03]  /*7340*/  IADD3.X R13, R13, R14, R27, P2, P5 ;  /* 0x0000000e0d0d7210 */ /* 0x000fc600017ea41b */
[----:B--2---:R-:W-:Y:S01]  /*7350*/  IMAD R11, R11, R15, RZ ;  /* 0x0000000f0b0b7224 */ /* 0x004fe200078e02ff */
[----:B------:R-:W-:-:S05]  /*7360*/  SHF.R.S32.HI R17, RZ, 0x1f, R15 ;  /* 0x0000001fff117819 */ /* 0x000fca000001140f */
[C---:B------:R-:W-:Y:S02]  /*7370*/  IMAD R17, R10.reuse, R17, R11 ;  /* 0x000000110a117224 */ /* 0x040fe400078e020b */
[----:B------:R-:W-:-:S04]  /*7380*/  IMAD.WIDE.U32 R10, R10, R15, R12 ;  /* 0x0000000f0a0a7225 */ /* 0x000fc800078e000c */
[----:B------:R-:W-:Y:S01]  /*7390*/  IMAD.IADD R11, R11, 0x1, R17 ;  /* 0x000000010b0b7824 */ /* 0x000fe200078e0211 */
[----:B-1----:R-:W-:-:S04]  /*73a0*/  LEA R13, P2, R10, R8, 0x2 ;  /* 0x000000080a0d7211 */ /* 0x002fc800078410ff */
[----:B----4-:R-:W-:Y:S01]  /*73b0*/  LEA.HI.X R14, R10, R9, R11, 0x2, P2 ;  /* 0x000000090a0e7211 */ /* 0x010fe200010f140b */
[----:B------:R-:W-:Y:S08]  /*73c0*/  @P1 BRA `(.L_x_229) ;  /* 0x0000000000101947 */ /* 0x000ff00003800000 */
[----:B------:R-:W-:Y:S05]  /*73d0*/  @!P0 BRA `(.L_x_229) ;  /* 0x00000000000c8947 */ /* 0x000fea0003800000 */
[----:B------:R-:W2:Y:S04]  /*73e0*/  LDG.E R9, desc[UR36][R24.64] ;  /* 0x0000002418097981 */ /* 0x000ea8000c1e1900 */
[----:B-----5:R-:W2:Y:S02]  /*73f0*/  LDG.E R28, desc[UR36][R24.64+0x4] ;  /* 0x00000424181c7981 */ /* 0x020ea4000c1e1900 */
[----:B--2---:R-:W-:-:S07]  /*7400*/  IMAD.IADD R28, R28, 0x1, -R9 ;  /* 0x000000011c1c7824 */ /* 0x004fce00078e0a09 */
.L_x_229:
[----:B------:R-:W-:Y:S01]  /*7410*/  SHFL.IDX PT, R8, R13, RZ, 0x1c1f ;  /* 0x001c1fff0d087589 */ /* 0x000fe200000e0000 */
[----:B------:R-:W-:Y:S01]  /*7420*/  IMAD R24, R16, 0x80, R223 ;  /* 0x0000008010187824 */ /* 0x000fe200078e02df */
[----:B------:R-:W-:Y:S01]  /*7430*/  LOP3.LUT P0, RZ, R206, 0x3, RZ, 0xc0, !PT ;  /* 0x00000003ceff7812 */ /* 0x000fe2000780c0ff */
[----:B-----5:R-:W-:Y:S01]  /*7440*/  IMAD R17, R28, R3, RZ ;  /* 0x000000031c117224 */ /* 0x020fe200078e02ff */
[----:B------:R-:W0:Y:S01]  /*7450*/  SHFL.IDX PT, R9, R14, RZ, 0x1c1f ;  /* 0x001c1fff0e097589 */ /* 0x000e2200000e0000 */
[----:B------:R-:W-:-:S03]  /*7460*/  VIADD R12, R24, 0x8 ;  /* 0x00000008180c7836 */ /* 0x000fc60000000000 */
[----:B------:R-:W-:Y:S01]  /*7470*/  SHFL.IDX PT, R10, R13, 0x1, 0x1c1f ;  /* 0x003c1f000d0a7f89 */ /* 0x000fe200000e0000 */
[-C--:B------:R-:W-:Y:S02]  /*7480*/  ISETP.GE.OR P1, PT, R24, R17.reuse, P0 ;  /* 0x000000111800720c */ /* 0x080fe40000726670 */
[-C--:B------:R-:W-:Y:S01]  /*7490*/  ISETP.GE.OR P0, PT, R12, R17.reuse, P0 ;  /* 0x000000110c00720c */ /* 0x080fe20000706670 */
[----:B------:R-:W1:Y:S01]  /*74a0*/  SHFL.IDX PT, R11, R14, 0x1, 0x1c1f ;  /* 0x003c1f000e0b7f89 */ /* 0x000e6200000e0000 */
[----:B------:R-:W-:-:S09]  /*74b0*/  ISETP.GE.AND P2, PT, R24, R17, PT ;  /* 0x000000111800720c */ /* 0x000fd20003f46270 */
[----:B0-----:R0:W-:Y:S04]  /*74c0*/  @!P1 ST.E desc[UR36][R8.64], R156 ;  /* 0x0000009c08009985 */ /* 0x0011e8000c101924 */
[----:B-1----:R0:W-:Y:S01]  /*74d0*/  @!P0 ST.E desc[UR36][R10.64], R157 ;  /* 0x0000009d0a008985 */ /* 0x0021e2000c101924 */
[----:B------:R-:W-:Y:S01]  /*74e0*/  ISETP.GE.AND P0, PT, R12, R17, PT ;  /* 0x000000110c00720c */ /* 0x000fe20003f06270 */
[----:B------:R-:W-:-:S12]  /*74f0*/  @P3 BRA `(.L_x_230) ;  /* 0x00000008007c3947 */ /* 0x000fd80003800000 */
[----:B0-----:R-:W-:Y:S01]  /*7500*/  IMAD R9, R204, 0x40, R153 ;  /* 0x00000040cc097824 */ /* 0x001fe200078e0299 */
[----:B------:R-:W0:Y:S01]  /*7510*/  @P4 LDC R51, c[0x0][0xbec] ;  /* 0x0002fb00ff334b82 */ /* 0x000e220000000800 */
[----:B------:R-:W-:Y:S02]  /*7520*/  ULDC.64 UR4, c[0x0][0xaa0] ;  /* 0x0002a80000047ab9 */ /* 0x000fe40000000a00 */
[----:B------:R-:W-:-:S04]  /*7530*/  IMAD.WIDE R88, R9, 0x2, R88 ;  /* 0x0000000209587825 */ /* 0x000fc800078e0258 */
[----:B------:R-:W-:Y:S01]  /*7540*/  IMAD R21, R18, UR4, RZ ;  /* 0x0000000412157c24 */ /* 0x000fe2000f8e02ff */
[----:B------:R-:W1:Y:S01]  /*7550*/  @P4 LDC R53, c[0x0][0xbf0] ;  /* 0x0002fc00ff354b82 */ /* 0x000e620000000800 */
[----:B------:R-:W-:Y:S02]  /*7560*/  IADD3 R13, P6, R88, 0x1000, RZ ;  /* 0x00001000580d7810 */ /* 0x000fe40007fde0ff */
[----:B------:R-:W-:Y:S01]  /*7570*/  IMAD R49, R4, UR5, R21 ;  /* 0x0000000504317c24 */ /* 0x000fe2000f8e0215 */
[----:B------:R-:W-:Y:S01]  /*7580*/  IADD3 R25, P5, R88, 0x2000, RZ ;  /* 0x0000200058197810 */ /* 0x000fe20007fbe0ff */
[----:B------:R-:W-:Y:S01]  /*7590*/  IMAD.WIDE.U32 R20, R4, UR4, RZ ;  /* 0x0000000404147c25 */ /* 0x000fe2000f8e00ff */
[----:B------:R-:W-:Y:S01]  /*75a0*/  LOP3.LUT R12, R13, 0x380, RZ, 0xc0, !PT ;  /* 0x000003800d0c7812 */ /* 0x000fe200078ec0ff */
[----:B------:R-:W-:Y:S01]  /*75b0*/  ULDC.64 UR4, c[0x0][0xae8] ;  /* 0x0002ba0000047ab9 */ /* 0x000fe20000000a00 */
[----:B------:R-:W-:Y:S01]  /*75c0*/  IADD3 R29, P3, R88, 0x3000, RZ ;  /* 0x00003000581d7810 */ /* 0x000fe20007f7e0ff */
[----:B------:R-:W-:Y:S01]  /*75d0*/  IMAD.IADD R21, R21, 0x1, R49 ;  /* 0x0000000115157824 */ /* 0x000fe200078e0231 */
[----:B------:R-:W-:Y:S01]  /*75e0*/  SHF.R.U64 R12, R12, 0x3, RZ ;  /* 0x000000030c0c7819 */ /* 0x000fe200000012ff */
[----:B------:R-:W-:Y:S01]  /*75f0*/  IMAD R49, R154, 0x20, R204 ;  /* 0x000000209a317824 */ /* 0x000fe200078e02cc */
[----:B------:R-:W-:Y:S01]  /*7600*/  IADD3 R33, P2, R88, 0x4000, RZ ;  /* 0x0000400058217810 */ /* 0x000fe20007f5e0ff */
[----:B------:R-:W-:Y:S01]  /*7610*/  IMAD.WIDE.U32 R20, R2, UR4, R20 ;  /* 0x0000000402147c25 */ /* 0x000fe2000f8e0014 */
[----:B------:R-:W-:-:S02]  /*7620*/  LOP3.LUT R12, R12, R13, RZ, 0x3c, !PT ;  /* 0x0000000d0c0c7212 */ /* 0x000fc400078e3cff */
[----:B------:R-:W-:Y:S01]  /*7630*/  IADD3 R37, P1, R88, 0x5000, RZ ;  /* 0x0000500058257810 */ /* 0x000fe20007f3e0ff */
[----:B------:R-:W-:Y:S01]  /*7640*/  IMAD R48, R16, 0x80, R49 ;  /* 0x0000008010307824 */ /* 0x000fe200078e0231 */
[C---:B------:R-:W-:Y:S01]  /*7650*/  IADD3 R41, P0, R88.reuse, 0x6000, RZ ;  /* 0x0000600058297810 */ /* 0x040fe20007f1e0ff */
[----:B------:R-:W-:Y:S01]  /*7660*/  IMAD.X R13, RZ, RZ, R89, P6 ;  /* 0x000000ffff0d7224 */ /* 0x000fe200030e0659 */
[----:B------:R-:W-:Y:S01]  /*7670*/  IADD3 R9, P6, R88, 0x7000, RZ ;  /* 0x0000700058097810 */ /* 0x000fe20007fde0ff */
[----:B------:R-:W-:Y:S01]  /*7680*/  IMAD R21, R2, UR5, R21 ;  /* 0x0000000502157c24 */ /* 0x000fe2000f8e0215 */
[----:B------:R-:W-:Y:S01]  /*7690*/  SHF.R.S32.HI R4, RZ, 0x1f, R19 ;  /* 0x0000001fff047819 */ /* 0x000fe20000011413 */
[----:B0-----:R-:W-:Y:S01]  /*76a0*/  @P4 IMAD.HI.U32 R2, R48, R51, RZ ;  /* 0x0000003330024227 */ /* 0x001fe200078e00ff */
[----:B------:R-:W-:Y:S01]  /*76b0*/  LOP3.LUT R24, R25, 0x380, RZ, 0xc0, !PT ;  /* 0x0000038019187812 */ /* 0x000fe200078ec0ff */
[----:B------:R-:W-:Y:S01]  /*76c0*/  ULDC.64 UR4, c[0x0][0xaf0] ;  /* 0x0002bc0000047ab9 */ /* 0x000fe20000000a00 */
[----:B------:R-:W-:-:S02]  /*76d0*/  LOP3.LUT R28, R29, 0x380, RZ, 0xc0, !PT ;  /* 0x000003801d1c7812 */ /* 0x000fc400078ec0ff */
[----:B------:R-:W-:Y:S02]  /*76e0*/  LOP3.LUT R32, R33, 0x380, RZ, 0xc0, !PT ;  /* 0x0000038021207812 */ /* 0x000fe400078ec0ff */
[----:B------:R-:W-:Y:S01]  /*76f0*/  LOP3.LUT R36, R37, 0x380, RZ, 0xc0, !PT ;  /* 0x0000038025247812 */ /* 0x000fe200078ec0ff */
[----:B------:R-:W-:Y:S01]  /*7700*/  IMAD.MOV.U32 R49, RZ, RZ, R48 ;  /* 0x000000ffff317224 */ /* 0x000fe200078e0030 */
[----:B------:R-:W-:Y:S01]  /*7710*/  LOP3.LUT R40, R41, 0x380, RZ, 0xc0, !PT ;  /* 0x0000038029287812 */ /* 0x000fe200078ec0ff */
[----:B------:R-:W-:Y:S01]  /*7720*/  IMAD.X R45, RZ, RZ, R89, P6 ;  /* 0x000000ffff2d7224 */ /* 0x000fe200030e0659 */
[----:B------:R-:W-:Y:S02]  /*7730*/  LOP3.LUT R8, R9, 0x380, RZ, 0xc0, !PT ;  /* 0x0000038009087812 */ /* 0x000fe400078ec0ff */
[----:B------:R-:W-:Y:S01]  /*7740*/  LOP3.LUT R11, R88, 0x380, RZ, 0xc0, !PT ;  /* 0x00000380580b7812 */ /* 0x000fe200078ec0ff */
[----:B------:R-:W-:Y:S01]  /*7750*/  IMAD R4, R4, UR4, RZ ;  /* 0x0000000404047c24 */ /* 0x000fe2000f8e02ff */
[----:B------:R-:W-:Y:S01]  /*7760*/  SHF.R.U64 R24, R24, 0x3, RZ ;  /* 0x0000000318187819 */ /* 0x000fe200000012ff */
[----:B------:R-:W5:Y:S01]  /*7770*/  LD.E.128 R12, desc[UR36][R12.64] ;  /* 0x000000240c0c7980 */ /* 0x000f62000c101d00 */
[----:B------:R-:W-:-:S02]  /*7780*/  SHF.R.U64 R28, R28, 0x3, RZ ;  /* 0x000000031c1c7819 */ /* 0x000fc400000012ff */
[----:B------:R-:W-:Y:S02]  /*7790*/  SHF.R.U64 R32, R32, 0x3, RZ ;  /* 0x0000000320207819 */ /* 0x000fe400000012ff */
[----:B------:R-:W-:Y:S02]  /*77a0*/  SHF.R.U64 R36, R36, 0x3, RZ ;  /* 0x0000000324247819 */ /* 0x000fe400000012ff */
[----:B------:R-:W-:Y:S02]  /*77b0*/  SHF.R.U64 R40, R40, 0x3, RZ ;  /* 0x0000000328287819 */ /* 0x000fe400000012ff */
[----:B-1----:R-:W-:Y:S02]  /*77c0*/  @P4 SHF.R.U32.HI R49, RZ, R53, R2 ;  /* 0x00000035ff314219 */ /* 0x002fe40000011602 */
[----:B------:R-:W-:Y:S02]  /*77d0*/  SHF.R.U64 R8, R8, 0x3, RZ ;  /* 0x0000000308087819 */ /* 0x000fe400000012ff */
[----:B------:R-:W-:Y:S01]  /*77e0*/  SHF.R.U64 R11, R11, 0x3, RZ ;  /* 0x000000030b0b7819 */ /* 0x000fe200000012ff */
[----:B------:R-:W-:Y:S01]  /*77f0*/  IMAD R51, R19, UR5, R4 ;  /* 0x0000000513337c24 */ /* 0x000fe2000f8e0204 */
[----:B------:R-:W-:Y:S01]  /*7800*/  LOP3.LUT R24, R24, R25, RZ, 0x3c, !PT ;  /* 0x0000001918187212 */ /* 0x000fe200078e3cff */
[--C-:B------:R-:W-:Y:S01]  /*7810*/  IMAD.X R25, RZ, RZ, R89.reuse, P5 ;  /* 0x000000ffff197224 */ /* 0x100fe200028e0659 */
[----:B------:R-:W-:Y:S01]  /*7820*/  LOP3.LUT R28, R28, R29, RZ, 0x3c, !PT ;  /* 0x0000001d1c1c7212 */ /* 0x000fe200078e3cff */
[--C-:B------:R-:W-:Y:S01]  /*7830*/  IMAD.X R29, RZ, RZ, R89.reuse, P3 ;  /* 0x000000ffff1d7224 */ /* 0x100fe200018e0659 */
[----:B------:R-:W-:Y:S01]  /*7840*/  LOP3.LUT R32, R32, R33, RZ, 0x3c, !PT ;  /* 0x0000002120207212 */ /* 0x000fe200078e3cff */
[----:B------:R-:W-:Y:S01]  /*7850*/  IMAD.X R33, RZ, RZ, R89, P2 ;  /* 0x000000ffff217224 */ /* 0x000fe200010e0659 */
[----:B------:R-:W-:Y:S01]  /*7860*/  LOP3.LUT R36, R36, R37, RZ, 0x3c, !PT ;  /* 0x0000002524247212 */ /* 0x000fe200078e3cff */
[----:B------:R-:W-:Y:S01]  /*7870*/  IMAD.MOV R4, RZ, RZ, -R49 ;  /* 0x000000ffff047224 */ /* 0x000fe200078e0a31 */
[----:B------:R-:W-:Y:S01]  /*7880*/  LOP3.LUT R40, R40, R41, RZ, 0x3c, !PT ;  /* 0x0000002928287212 */ /* 0x000fe200078e3cff */
[----:B------:R-:W-:Y:S01]  /*7890*/  IMAD.X R41, RZ, RZ, R89, P0 ;  /* 0x000000ffff297224 */ /* 0x000fe200000e0659 */
[----:B------:R-:W-:-:S02]  /*78a0*/  IADD3.X R37, RZ, R89, RZ, P1, !PT ;  /* 0x00000059ff257210 */ /* 0x000fc40000ffe4ff */
[----:B------:R-:W-:Y:S02]  /*78b0*/  LOP3.LUT R44, R8, R9, RZ, 0x3c, !PT ;  /* 0x00000009082c7212 */ /* 0x000fe400078e3cff */
[----:B------:R-:W-:Y:S01]  /*78c0*/  SHF.R.S32.HI R2, RZ, 0x1f, R49 ;  /* 0x0000001fff027819 */ /* 0x000fe20000011431 */
[----:B------:R-:W-:Y:S01]  /*78d0*/  IMAD.WIDE.U32 R18, R19, UR4, R20 ;  /* 0x0000000413127c25 */ /* 0x000fe2000f8e0014 */
[----:B------:R-:W-:Y:S01]  /*78e0*/  LOP3.LUT R88, R11, R88, RZ, 0x3c, !PT ;  /* 0x000000580b587212 */ /* 0x000fe200078e3cff */
[----:B------:R-:W-:Y:S01]  /*78f0*/  ULDC.64 UR4, c[0x0][0xae0] ;  /* 0x0002b80000047ab9 */ /* 0x000fe20000000a00 */
[----:B------:R-:W5:Y:S01]  /*7900*/  LD.E.128 R24, desc[UR36][R24.64] ;  /* 0x0000002418187980 */ /* 0x000f62000c101d00 */
[----:B------:R-:W-:Y:S02]  /*7910*/  IMAD R21, R3, R4, R48 ;  /* 0x0000000403157224 */ /* 0x000fe400078e0230 */
[----:B------:R-:W-:Y:S01]  /*7920*/  IMAD R2, R2, UR4, RZ ;  /* 0x0000000402027c24 */ /* 0x000fe2000f8e02ff */
[----:B------:R0:W5:Y:S01]  /*7930*/  LD.E.128 R8, desc[UR36][R88.64] ;  /* 0x0000002458087980 */ /* 0x000162000c101d00 */
[----:B------:R-:W-:-:S03]  /*7940*/  IMAD.IADD R19, R19, 0x1, R51 ;  /* 0x0000000113137824 */ /* 0x000fc600078e0233 */
[----:B------:R-:W5:Y:S01]  /*7950*/  LD.E.128 R28, desc[UR36][R28.64] ;  /* 0x000000241c1c7980 */ /* 0x000f62000c101d00 */
[----:B------:R-:W-:-:S03]  /*7960*/  IMAD R51, R49, UR5, R2 ;  /* 0x0000000531337c24 */ /* 0x000fc6000f8e0202 */
[----:B------:R-:W5:Y:S01]  /*7970*/  LD.E.128 R32, desc[UR36][R32.64] ;  /* 0x0000002420207980 */ /* 0x000f62000c101d00 */
[----:B------:R-:W-:-:S03]  /*7980*/  SHF.R.S32.HI R4, RZ, 0x1f, R21 ;  /* 0x0000001fff047819 */ /* 0x000fc60000011415 */
[----:B------:R-:W5:Y:S04]  /*7990*/  LD.E.128 R36, desc[UR36][R36.64] ;  /* 0x0000002424247980 */ /* 0x000f68000c101d00 */
[----:B------:R-:W5:Y:S04]  /*79a0*/  LD.E.128 R40, desc[UR36][R40.64] ;  /* 0x0000002428287980 */ /* 0x000f68000c101d00 */
[----:B------:R-:W5:Y:S01]  /*79b0*/  LD.E.128 R44, desc[UR36][R44.64] ;  /* 0x000000242c2c7980 */ /* 0x000f62000c101d00 */
[----:B------:R-:W-:Y:S01]  /*79c0*/  IMAD.WIDE.U32 R2, R49, UR4, R18 ;  /* 0x0000000431027c25 */ /* 0x000fe2000f8e0012 */
[----:B------:R-:W-:Y:S01]  /*79d0*/  ULDC.64 UR4, c[0x0][0xad8] ;  /* 0x0002b60000047ab9 */ /* 0x000fe20000000a00 */
[----:B------:R-:W-:Y:S01]  /*79e0*/  @!PT LDS RZ, [RZ] ;  /* 0x00000000fffff984 */ /* 0x000fe20000000800 */
[----:B------:R-:W-:Y:S01]  /*79f0*/  @!PT LDS RZ, [RZ] ;  /* 0x00000000fffff984 */ /* 0x000fe20000000800 */
[----:B------:R-:W-:Y:S01]  /*7a00*/  @!PT LDS RZ, [RZ] ;  /* 0x00000000fffff984 */ /* 0x000fe20000000800 */
[----:B------:R-:W-:Y:S01]  /*7a10*/  @!PT LDS RZ, [RZ] ;  /* 0x00000000fffff984 */ /* 0x000fe20000000800 */
[----:B------:R1:W-:Y:S06]  /*7a20*/  MEMBAR.ALL.CTA ;  /* 0x0000000000007992 */ /* 0x0003ec0000008000 */
[----:B-1----:R-:W1:Y:S01]  /*7a30*/  FENCE.VIEW.ASYNC.S ;  /* 0x00000000000073c6 */ /* 0x002e620000000000 */
[----:B------:R-:W-:-:S02]  /*7a40*/  IMAD R20, R16, 0x80, R204 ;  /* 0x0000008010147824 */ /* 0x000fc400078e02cc */
[----:B------:R-:W-:Y:S02]  /*7a50*/  IMAD.IADD R3, R3, 0x1, R51 ;  /* 0x0000000103037824 */ /* 0x000fe400078e0233 */
[----:B------:R-:W-:Y:S02]  /*7a60*/  IMAD R16, R4, UR4, RZ ;  /* 0x0000000404107c24 */ /* 0x000fe4000f8e02ff */
[----:B------:R-:W-:Y:S02]  /*7a70*/  VIADD R4, R20, 0x20 ;  /* 0x0000002014047836 */ /* 0x000fe40000000000 */
[C---:B------:R-:W-:Y:S02]  /*7a80*/  IMAD R19, R21.reuse, UR5, R16 ;  /* 0x0000000515137c24 */ /* 0x040fe4000f8e0210 */
[----:B------:R-:W-:Y:S01]  /*7a90*/  IMAD.WIDE.U32 R2, R21, UR4, R2 ;  /* 0x0000000415027c25 */ /* 0x000fe2000f8e0002 */
[-C--:B------:R-:W-:Y:S01]  /*7aa0*/  ISETP.GE.AND P0, PT, R4, R17.reuse, PT ;  /* 0x000000110400720c */ /* 0x080fe20003f06270 */
[----:B------:R-:W-:Y:S01]  /*7ab0*/  ULDC.64 UR4, c[0x0][0xa80] ;  /* 0x0002a00000047ab9 */ /* 0x000fe20000000a00 */
[----:B------:R-:W-:Y:S01]  /*7ac0*/  ISETP.GE.AND P2, PT, R20, R17, PT ;  /* 0x000000111400720c */ /* 0x000fe20003f46270 */
[----:B------:R-:W-:-:S02]  /*7ad0*/  VIADD R0, R0, 0x28820 ;  /* 0x0002882000007836 */ /* 0x000fc40000000000 */
[----:B------:R-:W-:Y:S01]  /*7ae0*/  VIADD R4, R20, 0x40 ;  /* 0x0000004014047836 */ /* 0x000fe20000000000 */
[----:B------:R-:W-:Y:S01]  /*7af0*/  LEA R16, P3, R2, UR4, 0x1 ;  /* 0x0000000402107c11 */ /* 0x000fe2000f8608ff */
[----:B------:R-:W-:Y:S01]  /*7b00*/  IMAD.IADD R3, R3, 0x1, R19 ;  /* 0x0000000103037824 */ /* 0x000fe200078e0213 */
[----:B------:R-:W-:Y:S02]  /*7b10*/  PRMT R0, RZ, 0x654, R0 ;  /* 0x00000654ff007816 */ /* 0x000fe40000000000 */
[----:B------:R-:W-:Y:S02]  /*7b20*/  ISETP.GE.AND P1, PT, R4, R17, PT ;  /* 0x000000110400720c */ /* 0x000fe40003f26270 */
[----:B------:R-:W-:Y:S01]  /*7b30*/  LEA.HI.X R4, R2, UR5, R3, 0x1, P3 ;  /* 0x0000000502047c11 */ /* 0x000fe200098f0c03 */
[----:B-1----:R1:W-:Y:S01]  /*7b40*/  SYNCS.ARRIVE.TRANS64.RED.A1T0 RZ, [R0+URZ], RZ ;  /* 0x000000ff00ff79a7 */ /* 0x0023e2000810043f */
[----:B------:R0:W2:Y:S01]  /*7b50*/  SHFL.IDX PT, R18, R16, RZ, 0x181f ;  /* 0x00181fff10127589 */ /* 0x0000a200000e0000 */
[----:B------:R-:W-:Y:S03]  /*7b60*/  BSSY B1, `(.L_x_231) ;  /* 0x000000c000017945 */ /* 0x000fe60003800000 */
[----:B-1----:R0:W1:Y:S01]  /*7b70*/  SHFL.IDX PT, R0, R4, RZ, 0x181f ;  /* 0x00181fff04007589 */ /* 0x00206200000e0000 */
[----:B------:R-:W-:Y:S05]  /*7b80*/  @P2 BRA `(.L_x_232) ;  /* 0x0000000000242947 */ /* 0x000fea0003800000 */
[----:B------:R-:W-:Y:S02]  /*7b90*/  ULDC UR4, c[0x0][0xac8] ;  /* 0x0002b20000047ab9 */ /* 0x000fe40000000800 */
[----:B------:R-:W-:Y:S02]  /*7ba0*/  ISETP.GE.AND P2, PT, R153, UR4, PT ;  /* 0x0000000499007c0c */ /* 0x000fe4000bf46270 */
[----:B------:R-:W-:-:S11]  /*7bb0*/  ISETP.GE.AND P3, PT, R23, UR4, PT ;  /* 0x0000000417007c0c */ /* 0x000fd6000bf66270 */
[-C--:B--2---:R-:W-:Y:S02]  /*7bc0*/  @!P2 LEA R2, P4, R153, R18.reuse, 0x1 ;  /* 0x000000129902a211 */ /* 0x084fe400078808ff */
[----:B------:R-:W-:Y:S02]  /*7bd0*/  @!P3 LEA R18, P5, R23, R18, 0x1 ;  /* 0x000000121712b211 */ /* 0x000fe400078a08ff */
[-C--:B-1----:R-:W-:Y:S02]  /*7be0*/  @!P2 LEA.HI.X R3, R153, R0.reuse, R227, 0x1, P4 ;  /* 0x000000009903a211 */ /* 0x082fe400020f0ce3 */
[----:B------:R-:W-:-:S03]  /*7bf0*/  @!P3 LEA.HI.X R19, R23, R0, R226, 0x1, P5 ;  /* 0x000000001713b211 */ /* 0x000fc600028f0ce2 */
[----:B-----5:R3:W-:Y:S04]  /*7c00*/  @!P2 ST.E.128 desc[UR36][R2.64], R8 ;  /* 0x000000080200a985 */ /* 0x0207e8000c101d24 */
[----:B------:R3:W-:Y:S02]  /*7c10*/  @!P3 ST.E.128 desc[UR36][R18.64], R32 ;  /* 0x000000201200b985 */ /* 0x0007e4000c101d24 */
.L_x_232:
[----:B------:R-:W-:Y:S05]  /*7c20*/  BSYNC B1 ;  /* 0x0000000000017941 */ /* 0x000fea0003800000 */
.L_x_231:
[----:B-1----:R1:W4:Y:S01]  /*7c30*/  SHFL.IDX PT, R0, R4, 0x1, 0x181f ;  /* 0x00381f0004007f89 */ /* 0x00232200000e0000 */
[----:B------:R-:W-:Y:S03]  /*7c40*/  BSSY B1, `(.L_x_233) ;  /* 0x000000c000017945 */ /* 0x000fe60003800000 */
[----:B---3-5:R1:W3:Y:S01]  /*7c50*/  SHFL.IDX PT, R8, R16, 0x1, 0x181f ;  /* 0x00381f0010087f89 */ /* 0x0282e200000e0000 */
[----:B------:R-:W-:Y:S05]  /*7c60*/  @P0 BRA `(.L_x_234) ;  /* 0x0000000000240947 */ /* 0x000fea0003800000 */
[----:B------:R-:W-:Y:S02]  /*7c70*/  ULDC UR4, c[0x0][0xac8] ;  /* 0x0002b20000047ab9 */ /* 0x000fe40000000800 */
[----:B------:R-:W-:Y:S02]  /*7c80*/  ISETP.GE.AND P3, PT, R153, UR4, PT ;  /* 0x0000000499007c0c */ /* 0x000fe4000bf66270 */
[----:B------:R-:W-:-:S11]  /*7c90*/  ISETP.GE.AND P4, PT, R23, UR4, PT ;  /* 0x0000000417007c0c */ /* 0x000fd6000bf86270 */
[-C--:B---3--:R-:W-:Y:S02]  /*7ca0*/  @!P3 LEA R2, P0, R153, R8.reuse, 0x1 ;  /* 0x000000089902b211 */ /* 0x088fe400078008ff */
[----:B------:R-:W-:Y:S02]  /*7cb0*/  @!P4 LEA R8, P2, R23, R8, 0x1 ;  /* 0x000000081708c211 */ /* 0x000fe400078408ff */
[-C--:B----4-:R-:W-:Y:S02]  /*7cc0*/  @!P3 LEA.HI.X R3, R153, R0.reuse, R227, 0x1, P0 ;  /* 0x000000009903b211 */ /* 0x090fe400000f0ce3 */
[----:B------:R-:W-:-:S03]  /*7cd0*/  @!P4 LEA.HI.X R9, R23, R0, R226, 0x1, P2 ;  /* 0x000000001709c211 */ /* 0x000fc600010f0ce2 */
[----:B------:R3:W-:Y:S04]  /*7ce0*/  @!P3 ST.E.128 desc[UR36][R2.64], R12 ;  /* 0x0000000c0200b985 */ /* 0x0007e8000c101d24 */
[----:B------:R3:W-:Y:S02]  /*7cf0*/  @!P4 ST.E.128 desc[UR36][R8.64], R36 ;  /* 0x000000240800c985 */ /* 0x0007e4000c101d24 */
.L_x_234:
[----:B------:R-:W-:Y:S05]  /*7d00*/  BSYNC B1 ;  /* 0x0000000000017941 */ /* 0x000fea0003800000 */
.L_x_233:
[----:B----4-:R4:W0:Y:S01]  /*7d10*/  SHFL.IDX PT, R0, R4, 0x2, 0x181f ;  /* 0x00581f0004007f89 */ /* 0x01082200000e0000 */
[----:B------:R-:W-:Y:S03]  /*7d20*/  BSSY B1, `(.L_x_235) ;  /* 0x000000c000017945 */ /* 0x000fe60003800000 */
[----:B---3--:R4:W3:Y:S01]  /*7d30*/  SHFL.IDX PT, R8, R16, 0x2, 0x181f ;  /* 0x00581f0010087f89 */ /* 0x0088e200000e0000 */
[----:B------:R-:W-:Y:S05]  /*7d40*/  @P1 BRA `(.L_x_236) ;  /* 0x0000000000241947 */ /* 0x000fea0003800000 */
[----:B------:R-:W-:Y:S02]  /*7d50*/  ULDC UR4, c[0x0][0xac8] ;  /* 0x0002b20000047ab9 */ /* 0x000fe40000000800 */
[----:B------:R-:W-:Y:S02]  /*7d60*/  ISETP.GE.AND P2, PT, R153, UR4, PT ;  /* 0x0000000499007c0c */ /* 0x000fe4000bf46270 */
[----:B------:R-:W-:-:S11]  /*7d70*/  ISETP.GE.AND P3, PT, R23, UR4, PT ;  /* 0x0000000417007c0c */ /* 0x000fd6000bf66270 */
[-C--:B---3--:R-:W-:Y:S02]  /*7d80*/  @!P2 LEA R2, P0, R153, R8.reuse, 0x1 ;  /* 0x000000089902a211 */ /* 0x088fe400078008ff */
[----:B------:R-:W-:Y:S02]  /*7d90*/  @!P3 LEA R8, P1, R23, R8, 0x1 ;  /* 0x000000081708b211 */ /* 0x000fe400078208ff */
[-C--:B0-----:R-:W-:Y:S02]  /*7da0*/  @!P2 LEA.HI.X R3, R153, R0.reuse, R227, 0x1, P0 ;  /* 0x000000009903a211 */ /* 0x081fe400000f0ce3 */
[----:B------:R-:W-:-:S03]  /*7db0*/  @!P3 LEA.HI.X R9, R23, R0, R226, 0x1, P1 ;  /* 0x000000001709b211 */ /* 0x000fc600008f0ce2 */
[----:B------:R0:W-:Y:S04]  /*7dc0*/  @!P2 ST.E.128 desc[UR36][R2.64], R24 ;  /* 0x000000180200a985 */ /* 0x0001e8000c101d24 */
[----:B------:R0:W-:Y:S02]  /*7dd0*/  @!P3 ST.E.128 desc[UR36][R8.64], R40 ;  /* 0x000000280800b985 */ /* 0x0001e4000c101d24 */
.L_x_236:
[----:B------:R-:W-:Y:S05]  /*7de0*/  BSYNC B1 ;  /* 0x0000000000017941 */ /* 0x000fea0003800000 */
.L_x_235:
[----:B0-----:R-:W-:Y:S01]  /*7df0*/  VIADD R0, R20, 0x60 ;  /* 0x0000006014007836 */ /* 0x001fe20000000000 */
[----:B-1--4-:R-:W0:Y:S04]  /*7e00*/  SHFL.IDX PT, R4, R4, 0x3, 0x181f ;  /* 0x00781f0004047f89 */ /* 0x012e2800000e0000 */
[----:B------:R-:W-:Y:S01]  /*7e10*/  ISETP.GE.AND P0, PT, R0, R17, PT ;  /* 0x000000110000720c */ /* 0x000fe20003f06270 */
[----:B------:R-:W1:-:S12]  /*7e20*/  SHFL.IDX PT, R16, R16, 0x3, 0x181f ;  /* 0x00781f0010107f89 */ /* 0x000e5800000e0000 */
[----:B------:R-:W-:Y:S05]  /*7e30*/  @P0 BRA `(.L_x_237) ;  /* 0x0000001400d80947 */ /* 0x000fea0003800000 */
[----:B------:R-:W-:Y:S02]  /*7e40*/  ULDC UR4, c[0x0][0xac8] ;  /* 0x0002b20000047ab9 */ /* 0x000fe40000000800 */
[----:B------:R-:W-:-:S13]  /*7e50*/  ISETP.GE.AND P1, PT, R153, UR4, PT ;  /* 0x0000000499007c0c */ /* 0x000fda000bf26270 */
[----:B-1----:R-:W-:-:S04]  /*7e60*/  @!P1 LEA R2, P0, R153, R16, 0x1 ;  /* 0x0000001099029211 */ /* 0x002fc800078008ff */
[----:B0-----:R-:W-:Y:S02]  /*7e70*/  @!P1 LEA.HI.X R3, R153, R4, R227, 0x1, P0 ;  /* 0x0000000499039211 */ /* 0x001fe400000f0ce3 */
[----:B------:R-:W-:-:S03]  /*7e80*/  ISETP.GE.AND P0, PT, R23, UR4, PT ;  /* 0x0000000417007c0c */ /* 0x000fc6000bf06270 */
[----:B------:R0:W-:Y:S10]  /*7e90*/  @!P1 ST.E.128 desc[UR36][R2.64], R28 ;  /* 0x0000001c02009985 */ /* 0x0001f4000c101d24 */
[----:B------:R-:W-:Y:S05]  /*7ea0*/  @P0 BRA `(.L_x_237) ;  /* 0x0000001400bc0947 */ /* 0x000fea0003800000 */
[----:B0-----:R-:W-:-:S04]  /*7eb0*/  LEA R2, P0, R23, R16, 0x1 ;  /* 0x0000001017027211 */ /* 0x001fc800078008ff */
[----:B------:R-:W-:-:S05]  /*7ec0*/  LEA.HI.X R3, R23, R4, R226, 0x1, P0 ;  /* 0x0000000417037211 */ /* 0x000fca00000f0ce2 */
[----:B------:R0:W-:Y:S01]  /*7ed0*/  ST.E.128 desc[UR36][R2.64], R44 ;  /* 0x0000002c02007985 */ /* 0x0001e2000c101d24 */
[----:B------:R-:W-:Y:S05]  /*7ee0*/  BRA `(.L_x_237) ;  /* 0x0000001400ac7947 */ /* 0x000fea0003800000 */
.L_x_230:
[----:B0-----:R-:W0:Y:S01]  /*7ef0*/  @P4 LDC R10, c[0x0][0xbec] ;  /* 0x0002fb00ff0a4b82 */ /* 0x001e220000000800 */
[----:B------:R-:W-:Y:S01]  /*7f00*/  ULDC.64 UR4, c[0x0][0xb08] ;  /* 0x0002c20000047ab9 */ /* 0x000fe20000000a00 */
[----:B------:R-:W-:Y:S01]  /*7f10*/  ULDC.64 UR6, c[0x0][0xb30] ;  /* 0x0002cc0000067ab9 */ /* 0x000fe20000000a00 */
[----:B------:R-:W-:Y:S01]  /*7f20*/  IMAD R11, R18, UR4, RZ ;  /* 0x00000004120b7c24 */ /* 0x000fe2000f8e02ff */
[----:B------:R-:W-:Y:S01]  /*7f30*/  BSSY B1, `(.L_x_238) ;  /* 0x000006a000017945 */ /* 0x000fe20003800000 */
[----:B------:R-:W-:-:S03]  /*7f40*/  IMAD.WIDE.U32 R8, R4, UR4, RZ ;  /* 0x0000000404087c25 */ /* 0x000fc6000f8e00ff */
[----:B------:R-:W1:Y:S01]  /*7f50*/  @P4 LDC R15, c[0x0][0xbf0] ;  /* 0x0002fc00ff0f4b82 */ /* 0x000e620000000800 */
[----:B------:R-:W-:Y:S01]  /*7f60*/  IMAD R11, R4, UR5, R11 ;  /* 0x00000005040b7c24 */ /* 0x000fe2000f8e020b */
[----:B------:R-:W-:Y:S01]  /*7f70*/  ULDC.64 UR4, c[0x0][0xb38] ;  /* 0x0002ce0000047ab9 */ /* 0x000fe20000000a00 */
[----:B------:R-:W-:-:S03]  /*7f80*/  SHF.R.S32.HI R4, RZ, 0x1f, R19 ;  /* 0x0000001fff047819 */ /* 0x000fc60000011413 */
[----:B------:R-:W-:Y:S01]  /*7f90*/  IADD3 R9, R9, R11, RZ ;  /* 0x0000000b09097210 */ /* 0x000fe20007ffe0ff */
[----:B------:R-:W-:Y:S02]  /*7fa0*/  IMAD.MOV.U32 R11, RZ, RZ, R99 ;  /* 0x000000ffff0b7224 */ /* 0x000fe400078e0063 */
[----:B------:R-:W-:-:S04]  /*7fb0*/  IMAD.WIDE.U32 R8, R2, UR4, R8 ;  /* 0x0000000402087c25 */ /* 0x000fc8000f8e0008 */
[----:B------:R-:W-:Y:S01]  /*7fc0*/  IMAD R9, R2, UR5, R9 ;  /* 0x0000000502097c24 */ /* 0x000fe2000f8e0209 */
[----:B------:R-:W-:Y:S01]  /*7fd0*/  ULDC.64 UR4, c[0x0][0xb40] ;  /* 0x0002d00000047ab9 */ /* 0x000fe20000000a00 */
[----:B0-----:R-:W-:-:S04]  /*7fe0*/  @P4 IMAD.HI.U32 R10, R99, R10, RZ ;  /* 0x0000000a630a4227 */ /* 0x001fc800078e00ff */
[----:B------:R-:W-:Y:S02]  /*7ff0*/  IMAD R2, R4, UR4, RZ ;  /* 0x0000000404027c24 */ /* 0x000fe4000f8e02ff */
[----:B------:R-:W-:Y:S01]  /*8000*/  IMAD.WIDE.U32 R8, R19, UR4, R8 ;  /* 0x0000000413087c25 */ /* 0x000fe2000f8e0008 */
[----:B-1----:R-:W-:-:S03]  /*8010*/  @P4 SHF.R.U32.HI R11, RZ, R15, R10 ;  /* 0x0000000fff0b4219 */ /* 0x002fc6000001160a */
[----:B------:R-:W-:Y:S01]  /*8020*/  IMAD R13, R19, UR5, R2 ;  /* 0x00000005130d7c24 */ /* 0x000fe2000f8e0202 */
[----:B------:R-:W-:Y:S01]  /*8030*/  ULDC.64 UR4, c[0x0][0xb48] ;  /* 0x0002d20000047ab9 */ /* 0x000fe20000000a00 */
[--C-:B------:R-:W-:Y:S01]  /*8040*/  IMAD.MOV R4, RZ, RZ, -R11.reuse ;  /* 0x000000ffff047224 */ /* 0x100fe200078e0a0b */
[----:B------:R-:W-:Y:S01]  /*8050*/  SHF.R.S32.HI R2, RZ, 0x1f, R11 ;  /* 0x0000001fff027819 */ /* 0x000fe2000001140b */
[----:B------:R-:W-:Y:S02]  /*8060*/  IMAD.IADD R9, R9, 0x1, R13 ;  /* 0x0000000109097824 */ /* 0x000fe400078e020d */
[----:B------:R-:W-:Y:S02]  /*8070*/  IMAD R13, R3, R4, R99 ;  /* 0x00000004030d7224 */ /* 0x000fe400078e0263 */
[----:B------:R-:W-:-:S03]  /*8080*/  IMAD.WIDE.U32 R8, R201, UR4, R8 ;  /* 0x00000004c9087c25 */ /* 0x000fc6000f8e0008 */
[----:B------:R-:W-:Y:S01]  /*8090*/  SHF.R.S32.HI R4, RZ, 0x1f, R13 ;  /* 0x0000001fff047819 */ /* 0x000fe2000001140d */
[----:B------:R-:W-:Y:S02]  /*80a0*/  IMAD R2, R2, UR6, RZ ;  /* 0x0000000602027c24 */ /* 0x000fe4000f8e02ff */
[----:B------:R-:W-:Y:S01]  /*80b0*/  IMAD R9, R201, UR5, R9 ;  /* 0x00000005c9097c24 */ /* 0x000fe2000f8e0209 */
[----:B------:R-:W-:Y:S01]  /*80c0*/  ULDC.64 UR4, c[0x0][0xb28] ;  /* 0x0002ca0000047ab9 */ /* 0x000fe20000000a00 */
[C---:B------:R-:W-:Y:S02]  /*80d0*/  IMAD R15, R11.reuse, UR7, R2 ;  /* 0x000000070b0f7c24 */ /* 0x040fe4000f8e0202 */
[----:B------:R-:W-:-:S04]  /*80e0*/  IMAD.WIDE.U32 R2, R11, UR6, R8 ;  /* 0x000000060b027c25 */ /* 0x000fc8000f8e0008 */
[----:B------:R-:W-:Y:S02]  /*80f0*/  IMAD R4, R4, UR4, RZ ;  /* 0x0000000404047c24 */ /* 0x000fe4000f8e02ff */
[----:B------:R-:W-:Y:S02]  /*8100*/  IMAD.IADD R3, R3, 0x1, R15 ;  /* 0x0000000103037824 */ /* 0x000fe400078e020f */
[C---:B------:R-:W-:Y:S02]  /*8110*/  IMAD R9, R13.reuse, UR5, R4 ;  /* 0x000000050d097c24 */ /* 0x040fe4000f8e0204 */
[----:B------:R-:W-:Y:S01]  /*8120*/  IMAD.WIDE.U32 R2, R13, UR4, R2 ;  /* 0x000000040d027c25 */ /* 0x000fe2000f8e0002 */
[----:B------:R-:W-:-:S03]  /*8130*/  ULDC.64 UR4, c[0x0][0xb00] ;  /* 0x0002c00000047ab9 */ /* 0x000fc60000000a00 */
[----:B------:R-:W-:Y:S01]  /*8140*/  VIADD R4, R0, 0x28820 ;  /* 0x0002882000047836 */ /* 0x000fe20000000000 */
[----:B------:R-:W-:Y:S01]  /*8150*/  LEA R0, P1, R2, UR4, 0x2 ;  /* 0x0000000402007c11 */ /* 0x000fe2000f8210ff */
[----:B------:R-:W-:-:S03]  /*8160*/  IMAD.IADD R3, R3, 0x1, R9 ;  /* 0x0000000103037824 */ /* 0x000fc600078e0209 */
[----:B------:R-:W-:Y:S02]  /*8170*/  PRMT R8, RZ, 0x654, R4 ;  /* 0x00000654ff087816 */ /* 0x000fe40000000004 */
[----:B------:R-:W-:Y:S02]  /*8180*/  LEA.HI.X R4, R2, UR5, R3, 0x2, P1 ;  /* 0x0000000502047c11 */ /* 0x000fe400088f1403 */
[----:B------:R0:W-:Y:S03]  /*8190*/  SYNCS.ARRIVE.TRANS64.RED.A1T0 RZ, [R8+URZ], RZ ;  /* 0x000000ff08ff79a7 */ /* 0x0001e6000810043f */
[----:B------:R1:W2:Y:S04]  /*81a0*/  SHFL.IDX PT, R9, R4, RZ, 0x1c1f ;  /* 0x001c1fff04097589 */ /* 0x0002a800000e0000 */
[----:B0-----:R1:W0:Y:S01]  /*81b0*/  SHFL.IDX PT, R8, R0, RZ, 0x1c1f ;  /* 0x001c1fff00087589 */ /* 0x00122200000e0000 */
[----:B------:R-:W-:Y:S05]  /*81c0*/  @P2 BRA `(.L_x_239) ;  /* 0x0000000400002947 */ /* 0x000fea0003800000 */
[----:B------:R-:W-:Y:S02]  /*81d0*/  ULDC UR4, c[0x0][0xac8] ;  /* 0x0002b20000047ab9 */ /* 0x000fe40000000800 */
[----:B------:R-:W-:Y:S02]  /*81e0*/  ISETP.GE.AND P3, PT, R200, UR4, PT ;  /* 0x00000004c8007c0c */ /* 0x000fe4000bf66270 */
[----:B------:R-:W-:Y:S02]  /*81f0*/  ISETP.GE.AND P1, PT, R203, UR4, PT ;  /* 0x00000004cb007c0c */ /* 0x000fe4000bf26270 */
[----:B------:R-:W-:Y:S02]  /*8200*/  ISETP.GE.AND P4, PT, R199, UR4, PT ;  /* 0x00000004c7007c0c */ /* 0x000fe4000bf86270 */
[----:B------:R-:W-:-:S07]  /*8210*/  ISETP.GE.AND P2, PT, R198, UR4, PT ;  /* 0x00000004c6007c0c */ /* 0x000fce000bf46270 */
[CC--:B0-----:R-:W-:Y:S02]  /*8220*/  @!P3 LEA R10, P5, R200.reuse, R8.reuse, 0x2 ;  /* 0x00000008c80ab211 */ /* 0x0c1fe400078a10ff */
[----:B--2---:R-:W-:Y:S02]  /*8230*/  @!P1 IMAD.WIDE R2, R203, 0x4, R8 ;  /* 0x00000004cb029825 */ /* 0x004fe400078e0208 */
[----:B------:R-:W-:Y:S02]  /*8240*/  @!P3 LEA.HI.X R11, R200, R9, R221, 0x2, P5 ;  /* 0x00000009c80bb211 */ /* 0x000fe400028f14dd */
[-C--:B------:R-:W-:Y:S01]  /*8250*/  @!P4 LEA R12, P5, R199, R8.reuse, 0x2 ;  /* 0x00000008c70cc211 */ /* 0x080fe200078a10ff */
[----:B------:R0:W-:Y:S01]  /*8260*/  @!P1 ST.E.64 desc[UR36][R2.64], R20 ;  /* 0x0000001402009985 */ /* 0x0001e2000c101b24 */
[----:B------:R-:W-:Y:S02]  /*8270*/  ISETP.GE.AND P1, PT, R197, UR4, PT ;  /* 0x00000004c5007c0c */ /* 0x000fe4000bf26270 */
[----:B------:R-:W-:Y:S01]  /*8280*/  @!P2 LEA R14, P6, R198, R8, 0x2 ;  /* 0x00000008c60ea211 */ /* 0x000fe200078c10ff */
[----:B------:R2:W-:Y:S01]  /*8290*/  @!P3 ST.E.64 desc[UR36][R10.64], R36 ;  /* 0x000000240a00b985 */ /* 0x0005e2000c101b24 */
[----:B------:R-:W-:-:S02]  /*82a0*/  ISETP.GE.AND P3, PT, R196, UR4, PT ;  /* 0x00000004c4007c0c */ /* 0x000fc4000bf66270 */
[-C--:B------:R-:W-:Y:S02]  /*82b0*/  @!P4 LEA.HI.X R13, R199, R9.reuse, R220, 0x2, P5 ;  /* 0x00000009c70dc211 */ /* 0x080fe400028f14dc */
[----:B------:R-:W-:Y:S02]  /*82c0*/  @!P2 LEA.HI.X R15, R198, R9, R219, 0x2, P6 ;  /* 0x00000009c60fa211 */ /* 0x000fe400030f14db */
[----:B------:R-:W-:Y:S01]  /*82d0*/  ISETP.GE.AND P5, PT, R195, UR4, PT ;  /* 0x00000004c3007c0c */ /* 0x000fe2000bfa6270 */
[----:B------:R3:W-:Y:S02]  /*82e0*/  @!P4 ST.E.64 desc[UR36][R12.64], R38 ;  /* 0x000000260c00c985 */ /* 0x0007e4000c101b24 */
[----:B------:R-:W-:Y:S02]  /*82f0*/  @!P1 LEA R16, P4, R197, R8, 0x2 ;  /* 0x00000008c5109211 */ /* 0x000fe400078810ff */
[----:B------:R4:W-:Y:S01]  /*8300*/  @!P2 ST.E.64 desc[UR36][R14.64], R40 ;  /* 0x000000280e00a985 */ /* 0x0009e2000c101b24 */
[----:B------:R-:W-:-:S02]  /*8310*/  ISETP.GE.AND P2, PT, R194, UR4, PT ;  /* 0x00000004c2007c0c */ /* 0x000fc4000bf46270 */
[CC--:B0-----:R-:W-:Y:S02]  /*8320*/  @!P3 LEA R2, P6, R196.reuse, R8.reuse, 0x2 ;  /* 0x00000008c402b211 */ /* 0x0c1fe400078c10ff */
[-C--:B------:R-:W-:Y:S02]  /*8330*/  @!P1 LEA.HI.X R17, R197, R9.reuse, R218, 0x2, P4 ;  /* 0x00000009c5119211 */ /* 0x080fe400020f14da */
[----:B------:R-:W-:Y:S02]  /*8340*/  @!P3 LEA.HI.X R3, R196, R9, R217, 0x2, P6 ;  /* 0x00000009c403b211 */ /* 0x000fe400030f14d9 */
[----:B------:R-:W-:Y:S01]  /*8350*/  ISETP.GE.AND P4, PT, R193, UR4, PT ;  /* 0x00000004c1007c0c */ /* 0x000fe2000bf86270 */
[----:B------:R0:W-:Y:S01]  /*8360*/  @!P1 ST.E.64 desc[UR36][R16.64], R42 ;  /* 0x0000002a10009985 */ /* 0x0001e2000c101b24 */
[----:B--2---:R-:W-:-:S03]  /*8370*/  @!P5 LEA R10, P1, R195, R8, 0x2 ;  /* 0x00000008c30ad211 */ /* 0x004fc600078210ff */
[----:B------:R2:W-:Y:S01]  /*8380*/  @!P3 ST.E.64 desc[UR36][R2.64], R44 ;  /* 0x0000002c0200b985 */ /* 0x0005e2000c101b24 */
[-C--:B---3--:R-:W-:Y:S02]  /*8390*/  @!P2 LEA R12, P6, R194, R8.reuse, 0x2 ;  /* 0x00000008c20ca211 */ /* 0x088fe400078c10ff */
[----:B------:R-:W-:Y:S02]  /*83a0*/  ISETP.GE.AND P3, PT, R192, UR4, PT ;  /* 0x00000004c0007c0c */ /* 0x000fe4000bf66270 */
[-C--:B------:R-:W-:Y:S02]  /*83b0*/  @!P5 LEA.HI.X R11, R195, R9.reuse, R216, 0x2, P1 ;  /* 0x00000009c30bd211 */ /* 0x080fe400008f14d8 */
[----:B------:R-:W-:Y:S02]  /*83c0*/  ISETP.GE.AND P1, PT, R191, UR4, PT ;  /* 0x00000004bf007c0c */ /* 0x000fe4000bf26270 */
[----:B------:R-:W-:Y:S01]  /*83d0*/  @!P2 LEA.HI.X R13, R194, R9, R215, 0x2, P6 ;  /* 0x00000009c20da211 */ /* 0x000fe200030f14d7 */
[----:B------:R3:W-:Y:S01]  /*83e0*/  @!P5 ST.E.64 desc[UR36][R10.64], R46 ;  /* 0x0000002e0a00d985 */ /* 0x0007e2000c101b24 */
[----:B----4-:R-:W-:-:S03]  /*83f0*/  @!P4 LEA R14, P6, R193, R8, 0x2 ;  /* 0x00000008c10ec211 */ /* 0x010fc600078c10ff */
[----:B------:R4:W-:Y:S01]  /*8400*/  @!P2 ST.E.64 desc[UR36][R12.64], R48 ;  /* 0x000000300c00a985 */ /* 0x0009e2000c101b24 */
[----:B------:R-:W-:Y:S02]  /*8410*/  ISETP.GE.AND P2, PT, R190, UR4, PT ;  /* 0x00000004be007c0c */ /* 0x000fe4000bf46270 */
[-C--:B------:R-:W-:Y:S02]  /*8420*/  @!P4 LEA.HI.X R15, R193, R9.reuse, R214, 0x2, P6 ;  /* 0x00000009c10fc211 */ /* 0x080fe400030f14d6 */
[CC--:B0-----:R-:W-:Y:S02]  /*8430*/  @!P3 LEA R16, P5, R192.reuse, R8.reuse, 0x2 ;  /* 0x00000008c010b211 */ /* 0x0c1fe400078a10ff */
[----:B--2---:R-:W-:Y:S01]  /*8440*/  @!P1 LEA R2, P6, R191, R8, 0x2 ;  /* 0x00000008bf029211 */ /* 0x004fe200078c10ff */
[----:B------:R0:W-:Y:S01]  /*8450*/  @!P4 ST.E.64 desc[UR36][R14.64], R50 ;  /* 0x000000320e00c985 */ /* 0x0001e2000c101b24 */
[----:B------:R-:W-:Y:S02]  /*8460*/  @!P3 LEA.HI.X R17, R192, R9, R213, 0x2, P5 ;  /* 0x00000009c011b211 */ /* 0x000fe400028f14d5 */
[----:B------:R-:W-:-:S02]  /*8470*/  ISETP.GE.AND P4, PT, R189, UR4, PT ;  /* 0x00000004bd007c0c */ /* 0x000fc4000bf86270 */
[-C--:B------:R-:W-:Y:S01]  /*8480*/  @!P1 LEA.HI.X R3, R191, R9.reuse, R212, 0x2, P6 ;  /* 0x00000009bf039211 */ /* 0x080fe200030f14d4 */
[----:B------:R2:W-:Y:S01]  /*8490*/  @!P3 ST.E.64 desc[UR36][R16.64], R52 ;  /* 0x000000341000b985 */ /* 0x0005e2000c101b24 */
[----:B------:R-:W-:Y:S02]  /*84a0*/  ISETP.GE.AND P5, PT, R188, UR4, PT ;  /* 0x00000004bc007c0c */ /* 0x000fe4000bfa6270 */
[----:B---3--:R-:W-:Y:S01]  /*84b0*/  @!P2 LEA R10, P6, R190, R8, 0x2 ;  /* 0x00000008be0aa211 */ /* 0x008fe200078c10ff */
[----:B------:R3:W-:Y:S01]  /*84c0*/  @!P1 ST.E.64 desc[UR36][R2.64], R54 ;  /* 0x0000003602009985 */ /* 0x0007e2000c101b24 */
[----:B------:R-:W-:Y:S02]  /*84d0*/  ISETP.GE.AND P3, PT, R155, UR4, PT ;  /* 0x000000049b007c0c */ /* 0x000fe4000bf66270 */
[----:B------:R-:W-:Y:S02]  /*84e0*/  ISETP.GE.AND P1, PT, R22, UR4, PT ;  /* 0x0000000416007c0c */ /* 0x000fe4000bf26270 */
[----:B------:R-:W-:-:S02]  /*84f0*/  @!P2 LEA.HI.X R11, R190, R9, R211, 0x2, P6 ;  /* 0x00000009be0ba211 */ /* 0x000fc400030f14d3 */
[----:B----4-:R-:W-:-:S03]  /*8500*/  @!P4 LEA R12, P6, R189, R8, 0x2 ;  /* 0x00000008bd0cc211 */ /* 0x010fc600078c10ff */
[----:B------:R3:W-:Y:S01]  /*8510*/  @!P2 ST.E.64 desc[UR36][R10.64], R56 ;  /* 0x000000380a00a985 */ /* 0x0007e2000c101b24 */
[CC--:B0-----:R-:W-:Y:S02]  /*8520*/  @!P5 LEA R14, P2, R188.reuse, R8.reuse, 0x2 ;  /* 0x00000008bc0ed211 */ /* 0x0c1fe400078410ff */
[-C--:B------:R-:W-:Y:S02]  /*8530*/  @!P4 LEA.HI.X R13, R189, R9.reuse, R210, 0x2, P6 ;  /* 0x00000009bd0dc211 */ /* 0x080fe400030f14d2 */
[CC--:B--2---:R-:W-:Y:S02]  /*8540*/  @!P3 LEA R16, P6, R155.reuse, R8.reuse, 0x2 ;  /* 0x000000089b10b211 */ /* 0x0c4fe400078c10ff */
[-C--:B------:R-:W-:Y:S01]  /*8550*/  @!P5 LEA.HI.X R15, R188, R9.reuse, R209, 0x2, P2 ;  /* 0x00000009bc0fd211 */ /* 0x080fe200010f14d1 */
[----:B------:R3:W-:Y:S01]  /*8560*/  @!P4 ST.E.64 desc[UR36][R12.64], R58 ;  /* 0x0000003a0c00c985 */ /* 0x0007e2000c101b24 */
[C---:B------:R-:W-:Y:S02]  /*8570*/  @!P1 LEA R8, P2, R22.reuse, R8, 0x2 ;  /* 0x0000000816089211 */ /* 0x040fe400078410ff */
[-C--:B------:R-:W-:Y:S01]  /*8580*/  @!P3 LEA.HI.X R17, R155, R9.reuse, R208, 0x2, P6 ;  /* 0x000000099b11b211 */ /* 0x080fe200030f14d0 */
[----:B------:R3:W-:Y:S01]  /*8590*/  @!P5 ST.E.64 desc[UR36][R14.64], R60 ;  /* 0x0000003c0e00d985 */ /* 0x0007e2000c101b24 */
[----:B------:R-:W-:-:S03]  /*85a0*/  @!P1 LEA.HI.X R9, R22, R9, R207, 0x2, P2 ;  /* 0x0000000916099211 */ /* 0x000fc600010f14cf */
[----:B------:R3:W-:Y:S04]  /*85b0*/  @!P3 ST.E.64 desc[UR36][R16.64], R62 ;  /* 0x0000003e1000b985 */ /* 0x0007e8000c101b24 */
[----:B------:R3:W-:Y:S02]  /*85c0*/  @!P1 ST.E.64 desc[UR36][R8.64], R64 ;  /* 0x0000004008009985 */ /* 0x0007e4000c101b24 */
.L_x_239:
[----:B------:R-:W-:Y:S05]  /*85d0*/  BSYNC B1 ;  /* 0x0000000000017941 */ /* 0x000fea0003800000 */
.L_x_238:
[----:B--23--:R2:W3:Y:S04]  /*85e0*/  SHFL.IDX PT, R9, R4, 0x1, 0x1c1f ;  /* 0x003c1f0004097f89 */ /* 0x00c4e800000e0000 */
[----:B0-----:R2:W0:Y:S01]  /*85f0*/  SHFL.IDX PT, R8, R0, 0x1, 0x1c1f ;  /* 0x003c1f0000087f89 */ /* 0x00142200000e0000 */
[----:B------:R-:W-:Y:S05]  /*8600*/  @P0 BRA `(.L_x_237) ;  /* 0x0000000c00e40947 */ /* 0x000fea0003800000 */
[----:B------:R-:W-:Y:S02]  /*8610*/  ULDC UR4, c[0x0][0xac8] ;  /* 0x0002b20000047ab9 */ /* 0x000fe40000000800 */
[----:B------:R-:W-:Y:S02]  /*8620*/  ISETP.GE.AND P1, PT, R200, UR4, PT ;  /* 0x00000004c8007c0c */ /* 0x000fe4000bf26270 */
[----:B------:R-:W-:Y:S02]  /*8630*/  ISETP.GE.AND P0, PT, R199, UR4, PT ;  /* 0x00000004c7007c0c */ /* 0x000fe4000bf06270 */
[----:B------:R-:W-:Y:S02]  /*8640*/  ISETP.GE.AND P2, PT, R203, UR4, PT ;  /* 0x00000004cb007c0c */ /* 0x000fe4000bf46270 */
[----:B------:R-:W-:Y:S02]  /*8650*/  ISETP.GE.AND P4, PT, R197, UR4, PT ;  /* 0x00000004c5007c0c */ /* 0x000fe4000bf86270 */
[----:B------:R-:W-:-:S05]  /*8660*/  ISETP.GE.AND P3, PT, R198, UR4, PT ;  /* 0x00000004c6007c0c */ /* 0x000fca000bf66270 */
[CC--:B0-----:R-:W-:Y:S02]  /*8670*/  @!P1 LEA R10, P5, R200.reuse, R8.reuse, 0x2 ;  /* 0x00000008c80a9211 */ /* 0x0c1fe400078a10ff */
[-C--:B------:R-:W-:Y:S02]  /*8680*/  @!P0 LEA R12, P6, R199, R8.reuse, 0x2 ;  /* 0x00000008c70c8211 */ /* 0x080fe400078c10ff */
[-C--:B---3--:R-:W-:Y:S01]  /*8690*/  @!P1 LEA.HI.X R11, R200, R9.reuse, R221, 0x2, P5 ;  /* 0x00000009c80b9211 */ /* 0x088fe200028f14dd */
[----:B------:R-:W-:Y:S01]  /*86a0*/  @!P2 IMAD.WIDE R2, R203, 0x4, R8 ;  /* 0x00000004cb02a825 */ /* 0x000fe200078e0208 */
[----:B------:R-:W-:Y:S02]  /*86b0*/  ISETP.GE.AND P5, PT, R196, UR4, PT ;  /* 0x00000004c4007c0c */ /* 0x000fe4000bfa6270 */
[----:B------:R-:W-:Y:S02]  /*86c0*/  @!P0 LEA.HI.X R13, R199, R9, R220, 0x2, P6 ;  /* 0x00000009c70d8211 */ /* 0x000fe400030f14dc */
[----:B------:R0:W-:Y:S01]  /*86d0*/  @!P2 ST.E.64 desc[UR36][R2.64], R66 ;  /* 0x000000420200a985 */ /* 0x0001e2000c101b24 */
[----:B------:R-:W-:-:S02]  /*86e0*/  @!P4 LEA R16, P2, R197, R8, 0x2 ;  /* 0x00000008c510c211 */ /* 0x000fc400078410ff */
[----:B------:R-:W-:Y:S01]  /*86f0*/  @!P3 LEA R14, P6, R198, R8, 0x2 ;  /* 0x00000008c60eb211 */ /* 0x000fe200078c10ff */
[----:B------:R-:W-:Y:S01]  /*8700*/  @!P1 ST.E.64 desc[UR36][R10.64], R68 ;  /* 0x000000440a009985 */ /* 0x000fe2000c101b24 */
[----:B------:R-:W-:Y:S02]  /*8710*/  ISETP.GE.AND P1, PT, R194, UR4, PT ;  /* 0x00000004c2007c0c */ /* 0x000fe4000bf26270 */
[-C--:B------:R-:W-:Y:S01]  /*8720*/  @!P4 LEA.HI.X R17, R197, R9.reuse, R218, 0x2, P2 ;  /* 0x00000009c511c211 */ /* 0x080fe200010f14da */
[----:B------:R3:W-:Y:S01]  /*8730*/  @!P0 ST.E.64 desc[UR36][R12.64], R70 ;  /* 0x000000460c008985 */ /* 0x0007e2000c101b24 */
[----:B------:R-:W-:Y:S02]  /*8740*/  ISETP.GE.AND P0, PT, R195, UR4, PT ;  /* 0x00000004c3007c0c */ /* 0x000fe4000bf06270 */
[----:B------:R-:W-:Y:S02]  /*8750*/  ISETP.GE.AND P2, PT, R193, UR4, PT ;  /* 0x00000004c1007c0c */ /* 0x000fe4000bf46270 */
[----:B------:R-:W-:-:S02]  /*8760*/  @!P3 LEA.HI.X R15, R198, R9, R219, 0x2, P6 ;  /* 0x00000009c60fb211 */ /* 0x000fc400030f14db */
[----:B------:R-:W-:-:S03]  /*8770*/  @!P5 LEA R18, P6, R196, R8, 0x2 ;  /* 0x00000008c412d211 */ /* 0x000fc600078c10ff */
[----:B------:R4:W-:Y:S01]  /*8780*/  @!P3 ST.E.64 desc[UR36][R14.64], R72 ;  /* 0x000000480e00b985 */ /* 0x0009e2000c101b24 */
[-C--:B------:R-:W-:Y:S02]  /*8790*/  @!P5 LEA.HI.X R19, R196, R9.reuse, R217, 0x2, P6 ;  /* 0x00000009c413d211 */ /* 0x080fe400030f14d9 */
[----:B------:R-:W-:Y:S01]  /*87a0*/  ISETP.GE.AND P3, PT, R192, UR4, PT ;  /* 0x00000004c0007c0c */ /* 0x000fe2000bf66270 */
[----:B------:R5:W-:Y:S01]  /*87b0*/  @!P4 ST.E.64 desc[UR36][R16.64], R74 ;  /* 0x0000004a1000c985 */ /* 0x000be2000c101b24 */
[-C--:B0-----:R-:W-:Y:S02]  /*87c0*/  @!P0 LEA R2, P4, R195, R8.reuse, 0x2 ;  /* 0x00000008c3028211 */ /* 0x081fe400078810ff */
[-C--:B---3--:R-:W-:Y:S01]  /*87d0*/  @!P2 LEA R12, P6, R193, R8.reuse, 0x2 ;  /* 0x00000008c10ca211 */ /* 0x088fe200078c10ff */
[----:B------:R-:W-:Y:S01]  /*87e0*/  @!P5 ST.E.64 desc[UR36][R18.64], R76 ;  /* 0x0000004c1200d985 */ /* 0x000fe2000c101b24 */
[----:B------:R-:W-:Y:S02]  /*87f0*/  @!P1 LEA R10, P5, R194, R8, 0x2 ;  /* 0x00000008c20a9211 */ /* 0x000fe400078a10ff */
[----:B------:R-:W-:-:S02]  /*8800*/  @!P0 LEA.HI.X R3, R195, R9, R216, 0x2, P4 ;  /* 0x00000009c3038211 */ /* 0x000fc400020f14d8 */
[-C--:B------:R-:W-:Y:S02]  /*8810*/  @!P1 LEA.HI.X R11, R194, R9.reuse, R215, 0x2, P5 ;  /* 0x00000009c20b9211 */ /* 0x080fe400028f14d7 */
[----:B------:R-:W-:Y:S01]  /*8820*/  ISETP.GE.AND P4, PT, R191, UR4, PT ;  /* 0x00000004bf007c0c */ /* 0x000fe2000bf86270 */
[----:B------:R-:W-:Y:S01]  /*8830*/  @!P0 ST.E.64 desc[UR36][R2.64], R78 ;  /* 0x0000004e02008985 */ /* 0x000fe2000c101b24 */
[----:B------:R-:W-:Y:S02]  /*8840*/  @!P2 LEA.HI.X R13, R193, R9, R214, 0x2, P6 ;  /* 0x00000009c10da211 */ /* 0x000fe400030f14d6 */
[----:B----4-:R-:W-:Y:S01]  /*8850*/  @!P3 LEA R14, P5, R192, R8, 0x2 ;  /* 0x00000008c00eb211 */ /* 0x010fe200078a10ff */
[----:B------:R0:W-:Y:S01]  /*8860*/  @!P1 ST.E.64 desc[UR36][R10.64], R80 ;  /* 0x000000500a009985 */ /* 0x0001e2000c101b24 */
[----:B------:R-:W-:Y:S02]  /*8870*/  ISETP.GE.AND P1, PT, R189, UR4, PT ;  /* 0x00000004bd007c0c */ /* 0x000fe4000bf26270 */
[----:B------:R-:W-:Y:S01]  /*8880*/  ISETP.GE.AND P0, PT, R188, UR4, PT ;  /* 0x00000004bc007c0c */ /* 0x000fe2000bf06270 */
[----:B------:R3:W-:Y:S01]  /*8890*/  @!P2 ST.E.64 desc[UR36][R12.64], R82 ;  /* 0x000000520c00a985 */ /* 0x0007e2000c101b24 */
[----:B------:R-:W-:-:S02]  /*88a0*/  ISETP.GE.AND P2, PT, R190, UR4, PT ;  /* 0x00000004be007c0c */ /* 0x000fc4000bf46270 */
[-C--:B------:R-:W-:Y:S02]  /*88b0*/  @!P3 LEA.HI.X R15, R192, R9.reuse, R213, 0x2, P5 ;  /* 0x00000009c00fb211 */ /* 0x080fe400028f14d5 */
[----:B------:R-:W-:Y:S02]  /*88c0*/  ISETP.GE.AND P5, PT, R155, UR4, PT ;  /* 0x000000049b007c0c */ /* 0x000fe4000bfa6270 */
[CC--:B-----5:R-:W-:Y:S01]  /*88d0*/  @!P4 LEA R16, P6, R191.reuse, R8.reuse, 0x2 ;  /* 0x00000008bf10c211 */ /* 0x0e0fe200078c10ff */
[----:B------:R4:W-:Y:S03]  /*88e0*/  @!P3 ST.E.64 desc[UR36][R14.64], R84 ;  /* 0x000000540e00b985 */ /* 0x0009e6000c101b24 */
[----:B------:R-:W-:Y:S02]  /*88f0*/  @!P4 LEA.HI.X R17, R191, R9, R212, 0x2, P6 ;  /* 0x00000009bf11c211 */ /* 0x000fe400030f14d4 */
[----:B0-----:R-:W-:-:S02]  /*8900*/  @!P1 LEA R10, P6, R189, R8, 0x2 ;  /* 0x00000008bd0a9211 */ /* 0x001fc400078c10ff */
[-C--:B------:R-:W-:Y:S01]  /*8910*/  @!P2 LEA R2, P3, R190, R8.reuse, 0x2 ;  /* 0x00000008be02a211 */ /* 0x080fe200078610ff */
[----:B------:R4:W-:Y:S01]  /*8920*/  @!P4 ST.E.64 desc[UR36][R16.64], R86 ;  /* 0x000000561000c985 */ /* 0x0009e2000c101b24 */
[-C--:B---3--:R-:W-:Y:S02]  /*8930*/  @!P0 LEA R12, P4, R188, R8.reuse, 0x2 ;  /* 0x00000008bc0c8211 */ /* 0x088fe400078810ff */
[-C--:B------:R-:W-:Y:S02]  /*8940*/  @!P2 LEA.HI.X R3, R190, R9.reuse, R211, 0x2, P3 ;  /* 0x00000009be03a211 */ /* 0x080fe400018f14d3 */
[----:B------:R-:W-:Y:S02]  /*8950*/  @!P5 LEA R18, P3, R155, R8, 0x2 ;  /* 0x000000089b12d211 */ /* 0x000fe400078610ff */
[-C--:B------:R-:W-:Y:S01]  /*8960*/  @!P1 LEA.HI.X R11, R189, R9.reuse, R210, 0x2, P6 ;  /* 0x00000009bd0b9211 */ /* 0x080fe200030f14d2 */
[----:B------:R4:W-:Y:S01]  /*8970*/  @!P2 ST.E.64 desc[UR36][R2.64], R90 ;  /* 0x0000005a0200a985 */ /* 0x0009e2000c101b24 */
[----:B------:R-:W-:-:S02]  /*8980*/  @!P0 LEA.HI.X R13, R188, R9, R209, 0x2, P4 ;  /* 0x00000009bc0d8211 */ /* 0x000fc400020f14d1 */
[----:B------:R-:W-:Y:S01]  /*8990*/  @!P5 LEA.HI.X R19, R155, R9, R208, 0x2, P3 ;  /* 0x000000099b13d211 */ /* 0x000fe200018f14d0 */
[----:B------:R4:W-:Y:S04]  /*89a0*/  @!P1 ST.E.64 desc[UR36][R10.64], R92 ;  /* 0x0000005c0a009985 */ /* 0x0009e8000c101b24 */
[----:B------:R4:W-:Y:S01]  /*89b0*/  @!P0 ST.E.64 desc[UR36][R12.64], R94 ;  /* 0x0000005e0c008985 */ /* 0x0009e2000c101b24 */
[----:B------:R-:W-:-:S03]  /*89c0*/  ISETP.GE.AND P0, PT, R22, UR4, PT ;  /* 0x0000000416007c0c */ /* 0x000fc6000bf06270 */
[----:B------:R4:W-:Y:S10]  /*89d0*/  @!P5 ST.E.64 desc[UR36][R18.64], R96 ;  /* 0x000000601200d985 */ /* 0x0009f4000c101b24 */
[----:B------:R-:W-:Y:S05]  /*89e0*/  @P0 BRA `(.L_x_237) ;  /* 0x0000000800ec0947 */ /* 0x000fea0003800000 */
[----:B----4-:R-:W-:-:S04]  /*89f0*/  LEA R2, P0, R22, R8, 0x2 ;  /* 0x0000000816027211 */ /* 0x010fc800078010ff */
[----:B------:R-:W-:-:S05]  /*8a00*/  LEA.HI.X R3, R22, R9, R207, 0x2, P0 ;  /* 0x0000000916037211 */ /* 0x000fca00000f14cf */
[----:B------:R0:W-:Y:S01]  /*8a10*/  ST.E.64 desc[UR36][R2.64], R150 ;  /* 0x0000009602007985 */ /* 0x0001e2000c101b24 */
[----:B------:R-:W-:Y:S05]  /*8a20*/  BRA `(.L_x_237) ;  /* 0x0000000800dc7947 */ /* 0x000fea0003800000 */
.L_x_228:
[----:B------:R-:W2:Y:S01]  /*8a30*/  LDC.64 R10, c[0x0][0xc00] ;  /* 0x00030000ff0a7b82 */ /* 0x000ea20000000a00 */
[----:B------:R-:W-:Y:S01]  /*8a40*/  ULDC.64 UR4, c[0x0][0xc08] ;  /* 0x0003020000047ab9 */ /* 0x000fe20000000a00 */
[----:B------:R-:W-:Y:S01]  /*8a50*/  IMAD.MOV.U32 R3, RZ, RZ, RZ ;  /* 0x000000ffff037224 */ /* 0x000fe200078e00ff */
[----:B------:R-:W-:-:S04]  /*8a60*/  ISETP.NE.U32.AND P0, PT, RZ, UR4, PT ;  /* 0x00000004ff007c0c */ /* 0x000fc8000bf05070 */
[----:B------:R-:W-:Y:S01]  /*8a70*/  ISETP.NE.AND.EX P1, PT, RZ, UR5, PT, P0 ;  /* 0x00000005ff007c0c */ /* 0x000fe2000bf25300 */
[----:B------:R-:W3:Y:S01]  /*8a80*/  LDC.64 R8, c[0x0][0xc00] ;  /* 0x00030000ff087b82 */ /* 0x000ee20000000a00 */
[----:B--2---:R-:W-:-:S04]  /*8a90*/  ISETP.NE.U32.AND P0, PT, R10, RZ, PT ;  /* 0x000000ff0a00720c */ /* 0x004fc80003f05070 */
[----:B------:R-:W-:-:S07]  /*8aa0*/  ISETP.NE.AND.EX P0, PT, R11, RZ, PT, P0 ;  /* 0x000000ff0b00720c */ /* 0x000fce0003f05300 */
[----:B------:R-:W2:Y:S01]  /*8ab0*/  @P1 LDC.64 R10, c[0x0][0xc08] ;  /* 0x00030200ff0a1b82 */ /* 0x000ea20000000a00 */
[----:B------:R-:W-:Y:S01]  /*8ac0*/  ULDC UR4, c[0x0][0xa88] ;  /* 0x0002a20000047ab9 */ /* 0x000fe20000000800 */
[----:B---3--:R-:W-:-:S04]  /*8ad0*/  IMAD.WIDE R12, R19, 0x4, R8 ;  /* 0x00000004130c7825 */ /* 0x008fc800078e0208 */
[----:B0-----:R-:W-:Y:S01]  /*8ae0*/  IMAD.U32 R0, RZ, RZ, UR4 ;  /* 0x00000004ff007e24 */ /* 0x001fe2000f8e00ff */
[----:B------:R0:W5:Y:S01]  /*8af0*/  @P0 LDG.E R3, desc[UR36][R12.64] ;  /* 0x000000240c030981 */ /* 0x000162000c1e1900 */
[----:B--2---:R-:W-:-:S05]  /*8b00*/  @P1 IMAD.WIDE R8, R19, 0x4, R10 ;  /* 0x0000000413081825 */ /* 0x004fca00078e020a */
[----:B------:R0:W5:Y:S01]  /*8b10*/  @P1 LDG.E R0, desc[UR36][R8.64] ;  /* 0x0000002408001981 */ /* 0x000162000c1e1900 */
[----:B------:R-:W-:Y:S02]  /*8b20*/  ISETP.NE.AND P2, PT, R18, RZ, PT ;  /* 0x000000ff1200720c */ /* 0x000fe40003f45270 */
[----:B------:R-:W-:-:S11]  /*8b30*/  ISETP.GT.AND P3, PT, R228, 0x7f, PT ;  /* 0x0000007fe400780c */ /* 0x000fd60003f64270 */
[----:B------:R-:W2:Y:S02]  /*8b40*/  @!P2 LDC R18, c[0x0][0xad4] ;  /* 0x0002b500ff12ab82 */ /* 0x000ea40000000800 */
[----:B--2---:R-:W-:Y:S01]  /*8b50*/  ISETP.GT.AND P2, PT, R18, 0x1, PT ;  /* 0x000000011200780c */ /* 0x004fe20003f44270 */
[----:B0-----:R-:W-:-:S12]  /*8b60*/  @P1 BRA `(.L_x_240) ;  /* 0x0000000000101947 */ /* 0x001fd80003800000 */
[----:B------:R-:W-:Y:S05]  /*8b70*/  @!P0 BRA `(.L_x_240) ;  /* 0x00000000000c8947 */ /* 0x000fea0003800000 */
[----:B------:R-:W2:Y:S04]  /*8b80*/  LDG.E R9, desc[UR36][R12.64] ;  /* 0x000000240c097981 */ /* 0x000ea8000c1e1900 */
[----:B-----5:R-:W2:Y:S02]  /*8b90*/  LDG.E R0, desc[UR36][R12.64+0x4] ;  /* 0x000004240c007981 */ /* 0x020ea4000c1e1900 */
[----:B--2---:R-:W-:-:S07]  /*8ba0*/  IMAD.IADD R0, R0, 0x1, -R9 ;  /* 0x0000000100007824 */ /* 0x004fce00078e0a09 */
.L_x_240:
[----:B------:R-:W-:Y:S01]  /*8bb0*/  BSSY B1, `(.L_x_241) ;  /* 0x0000037000017945 */ /* 0x000fe20003800000 */
[----:B------:R-:W-:Y:S02]  /*8bc0*/  SEL R25, R19, RZ, !P0 ;  /* 0x000000ff13197207 */ /* 0x000fe40004000000 */
[----:B------:R-:W-:Y:S02]  /*8bd0*/  SEL R202, R202, RZ, !P0 ;  /* 0x000000ffcaca7207 */ /* 0x000fe40004000000 */
[----:B-----5:R-:W-:Y:S01]  /*8be0*/  SHF.R.S32.HI R24, RZ, 0x1f, R3 ;  /* 0x0000001fff187819 */ /* 0x020fe20000011403 */
[----:B------:R-:W-:Y:S06]  /*8bf0*/  @P3 BRA `(.L_x_242) ;  /* 0x0000000000c83947 */ /* 0x000fec0003800000 */
[----:B-1----:R-:W0:Y:S01]  /*8c00*/  S2R R4, SR_TID.X ;  /* 0x0000000000047919 */ /* 0x002e220000002100 */
[----:B------:R-:W1:Y:S02]  /*8c10*/  LDC R31, c[0x0][0xbe8] ;  /* 0x0002fa00ff1f7b82 */ /* 0x000e640000000800 */
[----:B-1----:R-:W-:Y:S02]  /*8c20*/  IMAD R8, R0, R31, RZ ;  /* 0x0000001f00087224 */ /* 0x002fe400078e02ff */
[----:B0-----:R-:W-:-:S04]  /*8c30*/  IMAD R4, R16, 0x80, R4 ;  /* 0x0000008010047824 */ /* 0x001fc800078e0204 */
[----:B------:R-:W-:-:S05]  /*8c40*/  VIADD R27, R4, 0xffffff80 ;  /* 0xffffff80041b7836 */ /* 0x000fca0000000000 */
[----:B------:R-:W-:-:S13]  /*8c50*/  ISETP.GE.AND P0, PT, R27, R8, PT ;  /* 0x000000081b00720c */ /* 0x000fda0003f06270 */
[----:B------:R-:W-:Y:S05]  /*8c60*/  @P0 BRA `(.L_x_242) ;  /* 0x0000000000ac0947 */ /* 0x000fea0003800000 */
[----:B------:R-:W-:Y:S01]  /*8c70*/  ISETP.NE.AND P1, PT, R31, 0x1, PT ;  /* 0x000000011f00780c */ /* 0x000fe20003f25270 */
[----:B------:R-:W-:Y:S01]  /*8c80*/  IMAD.MOV.U32 R20, RZ, RZ, 0x9b8 ;  /* 0x000009b8ff147424 */ /* 0x000fe200078e00ff */
[----:B------:R-:W-:Y:S01]  /*8c90*/  ISETP.GT.AND P0, PT, R18, 0x1, PT ;  /* 0x000000011200780c */ /* 0x000fe20003f04270 */
[----:B------:R-:W0:Y:S01]  /*8ca0*/  LDC.64 R28, c[0x0][0xba8] ;  /* 0x0002ea00ff1c7b82 */ /* 0x000e220000000a00 */
[----:B------:R-:W-:Y:S02]  /*8cb0*/  IMAD.MOV.U32 R17, RZ, RZ, R27 ;  /* 0x000000ffff117224 */ /* 0x000fe400078e001b */
[----:B------:R-:W-:Y:S02]  /*8cc0*/  SEL R20, R20, 0x978, P0 ;  /* 0x0000097814147807 */ /* 0x000fe40000000000 */
[----:B------:R-:W-:-:S03]  /*8cd0*/  SEL R201, R201, RZ, P0 ;  /* 0x000000ffc9c97207 */ /* 0x000fc60000000000 */
[----:B------:R-:W1:Y:S08]  /*8ce0*/  LDC.64 R10, c[0x0][R20+0x220] ;  /* 0x00008800140a7b82 */ /* 0x000e700000000a00 */
[----:B------:R-:W2:Y:S08]  /*8cf0*/  @P1 LDC R4, c[0x0][0xbec] ;  /* 0x0002fb00ff041b82 */ /* 0x000eb00000000800 */
[----:B------:R-:W3:Y:S08]  /*8d00*/  LDC.64 R8, c[0x0][R20+0x218] ;  /* 0x0000860014087b82 */ /* 0x000ef00000000a00 */
[----:B------:R-:W4:Y:S01]  /*8d10*/  @P1 LDC R33, c[0x0][0xbf0] ;  /* 0x0002fc00ff211b82 */ /* 0x000f220000000800 */
[----:B-1----:R-:W-:-:S02]  /*8d20*/  IMAD R11, R11, R25, RZ ;  /* 0x000000190b0b7224 */ /* 0x002fc400078e02ff */
[----:B------:R-:W-:-:S04]  /*8d30*/  IMAD.WIDE.U32 R18, R10, R25, RZ ;  /* 0x000000190a127225 */ /* 0x000fc800078e00ff */
[----:B------:R-:W-:Y:S01]  /*8d40*/  IMAD R11, R10, R202, R11 ;  /* 0x000000ca0a0b7224 */ /* 0x000fe200078e020b */
[----:B------:R-:W1:Y:S01]  /*8d50*/  LDC.64 R12, c[0x0][R20+0x228] ;  /* 0x00008a00140c7b82 */ /* 0x000e620000000a00 */
[----:B--2---:R-:W-:-:S07]  /*8d60*/  @P1 IMAD.HI.U32 R4, R27, R4, RZ ;  /* 0x000000041b041227 */ /* 0x004fce00078e00ff */
[----:B------:R-:W2:Y:S01]  /*8d70*/  LDC.64 R14, c[0x0][R20+0x210] ;  /* 0x00008400140e7b82 */ /* 0x000ea20000000a00 */
[-C--:B---3--:R-:W-:Y:S02]  /*8d80*/  IMAD R21, R9, R2.reuse, RZ ;  /* 0x0000000209157224 */ /* 0x088fe400078e02ff */
[----:B------:R-:W-:-:S04]  /*8d90*/  IMAD.WIDE.U32 R8, R8, R2, RZ ;  /* 0x0000000208087225 */ /* 0x000fc800078e00ff */
[----:B------:R-:W-:Y:S01]  /*8da0*/  IMAD.IADD R21, R9, 0x1, R21 ;  /* 0x0000000109157824 */ /* 0x000fe200078e0215 */
[----:B----4-:R-:W-:Y:S01]  /*8db0*/  @P1 SHF.R.U32.HI R17, RZ, R33, R4 ;  /* 0x00000021ff111219 */ /* 0x010fe20000011604 */
[----:B0-----:R-:W0:Y:S01]  /*8dc0*/  @!P0 LDC R28, c[0x0][0xb50] ;  /* 0x0002d400ff1c8b82 */ /* 0x001e220000000800 */
[----:B------:R-:W-:Y:S02]  /*8dd0*/  IADD3 R4, P1, P3, R18, R8, R3 ;  /* 0x0000000812047210 */ /* 0x000fe40007b3e003 */
[----:B------:R-:W-:Y:S01]  /*8de0*/  IADD3 R18, R19, R11, RZ ;  /* 0x0000000b13127210 */ /* 0x000fe20007ffe0ff */
[----:B------:R-:W-:Y:S02]  /*8df0*/  IMAD.MOV R10, RZ, RZ, -R17 ;  /* 0x000000ffff0a7224 */ /* 0x000fe400078e0a11 */
[-C--:B-1----:R-:W-:Y:S02]  /*8e00*/  IMAD.WIDE.U32 R8, R12, R201.reuse, RZ ;  /* 0x000000c90c087225 */ /* 0x082fe400078e00ff */
[----:B------:R-:W1:Y:S02]  /*8e10*/  @!P0 LDC R29, c[0x0][0xb54] ;  /* 0x0002d500ff1d8b82 */ /* 0x000e640000000800 */
[----:B------:R-:W-:-:S02]  /*8e20*/  IMAD R13, R13, R201, RZ ;  /* 0x000000c90d0d7224 */ /* 0x000fc400078e02ff */
[----:B------:R-:W-:Y:S01]  /*8e30*/  IMAD R11, R31, R10, R27 ;  /* 0x0000000a1f0b7224 */ /* 0x000fe200078e021b */
[----:B------:R-:W-:Y:S01]  /*8e40*/  IADD3.X R10, R18, R21, R24, P1, P3 ;  /* 0x00000015120a7210 */ /* 0x000fe20000fe6418 */
[----:B------:R-:W-:Y:S01]  /*8e50*/  IMAD.IADD R13, R9, 0x1, R13 ;  /* 0x00000001090d7824 */ /* 0x000fe200078e020d */
[----:B------:R-:W-:Y:S01]  /*8e60*/  IADD3 R8, P0, P1, R17, R4, R8 ;  /* 0x0000000411087210 */ /* 0x000fe2000791e008 */
[----:B--2---:R-:W-:Y:S01]  /*8e70*/  IMAD R4, R15, R11, RZ ;  /* 0x0000000b0f047224 */ /* 0x004fe200078e02ff */
[----:B------:R-:W-:-:S04]  /*8e80*/  SHF.R.S32.HI R17, RZ, 0x1f, R17 ;  /* 0x0000001fff117819 */ /* 0x000fc80000011411 */
[----:B------:R-:W-:Y:S02]  /*8e90*/  IADD3.X R9, R17, R10, R13, P0, P1 ;  /* 0x0000000a11097210 */ /* 0x000fe400007e240d */
[----:B------:R-:W-:Y:S01]  /*8ea0*/  SHF.R.S32.HI R13, RZ, 0x1f, R11 ;  /* 0x0000001fff0d7819 */ /* 0x000fe2000001140b */
[----:B------:R-:W-:-:S04]  /*8eb0*/  IMAD.WIDE.U32 R8, R14, R11, R8 ;  /* 0x0000000b0e087225 */ /* 0x000fc800078e0008 */
[----:B------:R-:W-:Y:S01]  /*8ec0*/  IMAD R13, R14, R13, R4 ;  /* 0x0000000d0e0d7224 */ /* 0x000fe200078e0204 */
[----:B0-----:R-:W-:-:S03]  /*8ed0*/  LEA R10, P0, R8, R28, 0x2 ;  /* 0x0000001c080a7211 */ /* 0x001fc600078010ff */
[----:B------:R-:W-:Y:S02]  /*8ee0*/  IMAD.IADD R4, R9, 0x1, R13 ;  /* 0x0000000109047824 */ /* 0x000fe400078e020d */
[----:B------:R-:W-:-:S03]  /*8ef0*/  IMAD.MOV.U32 R9, RZ, RZ, -0x800000 ;  /* 0xff800000ff097424 */ /* 0x000fc600078e00ff */
[----:B-1----:R-:W-:-:S05]  /*8f00*/  LEA.HI.X R11, R8, R29, R4, 0x2, P0 ;  /* 0x0000001d080b7211 */ /* 0x002fca00000f1404 */
[----:B------:R0:W-:Y:S02]  /*8f10*/  STG.E desc[UR36][R10.64], R9 ;  /* 0x000000090a007986 */ /* 0x0001e4000c101924 */
.L_x_242:
[----:B------:R-:W-:Y:S05]  /*8f20*/  BSYNC B1 ;  /* 0x0000000000017941 */ /* 0x000fea0003800000 */
.L_x_241:
[----:B------:R-:W-:Y:S05]  /*8f30*/  @P2 BRA `(.L_x_237) ;  /* 0x0000000400982947 */ /* 0x000fea0003800000 */
[----:B------:R-:W2:Y:S01]  /*8f40*/  LDC R15, c[0x0][0xbe8] ;  /* 0x0002fa00ff0f7b82 */ /* 0x000ea20000000800 */
[----:B------:R-:W-:Y:S01]  /*8f50*/  ULDC.64 UR4, c[0x0][0xaa0] ;  /* 0x0002a80000047ab9 */ /* 0x000fe20000000a00 */
[----:B------:R-:W-:Y:S01]  /*8f60*/  ULDC.64 UR6, c[0x0][0xaf0] ;  /* 0x0002bc0000067ab9 */ /* 0x000fe20000000a00 */
[----:B-1----:R-:W-:Y:S01]  /*8f70*/  IMAD R4, R24, UR4, RZ ;  /* 0x0000000418047c24 */ /* 0x002fe2000f8e02ff */
[----:B------:R-:W-:Y:S01]  /*8f80*/  BSSY B1, `(.L_x_243) ;  /* 0x0000037000017945 */ /* 0x000fe20003800000 */
[----:B0-----:R-:W-:-:S04]  /*8f90*/  IMAD.WIDE.U32 R8, R3, UR4, RZ ;  /* 0x0000000403087c25 */ /* 0x001fc8000f8e00ff */
[----:B------:R-:W-:Y:S01]  /*8fa0*/  IMAD R11, R3, UR5, R4 ;  /* 0x00000005030b7c24 */ /* 0x000fe2000f8e0204 */
[----:B------:R-:W-:Y:S01]  /*8fb0*/  ULDC.64 UR4, c[0x0][0xae8] ;  /* 0x0002ba0000047ab9 */ /* 0x000fe20000000a00 */
[----:B------:R-:W-:Y:S02]  /*8fc0*/  IMAD R3, R154, 0x20, R204 ;  /* 0x000000209a037824 */ /* 0x000fe400078e02cc */
[----:B------:R-:W-:Y:S02]  /*8fd0*/  IMAD.IADD R9, R9, 0x1, R11 ;  /* 0x0000000109097824 */ /* 0x000fe400078e020b */
[----:B------:R-:W-:Y:S02]  /*8fe0*/  IMAD R10, R16, 0x80, R3 ;  /* 0x00000080100a7824 */ /* 0x000fe400078e0203 */
[----:B------:R-:W-:-:S04]  /*8ff0*/  IMAD.WIDE.U32 R8, R2, UR4, R8 ;  /* 0x0000000402087c25 */ /* 0x000fc8000f8e0008 */
[----:B------:R-:W-:Y:S02]  /*9000*/  IMAD.MOV.U32 R11, RZ, RZ, R10 ;  /* 0x000000ffff0b7224 */ /* 0x000fe400078e000a */
[----:B------:R-:W-:Y:S01]  /*9010*/  IMAD R4, R202, UR6, RZ ;  /* 0x00000006ca047c24 */ /* 0x000fe2000f8e02ff */
[----:B--2---:R-:W-:Y:S01]  /*9020*/  ISETP.NE.AND P0, PT, R15, 0x1, PT ;  /* 0x000000010f00780c */ /* 0x004fe20003f05270 */
[----:B------:R-:W-:Y:S01]  /*9030*/  IMAD R9, R2, UR5, R9 ;  /* 0x0000000502097c24 */ /* 0x000fe2000f8e0209 */
[----:B------:R-:W-:-:S11]  /*9040*/  ULDC.64 UR4, c[0x0][0xae0] ;  /* 0x0002b80000047ab9 */ /* 0x000fd60000000a00 */
[----:B------:R-:W0:Y:S08]  /*9050*/  @P0 LDC R13, c[0x0][0xbec] ;  /* 0x0002fb00ff0d0b82 */ /* 0x000e300000000800 */
[----:B------:R-:W1:Y:S01]  /*9060*/  @P0 LDC R12, c[0x0][0xbf0] ;  /* 0x0002fc00ff0c0b82 */ /* 0x000e620000000800 */
[----:B0-----:R-:W-:-:S04]  /*9070*/  @P0 IMAD.HI.U32 R3, R10, R13, RZ ;  /* 0x0000000d0a030227 */ /* 0x001fc800078e00ff */
[C---:B------:R-:W-:Y:S01]  /*9080*/  IMAD R13, R25.reuse, UR7, R4 ;  /* 0x00000007190d7c24 */ /* 0x040fe2000f8e0204 */
[----:B-1----:R-:W-:Y:S01]  /*9090*/  @P0 SHF.R.U32.HI R11, RZ, R12, R3 ;  /* 0x0000000cff0b0219 */ /* 0x002fe20000011603 */
[----:B------:R-:W-:-:S03]  /*90a0*/  IMAD.WIDE.U32 R2, R25, UR6, R8 ;  /* 0x0000000619027c25 */ /* 0x000fc6000f8e0008 */
[--C-:B------:R-:W-:Y:S01]  /*90b0*/  SHF.R.S32.HI R4, RZ, 0x1f, R11.reuse ;  /* 0x0000001fff047819 */ /* 0x100fe2000001140b */
[----:B------:R-:W-:Y:S02]  /*90c0*/  IMAD.MOV R9, RZ, RZ, -R11 ;  /* 0x000000ffff097224 */ /* 0x000fe400078e0a0b */
[----:B------:R-:W-:Y:S02]  /*90d0*/  IMAD.IADD R3, R3, 0x1, R13 ;  /* 0x0000000103037824 */ /* 0x000fe400078e020d */
[----:B------:R-:W-:Y:S02]  /*90e0*/  IMAD R4, R4, UR4, RZ ;  /* 0x0000000404047c24 */ /* 0x000fe4000f8e02ff */
[----:B------:R-:W-:Y:S02]  /*90f0*/  IMAD R9, R15, R9, R10 ;  /* 0x000000090f097224 */ /* 0x000fe400078e020a */
[C---:B------:R-:W-:Y:S02]  /*9100*/  IMAD R13, R11.reuse, UR5, R4 ;  /* 0x000000050b0d7c24 */ /* 0x040fe4000f8e0204 */
[----:B------:R-:W-:Y:S01]  /*9110*/  IMAD.WIDE.U32 R2, R11, UR4, R2 ;  /* 0x000000040b027c25 */ /* 0x000fe2000f8e0002 */
[----:B------:R-:W-:Y:S01]  /*9120*/  SHF.R.S32.HI R4, RZ, 0x1f, R9 ;  /* 0x0000001fff047819 */ /* 0x000fe20000011409 */
[----:B------:R-:W-:-:S02]  /*9130*/  ULDC.64 UR4, c[0x0][0xad8] ;  /* 0x0002b60000047ab9 */ /* 0x000fc40000000a00 */
[----:B------:R-:W-:Y:S02]  /*9140*/  IMAD.IADD R3, R3, 0x1, R13 ;  /* 0x0000000103037824 */ /* 0x000fe400078e020d */
[----:B------:R-:W-:Y:S02]  /*9150*/  IMAD R4, R4, UR4, RZ ;  /* 0x0000000404047c24 */ /* 0x000fe4000f8e02ff */
[----:B------:R-:W-:Y:S02]  /*9160*/  IMAD R10, R16, 0x80, R204 ;  /* 0x00000080100a7824 */ /* 0x000fe400078e02cc */
[----:B------:R-:W-:Y:S02]  /*9170*/  IMAD R15, R0, R15, RZ ;  /* 0x0000000f000f7224 */ /* 0x000fe400078e02ff */
[C---:B------:R-:W-:Y:S02]  /*9180*/  IMAD R11, R9.reuse, UR5, R4 ;  /* 0x00000005090b7c24 */ /* 0x040fe4000f8e0204 */
[----:B------:R-:W-:Y:S01]  /*9190*/  IMAD.WIDE.U32 R2, R9, UR4, R2 ;  /* 0x0000000409027c25 */ /* 0x000fe2000f8e0002 */
[----:B------:R-:W-:Y:S01]  /*91a0*/  ISETP.GE.AND P2, PT, R10, R15, PT ;  /* 0x0000000f0a00720c */ /* 0x000fe20003f46270 */
[----:B------:R-:W-:-:S02]  /*91b0*/  ULDC.64 UR4, c[0x0][0xa80] ;  /* 0x0002a00000047ab9 */ /* 0x000fc40000000a00 */
[----:B------:R-:W-:Y:S01]  /*91c0*/  VIADD R0, R10, 0x20 ;  /* 0x000000200a007836 */ /* 0x000fe20000000000 */
[----:B------:R-:W-:Y:S01]  /*91d0*/  LEA R4, P3, R2, UR4, 0x1 ;  /* 0x0000000402047c11 */ /* 0x000fe2000f8608ff */
[----:B------:R-:W-:-:S03]  /*91e0*/  IMAD.IADD R3, R3, 0x1, R11 ;  /* 0x0000000103037824 */ /* 0x000fc600078e020b */
[-C--:B------:R-:W-:Y:S01]  /*91f0*/  ISETP.GE.AND P1, PT, R0, R15.reuse, PT ;  /* 0x0000000f0000720c */ /* 0x080fe20003f26270 */
[----:B------:R-:W-:Y:S01]  /*9200*/  VIADD R0, R10, 0x40 ;  /* 0x000000400a007836 */ /* 0x000fe20000000000 */
[----:B------:R-:W-:Y:S02]  /*9210*/  LEA.HI.X R8, R2, UR5, R3, 0x1, P3 ;  /* 0x0000000502087c11 */ /* 0x000fe400098f0c03 */
[----:B------:R0:W1:Y:S02]  /*9220*/  SHFL.IDX PT, R2, R4, RZ, 0x181f ;  /* 0x00181fff04027589 */ /* 0x00006400000e0000 */
[----:B------:R-:W-:Y:S02]  /*9230*/  ISETP.GE.AND P0, PT, R0, R15, PT ;  /* 0x0000000f0000720c */ /* 0x000fe40003f06270 */
[----:B------:R0:W2:Y:S01]  /*9240*/  SHFL.IDX PT, R0, R8, RZ, 0x181f ;  /* 0x00181fff08007589 */ /* 0x0000a200000e0000 */
[----:B------:R-:W-:Y:S10]  /*9250*/  @P2 BRA `(.L_x_244) ;  /* 0x0000000000242947 */ /* 0x000ff40003800000 */
[----:B------:R-:W-:Y:S02]  /*9260*/  ULDC UR4, c[0x0][0xac8] ;  /* 0x0002b20000047ab9 */ /* 0x000fe40000000800 */
[----:B------:R-:W-:Y:S02]  /*9270*/  ISETP.GE.AND P4, PT, R153, UR4, PT ;  /* 0x0000000499007c0c */ /* 0x000fe4000bf86270 */
[----:B------:R-:W-:-:S11]  /*9280*/  ISETP.GE.AND P5, PT, R23, UR4, PT ;  /* 0x0000000417007c0c */ /* 0x000fd6000bfa6270 */
[-C--:B-1----:R-:W-:Y:S02]  /*9290*/  @!P4 LEA R12, P2, R153, R2.reuse, 0x1 ;  /* 0x00000002990cc211 */ /* 0x082fe400078408ff */
[----:B------:R-:W-:Y:S02]  /*92a0*/  @!P5 LEA R2, P3, R23, R2, 0x1 ;  /* 0x000000021702d211 */ /* 0x000fe400078608ff */
[-C--:B--2---:R-:W-:Y:S02]  /*92b0*/  @!P4 LEA.HI.X R13, R153, R0.reuse, R227, 0x1, P2 ;  /* 0x00000000990dc211 */ /* 0x084fe400010f0ce3 */
[----:B------:R-:W-:-:S03]  /*92c0*/  @!P5 LEA.HI.X R3, R23, R0, R226, 0x1, P3 ;  /* 0x000000001703d211 */ /* 0x000fc600018f0ce2 */
[----:B------:R3:W-:Y:S04]  /*92d0*/  @!P4 ST.E.128 desc[UR36][R12.64], RZ ;  /* 0x000000ff0c00c985 */ /* 0x0007e8000c101d24 */
[----:B------:R3:W-:Y:S02]  /*92e0*/  @!P5 ST.E.128 desc[UR36][R2.64], RZ ;  /* 0x000000ff0200d985 */ /* 0x0007e4000c101d24 */
.L_x_244:
[----:B------:R-:W-:Y:S05]  /*92f0*/  BSYNC B1 ;  /* 0x0000000000017941 */ /* 0x000fea0003800000 */
.L_x_243:
[----:B--2---:R2:W4:Y:S01]  /*9300*/  SHFL.IDX PT, R0, R8, 0x1, 0x181f ;  /* 0x00381f0008007f89 */ /* 0x00452200000e0000 */
[----:B------:R-:W-:Y:S03]  /*9310*/  BSSY B1, `(.L_x_245) ;  /* 0x000000c000017945 */ /* 0x000fe60003800000 */
[----:B-1-3--:R2:W1:Y:S01]  /*9320*/  SHFL.IDX PT, R2, R4, 0x1, 0x181f ;  /* 0x00381f0004027f89 */ /* 0x00a46200000e0000 */
[----:B------:R-:W-:Y:S05]  /*9330*/  @P1 BRA `(.L_x_246) ;  /* 0x0000000000241947 */ /* 0x000fea0003800000 */
[----:B------:R-:W-:Y:S02]  /*9340*/  ULDC UR4, c[0x0][0xac8] ;  /* 0x0002b20000047ab9 */ /* 0x000fe40000000800 */
[----:B------:R-:W-:Y:S02]  /*9350*/  ISETP.GE.AND P3, PT, R153, UR4, PT ;  /* 0x0000000499007c0c */ /* 0x000fe4000bf66270 */
[----:B------:R-:W-:-:S11]  /*9360*/  ISETP.GE.AND P4, PT, R23, UR4, PT ;  /* 0x0000000417007c0c */ /* 0x000fd6000bf86270 */
[-C--:B-1----:R-:W-:Y:S02]  /*9370*/  @!P3 LEA R12, P1, R153, R2.reuse, 0x1 ;  /* 0x00000002990cb211 */ /* 0x082fe400078208ff */
[----:B------:R-:W-:Y:S02]  /*9380*/  @!P4 LEA R2, P2, R23, R2, 0x1 ;  /* 0x000000021702c211 */ /* 0x000fe400078408ff */
[-C--:B----4-:R-:W-:Y:S02]  /*9390*/  @!P3 LEA.HI.X R13, R153, R0.reuse, R227, 0x1, P1 ;  /* 0x00000000990db211 */ /* 0x090fe400008f0ce3 */
[----:B------:R-:W-:-:S03]  /*93a0*/  @!P4 LEA.HI.X R3, R23, R0, R226, 0x1, P2 ;  /* 0x000000001703c211 */ /* 0x000fc600010f0ce2 */
[----:B------:R3:W-:Y:S04]  /*93b0*/  @!P3 ST.E.128 desc[UR36][R12.64], RZ ;  /* 0x000000ff0c00b985 */ /* 0x0007e8000c101d24 */
[----:B------:R3:W-:Y:S02]  /*93c0*/  @!P4 ST.E.128 desc[UR36][R2.64], RZ ;  /* 0x000000ff0200c985 */ /* 0x0007e4000c101d24 */
.L_x_246:
[----:B------:R-:W-:Y:S05]  /*93d0*/  BSYNC B1 ;  /* 0x0000000000017941 */ /* 0x000fea0003800000 */
.L_x_245:
[----:B----4-:R4:W0:Y:S01]  /*93e0*/  SHFL.IDX PT, R0, R8, 0x2, 0x181f ;  /* 0x00581f0008007f89 */ /* 0x01082200000e0000 */
        /* <DEDUP_REMOVED lines=8> */
[-C--:B0-----:R-:W-:Y:S02]  /*9470*/  @!P2 LEA.HI.X R13, R153, R0.reuse, R227, 0x1, P0 ;  /* 0x00000000990da211 */ /* 0x081fe400000f0ce3 */
[----:B------:R-:W-:-:S03]  /*9480*/  @!P3 LEA.HI.X R3, R23, R0, R226, 0x1, P1 ;  /* 0x000000001703b211 */ /* 0x000fc600008f0ce2 */
[----:B------:R3:W-:Y:S04]  /*9490*/  @!P2 ST.E.128 desc[UR36][R12.64], RZ ;  /* 0x000000ff0c00a985 */ /* 0x0007e8000c101d24 */
[----:B------:R3:W-:Y:S02]  /*94a0*/  @!P3 ST.E.128 desc[UR36][R2.64], RZ ;  /* 0x000000ff0200b985 */ /* 0x0007e4000c101d24 */
.L_x_248:
[----:B------:R-:W-:Y:S05]  /*94b0*/  BSYNC B1 ;  /* 0x0000000000017941 */ /* 0x000fea0003800000 */
.L_x_247:
[----:B0-----:R-:W-:Y:S01]  /*94c0*/  VIADD R0, R10, 0x60 ;  /* 0x000000600a007836 */ /* 0x001fe20000000000 */
[----:B--2-4-:R-:W0:Y:S04]  /*94d0*/  SHFL.IDX PT, R8, R8, 0x3, 0x181f ;  /* 0x00781f0008087f89 */ /* 0x014e2800000e0000 */
[----:B------:R-:W-:Y:S01]  /*94e0*/  ISETP.GE.AND P0, PT, R0, R15, PT ;  /* 0x0000000f0000720c */ /* 0x000fe20003f06270 */
[----:B-1-3--:R1:W2:-:S12]  /*94f0*/  SHFL.IDX PT, R2, R4, 0x3, 0x181f ;  /* 0x00781f0004027f89 */ /* 0x00a29800000e0000 */
[----:B-1----:R-:W-:Y:S05]  /*9500*/  @P0 BRA `(.L_x_237) ;  /* 0x0000000000240947 */ /* 0x002fea0003800000 */
[----:B------:R-:W-:Y:S02]  /*9510*/  ULDC UR4, c[0x0][0xac8] ;  /* 0x0002b20000047ab9 */ /* 0x000fe40000000800 */
[----:B------:R-:W-:Y:S02]  /*9520*/  ISETP.GE.AND P2, PT, R153, UR4, PT ;  /* 0x0000000499007c0c */ /* 0x000fe4000bf46270 */
[----:B------:R-:W-:-:S11]  /*9530*/  ISETP.GE.AND P3, PT, R23, UR4, PT ;  /* 0x0000000417007c0c */ /* 0x000fd6000bf66270 */
[-C--:B--2---:R-:W-:Y:S02]  /*9540*/  @!P2 LEA R10, P0, R153, R2.reuse, 0x1 ;  /* 0x00000002990aa211 */ /* 0x084fe400078008ff */
[----:B------:R-:W-:Y:S02]  /*9550*/  @!P3 LEA R2, P1, R23, R2, 0x1 ;  /* 0x000000021702b211 */ /* 0x000fe400078208ff */
[-C--:B0-----:R-:W-:Y:S02]  /*9560*/  @!P2 LEA.HI.X R11, R153, R8.reuse, R227, 0x1, P0 ;  /* 0x00000008990ba211 */ /* 0x081fe400000f0ce3 */
[----:B------:R-:W-:-:S03]  /*9570*/  @!P3 LEA.HI.X R3, R23, R8, R226, 0x1, P1 ;  /* 0x000000081703b211 */ /* 0x000fc600008f0ce2 */
[----:B------:R0:W-:Y:S04]  /*9580*/  @!P2 ST.E.128 desc[UR36][R10.64], RZ ;  /* 0x000000ff0a00a985 */ /* 0x0001e8000c101d24 */
[----:B------:R0:W-:Y:S02]  /*9590*/  @!P3 ST.E.128 desc[UR36][R2.64], RZ ;  /* 0x000000ff0200b985 */ /* 0x0001e4000c101d24 */
.L_x_237:
[----:B------:R-:W-:Y:S05]  /*95a0*/  BSYNC B0 ;  /* 0x0000000000007941 */ /* 0x000fea0003800000 */
.L_x_227:
[----:B------:R-:W-:Y:S02]  /*95b0*/  ULDC UR4, c[0x0][0xc3c] ;  /* 0x00030f0000047ab9 */ /* 0x000fe40000000800 */
[----:B-1----:R-:W-:-:S13]  /*95c0*/  ISETP.GE.AND P0, PT, R7, UR4, PT ;  /* 0x0000000407007c0c */ /* 0x002fda000bf06270 */
[----:B------:R-:W-:Y:S05]  /*95d0*/  @!P0 BRA `(.L_x_249) ;  /* 0xffffff7800548947 */ /* 0x000fea000383ffff */
[----:B------:R-:W-:Y:S05]  /*95e0*/  EXIT ;  /* 0x000000000000794d */ /* 0x000fea0003800000 */
.L_x_198:
[----:B------:R-:W-:-:S08]  /*95f0*/  NOP ;  /* 0x0000000000007918 */ /* 0x000fd00000000000 */
[----:B------:R-:W0:-:S00]  /*9600*/  USETMAXREG.DEALLOC.CTAPOOL 0x28 ;  /* 0x00000028000079c8 */ /* 0x000e0000080e0500 */
[----:B0-----:R-:W-:Y:S02]  /*9610*/  LOP3.LUT R0, R0, 0x3, RZ, 0xc0, !PT ;  /* 0x0000000300007812 */ /* 0x001fe400078ec0ff */
[----:B------:R-:W-:-:S04]  /*9620*/  LOP3.LUT R27, R27, 0xffffffdf, RZ, 0xc0, !PT ;  /* 0xffffffdf1b1b7812 */ /* 0x000fc800078ec0ff */
[----:B------:R-:W0:Y:S02]  /*9630*/  SHFL.IDX PT, R0, R0, RZ, 0x1f ;  /* 0x00001fff00007589 */ /* 0x000e2400000e0000 */
[----:B0-----:R-:W-:Y:S02]  /*9640*/  ISETP.NE.AND P0, PT, R0, RZ, PT ;  /* 0x000000ff0000720c */ /* 0x001fe40003f05270 */
[----:B------:R-:W-:-:S11]  /*9650*/  MOV R0, RZ ;  /* 0x000000ff00007202 */ /* 0x000fd60000000f00 */
[----:B------:R-:W-:Y:S01]  /*9660*/  @P0 LOP3.LUT R27, R27, 0x20, RZ, 0xfc, !PT ;  /* 0x000000201b1b0812 */ /* 0x000fe200078efcff */
[----:B------:R-:W-:Y:S06]  /*9670*/  @!P0 BRA `(.L_x_250) ;  /* 0x00000000001c8947 */ /* 0x000fec0003800000 */
[----:B------:R-:W0:Y:S08]  /*9680*/  S2UR UR5, SR_CgaCtaId ;  /* 0x00000000000579c3 */ /* 0x000e300000008800 */
[----:B------:R-:W-:Y:S06]  /*9690*/  BAR.SYNC.DEFER_BLOCKING 0x5, 0x180 ;  /* 0x0146000000007b1d */ /* 0x000fec0000010000 */
[----:B------:R-:W-:-:S02]  /*96a0*/  UMOV UR4, 0x400 ;  /* 0x0000040000047882 */ /* 0x000fc40000000000 */
[----:B0-----:R-:W-:-:S09]  /*96b0*/  ULEA UR4, UR5, UR4, 0x18 ;  /* 0x0000000405047291 */ /* 0x001fd2000f8ec03f */
[----:B------:R-:W1:Y:S01]  /*96c0*/  LDS.128 R16, [UR4+0x288d0] ;  /* 0x0288d004ff107984 */ /* 0x000e620008000c00 */
[----:B------:R-:W-:Y:S06]  /*96d0*/  BAR.ARV 0x4, 0x180 ;  /* 0x0106000000007b1d */ /* 0x000fec0000002000 */
[----:B------:R-:W-:Y:S05]  /*96e0*/  BRA `(.L_x_251) ;  /* 0x0000000800947947 */ /* 0x000fea0003800000 */
.L_x_250:
[----:B------:R-:W0:Y:S01]  /*96f0*/  S2R R2, SR_TID.X ;  /* 0x0000000000027919 */ /* 0x000e220000002100 */
[----:B------:R-:W-:Y:S01]  /*9700*/  ULDC UR4, c[0x0][0xc3c] ;  /* 0x00030f0000047ab9 */ /* 0x000fe20000000800 */
[----:B------:R-:W-:Y:S01]  /*9710*/  IMAD.MOV.U32 R9, RZ, RZ, RZ ;  /* 0x000000ffff097224 */ /* 0x000fe200078e00ff */
[----:B------:R-:W1:Y:S01]  /*9720*/  S2UR UR6, SR_CTAID.X ;  /* 0x00000000000679c3 */ /* 0x000e620000002500 */
[----:B------:R-:W-:Y:S01]  /*9730*/  ULDC UR5, c[0x0][0xc38] ;  /* 0x00030e0000057ab9 */ /* 0x000fe20000000800 */
[----:B0-----:R-:W-:-:S04]  /*9740*/  LOP3.LUT R7, R2, 0x1f, RZ, 0xc0, !PT ;  /* 0x0000001f02077812 */ /* 0x001fc800078ec0ff */
[----:B------:R-:W-:-:S04]  /*9750*/  ISETP.NE.AND P0, PT, R7, 0x1f, PT ;  /* 0x0000001f0700780c */ /* 0x000fc80003f05270 */
[----:B------:R-:W-:-:S13]  /*9760*/  ISETP.GE.OR P1, PT, R7, UR4, !P0 ;  /* 0x0000000407007c0c */ /* 0x000fda000c726670 */
[----:B------:R-:W0:Y:S08]  /*9770*/  @!P1 LDC.64 R4, c[0x0][0xc80] ;  /* 0x00032000ff049b82 */ /* 0x000e300000000a00 */
[----:B------:R-:W2:Y:S01]  /*9780*/  @!P1 LDC.64 R2, c[0x0][0xc78] ;  /* 0x00031e00ff029b82 */ /* 0x000ea20000000a00 */
[----:B0-----:R-:W-:-:S05]  /*9790*/  @!P1 IMAD.WIDE.U32 R4, R7, 0x4, R4 ;  /* 0x0000000407049825 */ /* 0x001fca00078e0004 */
[----:B------:R-:W3:Y:S01]  /*97a0*/  @!P1 LDG.E R0, desc[UR36][R4.64] ;  /* 0x0000002404009981 */ /* 0x000ee2000c1e1900 */
[----:B--2---:R-:W-:-:S05]  /*97b0*/  @!P1 IMAD.WIDE.U32 R2, R7, 0x4, R2 ;  /* 0x0000000407029825 */ /* 0x004fca00078e0002 */
[----:B------:R-:W3:Y:S01]  /*97c0*/  @!P1 LDG.E R9, desc[UR36][R2.64] ;  /* 0x0000002402099981 */ /* 0x000ee2000c1e1900 */
[C---:B------:R-:W-:Y:S02]  /*97d0*/  ISETP.NE.AND P1, PT, R7.reuse, RZ, PT ;  /* 0x000000ff0700720c */ /* 0x040fe40003f25270 */
[C---:B------:R-:W-:Y:S02]  /*97e0*/  ISETP.GE.U32.AND P2, PT, R7.reuse, 0x2, PT ;  /* 0x000000020700780c */ /* 0x040fe40003f46070 */
[C---:B------:R-:W-:Y:S02]  /*97f0*/  ISETP.GE.U32.AND P3, PT, R7.reuse, 0x4, PT ;  /* 0x000000040700780c */ /* 0x040fe40003f66070 */
[C---:B------:R-:W-:Y:S02]  /*9800*/  ISETP.GE.U32.AND P4, PT, R7.reuse, 0x8, PT ;  /* 0x000000080700780c */ /* 0x040fe40003f86070 */
[----:B------:R-:W-:Y:S01]  /*9810*/  ISETP.GE.U32.AND P5, PT, R7, 0x10, PT ;  /* 0x000000100700780c */ /* 0x000fe20003fa6070 */
[----:B------:R-:W-:Y:S01]  /*9820*/  UMOV UR4, URZ ;  /* 0x0000003f00047c82 */ /* 0x000fe20008000000 */
[----:B---3--:R-:W-:-:S05]  /*9830*/  IMAD R6, R0, R9, RZ ;  /* 0x0000000900067224 */ /* 0x008fca00078e02ff */
[----:B------:R-:W0:Y:S02]  /*9840*/  SHFL.UP PT, R8, R6, 0x1, RZ ;  /* 0x0420000006087989 */ /* 0x000e2400000e00ff */
[----:B0-----:R-:W-:-:S05]  /*9850*/  SEL R11, R8, RZ, P1 ;  /* 0x000000ff080b7207 */ /* 0x001fca0000800000 */
[----:B------:R-:W-:-:S05]  /*9860*/  IMAD.IADD R11, R6, 0x1, R11 ;  /* 0x00000001060b7824 */ /* 0x000fca00078e020b */
        /* <DEDUP_REMOVED lines=12> */
[----:B------:R-:W0:Y:S02]  /*9930*/  SHFL.IDX PT, R6, R5, 0x1f, 0x1f ;  /* 0x03e01f0005067f89 */ /* 0x000e2400000e0000 */
[----:B0-----:R-:W-:-:S05]  /*9940*/  IMAD R6, R6, UR5, RZ ;  /* 0x0000000506067c24 */ /* 0x001fca000f8e02ff */
[----:B-1----:R-:W-:Y:S01]  /*9950*/  ISETP.GT.AND P6, PT, R6, UR6, PT ;  /* 0x0000000606007c0c */ /* 0x002fe2000bfc4270 */
[----:B------:R-:W-:-:S12]  /*9960*/  IMAD.MOV.U32 R3, RZ, RZ, R6 ;  /* 0x000000ffff037224 */ /* 0x000fd800078e0006 */
[----:B------:R-:W-:Y:S05]  /*9970*/  @P6 BRA `(.L_x_252) ;  /* 0x0000000000986947 */ /* 0x000fea0003800000 */
[----:B------:R-:W-:Y:S01]  /*9980*/  IMAD.MOV.U32 R6, RZ, RZ, R3 ;  /* 0x000000ffff067224 */ /* 0x000fe200078e0003 */
[----:B------:R-:W-:Y:S01]  /*9990*/  UMOV UR4, URZ ;  /* 0x0000003f00047c82 */ /* 0x000fe20008000000 */
[----:B------:R-:W-:-:S05]  /*99a0*/  ULDC UR5, c[0x0][0xc38] ;  /* 0x00030e0000057ab9 */ /* 0x000fca0000000800 */
.L_x_254:
[----:B------:R-:W0:Y:S01]  /*99b0*/  LDC R0, c[0x0][0xc3c] ;  /* 0x00030f00ff007b82 */ /* 0x000e220000000800 */
[----:B------:R-:W-:-:S06]  /*99c0*/  UIADD3 UR4, UR4, 0x1f, URZ ;  /* 0x0000001f04047890 */ /* 0x000fcc000fffe03f */
[----:B0-----:R-:W-:-:S13]  /*99d0*/  ISETP.LE.AND P6, PT, R0, UR4, PT ;  /* 0x0000000400007c0c */ /* 0x001fda000bfc3270 */
[----:B------:R-:W-:Y:S05]  /*99e0*/  @P6 BRA `(.L_x_253) ;  /* 0x0000000400a86947 */ /* 0x000fea0003800000 */
[----:B------:R-:W-:-:S05]  /*99f0*/  VIADD R9, R7, UR4 ;  /* 0x0000000407097c36 */ /* 0x000fca0008000000 */
[----:B------:R-:W-:Y:S01]  /*9a00*/  ISETP.GE.OR P6, PT, R9, R0, !P0 ;  /* 0x000000000900720c */ /* 0x000fe200047c6670 */
[----:B------:R-:W-:-:S12]  /*9a10*/  IMAD.MOV.U32 R0, RZ, RZ, RZ ;  /* 0x000000ffff007224 */ /* 0x000fd800078e00ff */
[----:B------:R-:W0:Y:S08]  /*9a20*/  @!P6 LDC.64 R4, c[0x0][0xc80] ;  /* 0x00032000ff04eb82 */ /* 0x000e300000000a00 */
[----:B------:R-:W1:Y:S01]  /*9a30*/  @!P6 LDC.64 R2, c[0x0][0xc78] ;  /* 0x00031e00ff02eb82 */ /* 0x000e620000000a00 */
[----:B0-----:R-:W-:-:S05]  /*9a40*/  @!P6 IMAD.WIDE R4, R9, 0x4, R4 ;  /* 0x000000040904e825 */ /* 0x001fca00078e0204 */
[----:B------:R-:W2:Y:S01]  /*9a50*/  @!P6 LDG.E R0, desc[UR36][R4.64] ;  /* 0x000000240400e981 */ /* 0x000ea2000c1e1900 */
[----:B-1----:R-:W-:-:S04]  /*9a60*/  @!P6 IMAD.WIDE R2, R9, 0x4, R2 ;  /* 0x000000040902e825 */ /* 0x002fc800078e0202 */
[----:B------:R-:W-:-:S06]  /*9a70*/  IMAD.MOV.U32 R9, RZ, RZ, RZ ;  /* 0x000000ffff097224 */ /* 0x000fcc00078e00ff */
[----:B------:R-:W2:Y:S02]  /*9a80*/  @!P6 LDG.E R9, desc[UR36][R2.64] ;  /* 0x000000240209e981 */ /* 0x000ea4000c1e1900 */
[----:B--2---:R-:W-:-:S05]  /*9a90*/  IMAD R13, R0, R9, RZ ;  /* 0x00000009000d7224 */ /* 0x004fca00078e02ff */
        /* <DEDUP_REMOVED lines=13> */
[----:B0-----:R-:W-:-:S04]  /*9b70*/  SEL R2, R2, RZ, P5 ;  /* 0x000000ff02027207 */ /* 0x001fc80002800000 */
[----:B------:R-:W-:-:S05]  /*9b80*/  IADD3 R5, R3, R2, RZ ;  /* 0x0000000203057210 */ /* 0x000fca0007ffe0ff */
[----:B------:R-:W0:Y:S02]  /*9b90*/  SHFL.IDX PT, R2, R5, 0x1f, 0x1f ;  /* 0x03e01f0005027f89 */ /* 0x000e2400000e0000 */
[----:B0-----:R-:W-:-:S04]  /*9ba0*/  IMAD R3, R2, UR5, RZ ;  /* 0x0000000502037c24 */ /* 0x001fc8000f8e02ff */
[----:B------:R-:W-:-:S05]  /*9bb0*/  IMAD.IADD R6, R3, 0x1, R6 ;  /* 0x0000000103067824 */ /* 0x000fca00078e0206 */
[----:B------:R-:W-:-:S13]  /*9bc0*/  ISETP.GT.AND P6, PT, R6, UR6, PT ;  /* 0x0000000606007c0c */ /* 0x000fda000bfc4270 */
[----:B------:R-:W-:Y:S05]  /*9bd0*/  @!P6 BRA `(.L_x_254) ;  /* 0xfffffffc0074e947 */ /* 0x000fea000383ffff */
.L_x_252:
[----:B------:R-:W-:Y:S02]  /*9be0*/  IMAD.IADD R10, R6, 0x1, -R3 ;  /* 0x00000001060a7824 */ /* 0x000fe400078e0a03 */
[----:B------:R-:W-:Y:S02]  /*9bf0*/  IMAD.MOV.U32 R16, RZ, RZ, RZ ;  /* 0x000000ffff107224 */ /* 0x000fe400078e00ff */
[----:B------:R-:W-:-:S05]  /*9c00*/  IMAD R2, R5, UR5, R10 ;  /* 0x0000000505027c24 */ /* 0x000fca000f8e020a */
[----:B------:R-:W-:-:S13]  /*9c10*/  ISETP.GT.AND P0, PT, R2, UR6, PT ;  /* 0x0000000602007c0c */ /* 0x000fda000bf04270 */
[----:B------:R-:W-:-:S04]  /*9c20*/  VOTE.ANY R6, PT, !P0 ;  /* 0x0000000000067806 */ /* 0x000fc800040e0100 */
[----:B------:R-:W0:Y:S01]  /*9c30*/  POPC R19, R6 ;  /* 0x0000000600137309 */ /* 0x000e220000000000 */
[----:B------:R-:W-:Y:S01]  /*9c40*/  ISETP.NE.AND P0, PT, R6, RZ, PT ;  /* 0x000000ff0600720c */ /* 0x000fe20003f05270 */
[----:B0-----:R-:W0:Y:S04]  /*9c50*/  SHFL.IDX PT, R0, R0, R19, 0x1f ;  /* 0x00001f1300007589 */ /* 0x001e2800000e0000 */
[----:B------:R1:W2:Y:S01]  /*9c60*/  SHFL.IDX PT, R9, R9, R19, 0x1f ;  /* 0x00001f1309097589 */ /* 0x0002a200000e0000 */
[----:B0-----:R-:W-:-:S04]  /*9c70*/  IABS R4, R0 ;  /* 0x0000000000047213 */ /* 0x001fc80000000000 */
[----:B------:R-:W0:Y:S08]  /*9c80*/  I2F.RP R8, R4 ;  /* 0x0000000400087306 */ /* 0x000e300000209400 */
[----:B0-----:R-:W0:Y:S02]  /*9c90*/  MUFU.RCP R8, R8 ;  /* 0x0000000800087308 */ /* 0x001e240000001000 */
[----:B0-----:R-:W-:-:S06]  /*9ca0*/  VIADD R2, R8, 0xffffffe ;  /* 0x0ffffffe08027836 */ /* 0x001fcc0000000000 */
[----:B------:R-:W0:Y:S02]  /*9cb0*/  F2I.FTZ.U32.TRUNC.NTZ R3, R2 ;  /* 0x0000000200037305 */ /* 0x000e24000021f000 */
[----:B0-----:R-:W-:Y:S01]  /*9cc0*/  IMAD.MOV R11, RZ, RZ, -R3 ;  /* 0x000000ffff0b7224 */ /* 0x001fe200078e0a03 */
[----:B-12---:R-:W-:Y:S06]  /*9cd0*/  @!P0 BRA `(.L_x_255) ;  /* 0x0000000000088947 */ /* 0x006fec0003800000 */
[----:B------:R-:W-:-:S06]  /*9ce0*/  VIADD R16, R19, 0xffffffff ;  /* 0xffffffff13107836 */ /* 0x000fcc0000000000 */
[----:B------:R0:W1:Y:S02]  /*9cf0*/  SHFL.IDX PT, R16, R5, R16, 0x1f ;  /* 0x00001f1005107589 */ /* 0x00006400000e0000 */
.L_x_255:
[----:B-1----:R-:W-:Y:S01]  /*9d00*/  IMAD R16, R16, UR5, R10 ;  /* 0x0000000510107c24 */ /* 0x002fe2000f8e020a */
[----:B0-----:R-:W-:Y:S01]  /*9d10*/  IABS R5, R9 ;  /* 0x0000000900057213 */ /* 0x001fe20000000000 */
[----:B------:R-:W-:Y:S01]  /*9d20*/  IMAD R11, R11, R4, RZ ;  /* 0x000000040b0b7224 */ /* 0x000fe200078e02ff */
[----:B------:R-:W-:Y:S01]  /*9d30*/  IABS R10, R0 ;  /* 0x00000000000a7213 */ /* 0x000fe20000000000 */
[----:B------:R-:W-:Y:S01]  /*9d40*/  IMAD.MOV.U32 R2, RZ, RZ, RZ ;  /* 0x000000ffff027224 */ /* 0x000fe200078e00ff */
[----:B------:R-:W-:Y:S01]  /*9d50*/  IADD3 R17, -R16, UR6, RZ ;  /* 0x0000000610117c10 */ /* 0x000fe2000fffe1ff */
[----:B------:R-:W0:Y:S01]  /*9d60*/  I2F.RP R6, R5 ;  /* 0x0000000500067306 */ /* 0x000e220000209400 */
[----:B------:R-:W-:Y:S02]  /*9d70*/  VIADD R19, R19, UR4 ;  /* 0x0000000413137c36 */ /* 0x000fe40008000000 */
[----:B------:R-:W-:Y:S01]  /*9d80*/  IABS R8, R17 ;  /* 0x0000001100087213 */ /* 0x000fe20000000000 */
[----:B------:R-:W-:-:S04]  /*9d90*/  IMAD.HI.U32 R2, R3, R11, R2 ;  /* 0x0000000b03027227 */ /* 0x000fc800078e0002 */
[----:B------:R-:W-:Y:S02]  /*9da0*/  IMAD.MOV R10, RZ, RZ, -R10 ;  /* 0x000000ffff0a7224 */ /* 0x000fe400078e0a0a */
[----:B------:R-:W-:Y:S02]  /*9db0*/  IMAD.MOV.U32 R3, RZ, RZ, R8 ;  /* 0x000000ffff037224 */ /* 0x000fe400078e0008 */
[----:B------:R-:W-:Y:S02]  /*9dc0*/  IMAD.MOV.U32 R8, RZ, RZ, R10 ;  /* 0x000000ffff087224 */ /* 0x000fe400078e000a */
[----:B------:R-:W-:Y:S01]  /*9dd0*/  IMAD.HI.U32 R2, R2, R3, RZ ;  /* 0x0000000302027227 */ /* 0x000fe200078e00ff */
[----:B0-----:R-:W0:Y:S03]  /*9de0*/  MUFU.RCP R6, R6 ;  /* 0x0000000600067308 */ /* 0x001e260000001000 */
[----:B------:R-:W-:-:S05]  /*9df0*/  IMAD R3, R2, R8, R3 ;  /* 0x0000000802037224 */ /* 0x000fca00078e0203 */
[----:B------:R-:W-:Y:S01]  /*9e00*/  ISETP.GT.U32.AND P1, PT, R4, R3, PT ;  /* 0x000000030400720c */ /* 0x000fe20003f24070 */
[----:B0-----:R-:W-:-:S12]  /*9e10*/  VIADD R8, R6, 0xffffffe ;  /* 0x0ffffffe06087836 */ /* 0x001fd80000000000 */
[----:B------:R-:W-:Y:S02]  /*9e20*/  @!P1 IMAD.IADD R3, R3, 0x1, -R4 ;  /* 0x0000000103039824 */ /* 0x000fe400078e0a04 */
[----:B------:R-:W-:Y:S01]  /*9e30*/  @!P1 VIADD R2, R2, 0x1 ;  /* 0x0000000102029836 */ /* 0x000fe20000000000 */
[----:B------:R-:W-:Y:S02]  /*9e40*/  ISETP.NE.AND P1, PT, R0, RZ, PT ;  /* 0x000000ff0000720c */ /* 0x000fe40003f25270 */
[----:B------:R-:W-:Y:S02]  /*9e50*/  ISETP.GE.U32.AND P0, PT, R3, R4, PT ;  /* 0x000000040300720c */ /* 0x000fe40003f06070 */
[----:B------:R0:W1:Y:S01]  /*9e60*/  F2I.FTZ.U32.TRUNC.NTZ R3, R8 ;  /* 0x0000000800037305 */ /* 0x000062000021f000 */
[----:B------:R-:W-:-:S04]  /*9e70*/  LOP3.LUT R4, R17, R0, RZ, 0x3c, !PT ;  /* 0x0000000011047212 */ /* 0x000fc800078e3cff */
[----:B------:R-:W-:Y:S02]  /*9e80*/  ISETP.GE.AND P2, PT, R4, RZ, PT ;  /* 0x000000ff0400720c */ /* 0x000fe40003f46270 */
[----:B0-----:R-:W-:-:S04]  /*9e90*/  IABS R8, R9 ;  /* 0x0000000900087213 */ /* 0x001fc80000000000 */
[----:B------:R-:W-:Y:S02]  /*9ea0*/  @P0 VIADD R2, R2, 0x1 ;  /* 0x0000000102020836 */ /* 0x000fe40000000000 */
[----:B------:R-:W-:Y:S02]  /*9eb0*/  IMAD.MOV R8, RZ, RZ, -R8 ;  /* 0x000000ffff087224 */ /* 0x000fe400078e0a08 */
[----:B------:R-:W-:Y:S01]  /*9ec0*/  IMAD.MOV.U32 R6, RZ, RZ, R2 ;  /* 0x000000ffff067224 */ /* 0x000fe200078e0002 */
[----:B-1----:R-:W-:-:S03]  /*9ed0*/  IADD3 R2, RZ, -R3, RZ ;  /* 0x80000003ff027210 */ /* 0x002fc60007ffe0ff */
[----:B------:R-:W-:Y:S01]  /*9ee0*/  @!P2 IMAD.MOV R6, RZ, RZ, -R6 ;  /* 0x000000ffff06a224 */ /* 0x000fe200078e0a06 */
[----:B------:R-:W-:Y:S01]  /*9ef0*/  @!P1 LOP3.LUT R6, RZ, R0, RZ, 0x33, !PT ;  /* 0x00000000ff069212 */ /* 0x000fe200078e33ff */
[----:B------:R-:W-:Y:S02]  /*9f00*/  IMAD R11, R2, R5, RZ ;  /* 0x00000005020b7224 */ /* 0x000fe400078e02ff */
[----:B------:R-:W-:Y:S01]  /*9f10*/  IMAD.MOV.U32 R2, RZ, RZ, RZ ;  /* 0x000000ffff027224 */ /* 0x000fe200078e00ff */
[-C--:B------:R-:W-:Y:S01]  /*9f20*/  IABS R4, R6.reuse ;  /* 0x0000000600047213 */ /* 0x080fe20000000000 */
[----:B------:R-:W-:Y:S02]  /*9f30*/  IMAD R0, R0, R6, RZ ;  /* 0x0000000600007224 */ /* 0x000fe400078e02ff */
[----:B------:R-:W-:-:S04]  /*9f40*/  IMAD.HI.U32 R2, R3, R11, R2 ;  /* 0x0000000b03027227 */ /* 0x000fc800078e0002 */
[----:B------:R-:W-:Y:S02]  /*9f50*/  IMAD.MOV.U32 R3, RZ, RZ, R4 ;  /* 0x000000ffff037224 */ /* 0x000fe400078e0004 */
[----:B------:R-:W-:Y:S02]  /*9f60*/  IMAD.MOV.U32 R4, RZ, RZ, R8 ;  /* 0x000000ffff047224 */ /* 0x000fe400078e0008 */
[----:B------:R-:W-:-:S04]  /*9f70*/  IMAD.HI.U32 R2, R2, R3, RZ ;  /* 0x0000000302027227 */ /* 0x000fc800078e00ff */
[----:B------:R-:W-:Y:S01]  /*9f80*/  IMAD R4, R2, R4, R3 ;  /* 0x0000000402047224 */ /* 0x000fe200078e0203 */
[----:B------:R-:W-:Y:S01]  /*9f90*/  LOP3.LUT R3, R6, R9, RZ, 0x3c, !PT ;  /* 0x0000000906037212 */ /* 0x000fe200078e3cff */
[----:B------:R-:W-:-:S03]  /*9fa0*/  IMAD.IADD R17, R17, 0x1, -R0 ;  /* 0x0000000111117824 */ /* 0x000fc600078e0a00 */
[----:B------:R-:W-:Y:S02]  /*9fb0*/  ISETP.GT.U32.AND P1, PT, R5, R4, PT ;  /* 0x000000040500720c */ /* 0x000fe40003f24070 */
[----:B------:R-:W-:-:S11]  /*9fc0*/  ISETP.GE.AND P2, PT, R3, RZ, PT ;  /* 0x000000ff0300720c */ /* 0x000fd60003f46270 */
[----:B------:R-:W-:Y:S02]  /*9fd0*/  @!P1 IMAD.IADD R4, R4, 0x1, -R5 ;  /* 0x0000000104049824 */ /* 0x000fe400078e0a05 */
[----:B------:R-:W-:Y:S01]  /*9fe0*/  @!P1 VIADD R2, R2, 0x1 ;  /* 0x0000000102029836 */ /* 0x000fe20000000000 */
[----:B------:R-:W-:Y:S02]  /*9ff0*/  ISETP.NE.AND P1, PT, R9, RZ, PT ;  /* 0x000000ff0900720c */ /* 0x000fe40003f25270 */
[----:B------:R-:W-:-:S13]  /*a000*/  ISETP.GE.U32.AND P0, PT, R4, R5, PT ;  /* 0x000000050400720c */ /* 0x000fda0003f06070 */
[----:B------:R-:W-:-:S04]  /*a010*/  @P0 VIADD R2, R2, 0x1 ;  /* 0x0000000102020836 */ /* 0x000fc80000000000 */
[----:B------:R-:W-:Y:S01]  /*a020*/  @!P2 IMAD.MOV R2, RZ, RZ, -R2 ;  /* 0x000000ffff02a224 */ /* 0x000fe200078e0a02 */
[----:B------:R-:W-:-:S05]  /*a030*/  @!P1 LOP3.LUT R2, RZ, R9, RZ, 0x33, !PT ;  /* 0x00000009ff029212 */ /* 0x000fca00078e33ff */
[----:B------:R-:W-:-:S04]  /*a040*/  IMAD.MOV R18, RZ, RZ, -R2 ;  /* 0x000000ffff127224 */ /* 0x000fc800078e0a02 */
[C---:B------:R-:W-:Y:S02]  /*a050*/  IMAD R18, R9.reuse, R18, R6 ;  /* 0x0000001209127224 */ /* 0x040fe400078e0206 */
[----:B------:R-:W-:-:S04]  /*a060*/  IMAD R9, R9, 0x1000000, R2 ;  /* 0x0100000009097824 */ /* 0x000fc800078e0202 */
[----:B------:R-:W-:Y:S01]  /*a070*/  IMAD R18, R18, 0x10000, R9 ;  /* 0x0001000012127824 */ /* 0x000fe200078e0209 */
[----:B------:R-:W-:Y:S06]  /*a080*/  BRA `(.L_x_256) ;  /* 0x0000000000147947 */ /* 0x000fec0003800000 */
.L_x_253:
[----:B------:R-:W-:Y:S01]  /*a090*/  ULDC UR4, c[0x0][0xc3c] ;  /* 0x00030f0000047ab9 */ /* 0x000fe20000000800 */
[----:B------:R-:W-:Y:S01]  /*a0a0*/  IMAD.MOV.U32 R17, RZ, RZ, RZ ;  /* 0x000000ffff117224 */ /* 0x000fe200078e00ff */
[----:B------:R-:W-:Y:S01]  /*a0b0*/  MOV R16, UR6 ;  /* 0x0000000600107c02 */ /* 0x000fe20008000f00 */
[----:B------:R-:W-:Y:S02]  /*a0c0*/  IMAD.MOV.U32 R18, RZ, RZ, RZ ;  /* 0x000000ffff127224 */ /* 0x000fe400078e00ff */
[----:B------:R-:W-:-:S07]  /*a0d0*/  IMAD.U32 R19, RZ, RZ, UR4 ;  /* 0x00000004ff137e24 */ /* 0x000fce000f8e00ff */
.L_x_256:
[----:B------:R-:W-:-:S13]  /*a0e0*/  ISETP.NE.AND P0, PT, R7, RZ, PT ;  /* 0x000000ff0700720c */ /* 0x000fda0003f05270 */
[----:B------:R-:W0:Y:S01]  /*a0f0*/  @!P0 S2R R3, SR_CgaCtaId ;  /* 0x0000000000038919 */ /* 0x000e220000008800 */
[----:B------:R-:W-:-:S04]  /*a100*/  @!P0 MOV R0, 0x400 ;  /* 0x0000040000008802 */ /* 0x000fc80000000f00 */
[----:B0-----:R-:W-:-:S05]  /*a110*/  @!P0 LEA R0, R3, R0, 0x18 ;  /* 0x0000000003008211 */ /* 0x001fca00078ec0ff */
[----:B------:R0:W-:Y:S01]  /*a120*/  @!P0 STS.128 [R0+0x288d0], R16 ;  /* 0x0288d01000008388 */ /* 0x0001e20000000c00 */
[----:B------:R-:W-:Y:S06]  /*a130*/  BAR.ARV 0x5, 0x180 ;  /* 0x0146000000007b1d */ /* 0x000fec0000002000 */
.L_x_251:
[----:B------:R2:W-:Y:S01]  /*a140*/  STL [R1+0x20], RZ ;  /* 0x000020ff01007387 */ /* 0x0005e20000100800 */
[----:B------:R-:W-:Y:S01]  /*a150*/  ULDC UR4, c[0x0][0xc3c] ;  /* 0x00030f0000047ab9 */ /* 0x000fe20000000800 */
[----:B------:R-:W-:Y:S01]  /*a160*/  IMAD.MOV.U32 R28, RZ, RZ, 0x1 ;  /* 0x00000001ff1c7424 */ /* 0x000fe200078e00ff */
[----:B-1----:R-:W-:Y:S01]  /*a170*/  ISETP.GE.AND P0, PT, R19, UR4, PT ;  /* 0x0000000413007c0c */ /* 0x002fe2000bf06270 */
[----:B------:R-:W-:-:S12]  /*a180*/  IMAD.MOV.U32 R25, RZ, RZ, RZ ;  /* 0x000000ffff197224 */ /* 0x000fd800078e00ff */
[----:B--2---:R-:W-:Y:S05]  /*a190*/  @P0 BRA `(.L_x_257) ;  /* 0x0000004800d00947 */ /* 0x004fea0003800000 */
[----:B------:R-:W2:Y:S01]  /*a1a0*/  LDL R3, [R1+0x4] ;  /* 0x0000040001037983 */ /* 0x000ea20000100800 */
[----:B------:R-:W1:Y:S01]  /*a1b0*/  S2R R4, SR_TID.X ;  /* 0x0000000000047919 */ /* 0x000e620000002100 */
[----:B------:R-:W3:Y:S01]  /*a1c0*/  S2UR UR5, SR_CgaCtaId ;  /* 0x00000000000579c3 */ /* 0x000ee20000008800 */
[----:B------:R-:W-:Y:S01]  /*a1d0*/  UMOV UR4, 0x400 ;  /* 0x0000040000047882 */ /* 0x000fe20000000000 */
[----:B-1----:R-:W-:Y:S01]  /*a1e0*/  IMAD.SHL.U32 R30, R4, 0x8, RZ ;  /* 0x00000008041e7824 */ /* 0x002fe200078e00ff */
[----:B---3--:R-:W-:-:S04]  /*a1f0*/  ULEA UR4, UR5, UR4, 0x18 ;  /* 0x0000000405047291 */ /* 0x008fc8000f8ec03f */
[----:B0-----:R-:W-:-:S04]  /*a200*/  LOP3.LUT R0, R30, 0x1f8, RZ, 0xc0, !PT ;  /* 0x000001f81e007812 */ /* 0x001fc800078ec0ff */
[----:B------:R-:W-:Y:S01]  /*a210*/  LOP3.LUT R33, R0, 0x38, R4, 0x78, !PT ;  /* 0x0000003800217812 */ /* 0x000fe200078e7804 */
[----:B------:R-:W-:-:S03]  /*a220*/  IMAD.U32 R22, RZ, RZ, UR4 ;  /* 0x00000004ff167e24 */ /* 0x000fc6000f8e00ff */
[----:B------:R-:W-:Y:S02]  /*a230*/  LOP3.LUT R33, R33, 0x200, R30, 0xf8, !PT ;  /* 0x0000020021217812 */ /* 0x000fe400078ef81e */
[----:B------:R-:W-:Y:S01]  /*a240*/  LOP3.LUT R30, R30, 0x38, RZ, 0xc0, !PT ;  /* 0x000000381e1e7812 */ /* 0x000fe200078ec0ff */
[----:B------:R-:W-:Y:S01]  /*a250*/  BSSY B8, `(.L_x_257) ;  /* 0x00004a8000087945 */ /* 0x000fe20003800000 */
[----:B------:R-:W-:Y:S02]  /*a260*/  IMAD.MOV.U32 R28, RZ, RZ, 0x1 ;  /* 0x00000001ff1c7424 */ /* 0x000fe400078e00ff */
[----:B------:R-:W-:Y:S01]  /*a270*/  IMAD.MOV.U32 R25, RZ, RZ, RZ ;  /* 0x000000ffff197224 */ /* 0x000fe200078e00ff */
[----:B------:R-:W-:Y:S01]  /*a280*/  LOP3.LUT R29, R30, 0x40, RZ, 0xfc, !PT ;  /* 0x000000401e1d7812 */ /* 0x000fe200078efcff */
[----:B------:R-:W-:Y:S01]  /*a290*/  ULDC UR38, c[0x0][0xc] ;  /* 0x0000030000267ab9 */ /* 0x000fe20000000800 */
[----:B--2---:R-:W-:-:S05]  /*a2a0*/  LOP3.LUT R0, R3, 0x2, RZ, 0xfc, !PT ;  /* 0x0000000203007812 */ /* 0x004fca00078efcff */
[----:B------:R0:W-:Y:S04]  /*a2b0*/  STL [R1+0x24], R0 ;  /* 0x0000240001007387 */ /* 0x0001e80000100800 */
[----:B------:R1:W-:Y:S01]  /*a2c0*/  STL [R1+0x20], RZ ;  /* 0x000020ff01007387 */ /* 0x0003e20000100800 */
[----:B0-----:R-:W-:-:S05]  /*a2d0*/  IMAD R0, R33, 0x2, R22 ;  /* 0x0000000221007824 */ /* 0x001fca00078e0216 */
[----:B------:R1:W-:Y:S02]  /*a2e0*/  STL [R1], R0 ;  /* 0x0000000001007387 */ /* 0x0003e40000100800 */
.L_x_320:
[----:B0-----:R-:W0:Y:S02]  /*a2f0*/  LDC.64 R2, c[0x0][0xc88] ;  /* 0x00032200ff027b82 */ /* 0x001e240000000a00 */
[----:B0-----:R-:W-:-:S05]  /*a300*/  IMAD.WIDE R2, R19, 0x4, R2 ;  /* 0x0000000413027825 */ /* 0x001fca00078e0202 */
[----:B-1----:R-:W1:Y:S01]  /*a310*/  LDG.E R31, desc[UR36][R2.64] ;  /* 0x00000024021f7981 */ /* 0x002e62000c1e1900 */
[----:B------:R-:W-:Y:S05]  /*a320*/  YIELD ;  /* 0x0000000000007946 */ /* 0x000fea0003800000 */
[----:B------:R-:W-:Y:S01]  /*a330*/  ULDC.64 UR4, c[0x0][0xa28] ;  /* 0x00028a0000047ab9 */ /* 0x000fe20000000a00 */
[----:B------:R-:W-:Y:S01]  /*a340*/  IMAD.MOV.U32 R36, RZ, RZ, RZ ;  /* 0x000000ffff247224 */ /* 0x000fe200078e00ff */
[----:B------:R-:W-:Y:S01]  /*a350*/  ISETP.NE.U32.AND P0, PT, RZ, UR4, PT ;  /* 0x00000004ff007c0c */ /* 0x000fe2000bf05070 */
[----:B------:R-:W-:-:S03]  /*a360*/  ULDC.64 UR6, c[0x0][0xa18] ;  /* 0x0002860000067ab9 */ /* 0x000fc60000000a00 */
[----:B------:R-:W-:Y:S02]  /*a370*/  ISETP.NE.AND.EX P0, PT, RZ, UR5, PT, P0 ;  /* 0x00000005ff007c0c */ /* 0x000fe4000bf05300 */
[----:B-1----:R-:W-:-:S11]  /*a380*/  SHF.R.S32.HI R0, RZ, 0x1f, R31 ;  /* 0x0000001fff007819 */ /* 0x002fd6000001141f */
[C---:B------:R-:W-:Y:S01]  /*a390*/  @P0 LEA R2, P1, R31.reuse, UR4, 0x2 ;  /* 0x000000041f020c11 */ /* 0x040fe2000f8210ff */
[C---:B------:R-:W-:Y:S01]  /*a3a0*/  IMAD.SHL.U32 R23, R31.reuse, 0x4, RZ ;  /* 0x000000041f177824 */ /* 0x040fe200078e00ff */
[C-C-:B------:R-:W-:Y:S01]  /*a3b0*/  SHF.L.U64.HI R24, R31.reuse, 0x2, R0.reuse ;  /* 0x000000021f187819 */ /* 0x140fe20000010200 */
[----:B------:R0:W-:Y:S01]  /*a3c0*/  STL [R1+0x10], R0 ;  /* 0x0000100001007387 */ /* 0x0001e20000100800 */
[----:B------:R-:W-:Y:S01]  /*a3d0*/  @P0 LEA.HI.X R3, R31, UR5, R0, 0x2, P1 ;  /* 0x000000051f030c11 */ /* 0x000fe200088f1400 */
[----:B------:R-:W-:-:S04]  /*a3e0*/  ULDC.64 UR4, c[0x0][0xa00] ;  /* 0x0002800000047ab9 */ /* 0x000fc80000000a00 */
[----:B------:R1:W5:Y:S01]  /*a3f0*/  @P0 LDG.E R36, desc[UR36][R2.64] ;  /* 0x0000002402240981 */ /* 0x000362000c1e1900 */
[----:B------:R-:W-:Y:S02]  /*a400*/  ISETP.NE.U32.AND P0, PT, RZ, UR4, PT ;  /* 0x00000004ff007c0c */ /* 0x000fe4000bf05070 */
[----:B------:R-:W-:Y:S01]  /*a410*/  LOP3.LUT R27, R27, 0xffffffef, RZ, 0xc0, !PT ;  /* 0xffffffef1b1b7812 */ /* 0x000fe200078ec0ff */
[----:B0-----:R-:W-:Y:S01]  /*a420*/  IMAD.MOV.U32 R0, RZ, RZ, RZ ;  /* 0x000000ffff007224 */ /* 0x001fe200078e00ff */
[----:B------:R-:W-:Y:S02]  /*a430*/  ISETP.NE.AND.EX P2, PT, RZ, UR5, PT, P0 ;  /* 0x00000005ff007c0c */ /* 0x000fe4000bf45300 */
[----:B------:R-:W-:Y:S02]  /*a440*/  ISETP.NE.U32.AND P0, PT, RZ, UR6, PT ;  /* 0x00000006ff007c0c */ /* 0x000fe4000bf05070 */
[----:B-1----:R-:W-:Y:S02]  /*a450*/  IADD3 R2, P1, R23, UR4, RZ ;  /* 0x0000000417027c10 */ /* 0x002fe4000ff3e0ff */
[----:B------:R-:W-:-:S02]  /*a460*/  ISETP.NE.AND.EX P0, PT, RZ, UR7, PT, P0 ;  /* 0x00000007ff007c0c */ /* 0x000fc4000bf05300 */
[----:B------:R-:W-:Y:S01]  /*a470*/  IADD3.X R3, R24, UR5, RZ, P1, !PT ;  /* 0x0000000518037c10 */ /* 0x000fe20008ffe4ff */
[----:B------:R-:W-:-:S04]  /*a480*/  ULDC.64 UR4, c[0x0][0x418] ;  /* 0x0001060000047ab9 */ /* 0x000fc80000000a00 */
[----:B------:R-:W-:Y:S01]  /*a490*/  @P2 LOP3.LUT R27, R27, 0x10, RZ, 0xfc, !PT ;  /* 0x000000101b1b2812 */ /* 0x000fe200078efcff */
[----:B--2---:R-:W2:Y:S05]  /*a4a0*/  @P2 LDG.E R0, desc[UR36][R2.64] ;  /* 0x0000002402002981 */ /* 0x004eaa000c1e1900 */
[----:B------:R-:W-:-:S04]  /*a4b0*/  @P0 IADD3 R4, P1, R23, UR6, RZ ;  /* 0x0000000617040c10 */ /* 0x000fc8000ff3e0ff */
[----:B------:R-:W-:Y:S01]  /*a4c0*/  @P0 IADD3.X R5, R24, UR7, RZ, P1, !PT ;  /* 0x0000000718050c10 */ /* 0x000fe20008ffe4ff */
[----:B--2---:R0:W-:Y:S04]  /*a4d0*/  STL [R1+0x8], R0 ;  /* 0x0000080001007387 */ /* 0x0041e80000100800 */
[----:B0-----:R-:W2:Y:S01]  /*a4e0*/  @P0 LDG.E R0, desc[UR36][R4.64] ;  /* 0x0000002404000981 */ /* 0x001ea2000c1e1900 */
[----:B------:R-:W-:-:S03]  /*a4f0*/  UISETP.NE.U32.AND UP0, UPT, UR4, URZ, UPT ;  /* 0x0000003f0400728c */ /* 0x000fc6000bf05070 */
[----:B------:R-:W-:Y:S01]  /*a500*/  ULDC UR4, c[0x0][0x424] ;  /* 0x0001090000047ab9 */ /* 0x000fe20000000800 */
[----:B------:R-:W-:-:S03]  /*a510*/  UISETP.NE.AND.EX UP0, UPT, UR5, URZ, UPT, UP0 ;  /* 0x0000003f0500728c */ /* 0x000fc6000bf05300 */
[----:B------:R-:W-:Y:S01]  /*a520*/  ULDC UR5, c[0x0][0x2f0] ;  /* 0x0000bc0000057ab9 */ /* 0x000fe20000000800 */
[----:B------:R-:W-:-:S04]  /*a530*/  USEL UR4, UR4, 0x1, UP0 ;  /* 0x0000000104047887 */ /* 0x000fc80008000000 */
[----:B------:R-:W-:-:S06]  /*a540*/  UIMAD UR4, UR4, UR5, URZ ;  /* 0x00000005040472a4 */ /* 0x000fcc000f8e023f */
[----:B------:R-:W-:Y:S01]  /*a550*/  IMAD.U32 R7, RZ, RZ, UR4 ;  /* 0x00000004ff077e24 */ /* 0x000fe2000f8e00ff */
[----:B--2---:R0:W-:Y:S01]  /*a560*/  @P0 STL [R1+0x14], R0 ;  /* 0x0000140001000387 */ /* 0x0041e20000100800 */
[----:B------:R-:W-:Y:S05]  /*a570*/  @P0 BRA `(.L_x_258) ;  /* 0x0000000000200947 */ /* 0x000fea0003800000 */
[----:B------:R-:W-:Y:S02]  /*a580*/  ULDC UR4, c[0x0][0x288] ;  /* 0x0000a20000047ab9 */ /* 0x000fe40000000800 */
[----:B0-----:R-:W-:-:S05]  /*a590*/  IMAD.U32 R0, RZ, RZ, UR4 ;  /* 0x00000004ff007e24 */ /* 0x001fca000f8e00ff */
[----:B------:R1:W-:Y:S01]  /*a5a0*/  STL [R1+0x14], R0 ;  /* 0x0000140001007387 */ /* 0x0003e20000100800 */
[----:B------:R-:W-:Y:S05]  /*a5b0*/  @!P2 BRA `(.L_x_258) ;  /* 0x000000000010a947 */ /* 0x000fea0003800000 */
[----:B------:R-:W2:Y:S04]  /*a5c0*/  LDG.E R5, desc[UR36][R2.64] ;  /* 0x0000002402057981 */ /* 0x000ea8000c1e1900 */
[----:B-1----:R-:W2:Y:S02]  /*a5d0*/  LDG.E R0, desc[UR36][R2.64+0x4] ;  /* 0x0000042402007981 */ /* 0x002ea4000c1e1900 */
[----:B--2---:R-:W-:-:S05]  /*a5e0*/  IMAD.IADD R0, R0, 0x1, -R5 ;  /* 0x0000000100007824 */ /* 0x004fca00078e0a05 */
[----:B------:R2:W-:Y:S02]  /*a5f0*/  STL [R1+0x14], R0 ;  /* 0x0000140001007387 */ /* 0x0005e40000100800 */
.L_x_258:
[----:B------:R-:W-:Y:S01]  /*a600*/  ULDC.64 UR4, c[0x0][0xa20] ;  /* 0x0002880000047ab9 */ /* 0x000fe20000000a00 */
[----:B------:R-:W-:Y:S02]  /*a610*/  MOV R32, R31 ;  /* 0x0000001f00207202 */ /* 0x000fe40000000f00 */
[----:B------:R-:W-:-:S04]  /*a620*/  ISETP.NE.U32.AND P0, PT, RZ, UR4, PT ;  /* 0x00000004ff007c0c */ /* 0x000fc8000bf05070 */
[----:B------:R-:W-:-:S13]  /*a630*/  ISETP.NE.AND.EX P0, PT, RZ, UR5, PT, P0 ;  /* 0x00000005ff007c0c */ /* 0x000fda000bf05300 */
[----:B------:R-:W-:Y:S05]  /*a640*/  @!P0 BRA `(.L_x_259) ;  /* 0x0000000000108947 */ /* 0x000fea0003800000 */
[----:B------:R-:W-:-:S04]  /*a650*/  IADD3 R2, P0, R23, UR4, RZ ;  /* 0x0000000417027c10 */ /* 0x000fc8000ff1e0ff */
[----:B------:R-:W-:-:S05]  /*a660*/  IADD3.X R3, R24, UR5, RZ, P0, !PT ;  /* 0x0000000518037c10 */ /* 0x000fca00087fe4ff */
[----:B------:R3:W5:Y:S01]  /*a670*/  LDG.E R7, desc[UR36][R2.64] ;  /* 0x0000002402077981 */ /* 0x000762000c1e1900 */
[----:B------:R-:W-:Y:S05]  /*a680*/  BRA `(.L_x_260) ;  /* 0x0000000000247947 */ /* 0x000fea0003800000 */
.L_x_259:
[----:B------:R-:W-:Y:S02]  /*a690*/  ULDC.64 UR4, c[0x0][0xa08] ;  /* 0x0002820000047ab9 */ /* 0x000fe40000000a00 */
[----:B------:R-:W-:-:S04]  /*a6a0*/  ISETP.NE.U32.AND P0, PT, RZ, UR4, PT ;  /* 0x00000004ff007c0c */ /* 0x000fc8000bf05070 */
[----:B------:R-:W-:-:S13]  /*a6b0*/  ISETP.NE.AND.EX P0, PT, RZ, UR5, PT, P0 ;  /* 0x00000005ff007c0c */ /* 0x000fda000bf05300 */
[----:B------:R-:W-:Y:S05]  /*a6c0*/  @!P0 BRA `(.L_x_260) ;  /* 0x0000000000148947 */ /* 0x000fea0003800000 */
[----:B------:R-:W3:Y:S02]  /*a6d0*/  LDC.64 R2, c[0x0][0xa08] ;  /* 0x00028200ff027b82 */ /* 0x000ee40000000a00 */
[----:B---3--:R-:W-:-:S05]  /*a6e0*/  IMAD.WIDE R2, R32, 0x4, R2 ;  /* 0x0000000420027825 */ /* 0x008fca00078e0202 */
[----:B------:R-:W3:Y:S04]  /*a6f0*/  LDG.E R7, desc[UR36][R2.64] ;  /* 0x0000002402077981 */ /* 0x000ee8000c1e1900 */
[----:B012---:R-:W3:Y:S02]  /*a700*/  LDG.E R0, desc[UR36][R2.64+0x4] ;  /* 0x0000042402007981 */ /* 0x007ee4000c1e1900 */
[----:B---3--:R-:W-:-:S07]  /*a710*/  IMAD.IADD R7, R0, 0x1, -R7 ;  /* 0x0000000100077824 */ /* 0x008fce00078e0a07 */
.L_x_260:
[----:B-----5:R-:W-:Y:S01]  /*a720*/  IMAD.IADD R34, R7, 0x1, -R36 ;  /* 0x0000000107227824 */ /* 0x020fe200078e0a24 */
[----:B------:R-:W-:Y:S03]  /*a730*/  BSSY B0, `(.L_x_261) ;  /* 0x0000029000007945 */ /* 0x000fe60003800000 */
[C---:B012---:R-:W-:Y:S01]  /*a740*/  VIADD R0, R34.reuse, 0x7f ;  /* 0x0000007f22007836 */ /* 0x047fe20000000000 */
[----:B------:R-:W-:-:S04]  /*a750*/  ISETP.GE.AND P0, PT, R34, 0x1, PT ;  /* 0x000000012200780c */ /* 0x000fc80003f06270 */
[----:B---3--:R-:W-:-:S04]  /*a760*/  SHF.R.S32.HI R3, RZ, 0x1f, R0 ;  /* 0x0000001fff037819 */ /* 0x008fc80000011400 */
[----:B------:R-:W-:Y:S02]  /*a770*/  LEA.HI R2, R3, R0, RZ, 0x7 ;  /* 0x0000000003027211 */ /* 0x000fe400078f38ff */
[----:B------:R-:W-:-:S04]  /*a780*/  LOP3.LUT R0, R18, 0xff000000, RZ, 0xc0, !PT ;  /* 0xff00000012007812 */ /* 0x000fc800078ec0ff */
[----:B------:R-:W-:Y:S02]  /*a790*/  SHF.R.U32.HI R3, RZ, 0x8, R0 ;  /* 0x00000008ff037819 */ /* 0x000fe40000011600 */
[----:B------:R-:W-:-:S04]  /*a7a0*/  LOP3.LUT R0, R18, 0xff0000, RZ, 0xc0, !PT ;  /* 0x00ff000012007812 */ /* 0x000fc800078ec0ff */
[----:B------:R-:W-:Y:S02]  /*a7b0*/  LEA.HI R3, R0, R3, RZ, 0x10 ;  /* 0x0000000300037211 */ /* 0x000fe400078f80ff */
[----:B------:R-:W-:Y:S01]  /*a7c0*/  SHF.R.S32.HI R0, RZ, 0x7, R2 ;  /* 0x00000007ff007819 */ /* 0x000fe20000011402 */
[----:B------:R-:W-:Y:S01]  /*a7d0*/  IMAD.MOV.U32 R2, RZ, RZ, RZ ;  /* 0x000000ffff027224 */ /* 0x000fe200078e00ff */
[----:B------:R-:W-:Y:S01]  /*a7e0*/  LOP3.LUT R35, R3, 0xff, RZ, 0xc0, !PT ;  /* 0x000000ff03237812 */ /* 0x000fe200078ec0ff */
[----:B------:R-:W-:Y:S06]  /*a7f0*/  @!P0 BRA `(.L_x_262) ;  /* 0x0000000000708947 */ /* 0x000fec0003800000 */
[----:B------:R-:W-:-:S04]  /*a800*/  SHF.R.U32.HI R5, RZ, 0x10, R3 ;  /* 0x00000010ff057819 */ /* 0x000fc80000011603 */
[----:B------:R-:W-:-:S13]  /*a810*/  ISETP.NE.AND P0, PT, R5, RZ, PT ;  /* 0x000000ff0500720c */ /* 0x000fda0003f05270 */
[----:B------:R-:W0:Y:S02]  /*a820*/  @!P0 LDC R5, c[0x0][0x9f0] ;  /* 0x00027c00ff058b82 */ /* 0x000e240000000800 */
[-C--:B0-----:R-:W-:Y:S02]  /*a830*/  IABS R4, R5.reuse ;  /* 0x0000000500047213 */ /* 0x081fe40000000000 */
[----:B------:R-:W-:Y:S02]  /*a840*/  IADD3 R6, R5, -0x1, R0 ;  /* 0xffffffff05067810 */ /* 0x000fe40007ffe000 */
[----:B------:R-:W0:Y:S02]  /*a850*/  I2F.RP R7, R4 ;  /* 0x0000000400077306 */ /* 0x000e240000209400 */
[----:B------:R-:W-:-:S04]  /*a860*/  LOP3.LUT R2, R6, R5, RZ, 0x3c, !PT ;  /* 0x0000000506027212 */ /* 0x000fc800078e3cff */
[----:B------:R-:W-:Y:S01]  /*a870*/  ISETP.GE.AND P2, PT, R2, RZ, PT ;  /* 0x000000ff0200720c */ /* 0x000fe20003f46270 */
[----:B------:R-:W-:Y:S01]  /*a880*/  IMAD.MOV.U32 R2, RZ, RZ, RZ ;  /* 0x000000ffff027224 */ /* 0x000fe200078e00ff */
[----:B0-----:R-:W0:Y:S02]  /*a890*/  MUFU.RCP R7, R7 ;  /* 0x0000000700077308 */ /* 0x001e240000001000 */
[----:B0-----:R-:W-:-:S06]  /*a8a0*/  VIADD R3, R7, 0xffffffe ;  /* 0x0ffffffe07037836 */ /* 0x001fcc0000000000 */
[----:B------:R-:W0:Y:S02]  /*a8b0*/  F2I.FTZ.U32.TRUNC.NTZ R3, R3 ;  /* 0x0000000300037305 */ /* 0x000e24000021f000 */
[----:B0-----:R-:W-:-:S04]  /*a8c0*/  IMAD.MOV R9, RZ, RZ, -R3 ;  /* 0x000000ffff097224 */ /* 0x001fc800078e0a03 */
[----:B------:R-:W-:-:S04]  /*a8d0*/  IMAD R9, R9, R4, RZ ;  /* 0x0000000409097224 */ /* 0x000fc800078e02ff */
[----:B------:R-:W-:Y:S01]  /*a8e0*/  IMAD.HI.U32 R2, R3, R9, R2 ;  /* 0x0000000903027227 */ /* 0x000fe200078e0002 */
[----:B------:R-:W-:Y:S02]  /*a8f0*/  IABS R3, R6 ;  /* 0x0000000600037213 */ /* 0x000fe40000000000 */
[----:B------:R-:W-:-:S03]  /*a900*/  IABS R6, R5 ;  /* 0x0000000500067213 */ /* 0x000fc60000000000 */
[----:B------:R-:W-:-:S04]  /*a910*/  IMAD.HI.U32 R2, R2, R3, RZ ;  /* 0x0000000302027227 */ /* 0x000fc800078e00ff */
[----:B------:R-:W-:-:S04]  /*a920*/  IMAD.MOV R6, RZ, RZ, -R6 ;  /* 0x000000ffff067224 */ /* 0x000fc800078e0a06 */
        /* <DEDUP_REMOVED lines=8> */
[----:B------:R-:W-:-:S07]  /*a9b0*/  @!P1 LOP3.LUT R2, RZ, R5, RZ, 0x33, !PT ;  /* 0x00000005ff029212 */ /* 0x000fce00078e33ff */
.L_x_262:
[----:B------:R-:W-:Y:S05]  /*a9c0*/  BSYNC B0 ;  /* 0x0000000000007941 */ /* 0x000fea0003800000 */
.L_x_261:
[-C--:B------:R-:W-:Y:S01]  /*a9d0*/  IMAD R35, R35, R2.reuse, RZ ;  /* 0x0000000223237224 */ /* 0x080fe200078e02ff */
[----:B------:R-:W-:Y:S04]  /*a9e0*/  BSSY B7, `(.L_x_263) ;  /* 0x000036c000077945 */ /* 0x000fe80003800000 */
[----:B------:R-:W-:-:S04]  /*a9f0*/  VIADDMNMX R0, R35, R2, R0, PT ;  /* 0x0000000223007246 */ /* 0x000fc80003800100 */
[----:B------:R-:W-:Y:S01]  /*aa00*/  ISETP.GT.AND P0, PT, R0, R35, PT ;  /* 0x000000230000720c */ /* 0x000fe20003f04270 */
[----:B------:R0:W-:-:S12]  /*aa10*/  STL [R1+0x18], R0 ;  /* 0x0000180001007387 */ /* 0x0001d80000100800 */
[----:B0-----:R-:W-:Y:S05]  /*aa20*/  @P0 BRA `(.L_x_264) ;  /* 0x0000000000440947 */ /* 0x001fea0003800000 */
[----:B------:R-:W0:Y:S02]  /*aa30*/  S2R R3, SR_TID.X ;  /* 0x0000000000037919 */ /* 0x000e240000002100 */
[----:B0-----:R-:W-:-:S04]  /*aa40*/  LOP3.LUT R3, R3, 0x7f, RZ, 0xc0, !PT ;  /* 0x0000007f03037812 */ /* 0x001fc800078ec0ff */
[----:B------:R-:W-:-:S13]  /*aa50*/  ISETP.NE.AND P0, PT, R3, RZ, PT ;  /* 0x000000ff0300720c */ /* 0x000fda0003f05270 */
[----:B------:R-:W-:Y:S05]  /*aa60*/  @P0 BRA `(.L_x_265) ;  /* 0x00000034008c0947 */ /* 0x000fea0003800000 */
[----:B------:R-:W0:Y:S01]  /*aa70*/  S2R R5, SR_LANEID ;  /* 0x0000000000057919 */ /* 0x000e220000000000 */
[----:B------:R-:W-:Y:S01]  /*aa80*/  VOTEU.ANY UR4, UPT, PT ;  /* 0x0000000000047886 */ /* 0x000fe200038e0100 */
[----:B------:R-:W1:Y:S01]  /*aa90*/  LDC.64 R2, c[0x0][0xc60] ;  /* 0x00031800ff027b82 */ /* 0x000e620000000a00 */
[----:B------:R-:W0:Y:S02]  /*aaa0*/  FLO.U32 R0, UR4 ;  /* 0x0000000400007d00 */ /* 0x000e2400080e0000 */
[----:B0-----:R-:W-:-:S06]  /*aab0*/  ISETP.EQ.U32.AND P0, PT, R0, R5, PT ;  /* 0x000000050000720c */ /* 0x001fcc0003f02070 */
[----:B------:R-:W1:Y:S07]  /*aac0*/  POPC R5, UR4 ;  /* 0x0000000400057d09 */ /* 0x000e6e0008000000 */
[----:B-1----:R-:W2:Y:S01]  /*aad0*/  @P0 ATOMG.E.ADD.STRONG.GPU PT, R3, desc[UR36][R2.64], R5 ;  /* 0x00000005020309a8 */ /* 0x002ea200081ee1e4 */
[----:B------:R-:W0:Y:S02]  /*aae0*/  S2R R4, SR_LTMASK ;  /* 0x0000000000047919 */ /* 0x000e240000003900 */
[----:B0-----:R-:W-:-:S04]  /*aaf0*/  LOP3.LUT R4, R4, UR4, RZ, 0xc0, !PT ;  /* 0x0000000404047c12 */ /* 0x001fc8000f8ec0ff */
[----:B------:R-:W0:Y:S01]  /*ab00*/  POPC R7, R4 ;  /* 0x0000000400077309 */ /* 0x000e220000000000 */
[----:B--2---:R-:W0:Y:S02]  /*ab10*/  SHFL.IDX PT, R0, R3, R0, 0x1f ;  /* 0x00001f0003007589 */ /* 0x004e2400000e0000 */
[----:B0-----:R-:W-:Y:S01]  /*ab20*/  IADD3 R16, R0, UR38, R7 ;  /* 0x0000002600107c10 */ /* 0x001fe2000fffe007 */
[----:B------:R-:W-:Y:S06]  /*ab30*/  BRA `(.L_x_265) ;  /* 0x0000003400587947 */ /* 0x000fec0003800000 */
.L_x_264:
[----:B------:R-:W-:Y:S01]  /*ab40*/  VIADD R0, R22, 0x18400 ;  /* 0x0001840016007836 */ /* 0x000fe20000000000 */
[----:B------:R-:W-:Y:S04]  /*ab50*/  BSSY B6, `(.L_x_266) ;  /* 0x0000013000067945 */ /* 0x000fe80003800000 */
[----:B------:R-:W-:-:S13]  /*ab60*/  LOP3.LUT P0, RZ, R0, 0x3ff, RZ, 0xc0, !PT ;  /* 0x000003ff00ff7812 */ /* 0x000fda000780c0ff */
[----:B------:R-:W-:Y:S05]  /*ab70*/  @!P0 BRA `(.L_x_267) ;  /* 0x0000000000408947 */ /* 0x000fea0003800000 */
[----:B------:R-:W-:Y:S01]  /*ab80*/  MOV R2, 0x0 ;  /* 0x0000000000027802 */ /* 0x000fe20000000f00 */
[----:B------:R-:W-:Y:S01]  /*ab90*/  ULDC.64 UR6, c[0x4][0x80] ;  /* 0x0100200000067ab9 */ /* 0x000fe20000000a00 */
[----:B------:R-:W-:Y:S01]  /*aba0*/  ULDC.64 UR8, c[0x4][0x88] ;  /* 0x0100220000087ab9 */ /* 0x000fe20000000a00 */
[----:B------:R-:W-:Y:S01]  /*abb0*/  ULDC.64 UR4, c[0x4][0x8] ;  /* 0x0100020000047ab9 */ /* 0x000fe20000000a00 */
[----:B------:R-:W-:Y:S01]  /*abc0*/  IMAD.U32 R4, RZ, RZ, UR6 ;  /* 0x00000006ff047e24 */ /* 0x000fe2000f8e00ff */
[----:B------:R-:W-:Y:S01]  /*abd0*/  MOV R6, UR8 ;  /* 0x0000000800067c02 */ /* 0x000fe20008000f00 */
[----:B------:R-:W0:Y:S01]  /*abe0*/  LDC.64 R2, c[0x4][R2] ;  /* 0x0100000002027b82 */ /* 0x000e220000000a00 */
[----:B------:R-:W-:Y:S02]  /*abf0*/  IMAD.U32 R5, RZ, RZ, UR7 ;  /* 0x00000007ff057e24 */ /* 0x000fe4000f8e00ff */
[----:B------:R-:W-:Y:S02]  /*ac00*/  IMAD.U32 R7, RZ, RZ, UR9 ;  /* 0x00000009ff077e24 */ /* 0x000fe4000f8e00ff */
[----:B------:R-:W-:-:S02]  /*ac10*/  IMAD.U32 R10, RZ, RZ, UR4 ;  /* 0x00000004ff0a7e24 */ /* 0x000fc4000f8e00ff */
[----:B------:R-:W-:Y:S02]  /*ac20*/  IMAD.U32 R11, RZ, RZ, UR5 ;  /* 0x00000005ff0b7e24 */ /* 0x000fe4000f8e00ff */
[----:B------:R-:W-:Y:S02]  /*ac30*/  IMAD.MOV.U32 R8, RZ, RZ, 0x70 ;  /* 0x00000070ff087424 */ /* 0x000fe400078e00ff */
[----:B------:R-:W-:Y:S02]  /*ac40*/  IMAD.MOV.U32 R12, RZ, RZ, 0x1 ;  /* 0x00000001ff0c7424 */ /* 0x000fe400078e00ff */
[----:B------:R-:W-:-:S07]  /*ac50*/  IMAD.MOV.U32 R13, RZ, RZ, RZ ;  /* 0x000000ffff0d7224 */ /* 0x000fce00078e00ff */
[----:B------:R-:W-:-:S07]  /*ac60*/  LEPC R20, `(.L_x_267) ;  /* 0x000000001014794e */ /* 0x000fce0000000000 */
[----:B0-----:R-:W-:Y:S05]  /*ac70*/  CALL.ABS.NOINC R2 ;  /* 0x0000000002007343 */ /* 0x001fea0003c00000 */
.L_x_267:
[----:B------:R-:W-:Y:S05]  /*ac80*/  BSYNC B6 ;  /* 0x0000000000067941 */ /* 0x000fea0003800000 */
.L_x_266:
        /* <DEDUP_REMOVED lines=8> */
[----:B------:R0:W1:Y:S01]  /*ad10*/  LDC.64 R2, c[0x4][R26] ;  /* 0x010000001a027b82 */ /* 0x0000620000000a00 */
[----:B------:R-:W-:Y:S01]  /*ad20*/  IMAD.U32 R4, RZ, RZ, UR6 ;  /* 0x00000006ff047e24 */ /* 0x000fe2000f8e00ff */
[----:B------:R-:W-:Y:S01]  /*ad30*/  MOV R13, RZ ;  /* 0x000000ff000d7202 */ /* 0x000fe20000000f00 */
[----:B------:R-:W-:Y:S02]  /*ad40*/  IMAD.U32 R5, RZ, RZ, UR7 ;  /* 0x00000007ff057e24 */ /* 0x000fe4000f8e00ff */
[----:B------:R-:W-:Y:S02]  /*ad50*/  IMAD.U32 R6, RZ, RZ, UR8 ;  /* 0x00000008ff067e24 */ /* 0x000fe4000f8e00ff */
[----:B------:R-:W-:-:S02]  /*ad60*/  IMAD.U32 R7, RZ, RZ, UR9 ;  /* 0x00000009ff077e24 */ /* 0x000fc4000f8e00ff */
[----:B------:R-:W-:Y:S02]  /*ad70*/  IMAD.U32 R10, RZ, RZ, UR4 ;  /* 0x00000004ff0a7e24 */ /* 0x000fe4000f8e00ff */
[----:B------:R-:W-:Y:S02]  /*ad80*/  IMAD.U32 R11, RZ, RZ, UR5 ;  /* 0x00000005ff0b7e24 */ /* 0x000fe4000f8e00ff */
[----:B------:R-:W-:Y:S02]  /*ad90*/  IMAD.MOV.U32 R8, RZ, RZ, 0x70 ;  /* 0x00000070ff087424 */ /* 0x000fe400078e00ff */
[----:B0-----:R-:W-:-:S07]  /*ada0*/  IMAD.MOV.U32 R12, RZ, RZ, 0x1 ;  /* 0x00000001ff0c7424 */ /* 0x001fce00078e00ff */
[----:B------:R-:W-:-:S07]  /*adb0*/  LEPC R20, `(.L_x_270) ;  /* 0x000000001014794e */ /* 0x000fce0000000000 */
[----:B-1----:R-:W-:Y:S05]  /*adc0*/  CALL.ABS.NOINC R2 ;  /* 0x0000000002007343 */ /* 0x002fea0003c00000 */
.L_x_270:
[----:B------:R0:W1:Y:S01]  /*add0*/  LDC.64 R2, c[0x4][R26] ;  /* 0x010000001a027b82 */ /* 0x0000620000000a00 */
[----:B------:R-:W-:Y:S01]  /*ade0*/  ULDC.64 UR6, c[0x4][0x80] ;  /* 0x0100200000067ab9 */ /* 0x000fe20000000a00 */
[----:B------:R-:W-:Y:S01]  /*adf0*/  ULDC.64 UR8, c[0x4][0x88] ;  /* 0x0100220000087ab9 */ /* 0x000fe20000000a00 */
[----:B------:R-:W-:Y:S01]  /*ae00*/  ULDC.64 UR4, c[0x4][0x18] ;  /* 0x0100060000047ab9 */ /* 0x000fe20000000a00 */
[----:B------:R-:W-:Y:S02]  /*ae10*/  IMAD.U32 R4, RZ, RZ, UR6 ;  /* 0x00000006ff047e24 */ /* 0x000fe4000f8e00ff */
[----:B------:R-:W-:Y:S02]  /*ae20*/  IMAD.U32 R5, RZ, RZ, UR7 ;  /* 0x00000007ff057e24 */ /* 0x000fe4000f8e00ff */
[----:B------:R-:W-:Y:S02]  /*ae30*/  IMAD.U32 R6, RZ, RZ, UR8 ;  /* 0x00000008ff067e24 */ /* 0x000fe4000f8e00ff */
[----:B------:R-:W-:-:S02]  /*ae40*/  IMAD.U32 R7, RZ, RZ, UR9 ;  /* 0x00000009ff077e24 */ /* 0x000fc4000f8e00ff */
[----:B------:R-:W-:Y:S02]  /*ae50*/  IMAD.U32 R10, RZ, RZ, UR4 ;  /* 0x00000004ff0a7e24 */ /* 0x000fe4000f8e00ff */
[----:B------:R-:W-:Y:S02]  /*ae60*/  IMAD.U32 R11, RZ, RZ, UR5 ;  /* 0x00000005ff0b7e24 */ /* 0x000fe4000f8e00ff */
[----:B------:R-:W-:Y:S02]  /*ae70*/  IMAD.MOV.U32 R8, RZ, RZ, 0x70 ;  /* 0x00000070ff087424 */ /* 0x000fe400078e00ff */
[----:B------:R-:W-:Y:S02]  /*ae80*/  IMAD.MOV.U32 R12, RZ, RZ, 0x1 ;  /* 0x00000001ff0c7424 */ /* 0x000fe400078e00ff */
[----:B0-----:R-:W-:-:S07]  /*ae90*/  IMAD.MOV.U32 R13, RZ, RZ, RZ ;  /* 0x000000ffff0d7224 */ /* 0x001fce00078e00ff */
[----:B------:R-:W-:-:S07]  /*aea0*/  LEPC R20, `(.L_x_269) ;  /* 0x000000001014794e */ /* 0x000fce0000000000 */
[----:B-1----:R-:W-:Y:S05]  /*aeb0*/  CALL.ABS.NOINC R2 ;  /* 0x0000000002007343 */ /* 0x002fea0003c00000 */
.L_x_269:
[----:B------:R-:W-:Y:S05]  /*aec0*/  BSYNC B6 ;  /* 0x0000000000067941 */ /* 0x000fea0003800000 */
.L_x_268:
[----:B------:R-:W2:Y:S01]  /*aed0*/  LDL R26, [R1+0x18] ;  /* 0x00001800011a7983 */ /* 0x000ea20000100800 */
[----:B------:R-:W-:Y:S01]  /*aee0*/  ULDC.64 UR4, c[0x0][0x9f8] ;  /* 0x00027e0000047ab9 */ /* 0x000fe20000000a00 */
[----:B------:R-:W0:Y:S01]  /*aef0*/  LDC R10, c[0x0][0x430] ;  /* 0x00010c00ff0a7b82 */ /* 0x000e220000000800 */
[----:B------:R-:W-:Y:S01]  /*af00*/  ISETP.NE.U32.AND P0, PT, RZ, UR4, PT ;  /* 0x00000004ff007c0c */ /* 0x000fe2000bf05070 */
[----:B------:R-:W3:Y:S03]  /*af10*/  LDL R20, [R1+0x24] ;  /* 0x0000240001147983 */ /* 0x000ee60000100800 */
[----:B------:R-:W-:-:S13]  /*af20*/  ISETP.NE.AND.EX P0, PT, RZ, UR5, PT, P0 ;  /* 0x00000005ff007c0c */ /* 0x000fda000bf05300 */
[----:B------:R-:W-:Y:S01]  /*af30*/  @P0 IADD3 R2, P1, R23, UR4, RZ ;  /* 0x0000000417020c10 */ /* 0x000fe2000ff3e0ff */
[----:B------:R-:W1:Y:S01]  /*af40*/  S2R R0, SR_TID.X ;  /* 0x0000000000007919 */ /* 0x000e620000002100 */
[----:B------:R-:W4:Y:S02]  /*af50*/  S2R R21, SR_TID.X ;  /* 0x0000000000157919 */ /* 0x000f240000002100 */
[----:B------:R-:W-:Y:S01]  /*af60*/  @P0 IADD3.X R3, R24, UR5, RZ, P1, !PT ;  /* 0x0000000518030c10 */ /* 0x000fe20008ffe4ff */
[----:B------:R-:W-:-:S04]  /*af70*/  ULDC UR4, c[0x0][0x2f4] ;  /* 0x0000bd0000047ab9 */ /* 0x000fc80000000800 */
[----:B------:R2:W3:Y:S01]  /*af80*/  @P0 LDG.E R32, desc[UR36][R2.64] ;  /* 0x0000002402200981 */ /* 0x0004e2000c1e1900 */
[----:B0-----:R-:W-:Y:S02]  /*af90*/  ISETP.NE.AND P2, PT, R10, 0x1, PT ;  /* 0x000000010a00780c */ /* 0x001fe40003f45270 */
[----:B------:R-:W-:-:S11]  /*afa0*/  LOP3.LUT R27, R27, 0xfffffff7, RZ, 0xc0, !PT ;  /* 0xfffffff71b1b7812 */ /* 0x000fd600078ec0ff */
[----:B------:R-:W0:Y:S01]  /*afb0*/  @P2 LDC R7, c[0x0][0x434] ;  /* 0x00010d00ff072b82 */ /* 0x000e220000000800 */
[----:B------:R-:W-:Y:S01]  /*afc0*/  @P2 LOP3.LUT R27, R27, 0x8, RZ, 0xfc, !PT ;  /* 0x000000081b1b2812 */ /* 0x000fe200078efcff */
[----:B-1----:R-:W-:-:S06]  /*afd0*/  IMAD.SHL.U32 R0, R0, 0x10, RZ ;  /* 0x0000001000007824 */ /* 0x002fcc00078e00ff */
[----:B------:R-:W1:Y:S01]  /*afe0*/  @P2 LDC R5, c[0x0][0x438] ;  /* 0x00010e00ff052b82 */ /* 0x000e620000000800 */
[----:B----4-:R-:W-:Y:S02]  /*aff0*/  LOP3.LUT R21, R21, 0x7f, RZ, 0xc0, !PT ;  /* 0x0000007f15157812 */ /* 0x010fe400078ec0ff */
[----:B------:R-:W-:Y:S02]  /*b000*/  LOP3.LUT R0, R0, 0x70, RZ, 0xc0, !PT ;  /* 0x0000007000007812 */ /* 0x000fe400078ec0ff */
[----:B------:R-:W-:Y:S02]  /*b010*/  SHF.R.U32.HI R21, RZ, 0x3, R21 ;  /* 0x00000003ff157819 */ /* 0x000fe40000011615 */
[----:B------:R-:W-:Y:S01]  /*b020*/  LOP3.LUT R27, R27, 0xfffffffb, RZ, 0xc0, !PT ;  /* 0xfffffffb1b1b7812 */ /* 0x000fe200078ec0ff */
[----:B------:R-:W-:Y:S01]  /*b030*/  UMOV UR5, 0xffffffff ;  /* 0xffffffff00057882 */ /* 0x000fe20000000000 */
[----:B--2---:R-:W-:-:S04]  /*b040*/  VIADD R26, R26, 0xffffffff ;  /* 0xffffffff1a1a7836 */ /* 0x004fc80000000000 */
[----:B------:R-:W-:-:S05]  /*b050*/  IMAD.SHL.U32 R8, R26, 0x80, RZ ;  /* 0x000000801a087824 */ /* 0x000fca00078e00ff */
[----:B------:R-:W-:-:S04]  /*b060*/  LOP3.LUT R9, R8, R21, R0, 0xfe, !PT ;  /* 0x0000001508097212 */ /* 0x000fc800078efe00 */
[C---:B------:R-:W-:Y:S01]  /*b070*/  ISETP.GE.AND P0, PT, R9.reuse, R34, PT ;  /* 0x000000220900720c */ /* 0x040fe20003f06270 */
[----:B------:R-:W-:-:S04]  /*b080*/  IMAD.IADD R0, R9, 0x1, R36 ;  /* 0x0000000109007824 */ /* 0x000fc800078e0224 */
[----:B0-----:R-:W-:-:S04]  /*b090*/  @P2 IMAD.HI.U32 R6, R0, R7, RZ ;  /* 0x0000000700062227 */ /* 0x001fc800078e00ff */
[----:B------:R-:W-:Y:S01]  /*b0a0*/  IMAD.MOV.U32 R4, RZ, RZ, R0 ;  /* 0x000000ffff047224 */ /* 0x000fe200078e0000 */
[----:B-1----:R-:W-:-:S03]  /*b0b0*/  @P2 SHF.R.U32.HI R4, RZ, R5, R6 ;  /* 0x00000005ff042219 */ /* 0x002fc60000011606 */
[----:B------:R-:W0:Y:S02]  /*b0c0*/  @!P0 LDC.64 R2, c[0x0][0x428] ;  /* 0x00010a00ff028b82 */ /* 0x000e240000000a00 */
[----:B------:R-:W-:Y:S01]  /*b0d0*/  IMAD.MOV R5, RZ, RZ, -R4 ;  /* 0x000000ffff057224 */ /* 0x000fe200078e0a04 */
[----:B---3--:R-:W-:-:S03]  /*b0e0*/  SHF.R.S32.HI R37, RZ, 0x1f, R32 ;  /* 0x0000001fff257819 */ /* 0x008fc60000011420 */
[----:B------:R-:W-:Y:S01]  /*b0f0*/  IMAD R0, R10, R5, R0 ;  /* 0x000000050a007224 */ /* 0x000fe200078e0200 */
[--C-:B------:R-:W-:Y:S01]  /*b100*/  @!P0 SHF.R.S32.HI R5, RZ, 0x1f, R4.reuse ;  /* 0x0000001fff058819 */ /* 0x100fe20000011404 */
[-C--:B0-----:R-:W-:Y:S02]  /*b110*/  @!P0 IMAD R6, R37, R2.reuse, RZ ;  /* 0x0000000225068224 */ /* 0x081fe400078e02ff */
[----:B------:R-:W-:-:S04]  /*b120*/  @!P0 IMAD.WIDE.U32 R4, R32, R2, R4 ;  /* 0x0000000220048225 */ /* 0x000fc800078e0004 */
[----:B------:R-:W-:Y:S02]  /*b130*/  @!P0 IMAD R6, R32, R3, R6 ;  /* 0x0000000320068224 */ /* 0x000fe400078e0206 */
[----:B------:R-:W0:Y:S03]  /*b140*/  @!P0 LDC.64 R2, c[0x0][0x418] ;  /* 0x00010600ff028b82 */ /* 0x000e260000000a00 */
[----:B------:R-:W-:Y:S02]  /*b150*/  @!P0 IADD3 R6, R5, R6, RZ ;  /* 0x0000000605068210 */ /* 0x000fe40007ffe0ff */
[----:B------:R-:W-:Y:S02]  /*b160*/  ISETP.NE.AND P2, PT, R20, 0x3, PT ;  /* 0x000000031400780c */ /* 0x000fe40003f45270 */
[----:B0-----:R-:W-:-:S04]  /*b170*/  @!P0 LEA R2, P1, R4, R2, 0x2 ;  /* 0x0000000204028211 */ /* 0x001fc800078210ff */
[----:B------:R-:W-:Y:S01]  /*b180*/  @!P0 LEA.HI.X R3, R4, R3, R6, 0x2, P1 ;  /* 0x0000000304038211 */ /* 0x000fe200008f1406 */
[----:B------:R-:W-:-:S06]  /*b190*/  IMAD.MOV.U32 R4, RZ, RZ, RZ ;  /* 0x000000ffff047224 */ /* 0x000fcc00078e00ff */
[----:B------:R0:W5:Y:S01]  /*b1a0*/  @!P0 LDG.E R4, desc[UR36][R2.64] ;  /* 0x0000002402048981 */ /* 0x000162000c1e1900 */
[----:B------:R-:W-:Y:S02]  /*b1b0*/  ISETP.GE.AND P0, PT, R30, UR4, PT ;  /* 0x000000041e007c0c */ /* 0x000fe4000bf06270 */
[----:B------:R-:W-:-:S04]  /*b1c0*/  @P2 LOP3.LUT R27, R27, 0x4, RZ, 0xfc, !PT ;  /* 0x000000041b1b2812 */ /* 0x000fc800078efcff */
[----:B------:R-:W-:-:S07]  /*b1d0*/  LOP3.LUT R27, R27, 0xfffffffd, RZ, 0xc0, !PT ;  /* 0xfffffffd1b1b7812 */ /* 0x000fce00078ec0ff */
[----:B------:R-:W-:Y:S02]  /*b1e0*/  @P0 LOP3.LUT R27, R27, 0x2, RZ, 0xfc, !PT ;  /* 0x000000021b1b0812 */ /* 0x000fe400078efcff */
[----:B------:R-:W-:Y:S02]  /*b1f0*/  ISETP.GE.AND P0, PT, R29, UR4, PT ;  /* 0x000000041d007c0c */ /* 0x000fe4000bf06270 */
[----:B------:R-:W-:-:S11]  /*b200*/  LOP3.LUT R27, R27, 0xfffffffe, RZ, 0xc0, !PT ;  /* 0xfffffffe1b1b7812 */ /* 0x000fd600078ec0ff */
[----:B------:R-:W-:Y:S01]  /*b210*/  @P0 LOP3.LUT R27, R27, 0x1, RZ, 0xfc, !PT ;  /* 0x000000011b1b0812 */ /* 0x000fe200078efcff */
[----:B0-----:R-:W-:Y:S06]  /*b220*/  BRA.DIV UR5, `(.L_x_271) ;  /* 0x0000004205087947 */ /* 0x001fec000b800000 */
.L_x_337:
[----:B------:R-:W-:Y:S01]  /*b230*/  LOP3.LUT R24, R18, 0xffff, RZ, 0xc0, !PT ;  /* 0x0000ffff12187812 */ /* 0x000fe200078ec0ff */
[----:B------:R-:W-:Y:S06]  /*b240*/  @!P2 BRA `(.L_x_272) ;  /* 0x000000000004a947 */ /* 0x000fec0003800000 */
[----:B------:R-:W-:Y:S01]  /*b250*/  BPT.TRAP 0x1 ;  /* 0x000000040000795c */ /* 0x000fe20000300000 */
.L_x_272:
[----:B------:R-:W-:Y:S01]  /*b260*/  SHF.R.S32.HI R5, RZ, 0x1f, R0 ;  /* 0x0000001fff057819 */ /* 0x000fe20000011400 */
[----:B------:R-:W-:Y:S01]  /*b270*/  ULDC.64 UR4, c[0x0][0x328] ;  /* 0x0000ca0000047ab9 */ /* 0x000fe20000000a00 */
[----:B------:R-:W-:Y:S01]  /*b280*/  ULDC.64 UR6, c[0x0][0x318] ;  /* 0x0000c60000067ab9 */ /* 0x000fe20000000a00 */
[----:B------:R-:W-:Y:S02]  /*b290*/  BSSY B0, `(.L_x_273) ;  /* 0x0000014000007945 */ /* 0x000fe40003800000 */
[----:B------:R-:W-:-:S04]  /*b2a0*/  IMAD R3, R5, UR4, RZ ;  /* 0x0000000405037c24 */ /* 0x000fc8000f8e02ff */
[C---:B------:R-:W-:Y:S02]  /*b2b0*/  IMAD R6, R0.reuse, UR5, R3 ;  /* 0x0000000500067c24 */ /* 0x040fe4000f8e0203 */
[----:B------:R-:W-:Y:S01]  /*b2c0*/  IMAD.WIDE.U32 R2, R0, UR4, RZ ;  /* 0x0000000400027c25 */ /* 0x000fe2000f8e00ff */
[----:B------:R-:W-:-:S03]  /*b2d0*/  ULDC.64 UR4, c[0x0][0x338] ;  /* 0x0000ce0000047ab9 */ /* 0x000fc60000000a00 */
[----:B------:R-:W-:Y:S01]  /*b2e0*/  IMAD.IADD R3, R3, 0x1, R6 ;  /* 0x0000000103037824 */ /* 0x000fe200078e0206 */
[----:B-----5:R-:W-:Y:S01]  /*b2f0*/  SHF.R.S32.HI R6, RZ, 0x1f, R4 ;  /* 0x0000001fff067819 */ /* 0x020fe20000011404 */
[----:B------:R-:W-:-:S04]  /*b300*/  IMAD.WIDE.U32 R2, R4, UR4, R2 ;  /* 0x0000000404027c25 */ /* 0x000fc8000f8e0002 */
[----:B------:R-:W-:-:S04]  /*b310*/  IMAD R7, R6, UR4, RZ ;  /* 0x0000000406077c24 */ /* 0x000fc8000f8e02ff */
[----:B------:R-:W-:Y:S01]  /*b320*/  IMAD R7, R4, UR5, R7 ;  /* 0x0000000504077c24 */ /* 0x000fe2000f8e0207 */
[----:B------:R-:W-:-:S03]  /*b330*/  ULDC.64 UR4, c[0x0][0x330] ;  /* 0x0000cc0000047ab9 */ /* 0x000fc60000000a00 */
[----:B------:R-:W-:Y:S02]  /*b340*/  IMAD.IADD R3, R3, 0x1, R7 ;  /* 0x0000000103037824 */ /* 0x000fe400078e0207 */
[----:B------:R-:W-:Y:S02]  /*b350*/  IMAD R7, R25, 0x8, R22 ;  /* 0x0000000819077824 */ /* 0x000fe400078e0216 */
[----:B------:R-:W-:-:S04]  /*b360*/  IMAD.WIDE.U32 R2, R24, UR4, R2 ;  /* 0x0000000418027c25 */ /* 0x000fc8000f8e0002 */
[----:B------:R-:W-:Y:S01]  /*b370*/  IMAD R23, R24, UR5, R3 ;  /* 0x0000000518177c24 */ /* 0x000fe2000f8e0203 */
[----:B------:R-:W-:-:S04]  /*b380*/  LEA R18, P0, R2, UR6, 0x1 ;  /* 0x0000000602127c11 */ /* 0x000fc8000f8008ff */
[----:B------:R-:W-:Y:S02]  /*b390*/  LEA.HI.X R23, R2, UR7, R23, 0x1, P0 ;  /* 0x0000000702177c11 */ /* 0x000fe400080f0c17 */
[----:B------:R-:W-:-:S06]  /*b3a0*/  SHF.L.U32 R2, R28, 0x1f, RZ ;  /* 0x0000001f1c027819 */ /* 0x000fcc00000006ff */
[----:B------:R-:W0:Y:S02]  /*b3b0*/  SYNCS.PHASECHK.TRANS64.TRYWAIT P0, [R7+URZ+0x28840], R2 ;  /* 0x02884002070075a7 */ /* 0x000e24000800017f */
[----:B0-----:R-:W-:Y:S05]  /*b3c0*/  @!P0 BRA `(.L_x_274) ;  /* 0x0000003c00d48947 */ /* 0x001fea0003800000 */
.L_x_338:
[----:B------:R-:W-:Y:S05]  /*b3d0*/  BSYNC B0 ;  /* 0x0000000000007941 */ /* 0x000fea0003800000 */
.L_x_273:
[----:B------:R-:W1:Y:S01]  /*b3e0*/  S2R R9, SR_TID.X ;  /* 0x0000000000097919 */ /* 0x000e620000002100 */
[----:B------:R-:W-:Y:S01]  /*b3f0*/  ULDC.64 UR4, c[0x0][0x300] ;  /* 0x0000c00000047ab9 */ /* 0x000fe20000000a00 */
[----:B------:R-:W-:Y:S01]  /*b400*/  ULDC.64 UR6, c[0x0][0x2e8] ;  /* 0x0000ba0000067ab9 */ /* 0x000fe20000000a00 */
[----:B------:R-:W-:Y:S01]  /*b410*/  IMAD R5, R5, UR4, RZ ;  /* 0x0000000405057c24 */ /* 0x000fe2000f8e02ff */
[C---:B------:R-:W-:Y:S01]  /*b420*/  LOP3.LUT P3, RZ, R27.reuse, 0x2, RZ, 0xc0, !PT ;  /* 0x000000021bff7812 */ /* 0x040fe2000786c0ff */
[----:B0-----:R-:W-:Y:S01]  /*b430*/  IMAD.WIDE.U32 R2, R0, UR4, RZ ;  /* 0x0000000400027c25 */ /* 0x001fe2000f8e00ff */
[----:B------:R-:W-:-:S03]  /*b440*/  LOP3.LUT P2, RZ, R27, 0x1, RZ, 0xc0, !PT ;  /* 0x000000011bff7812 */ /* 0x000fc6000784c0ff */
[----:B------:R-:W-:Y:S01]  /*b450*/  IMAD R5, R0, UR5, R5 ;  /* 0x0000000500057c24 */ /* 0x000fe2000f8e0205 */
[----:B------:R-:W-:Y:S02]  /*b460*/  ULDC.64 UR4, c[0x0][0x310] ;  /* 0x0000c40000047ab9 */ /* 0x000fe40000000a00 */
[----:B------:R-:W-:Y:S02]  /*b470*/  IMAD R6, R6, UR4, RZ ;  /* 0x0000000406067c24 */ /* 0x000fe4000f8e02ff */
[----:B------:R-:W-:Y:S02]  /*b480*/  IMAD.IADD R3, R3, 0x1, R5 ;  /* 0x0000000103037824 */ /* 0x000fe400078e0205 */
[C---:B------:R-:W-:Y:S02]  /*b490*/  IMAD R6, R4.reuse, UR5, R6 ;  /* 0x0000000504067c24 */ /* 0x040fe4000f8e0206 */
[----:B------:R-:W-:Y:S01]  /*b4a0*/  IMAD.WIDE.U32 R2, R4, UR4, R2 ;  /* 0x0000000404027c25 */ /* 0x000fe2000f8e0002 */
[----:B------:R-:W-:-:S03]  /*b4b0*/  ULDC.64 UR4, c[0x0][0x308] ;  /* 0x0000c20000047ab9 */ /* 0x000fc60000000a00 */
[----:B------:R-:W-:Y:S02]  /*b4c0*/  IMAD.IADD R3, R3, 0x1, R6 ;  /* 0x0000000103037824 */ /* 0x000fe400078e0206 */
[----:B------:R-:W-:Y:S02]  /*b4d0*/  IMAD R5, R25, 0x4000, R33 ;  /* 0x0000400019057824 */ /* 0x000fe400078e0221 */
[----:B------:R-:W-:Y:S01]  /*b4e0*/  IMAD.WIDE.U32 R2, R24, UR4, R2 ;  /* 0x0000000418027c25 */ /* 0x000fe2000f8e0002 */
[----:B------:R-:W-:-:S03]  /*b4f0*/  UMOV UR4, 0xffffffff ;  /* 0xffffffff00047882 */ /* 0x000fc60000000000 */
[----:B------:R-:W-:Y:S01]  /*b500*/  IMAD R0, R24, UR5, R3 ;  /* 0x0000000518007c24 */ /* 0x000fe2000f8e0203 */
[C---:B------:R-:W-:Y:S02]  /*b510*/  LEA R4, P0, R2.reuse, UR6, 0x1 ;  /* 0x0000000602047c11 */ /* 0x040fe4000f8008ff */
[----:B-1----:R-:W-:Y:S02]  /*b520*/  LOP3.LUT R9, R9, 0x7f, RZ, 0xc0, !PT ;  /* 0x0000007f09097812 */ /* 0x002fe400078ec0ff */
[----:B------:R-:W-:Y:S02]  /*b530*/  LEA.HI.X R0, R2, UR7, R0, 0x1, P0 ;  /* 0x0000000702007c11 */ /* 0x000fe400080f0c00 */
[----:B------:R-:W-:-:S04]  /*b540*/  SHF.R.U32.HI R9, RZ, 0x3, R9 ;  /* 0x00000003ff097819 */ /* 0x000fc80000011609 */
[----:B------:R-:W-:-:S04]  /*b550*/  IADD3 R6, -R9, R34, -R8 ;  /* 0x0000002209067210 */ /* 0x000fc80007ffe908 */
[----:B------:R-:W-:Y:S01]  /*b560*/  ISETP.GE.AND P0, PT, R6, 0x1, PT ;  /* 0x000000010600780c */ /* 0x000fe20003f06270 */
[----:B------:R-:W-:-:S12]  /*b570*/  BRA.DIV UR4, `(.L_x_275) ;  /* 0x0000003e047c7947 */ /* 0x000fd8000b800000 */
[----:B------:R-:W0:Y:S01]  /*b580*/  SHFL.IDX PT, R3, R4, RZ, 0x181f ;  /* 0x00181fff04037589 */ /* 0x000e2200000e0000 */
[----:B------:R-:W-:-:S03]  /*b590*/  @P0 IMAD R8, R5, 0x2, R22 ;  /* 0x0000000205080824 */ /* 0x000fc600078e0216 */
[----:B------:R-:W1:Y:S01]  /*b5a0*/  SHFL.IDX PT, R2, R0, RZ, 0x181f ;  /* 0x00181fff00027589 */ /* 0x000e6200000e0000 */
[----:B0-----:R-:W-:-:S05]  /*b5b0*/  @P0 LEA R3, P1, R30, R3, 0x1 ;  /* 0x000000031e030211 */ /* 0x001fca00078208ff */
[----:B-1----:R-:W-:Y:S01]  /*b5c0*/  @P0 IMAD.X R2, RZ, RZ, R2, P1 ;  /* 0x000000ffff020224 */ /* 0x002fe200008e0602 */
[----:B------:R-:W-:-:S04]  /*b5d0*/  ISETP.GE.AND P1, PT, R6, 0x11, PT ;  /* 0x000000110600780c */ /* 0x000fc80003f26270 */
[----:B------:R-:W-:-:S04]  /*b5e0*/  @P0 LOP3.LUT R3, R3, R2, RZ, 0x3c, !PT ;  /* 0x0000000203030212 */ /* 0x000fc800078e3cff */
[----:B------:R-:W-:-:S04]  /*b5f0*/  @P0 LOP3.LUT R2, R3, R2, RZ, 0x3c, !PT ;  /* 0x0000000203020212 */ /* 0x000fc800078e3cff */
[----:B------:R-:W-:-:S05]  /*b600*/  @P0 LOP3.LUT R3, R3, R2, RZ, 0x3c, !PT ;  /* 0x0000000203030212 */ /* 0x000fca00078e3cff */
[----:B------:R-:W-:Y:S01]  /*b610*/  @!PT LDS RZ, [RZ] ;  /* 0x00000000fffff984 */ /* 0x000fe20000000800 */
[----:B------:R-:W-:Y:S04]  /*b620*/  @P0 LDGSTS.E.BYPASS.LTC128B.128 [R8+0x18400], desc[UR36][R2.64], !P3 ;  /* 0x1840000002080fae */ /* 0x000fe8000d901d64 */
[----:B------:R0:W-:Y:S04]  /*b630*/  @P0 LDGSTS.E.BYPASS.LTC128B.128 [R8+0x1c400], desc[UR36][R2.64+0x80], !P2 ;  /* 0x1c40008002080fae */ /* 0x0001e8000d101d64 */
[----:B0-----:R-:W0:Y:S01]  /*b640*/  SHFL.IDX PT, R3, R4, 0x1, 0x181f ;  /* 0x00381f0004037f89 */ /* 0x001e2200000e0000 */
[----:B------:R-:W-:-:S03]  /*b650*/  @P1 IMAD R8, R5, 0x2, R22 ;  /* 0x0000000205081824 */ /* 0x000fc600078e0216 */
[----:B------:R-:W1:Y:S01]  /*b660*/  SHFL.IDX PT, R2, R0, 0x1, 0x181f ;  /* 0x00381f0000027f89 */ /* 0x000e6200000e0000 */
[----:B0-----:R-:W-:-:S05]  /*b670*/  @P1 LEA R3, P0, R30, R3, 0x1 ;  /* 0x000000031e031211 */ /* 0x001fca00078008ff */
[----:B-1----:R-:W-:-:S05]  /*b680*/  @P1 IMAD.X R2, RZ, RZ, R2, P0 ;  /* 0x000000ffff021224 */ /* 0x002fca00000e0602 */
[----:B------:R-:W-:-:S04]  /*b690*/  @P1 LOP3.LUT R3, R3, R2, RZ, 0x3c, !PT ;  /* 0x0000000203031212 */ /* 0x000fc800078e3cff */
[----:B------:R-:W-:-:S04]  /*b6a0*/  @P1 LOP3.LUT R2, R3, R2, RZ, 0x3c, !PT ;  /* 0x0000000203021212 */ /* 0x000fc800078e3cff */
[----:B------:R-:W-:-:S05]  /*b6b0*/  @P1 LOP3.LUT R3, R3, R2, RZ, 0x3c, !PT ;  /* 0x0000000203031212 */ /* 0x000fca00078e3cff */
[----:B------:R-:W-:Y:S04]  /*b6c0*/  @P1 LDGSTS.E.BYPASS.LTC128B.128 [R8+0x18c00], desc[UR36][R2.64], !P3 ;  /* 0x18c0000002081fae */ /* 0x000fe8000d901d64 */
[----:B------:R0:W-:Y:S01]  /*b6d0*/  @P1 LDGSTS.E.BYPASS.LTC128B.128 [R8+0x1cc00], desc[UR36][R2.64+0x80], !P2 ;  /* 0x1cc0008002081fae */ /* 0x0001e2000d101d64 */
[----:B------:R-:W-:-:S03]  /*b6e0*/  ISETP.GE.AND P1, PT, R6, 0x21, PT ;  /* 0x000000210600780c */ /* 0x000fc60003f26270 */
[----:B0-----:R-:W0:Y:S10]  /*b6f0*/  SHFL.IDX PT, R3, R4, 0x2, 0x181f ;  /* 0x00581f0004037f89 */ /* 0x001e3400000e0000 */
[----:B------:R-:W-:Y:S01]  /*b700*/  @P1 IMAD R8, R5, 0x2, R22 ;  /* 0x0000000205081824 */ /* 0x000fe200078e0216 */
        /* <DEDUP_REMOVED lines=23> */
[----:B0-----:R-:W-:-:S04]  /*b880*/  @P1 LEA R3, P0, R30, R3, 0x1 ;  /* 0x000000031e031211 */ /* 0x001fc800078008ff */
[----:B-1----:R-:W-:-:S04]  /*b890*/  @P1 IADD3.X R2, RZ, R2, RZ, P0, !PT ;  /* 0x00000002ff021210 */ /* 0x002fc800007fe4ff */
        /* <DEDUP_REMOVED lines=19> */
[----:B------:R-:W1:Y:S04]  /*b9d0*/  SHFL.IDX PT, R2, R0, 0x6, 0x181f ;  /* 0x00d81f0000027f89 */ /* 0x000e6800000e0000 */
[----:B------:R-:W2:Y:S01]  /*b9e0*/  SHFL.IDX PT, R0, R0, 0x7, 0x181f ;  /* 0x00f81f0000007f89 */ /* 0x000ea200000e0000 */
[----:B0-----:R-:W-:-:S05]  /*b9f0*/  @P1 LEA R3, P0, R30, R3, 0x1 ;  /* 0x000000031e031211 */ /* 0x001fca00078008ff */
[----:B-1----:R-:W-:-:S05]  /*ba00*/  @P1 IMAD.X R2, RZ, RZ, R2, P0 ;  /* 0x000000ffff021224 */ /* 0x002fca00000e0602 */
[----:B------:R-:W-:-:S04]  /*ba10*/  @P1 LOP3.LUT R3, R3, R2, RZ, 0x3c, !PT ;  /* 0x0000000203031212 */ /* 0x000fc800078e3cff */
[----:B------:R-:W-:-:S04]  /*ba20*/  @P1 LOP3.LUT R2, R3, R2, RZ, 0x3c, !PT ;  /* 0x0000000203021212 */ /* 0x000fc800078e3cff */
[----:B------:R-:W-:-:S05]  /*ba30*/  @P1 LOP3.LUT R3, R3, R2, RZ, 0x3c, !PT ;  /* 0x0000000203031212 */ /* 0x000fca00078e3cff */
[----:B------:R-:W-:Y:S04]  /*ba40*/  @P1 LDGSTS.E.BYPASS.LTC128B.128 [R8+0x1b400], desc[UR36][R2.64], !P3 ;  /* 0x1b40000002081fae */ /* 0x000fe8000d901d64 */
[----:B------:R0:W-:Y:S04]  /*ba50*/  @P1 LDGSTS.E.BYPASS.LTC128B.128 [R8+0x1f400], desc[UR36][R2.64+0x80], !P2 ;  /* 0x1f40008002081fae */ /* 0x0001e8000d101d64 */
[----:B0-2---:R0:W1:Y:S02]  /*ba60*/  SHFL.IDX PT, R2, R4, 0x7, 0x181f ;  /* 0x00f81f0004027f89 */ /* 0x00506400000e0000 */
.L_x_356:
[----:B------:R-:W-:-:S13]  /*ba70*/  ISETP.GE.AND P0, PT, R6, 0x71, PT ;  /* 0x000000710600780c */ /* 0x000fda0003f06270 */
[----:B-1----:R-:W-:Y:S01]  /*ba80*/  @P0 LEA R2, P1, R30, R2, 0x1 ;  /* 0x000000021e020211 */ /* 0x002fe200078208ff */
[----:B------:R-:W-:-:S04]  /*ba90*/  @P0 IMAD R5, R5, 0x2, R22 ;  /* 0x0000000205050824 */ /* 0x000fc800078e0216 */
[----:B------:R-:W-:-:S05]  /*baa0*/  @P0 IMAD.X R3, RZ, RZ, R0, P1 ;  /* 0x000000ffff030224 */ /* 0x000fca00008e0600 */
[----:B------:R-:W-:Y:S01]  /*bab0*/  @!PT LDS RZ, [RZ] ;  /* 0x00000000fffff984 */ /* 0x000fe20000000800 */
[----:B------:R-:W-:Y:S01]  /*bac0*/  @!PT LDS RZ, [RZ] ;  /* 0x00000000fffff984 */ /* 0x000fe20000000800 */
[----:B------:R-:W-:Y:S01]  /*bad0*/  @!PT LDS RZ, [RZ] ;  /* 0x00000000fffff984 */ /* 0x000fe20000000800 */
[----:B------:R1:W-:Y:S04]  /*bae0*/  @P0 LDGSTS.E.BYPASS.LTC128B.128 [R5+0x1bc00], desc[UR36][R2.64], !P3 ;  /* 0x1bc0000002050fae */ /* 0x0003e8000d901d64 */
[----:B------:R1:W-:Y:S01]  /*baf0*/  @P0 LDGSTS.E.BYPASS.LTC128B.128 [R5+0x1fc00], desc[UR36][R2.64+0x80], !P2 ;  /* 0x1fc0008002050fae */ /* 0x0003e2000d101d64 */
[----:B------:R-:W-:Y:S01]  /*bb00*/  PLOP3.LUT P0, PT, PT, PT, PT, 0x80, 0x0 ;  /* 0x000000000000781c */ /* 0x000fe20003f0f070 */
[----:B------:R-:W-:-:S12]  /*bb10*/  NOP ;  /* 0x0000000000007918 */ /* 0x000fd80000000000 */
.L_x_276:
[----:B------:R-:W-:Y:S02]  /*bb20*/  PLOP3.LUT P1, PT, P1, P0, PT, 0xa2, 0x0 ;  /* 0x000000000000781c */ /* 0x000fe40000f21472 */
[----:B------:R-:W-:-:S08]  /*bb30*/  @P0 R2UR P1, UR4, R7 ;  /* 0x00000000070402ca */ /* 0x000fd00000020000 */
[----:B------:R-:W-:-:S05]  /*bb40*/  @P0 PLOP3.LUT P0, PT, P1, PT, PT, 0x80, 0x0 ;  /* 0x000000000000081c */ /* 0x000fca0000f0f070 */
[----:B------:R-:W-:Y:S01]  /*bb50*/  @!P1 SYNCS.ARRIVE.TRANS64.RED.A0T1 RZ, [UR4+0x28830], RZ ;  /* 0x028830ffffff99a7 */ /* 0x000fe20008200404 */
[----:B------:R-:W-:Y:S07]  /*bb60*/  @!P1 ARRIVES.LDGSTSBAR.64.TRANSCNT [UR4+0x28830] ;  /* 0x02883000ff0099b0 */ /* 0x000fee0008000a84 */
[----:B------:R-:W-:Y:S05]  /*bb70*/  @P0 BRA.U.ANY `(.L_x_276) ;  /* 0xfffffffd00e80947 */ /* 0x000fea000393ffff */
[----:B------:R-:W-:Y:S01]  /*bb80*/  NOP ;  /* 0x0000000000007918 */ /* 0x000fe20000000000 */
[----:B------:R-:W2:Y:S02]  /*bb90*/  LDL R0, [R1+0x24] ;  /* 0x0000240001007983 */ /* 0x000ea40000100800 */
[----:B--2---:R-:W-:-:S13]  /*bba0*/  ISETP.NE.AND P2, PT, R0, 0x3, PT ;  /* 0x000000030000780c */ /* 0x004fda0003f45270 */
[----:B------:R-:W-:Y:S05]  /*bbb0*/  @!P2 BRA `(.L_x_277) ;  /* 0x000000000004a947 */ /* 0x000fea0003800000 */
[----:B------:R-:W-:Y:S01]  /*bbc0*/  BPT.TRAP 0x1 ;  /* 0x000000040000795c */ /* 0x000fe20000300000 */
.L_x_277:
[----:B-1----:R1:W5:Y:S01]  /*bbd0*/  LDL.LU R3, [R1+0x8] ;  /* 0x0000080001037983 */ /* 0x0023620000300800 */
[----:B------:R1:W-:Y:S03]  /*bbe0*/  SYNCS.ARRIVE.TRANS64.A1T0 RZ, [R7+URZ+0x28830], RZ ;  /* 0x028830ff07ff79a7 */ /* 0x0003e6000810003f */
[----:B0-----:R1:W5:Y:S02]  /*bbf0*/  LDL.LU R4, [R1+0x10] ;  /* 0x0000100001047983 */ /* 0x0013640000300800 */
[----:B------:R-:W-:Y:S05]  /*bc00*/  WARPSYNC.ALL ;  /* 0x0000000000007948 */ /* 0x000fea0003800000 */
[----:B------:R-:W-:Y:S01]  /*bc10*/  ULDC.64 UR4, c[0x0][0x298] ;  /* 0x0000a60000047ab9 */ /* 0x000fe20000000a00 */
[----:B------:R-:W-:Y:S01]  /*bc20*/  VIADD R2, R22, 0x10400 ;  /* 0x0001040016027836 */ /* 0x000fe20000000000 */
[----:B------:R-:W-:Y:S01]  /*bc30*/  BAR.SYNC.DEFER_BLOCKING 0x8, 0x180 ;  /* 0x0206000000007b1d */ /* 0x000fe20000010000 */
[----:B------:R-:W-:-:S03]  /*bc40*/  LOP3.LUT P1, RZ, R27, 0x10, RZ, 0xc0, !PT ;  /* 0x000000101bff7812 */ /* 0x000fc6000782c0ff */
[----:B------:R-:W-:Y:S02]  /*bc50*/  LOP3.LUT P0, RZ, R2, 0x3ff, RZ, 0xc0, !PT ;  /* 0x000003ff02ff7812 */ /* 0x000fe4000780c0ff */
[----:B------:R-:W-:Y:S01]  /*bc60*/  BSSY B6, `(.L_x_278) ;  /* 0x000001c000067945 */ /* 0x000fe20003800000 */
[----:B------:R-:W-:Y:S02]  /*bc70*/  SEL R31, R31, RZ, !P1 ;  /* 0x000000ff1f1f7207 */ /* 0x000fe40004800000 */
[----:B-----5:R-:W-:Y:S02]  /*bc80*/  SHF.R.S32.HI R0, RZ, 0x1f, R3 ;  /* 0x0000001fff007819 */ /* 0x020fe40000011403 */
[----:B------:R-:W-:-:S03]  /*bc90*/  SEL R4, R4, RZ, !P1 ;  /* 0x000000ff04047207 */ /* 0x000fc60004800000 */
[----:B------:R-:W-:-:S04]  /*bca0*/  IMAD R0, R0, UR4, RZ ;  /* 0x0000000400007c24 */ /* 0x000fc8000f8e02ff */
[C---:B------:R-:W-:Y:S02]  /*bcb0*/  IMAD R0, R3.reuse, UR5, R0 ;  /* 0x0000000503007c24 */ /* 0x040fe4000f8e0200 */
[----:B------:R-:W-:-:S04]  /*bcc0*/  IMAD.WIDE.U32 R2, R3, UR4, RZ ;  /* 0x0000000403027c25 */ /* 0x000fc8000f8e00ff */
[----:B------:R-:W-:Y:S01]  /*bcd0*/  IMAD.IADD R0, R3, 0x1, R0 ;  /* 0x0000000103007824 */ /* 0x000fe200078e0200 */
[----:B------:R0:W-:Y:S04]  /*bce0*/  STL.64 [R1+0x8], R2 ;  /* 0x0000080201007387 */ /* 0x0001e80000100a00 */
[----:B------:R0:W-:Y:S04]  /*bcf0*/  STL [R1+0x1c], R4 ;  /* 0x00001c0401007387 */ /* 0x0001e80000100800 */
[----:B------:R0:W-:Y:S01]  /*bd00*/  STL [R1+0x10], R0 ;  /* 0x0000100001007387 */ /* 0x0001e20000100800 */
[----:B------:R-:W-:Y:S05]  /*bd10*/  @!P0 BRA `(.L_x_279) ;  /* 0x0000000000408947 */ /* 0x000fea0003800000 */
[----:B0-----:R-:W-:Y:S01]  /*bd20*/  MOV R2, 0x0 ;  /* 0x0000000000027802 */ /* 0x001fe20000000f00 */
[----:B------:R-:W-:Y:S01]  /*bd30*/  ULDC.64 UR4, c[0x4][0x80] ;  /* 0x0100200000047ab9 */ /* 0x000fe20000000a00 */
[----:B------:R-:W-:Y:S01]  /*bd40*/  ULDC.64 UR6, c[0x4][0x88] ;  /* 0x0100220000067ab9 */ /* 0x000fe20000000a00 */
[----:B------:R-:W-:Y:S01]  /*bd50*/  ULDC.64 UR8, c[0x4][0x20] ;  /* 0x0100080000087ab9 */ /* 0x000fe20000000a00 */
[----:B------:R-:W-:Y:S01]  /*bd60*/  IMAD.U32 R4, RZ, RZ, UR4 ;  /* 0x00000004ff047e24 */ /* 0x000fe2000f8e00ff */
[----:B------:R-:W-:Y:S01]  /*bd70*/  MOV R8, 0x70 ;  /* 0x0000007000087802 */ /* 0x000fe20000000f00 */
[----:B------:R-:W0:Y:S01]  /*bd80*/  LDC.64 R2, c[0x4][R2] ;  /* 0x0100000002027b82 */ /* 0x000e220000000a00 */
[----:B------:R-:W-:Y:S02]  /*bd90*/  IMAD.U32 R5, RZ, RZ, UR5 ;  /* 0x00000005ff057e24 */ /* 0x000fe4000f8e00ff */
[----:B------:R-:W-:Y:S02]  /*bda0*/  IMAD.U32 R6, RZ, RZ, UR6 ;  /* 0x00000006ff067e24 */ /* 0x000fe4000f8e00ff */
[----:B-1----:R-:W-:-:S02]  /*bdb0*/  IMAD.U32 R7, RZ, RZ, UR7 ;  /* 0x00000007ff077e24 */ /* 0x002fc4000f8e00ff */
[----:B------:R-:W-:Y:S02]  /*bdc0*/  IMAD.U32 R10, RZ, RZ, UR8 ;  /* 0x00000008ff0a7e24 */ /* 0x000fe4000f8e00ff */
[----:B------:R-:W-:Y:S02]  /*bdd0*/  IMAD.U32 R11, RZ, RZ, UR9 ;  /* 0x00000009ff0b7e24 */ /* 0x000fe4000f8e00ff */
[----:B------:R-:W-:Y:S02]  /*bde0*/  IMAD.MOV.U32 R12, RZ, RZ, 0x1 ;  /* 0x00000001ff0c7424 */ /* 0x000fe400078e00ff */
[----:B------:R-:W-:-:S07]  /*bdf0*/  IMAD.MOV.U32 R13, RZ, RZ, RZ ;  /* 0x000000ffff0d7224 */ /* 0x000fce00078e00ff */
[----:B------:R-:W-:-:S07]  /*be00*/  LEPC R20, `(.L_x_279) ;  /* 0x000000001014794e */ /* 0x000fce0000000000 */
[----:B0-----:R-:W-:Y:S05]  /*be10*/  CALL.ABS.NOINC R2 ;  /* 0x0000000002007343 */ /* 0x001fea0003c00000 */
.L_x_279:
[----:B------:R-:W-:Y:S05]  /*be20*/  BSYNC B6 ;  /* 0x0000000000067941 */ /* 0x000fea0003800000 */
.L_x_278:
[----:B------:R-:W2:Y:S01]  /*be30*/  LDL.LU R20, [R1+0x1c] ;  /* 0x00001c0001147983 */ /* 0x000ea20000300800 */
[----:B------:R-:W-:Y:S01]  /*be40*/  ULDC.64 UR4, c[0x0][0x2d8] ;  /* 0x0000b60000047ab9 */ /* 0x000fe20000000a00 */
[----:B------:R-:W3:Y:S02]  /*be50*/  LDC R6, c[0x0][0x448] ;  /* 0x00011200ff067b82 */ /* 0x000ee40000000800 */
[----:B------:R-:W4:Y:S04]  /*be60*/  LDL.LU R21, [R1+0x10] ;  /* 0x0000100001157983 */ /* 0x000f280000300800 */
[----:B0-----:R-:W4:Y:S04]  /*be70*/  LDL.LU.64 R2, [R1+0x8] ;  /* 0x0000080001027983 */ /* 0x001f280000300a00 */
[----:B------:R0:W5:Y:S01]  /*be80*/  LDL R9, [R1] ;  /* 0x0000000001097983 */ /* 0x0001620000100800 */
[----:B---3--:R-:W-:Y:S01]  /*be90*/  ISETP.NE.AND P0, PT, R6, 0x1, PT ;  /* 0x000000010600780c */ /* 0x008fe20003f05270 */
[----:B------:R-:W-:-:S12]  /*bea0*/  IMAD.SHL.U32 R4, R17, 0x80, RZ ;  /* 0x0000008011047824 */ /* 0x000fd800078e00ff */
[----:B-1----:R-:W1:Y:S01]  /*beb0*/  @P0 LDC R7, c[0x0][0x450] ;  /* 0x00011400ff070b82 */ /* 0x002e620000000800 */
[----:B----4-:R-:W-:Y:S02]  /*bec0*/  IMAD.MOV.U32 R3, RZ, RZ, R21 ;  /* 0x000000ffff037224 */ /* 0x010fe400078e0015 */
[----:B------:R-:W3:Y:S01]  /*bed0*/  S2R R21, SR_TID.X ;  /* 0x0000000000157919 */ /* 0x000ee20000002100 */
[----:B------:R-:W-:-:S04]  /*bee0*/  IMAD.WIDE.U32 R2, R24, UR4, R2 ;  /* 0x0000000418027c25 */ /* 0x000fc8000f8e0002 */
[----:B------:R-:W-:Y:S01]  /*bef0*/  IMAD R3, R24, UR5, R3 ;  /* 0x0000000518037c24 */ /* 0x000fe2000f8e0203 */
[----:B------:R-:W-:Y:S02]  /*bf00*/  ULDC.64 UR4, c[0x0][0x2e0] ;  /* 0x0000b80000047ab9 */ /* 0x000fe40000000a00 */
[----:B--2---:R-:W-:Y:S02]  /*bf10*/  IMAD R0, R20, UR4, RZ ;  /* 0x0000000414007c24 */ /* 0x004fe4000f8e02ff */
[----:B------:R-:W2:Y:S01]  /*bf20*/  S2R R20, SR_TID.X ;  /* 0x0000000000147919 */ /* 0x000ea20000002100 */
[----:B------:R-:W-:-:S04]  /*bf30*/  IMAD.WIDE.U32 R2, R31, UR4, R2 ;  /* 0x000000041f027c25 */ /* 0x000fc8000f8e0002 */
[----:B------:R-:W-:Y:S01]  /*bf40*/  IMAD R0, R31, UR5, R0 ;  /* 0x000000051f007c24 */ /* 0x000fe2000f8e0200 */
[----:B------:R-:W-:-:S03]  /*bf50*/  ULDC.64 UR4, c[0x0][0x2d0] ;  /* 0x0000b40000047ab9 */ /* 0x000fc60000000a00 */
[----:B------:R-:W-:Y:S02]  /*bf60*/  IMAD.IADD R3, R3, 0x1, R0 ;  /* 0x0000000103037824 */ /* 0x000fe400078e0200 */
[----:B------:R-:W4:Y:S01]  /*bf70*/  @P0 LDC R0, c[0x0][0x44c] ;  /* 0x00011300ff000b82 */ /* 0x000f220000000800 */
[----:B--2---:R-:W-:-:S04]  /*bf80*/  LOP3.LUT R20, R20, 0x7f, RZ, 0xc0, !PT ;  /* 0x0000007f14147812 */ /* 0x004fc800078ec0ff */
[----:B------:R-:W-:Y:S02]  /*bf90*/  SHF.R.U32.HI R10, RZ, 0x3, R20 ;  /* 0x00000003ff0a7819 */ /* 0x000fe40000011614 */
[----:B------:R0:W5:Y:S01]  /*bfa0*/  LDL R20, [R1+0x14] ;  /* 0x0000140001147983 */ /* 0x0001620000100800 */
[----:B---3--:R-:W-:-:S05]  /*bfb0*/  IMAD.SHL.U32 R5, R21, 0x10, RZ ;  /* 0x0000001015057824 */ /* 0x008fca00078e00ff */
[----:B------:R-:W-:-:S04]  /*bfc0*/  LOP3.LUT R5, R5, 0x70, RZ, 0xc0, !PT ;  /* 0x0000007005057812 */ /* 0x000fc800078ec0ff */
[----:B------:R-:W-:-:S05]  /*bfd0*/  LOP3.LUT R8, R4, R10, R5, 0xfe, !PT ;  /* 0x0000000a04087212 */ /* 0x000fca00078efe05 */
[----:B----4-:R-:W-:-:S04]  /*bfe0*/  @P0 IMAD.HI.U32 R0, R8, R0, RZ ;  /* 0x0000000008000227 */ /* 0x010fc800078e00ff */
[----:B------:R-:W-:Y:S01]  /*bff0*/  IMAD.MOV.U32 R5, RZ, RZ, R8 ;  /* 0x000000ffff057224 */ /* 0x000fe200078e0008 */
[----:B-1----:R-:W-:-:S05]  /*c000*/  @P0 SHF.R.U32.HI R5, RZ, R7, R0 ;  /* 0x00000007ff050219 */ /* 0x002fca0000011600 */
[----:B------:R-:W-:-:S04]  /*c010*/  IMAD.MOV R7, RZ, RZ, -R5 ;  /* 0x000000ffff077224 */ /* 0x000fc800078e0a05 */
[----:B------:R-:W-:Y:S01]  /*c020*/  IMAD R0, R6, R7, R8 ;  /* 0x0000000706007224 */ /* 0x000fe200078e0208 */
[----:B------:R-:W-:Y:S01]  /*c030*/  SHF.R.S32.HI R7, RZ, 0x1f, R5 ;  /* 0x0000001fff077819 */ /* 0x000fe20000011405 */
[----:B------:R-:W-:-:S04]  /*c040*/  IMAD.WIDE.U32 R2, R5, UR4, R2 ;  /* 0x0000000405027c25 */ /* 0x000fc8000f8e0002 */
[----:B------:R-:W-:-:S04]  /*c050*/  IMAD R7, R7, UR4, RZ ;  /* 0x0000000407077c24 */ /* 0x000fc8000f8e02ff */
[----:B------:R-:W-:Y:S01]  /*c060*/  IMAD R7, R5, UR5, R7 ;  /* 0x0000000505077c24 */ /* 0x000fe2000f8e0207 */
[----:B------:R-:W-:Y:S01]  /*c070*/  SHF.R.S32.HI R5, RZ, 0x1f, R0 ;  /* 0x0000001fff057819 */ /* 0x000fe20000011400 */
[----:B------:R-:W-:Y:S02]  /*c080*/  ULDC.64 UR4, c[0x0][0x2c8] ;  /* 0x0000b20000047ab9 */ /* 0x000fe40000000a00 */
[----:B------:R-:W-:Y:S02]  /*c090*/  IMAD.IADD R3, R3, 0x1, R7 ;  /* 0x0000000103037824 */ /* 0x000fe400078e0207 */
[----:B------:R-:W-:Y:S02]  /*c0a0*/  IMAD R5, R5, UR4, RZ ;  /* 0x0000000405057c24 */ /* 0x000fe4000f8e02ff */
[----:B------:R-:W-:-:S04]  /*c0b0*/  IMAD.WIDE.U32 R2, R0, UR4, R2 ;  /* 0x0000000400027c25 */ /* 0x000fc8000f8e0002 */
[----:B------:R-:W-:Y:S01]  /*c0c0*/  IMAD R5, R0, UR5, R5 ;  /* 0x0000000500057c24 */ /* 0x000fe2000f8e0205 */
[----:B------:R-:W-:Y:S02]  /*c0d0*/  ULDC.64 UR4, c[0x0][0x280] ;  /* 0x0000a00000047ab9 */ /* 0x000fe40000000a00 */
[C---:B------:R-:W-:Y:S01]  /*c0e0*/  LEA R0, P0, R2.reuse, UR4, 0x1 ;  /* 0x0000000402007c11 */ /* 0x040fe2000f8008ff */
[----:B------:R-:W-:Y:S01]  /*c0f0*/  IMAD.IADD R5, R3, 0x1, R5 ;  /* 0x0000000103057824 */ /* 0x000fe200078e0205 */
[----:B------:R-:W-:Y:S02]  /*c100*/  ULDC UR4, c[0x0][0x2b8] ;  /* 0x0000ae0000047ab9 */ /* 0x000fe40000000800 */
[----:B------:R-:W-:Y:S02]  /*c110*/  ISETP.GE.AND P1, PT, R29, UR4, PT ;  /* 0x000000041d007c0c */ /* 0x000fe4000bf26270 */
[----:B------:R-:W-:Y:S02]  /*c120*/  LEA.HI.X R5, R2, UR5, R5, 0x1, P0 ;  /* 0x0000000502057c11 */ /* 0x000fe400080f0c05 */
[----:B------:R-:W-:Y:S01]  /*c130*/  ISETP.GE.AND P0, PT, R30, UR4, PT ;  /* 0x000000041e007c0c */ /* 0x000fe2000bf06270 */
[----:B------:R-:W-:-:S03]  /*c140*/  UMOV UR4, 0xffffffff ;  /* 0xffffffff00047882 */ /* 0x000fc60000000000 */
[----:B0-----:R-:W-:Y:S09]  /*c150*/  BRA.DIV UR4, `(.L_x_280) ;  /* 0x0000003e04507947 */ /* 0x001ff2000b800000 */
[----:B------:R-:W0:Y:S01]  /*c160*/  SHFL.IDX PT, R14, R0, RZ, 0x181f ;  /* 0x00181fff000e7589 */ /* 0x000e2200000e0000 */
[----:B-----5:R-:W-:Y:S02]  /*c170*/  IMAD R6, R20, R6, RZ ;  /* 0x0000000614067224 */ /* 0x020fe400078e02ff */
[----:B------:R-:W-:Y:S01]  /*c180*/  IMAD.IADD R4, R10, 0x1, R4 ;  /* 0x000000010a047824 */ /* 0x000fe200078e0204 */
[----:B------:R-:W1:Y:S03]  /*c190*/  SHFL.IDX PT, R2, R5, RZ, 0x181f ;  /* 0x00181fff05027589 */ /* 0x000e6600000e0000 */
[C---:B------:R-:W-:Y:S01]  /*c1a0*/  VIADD R7, R4.reuse, 0x10 ;  /* 0x0000001004077836 */ /* 0x040fe20000000000 */
[----:B------:R-:W-:-:S13]  /*c1b0*/  ISETP.GE.AND P2, PT, R4, R6, PT ;  /* 0x000000060400720c */ /* 0x000fda0003f46270 */
[----:B0-----:R-:W-:-:S05]  /*c1c0*/  @!P2 LEA R14, P3, R30, R14, 0x1 ;  /* 0x0000000e1e0ea211 */ /* 0x001fca00078608ff */
[----:B-1----:R-:W-:Y:S02]  /*c1d0*/  @!P2 IMAD.X R3, RZ, RZ, R2, P3 ;  /* 0x000000ffff03a224 */ /* 0x002fe400018e0602 */
[----:B------:R-:W-:Y:S02]  /*c1e0*/  @!P2 IMAD.MOV.U32 R2, RZ, RZ, R14 ;  /* 0x000000ffff02a224 */ /* 0x000fe400078e000e */
[----:B------:R-:W0:Y:S04]  /*c1f0*/  SHFL.IDX PT, R14, R0, 0x1, 0x181f ;  /* 0x00381f00000e7f89 */ /* 0x000e2800000e0000 */
[----:B------:R-:W-:Y:S04]  /*c200*/  @!P2 LDGSTS.E.BYPASS.LTC128B.128 [R9+0x10400], desc[UR36][R2.64], !P0 ;  /* 0x104000000209afae */ /* 0x000fe8000c101d64 */
[----:B------:R1:W-:Y:S01]  /*c210*/  @!P2 LDGSTS.E.BYPASS.LTC128B.128 [R9+0x14400], desc[UR36][R2.64+0x80], !P1 ;  /* 0x144000800209afae */ /* 0x0003e2000c901d64 */
[----:B------:R-:W-:-:S03]  /*c220*/  ISETP.GE.AND P2, PT, R7, R6, PT ;  /* 0x000000060700720c */ /* 0x000fc60003f46270 */
[----:B-1----:R-:W1:Y:S10]  /*c230*/  SHFL.IDX PT, R2, R5, 0x1, 0x181f ;  /* 0x00381f0005027f89 */ /* 0x002e7400000e0000 */
[----:B0-----:R-:W-:-:S05]  /*c240*/  @!P2 LEA R14, P3, R30, R14, 0x1 ;  /* 0x0000000e1e0ea211 */ /* 0x001fca00078608ff */
[----:B-1----:R-:W-:Y:S01]  /*c250*/  @!P2 IMAD.X R7, RZ, RZ, R2, P3 ;  /* 0x000000ffff07a224 */ /* 0x002fe200018e0602 */
[----:B------:R-:W-:Y:S02]  /*c260*/  @!P2 MOV R2, R14 ;  /* 0x0000000e0002a202 */ /* 0x000fe40000000f00 */
[----:B------:R-:W0:Y:S01]  /*c270*/  SHFL.IDX PT, R14, R0, 0x2, 0x181f ;  /* 0x00581f00000e7f89 */ /* 0x000e2200000e0000 */
[----:B------:R-:W-:Y:S02]  /*c280*/  @!P2 IMAD.MOV.U32 R3, RZ, RZ, R7 ;  /* 0x000000ffff03a224 */ /* 0x000fe400078e0007 */
[----:B------:R-:W-:-:S03]  /*c290*/  VIADD R7, R4, 0x20 ;  /* 0x0000002004077836 */ /* 0x000fc60000000000 */
[----:B------:R-:W-:Y:S04]  /*c2a0*/  @!P2 LDGSTS.E.BYPASS.LTC128B.128 [R9+0x10c00], desc[UR36][R2.64], !P0 ;  /* 0x10c000000209afae */ /* 0x000fe8000c101d64 */
[----:B------:R1:W-:Y:S01]  /*c2b0*/  @!P2 LDGSTS.E.BYPASS.LTC128B.128 [R9+0x14c00], desc[UR36][R2.64+0x80], !P1 ;  /* 0x14c000800209afae */ /* 0x0003e2000c901d64 */
[----:B------:R-:W-:-:S03]  /*c2c0*/  ISETP.GE.AND P2, PT, R7, R6, PT ;  /* 0x000000060700720c */ /* 0x000fc60003f46270 */
[----:B-1----:R-:W1:Y:S10]  /*c2d0*/  SHFL.IDX PT, R2, R5, 0x2, 0x181f ;  /* 0x00581f0005027f89 */ /* 0x002e7400000e0000 */
[----:B0-----:R-:W-:-:S05]  /*c2e0*/  @!P2 LEA R14, P3, R30, R14, 0x1 ;  /* 0x0000000e1e0ea211 */ /* 0x001fca00078608ff */
[----:B-1----:R-:W-:Y:S02]  /*c2f0*/  @!P2 IMAD.X R7, RZ, RZ, R2, P3 ;  /* 0x000000ffff07a224 */ /* 0x002fe400018e0602 */
[----:B------:R-:W-:Y:S02]  /*c300*/  @!P2 IMAD.MOV.U32 R2, RZ, RZ, R14 ;  /* 0x000000ffff02a224 */ /* 0x000fe400078e000e */
[----:B------:R-:W-:Y:S01]  /*c310*/  @!P2 IMAD.MOV.U32 R3, RZ, RZ, R7 ;  /* 0x000000ffff03a224 */ /* 0x000fe200078e0007 */
[----:B------:R-:W0:Y:S01]  /*c320*/  SHFL.IDX PT, R14, R0, 0x3, 0x181f ;  /* 0x00781f00000e7f89 */ /* 0x000e2200000e0000 */
        /* <DEDUP_REMOVED lines=35> */
[----:B0-----:R-:W-:Y:S01]  /*c560*/  @!P2 LEA R14, P3, R30, R14, 0x1 ;  /* 0x0000000e1e0ea211 */ /* 0x001fe200078608ff */
[----:B------:R-:W0:Y:S04]  /*c570*/  SHFL.IDX PT, R5, R5, 0x7, 0x181f ;  /* 0x00f81f0005057f89 */ /* 0x000e2800000e0000 */
[----:B-1----:R-:W-:-:S02]  /*c580*/  @!P2 IMAD.X R7, RZ, RZ, R2, P3 ;  /* 0x000000ffff07a224 */ /* 0x002fc400018e0602 */
[----:B------:R-:W-:Y:S02]  /*c590*/  @!P2 IMAD.MOV.U32 R2, RZ, RZ, R14 ;  /* 0x000000ffff02a224 */ /* 0x000fe400078e000e */
[----:B------:R-:W-:Y:S01]  /*c5a0*/  @!P2 IMAD.MOV.U32 R3, RZ, RZ, R7 ;  /* 0x000000ffff03a224 */ /* 0x000fe200078e0007 */
[----:B------:R1:W2:Y:S04]  /*c5b0*/  SHFL.IDX PT, R14, R0, 0x7, 0x181f ;  /* 0x00f81f00000e7f89 */ /* 0x0002a800000e0000 */
[----:B------:R1:W-:Y:S04]  /*c5c0*/  @!P2 LDGSTS.E.BYPASS.LTC128B.128 [R9+0x13400], desc[UR36][R2.64], !P0 ;  /* 0x134000000209afae */ /* 0x0003e8000c101d64 */
[----:B0-----:R1:W-:Y:S02]  /*c5d0*/  @!P2 LDGSTS.E.BYPASS.LTC128B.128 [R9+0x17400], desc[UR36][R2.64+0x80], !P1 ;  /* 0x174000800209afae */ /* 0x0013e4000c901d64 */
.L_x_373:
[----:B-1----:R-:W-:Y:S01]  /*c5e0*/  VIADD R3, R4, 0x70 ;  /* 0x0000007004037836 */ /* 0x002fe20000000000 */
[----:B------:R-:W-:Y:S04]  /*c5f0*/  BSSY B0, `(.L_x_281) ;  /* 0x000000a000007945 */ /* 0x000fe80003800000 */
[----:B------:R-:W-:-:S13]  /*c600*/  ISETP.GE.AND P2, PT, R3, R6, PT ;  /* 0x000000060300720c */ /* 0x000fda0003f46270 */
[----:B------:R-:W-:Y:S05]  /*c610*/  @P2 BRA `(.L_x_282) ;  /* 0x00000000001c2947 */ /* 0x000fea0003800000 */
[----:B--2---:R-:W-:-:S05]  /*c620*/  LEA R2, P2, R30, R14, 0x1 ;  /* 0x0000000e1e027211 */ /* 0x004fca00078408ff */
[----:B------:R-:W-:-:S05]  /*c630*/  IMAD.X R3, RZ, RZ, R5, P2 ;  /* 0x000000ffff037224 */ /* 0x000fca00010e0605 */
[----:B------:R-:W-:Y:S01]  /*c640*/  @!PT LDS RZ, [RZ] ;  /* 0x00000000fffff984 */ /* 0x000fe20000000800 */
[----:B------:R-:W-:Y:S01]  /*c650*/  @!PT LDS RZ, [RZ] ;  /* 0x00000000fffff984 */ /* 0x000fe20000000800 */
[----:B------:R-:W-:Y:S01]  /*c660*/  @!PT LDS RZ, [RZ] ;  /* 0x00000000fffff984 */ /* 0x000fe20000000800 */
[----:B------:R0:W-:Y:S04]  /*c670*/  LDGSTS.E.BYPASS.LTC128B.128 [R9+0x13c00], desc[UR36][R2.64], !P0 ;  /* 0x13c0000002097fae */ /* 0x0001e8000c101d64 */
[----:B------:R0:W-:Y:S02]  /*c680*/  LDGSTS.E.BYPASS.LTC128B.128 [R9+0x17c00], desc[UR36][R2.64+0x80], !P1 ;  /* 0x17c0008002097fae */ /* 0x0001e4000c901d64 */
.L_x_282:
[----:B------:R-:W-:Y:S05]  /*c690*/  BSYNC B0 ;  /* 0x0000000000007941 */ /* 0x000fea0003800000 */
.L_x_281:
[----:B------:R-:W-:Y:S01]  /*c6a0*/  NOP ;  /* 0x0000000000007918 */ /* 0x000fe20000000000 */
[----:B------:R-:W-:-:S13]  /*c6b0*/  PLOP3.LUT P0, PT, PT, PT, PT, 0x80, 0x0 ;  /* 0x000000000000781c */ /* 0x000fda0003f0f070 */
.L_x_283:
[----:B------:R-:W-:Y:S02]  /*c6c0*/  PLOP3.LUT P1, PT, P1, P0, PT, 0xa2, 0x0 ;  /* 0x000000000000781c */ /* 0x000fe40000f21472 */
[----:B------:R-:W-:-:S08]  /*c6d0*/  @P0 R2UR P1, UR4, R22 ;  /* 0x00000000160402ca */ /* 0x000fd00000020000 */
[----:B------:R-:W-:-:S05]  /*c6e0*/  @P0 PLOP3.LUT P0, PT, P1, PT, PT, 0x80, 0x0 ;  /* 0x000000000000081c */ /* 0x000fca0000f0f070 */
[----:B------:R-:W-:Y:S01]  /*c6f0*/  @!P1 SYNCS.ARRIVE.TRANS64.RED.A0T1 RZ, [UR4+0x28800], RZ ;  /* 0x028800ffffff99a7 */ /* 0x000fe20008200404 */
[----:B------:R-:W-:Y:S07]  /*c700*/  @!P1 ARRIVES.LDGSTSBAR.64.TRANSCNT [UR4+0x28800] ;  /* 0x02880000ff0099b0 */ /* 0x000fee0008000a84 */
[----:B------:R-:W-:Y:S05]  /*c710*/  @P0 BRA.U.ANY `(.L_x_283) ;  /* 0xfffffffd00e80947 */ /* 0x000fea000393ffff */
[----:B0-----:R-:W3:Y:S02]  /*c720*/  LDL.LU R2, [R1+0x20] ;  /* 0x0000200001027983 */ /* 0x001ee40000300800 */
[----:B---3--:R-:W-:-:S05]  /*c730*/  VIADD R2, R2, 0x1 ;  /* 0x0000000102027836 */ /* 0x008fca0000000000 */
[----:B------:R0:W-:Y:S01]  /*c740*/  STL [R1+0x20], R2 ;  /* 0x0000200201007387 */ /* 0x0001e20000100800 */
[----:B------:R-:W-:-:S04]  /*c750*/  LEA.HI R0, R2, R2, RZ, 0x1 ;  /* 0x0000000202007211 */ /* 0x000fc800078f08ff */
[----:B------:R-:W-:-:S05]  /*c760*/  LOP3.LUT R0, R0, 0xfffffffe, RZ, 0xc0, !PT ;  /* 0xfffffffe00007812 */ /* 0x000fca00078ec0ff */
[----:B------:R-:W-:-:S05]  /*c770*/  IMAD.IADD R0, R2, 0x1, -R0 ;  /* 0x0000000102007824 */ /* 0x000fca00078e0a00 */
[----:B------:R-:W-:Y:S01]  /*c780*/  SHF.L.U32 R3, R0, 0x1f, RZ ;  /* 0x0000001f00037819 */ /* 0x000fe200000006ff */
[----:B------:R-:W-:Y:S01]  /*c790*/  NOP ;  /* 0x0000000000007918 */ /* 0x000fe20000000000 */
[----:B0-----:R-:W3:Y:S01]  /*c7a0*/  LDL.LU R2, [R1+0x18] ;  /* 0x0000180001027983 */ /* 0x001ee20000300800 */
[----:B------:R0:W-:Y:S01]  /*c7b0*/  SYNCS.ARRIVE.TRANS64.A1T0 RZ, [R22+URZ+0x28800], RZ ;  /* 0x028800ff16ff79a7 */ /* 0x0001e2000810003f */
[----:B------:R-:W-:Y:S01]  /*c7c0*/  BSSY B0, `(.L_x_284) ;  /* 0x0000005000007945 */ /* 0x000fe20003800000 */
[----:B------:R-:W1:Y:S01]  /*c7d0*/  SYNCS.PHASECHK.TRANS64.TRYWAIT P1, [R22+URZ+0x28820], R3 ;  /* 0x02882003160075a7 */ /* 0x000e62000802017f */
[----:B---3--:R-:W-:-:S05]  /*c7e0*/  VIADD R6, R2, 0xfffffffe ;  /* 0xfffffffe02067836 */ /* 0x008fca0000000000 */
[----:B------:R-:W-:Y:S01]  /*c7f0*/  ISETP.GE.AND P0, PT, R6, R35, PT ;  /* 0x000000230600720c */ /* 0x000fe20003f06270 */
[----:B01----:R-:W-:-:S12]  /*c800*/  @!P1 BRA `(.L_x_285) ;  /* 0x0000004000249947 */ /* 0x003fd80003800000 */
.L_x_374:
[----:B------:R-:W-:Y:S05]  /*c810*/  BSYNC B0 ;  /* 0x0000000000007941 */ /* 0x000fea0003800000 */
.L_x_284:
[----:B------:R-:W-:Y:S04]  /*c820*/  BSSY B0, `(.L_x_286) ;  /* 0x0000108000007945 */ /* 0x000fe80003800000 */
[----:B------:R-:W-:Y:S05]  /*c830*/  @!P0 BRA `(.L_x_287) ;  /* 0x0000001000188947 */ /* 0x000fea0003800000 */
[----:B------:R-:W-:Y:S01]  /*c840*/  ULDC UR4, c[0x0][0x2f4] ;  /* 0x0000bd0000047ab9 */ /* 0x000fe20000000800 */
[----:B------:R-:W-:Y:S01]  /*c850*/  IMAD.MOV.U32 R17, RZ, RZ, R28 ;  /* 0x000000ffff117224 */ /* 0x000fe200078e001c */
[----:B------:R-:W-:Y:S01]  /*c860*/  ISETP.GE.AND P2, PT, R30, UR4, PT ;  /* 0x000000041e007c0c */ /* 0x000fe2000bf46270 */
[----:B------:R-:W-:Y:S01]  /*c870*/  IMAD.MOV.U32 R10, RZ, RZ, R25 ;  /* 0x000000ffff0a7224 */ /* 0x000fe200078e0019 */
[----:B------:R-:W-:Y:S01]  /*c880*/  ISETP.GE.AND P1, PT, R29, UR4, PT ;  /* 0x000000041d007c0c */ /* 0x000fe2000bf26270 */
[----:B------:R-:W-:-:S12]  /*c890*/  IMAD.MOV.U32 R31, RZ, RZ, R26 ;  /* 0x000000ffff1f7224 */ /* 0x000fd800078e001a */
.L_x_300:
[----:B0-----:R-:W0:Y:S01]  /*c8a0*/  S2R R3, SR_TID.X ;  /* 0x0000000000037919 */ /* 0x001e220000002100 */
[----:B------:R-:W1:Y:S01]  /*c8b0*/  LDC R4, c[0x0][0x430] ;  /* 0x00010c00ff047b82 */ /* 0x000e620000000800 */
[----:B------:R-:W3:Y:S01]  /*c8c0*/  LDL R9, [R1+0x24] ;  /* 0x0000240001097983 */ /* 0x000ee20000100800 */
[----:B-1----:R-:W-:Y:S02]  /*c8d0*/  ISETP.NE.AND P0, PT, R4, 0x1, PT ;  /* 0x000000010400780c */ /* 0x002fe40003f05270 */
[----:B0-----:R-:W-:-:S04]  /*c8e0*/  LOP3.LUT R0, R3, 0x7f, RZ, 0xc0, !PT ;  /* 0x0000007f03007812 */ /* 0x001fc800078ec0ff */
[----:B------:R-:W-:-:S07]  /*c8f0*/  SHF.R.U32.HI R5, RZ, 0x3, R0 ;  /* 0x00000003ff057819 */ /* 0x000fce0000011600 */
[----:B------:R-:W0:Y:S01]  /*c900*/  @P0 LDC R0, c[0x0][0x434] ;  /* 0x00010d00ff000b82 */ /* 0x000e220000000800 */
[----:B------:R-:W-:-:S07]  /*c910*/  IMAD.SHL.U32 R4, R3, 0x10, RZ ;  /* 0x0000001003047824 */ /* 0x000fce00078e00ff */
[----:B------:R-:W1:Y:S01]  /*c920*/  @P0 LDC R3, c[0x0][0x438] ;  /* 0x00010e00ff030b82 */ /* 0x000e620000000800 */
[----:B------:R-:W-:Y:S01]  /*c930*/  IMAD R7, R6, 0x80, R5 ;  /* 0x0000008006077824 */ /* 0x000fe200078e0205 */
[----:B------:R-:W-:-:S04]  /*c940*/  LOP3.LUT R4, R4, 0x70, RZ, 0xc0, !PT ;  /* 0x0000007004047812 */ /* 0x000fc800078ec0ff */
[----:B------:R-:W-:Y:S01]  /*c950*/  IADD3 R7, R4, R7, R36 ;  /* 0x0000000704077210 */ /* 0x000fe20007ffe024 */
[----:B------:R-:W-:Y:S05]  /*c960*/  YIELD ;  /* 0x0000000000007946 */ /* 0x000fea0003800000 */
[----:B------:R-:W-:Y:S01]  /*c970*/  MOV R8, R7 ;  /* 0x0000000700087202 */ /* 0x000fe20000000f00 */
[----:B------:R-:W-:Y:S01]  /*c980*/  ULDC.64 UR4, c[0x0][0x428] ;  /* 0x00010a0000047ab9 */ /* 0x000fe20000000a00 */
[----:B0-----:R-:W-:-:S05]  /*c990*/  @P0 IMAD.HI.U32 R0, R7, R0, RZ ;  /* 0x0000000007000227 */ /* 0x001fca00078e00ff */
[----:B-1----:R-:W-:Y:S01]  /*c9a0*/  @P0 SHF.R.U32.HI R8, RZ, R3, R0 ;  /* 0x00000003ff080219 */ /* 0x002fe20000011600 */
[----:B------:R-:W-:-:S03]  /*c9b0*/  IMAD R5, R37, UR4, RZ ;  /* 0x0000000425057c24 */ /* 0x000fc6000f8e02ff */
[--C-:B------:R-:W-:Y:S01]  /*c9c0*/  SHF.R.S32.HI R3, RZ, 0x1f, R8.reuse ;  /* 0x0000001fff037819 */ /* 0x100fe20000011408 */
[----:B------:R-:W-:Y:S02]  /*c9d0*/  IMAD.MOV.U32 R2, RZ, RZ, R8 ;  /* 0x000000ffff027224 */ /* 0x000fe400078e0008 */
[C---:B------:R-:W-:Y:S02]  /*c9e0*/  IMAD R5, R32.reuse, UR5, R5 ;  /* 0x0000000520057c24 */ /* 0x040fe4000f8e0205 */
[----:B------:R-:W-:Y:S01]  /*c9f0*/  IMAD.WIDE.U32 R2, R32, UR4, R2 ;  /* 0x0000000420027c25 */ /* 0x000fe2000f8e0002 */
[----:B------:R-:W-:-:S03]  /*ca00*/  ULDC.64 UR4, c[0x0][0x418] ;  /* 0x0001060000047ab9 */ /* 0x000fc60000000a00 */
[----:B------:R-:W-:Y:S01]  /*ca10*/  IMAD.IADD R3, R5, 0x1, R3 ;  /* 0x0000000105037824 */ /* 0x000fe200078e0203 */
[----:B------:R-:W-:Y:S01]  /*ca20*/  LEA R4, P0, R2, UR4, 0x2 ;  /* 0x0000000402047c11 */ /* 0x000fe2000f8010ff */
[----:B------:R-:W-:Y:S01]  /*ca30*/  VIADD R25, R10, 0x1 ;  /* 0x000000010a197836 */ /* 0x000fe20000000000 */
[----:B------:R-:W-:Y:S02]  /*ca40*/  ULDC UR4, c[0x0][0x430] ;  /* 0x00010c0000047ab9 */ /* 0x000fe40000000800 */
[----:B------:R-:W-:-:S05]  /*ca50*/  LEA.HI.X R5, R2, UR5, R3, 0x2, P0 ;  /* 0x0000000502057c11 */ /* 0x000fca00080f1403 */
[----:B------:R0:W4:Y:S01]  /*ca60*/  LDG.E R0, desc[UR36][R4.64] ;  /* 0x0000002404007981 */ /* 0x000122000c1e1900 */
[----:B------:R-:W-:Y:S01]  /*ca70*/  ISETP.NE.AND P0, PT, R25, 0x2, PT ;  /* 0x000000021900780c */ /* 0x000fe20003f05270 */
[----:B------:R-:W-:-:S03]  /*ca80*/  IMAD.MOV R2, RZ, RZ, -R8 ;  /* 0x000000ffff027224 */ /* 0x000fc600078e0a08 */
[----:B------:R-:W-:Y:S01]  /*ca90*/  SEL R28, RZ, 0x1, P0 ;  /* 0x00000001ff1c7807 */ /* 0x000fe20000000000 */
[----:B------:R-:W-:Y:S01]  /*caa0*/  IMAD.MOV.U32 R26, RZ, RZ, R6 ;  /* 0x000000ffff1a7224 */ /* 0x000fe200078e0006 */
[----:B------:R-:W-:Y:S01]  /*cab0*/  SEL R25, R25, RZ, P0 ;  /* 0x000000ff19197207 */ /* 0x000fe20000000000 */
[----:B0-----:R-:W-:Y:S01]  /*cac0*/  IMAD R4, R2, UR4, R7 ;  /* 0x0000000402047c24 */ /* 0x001fe2000f8e0207 */
[----:B------:R-:W-:Y:S02]  /*cad0*/  LOP3.LUT R28, R17, R28, RZ, 0x3c, !PT ;  /* 0x0000001c111c7212 */ /* 0x000fe400078e3cff */
[----:B---3--:R-:W-:Y:S02]  /*cae0*/  ISETP.NE.AND P3, PT, R9, 0x3, PT ;  /* 0x000000030900780c */ /* 0x008fe40003f65270 */
[----:B----4-:R-:W-:-:S11]  /*caf0*/  SHF.R.S32.HI R21, RZ, 0x1f, R0 ;  /* 0x0000001fff157819 */ /* 0x010fd60000011400 */
[----:B------:R-:W-:Y:S05]  /*cb00*/  @!P3 BRA `(.L_x_288) ;  /* 0x000000000004b947 */ /* 0x000fea0003800000 */
[----:B------:R-:W-:Y:S01]  /*cb10*/  BPT.TRAP 0x1 ;  /* 0x000000040000795c */ /* 0x000fe20000300000 */
.L_x_288:
[----:B------:R-:W-:Y:S01]  /*cb20*/  IMAD R6, R25, 0x8, R22 ;  /* 0x0000000819067824 */ /* 0x000fe200078e0216 */
[----:B------:R-:W-:Y:S01]  /*cb30*/  SHF.L.U32 R3, R28, 0x1f, RZ ;  /* 0x0000001f1c037819 */ /* 0x000fe200000006ff */
[----:B------:R-:W-:Y:S03]  /*cb40*/  BSSY B1, `(.L_x_289) ;  /* 0x0000003000017945 */ /* 0x000fe60003800000 */
[----:B------:R-:W0:Y:S02]  /*cb50*/  SYNCS.PHASECHK.TRANS64.TRYWAIT P0, [R6+URZ+0x28840], R3 ;  /* 0x02884003060075a7 */ /* 0x000e24000800017f */
[----:B0-----:R-:W-:Y:S05]  /*cb60*/  @!P0 BRA `(.L_x_290) ;  /* 0x0000003c00608947 */ /* 0x001fea0003800000 */
.L_x_375:
[----:B------:R-:W-:Y:S05]  /*cb70*/  BSYNC B1 ;  /* 0x0000000000017941 */ /* 0x000fea0003800000 */
.L_x_289:
[----:B------:R-:W-:Y:S01]  /*cb80*/  SHF.R.S32.HI R20, RZ, 0x1f, R4 ;  /* 0x0000001fff147819 */ /* 0x000fe20000011404 */
[----:B------:R-:W-:Y:S01]  /*cb90*/  ULDC.64 UR4, c[0x0][0x300] ;  /* 0x0000c00000047ab9 */ /* 0x000fe20000000a00 */
[----:B------:R-:W-:Y:S01]  /*cba0*/  ULDC.64 UR6, c[0x0][0x2e8] ;  /* 0x0000ba0000067ab9 */ /* 0x000fe20000000a00 */
[----:B0-----:R-:W-:Y:S01]  /*cbb0*/  IMAD.WIDE.U32 R2, R4, UR4, RZ ;  /* 0x0000000404027c25 */ /* 0x001fe2000f8e00ff */
[C---:B------:R-:W-:Y:S02]  /*cbc0*/  LOP3.LUT P4, RZ, R27.reuse, 0x2, RZ, 0xc0, !PT ;  /* 0x000000021bff7812 */ /* 0x040fe4000788c0ff */
[----:B------:R-:W-:Y:S01]  /*cbd0*/  LOP3.LUT P3, RZ, R27, 0x1, RZ, 0xc0, !PT ;  /* 0x000000011bff7812 */ /* 0x000fe2000786c0ff */
[----:B------:R-:W-:Y:S02]  /*cbe0*/  IMAD R5, R20, UR4, RZ ;  /* 0x0000000414057c24 */ /* 0x000fe4000f8e02ff */
[----:B------:R-:W-:Y:S02]  /*cbf0*/  IMAD R7, R25, 0x4000, R33 ;  /* 0x0000400019077824 */ /* 0x000fe400078e0221 */
[----:B------:R-:W-:Y:S01]  /*cc00*/  IMAD R5, R4, UR5, R5 ;  /* 0x0000000504057c24 */ /* 0x000fe2000f8e0205 */
[----:B------:R-:W-:-:S03]  /*cc10*/  ULDC.64 UR4, c[0x0][0x310] ;  /* 0x0000c40000047ab9 */ /* 0x000fc60000000a00 */
[----:B------:R-:W-:Y:S02]  /*cc20*/  IMAD.IADD R3, R3, 0x1, R5 ;  /* 0x0000000103037824 */ /* 0x000fe400078e0205 */
[----:B------:R-:W-:Y:S02]  /*cc30*/  IMAD R5, R21, UR4, RZ ;  /* 0x0000000415057c24 */ /* 0x000fe4000f8e02ff */
[----:B------:R-:W-:-:S04]  /*cc40*/  IMAD.WIDE.U32 R2, R0, UR4, R2 ;  /* 0x0000000400027c25 */ /* 0x000fc8000f8e0002 */
[----:B------:R-:W-:Y:S01]  /*cc50*/  IMAD R5, R0, UR5, R5 ;  /* 0x0000000500057c24 */ /* 0x000fe2000f8e0205 */
[----:B------:R-:W-:-:S03]  /*cc60*/  ULDC.64 UR4, c[0x0][0x308] ;  /* 0x0000c20000047ab9 */ /* 0x000fc60000000a00 */
[----:B------:R-:W-:Y:S02]  /*cc70*/  IMAD.IADD R3, R3, 0x1, R5 ;  /* 0x0000000103037824 */ /* 0x000fe400078e0205 */
[----:B------:R-:W-:Y:S01]  /*cc80*/  IMAD.WIDE.U32 R2, R24, UR4, R2 ;  /* 0x0000000418027c25 */ /* 0x000fe2000f8e0002 */
[----:B------:R-:W-:-:S03]  /*cc90*/  UMOV UR4, 0xffffffff ;  /* 0xffffffff00047882 */ /* 0x000fc60000000000 */
[----:B------:R-:W-:Y:S01]  /*cca0*/  IMAD R9, R24, UR5, R3 ;  /* 0x0000000518097c24 */ /* 0x000fe2000f8e0203 */
[----:B------:R-:W-:-:S04]  /*ccb0*/  LEA R8, P0, R2, UR6, 0x1 ;  /* 0x0000000602087c11 */ /* 0x000fc8000f8008ff */
[----:B------:R-:W-:Y:S01]  /*ccc0*/  LEA.HI.X R9, R2, UR7, R9, 0x1, P0 ;  /* 0x0000000702097c11 */ /* 0x000fe200080f0c09 */
[----:B------:R-:W-:Y:S08]  /*ccd0*/  BRA.DIV UR4, `(.L_x_291) ;  /* 0x0000003e04187947 */ /* 0x000ff0000b800000 */
[----:B------:R-:W0:Y:S01]  /*cce0*/  SHFL.IDX PT, R2, R8, RZ, 0x181f ;  /* 0x00181fff08027589 */ /* 0x000e2200000e0000 */
[----:B------:R-:W-:Y:S02]  /*ccf0*/  IMAD.SHL.U32 R5, R30, 0x2, RZ ;  /* 0x000000021e057824 */ /* 0x000fe400078e00ff */
[----:B------:R-:W-:Y:S01]  /*cd00*/  IMAD R7, R7, 0x2, R22 ;  /* 0x0000000207077824 */ /* 0x000fe200078e0216 */
[----:B------:R-:W1:Y:S02]  /*cd10*/  SHFL.IDX PT, R3, R9, RZ, 0x181f ;  /* 0x00181fff09037589 */ /* 0x000e6400000e0000 */
[----:B0-----:R-:W-:-:S05]  /*cd20*/  IADD3 R2, P0, R2, R5, RZ ;  /* 0x0000000502027210 */ /* 0x001fca0007f1e0ff */
[----:B-1----:R-:W-:-:S05]  /*cd30*/  IMAD.X R3, RZ, RZ, R3, P0 ;  /* 0x000000ffff037224 */ /* 0x002fca00000e0603 */
[----:B------:R-:W-:Y:S01]  /*cd40*/  @!PT LDS RZ, [RZ] ;  /* 0x00000000fffff984 */ /* 0x000fe20000000800 */
[----:B------:R-:W-:Y:S04]  /*cd50*/  LDGSTS.E.BYPASS.LTC128B.128 [R7+0x18400], desc[UR36][R2.64], !P4 ;  /* 0x1840000002077fae */ /* 0x000fe8000e101d64 */
[----:B------:R0:W-:Y:S04]  /*cd60*/  LDGSTS.E.BYPASS.LTC128B.128 [R7+0x1c400], desc[UR36][R2.64+0x80], !P3 ;  /* 0x1c40008002077fae */ /* 0x0001e8000d901d64 */
[----:B0-----:R-:W0:Y:S04]  /*cd70*/  SHFL.IDX PT, R2, R8, 0x1, 0x181f ;  /* 0x00381f0008027f89 */ /* 0x001e2800000e0000 */
[----:B------:R-:W1:Y:S01]  /*cd80*/  SHFL.IDX PT, R3, R9, 0x1, 0x181f ;  /* 0x00381f0009037f89 */ /* 0x000e6200000e0000 */
[----:B0-----:R-:W-:-:S05]  /*cd90*/  IADD3 R2, P0, R2, R5, RZ ;  /* 0x0000000502027210 */ /* 0x001fca0007f1e0ff */
[----:B-1----:R-:W-:-:S05]  /*cda0*/  IMAD.X R3, RZ, RZ, R3, P0 ;  /* 0x000000ffff037224 */ /* 0x002fca00000e0603 */
        /* <DEDUP_REMOVED lines=16> */
[----:B0-----:R-:W-:-:S04]  /*ceb0*/  IADD3 R2, P0, R2, R5, RZ ;  /* 0x0000000502027210 */ /* 0x001fc80007f1e0ff */
[----:B-1----:R-:W-:-:S05]  /*cec0*/  IADD3.X R3, RZ, R3, RZ, P0, !PT ;  /* 0x00000003ff037210 */ /* 0x002fca00007fe4ff */
        /* <DEDUP_REMOVED lines=9> */
[----:B------:R-:W1:Y:S04]  /*cf60*/  SHFL.IDX PT, R3, R9, 0x6, 0x181f ;  /* 0x00d81f0009037f89 */ /* 0x000e6800000e0000 */
[----:B------:R-:W3:Y:S01]  /*cf70*/  SHFL.IDX PT, R9, R9, 0x7, 0x181f ;  /* 0x00f81f0009097f89 */ /* 0x000ee200000e0000 */
[----:B0-----:R-:W-:-:S05]  /*cf80*/  IADD3 R2, P0, R2, R5, RZ ;  /* 0x0000000502027210 */ /* 0x001fca0007f1e0ff */
[----:B-1----:R-:W-:-:S05]  /*cf90*/  IMAD.X R3, RZ, RZ, R3, P0 ;  /* 0x000000ffff037224 */ /* 0x002fca00000e0603 */
[----:B------:R-:W-:Y:S04]  /*cfa0*/  LDGSTS.E.BYPASS.LTC128B.128 [R7+0x1b400], desc[UR36][R2.64], !P4 ;  /* 0x1b40000002077fae */ /* 0x000fe8000e101d64 */
[----:B------:R0:W-:Y:S04]  /*cfb0*/  LDGSTS.E.BYPASS.LTC128B.128 [R7+0x1f400], desc[UR36][R2.64+0x80], !P3 ;  /* 0x1f40008002077fae */ /* 0x0001e8000d901d64 */
[----:B0--3--:R0:W1:Y:S02]  /*cfc0*/  SHFL.IDX PT, R2, R8, 0x7, 0x181f ;  /* 0x00f81f0008027f89 */ /* 0x00906400000e0000 */
.L_x_393:
[----:B-1----:R-:W-:-:S05]  /*cfd0*/  IADD3 R2, P0, R2, R5, RZ ;  /* 0x0000000502027210 */ /* 0x002fca0007f1e0ff */
        /* <DEDUP_REMOVED lines=8> */
.L_x_292:
[----:B------:R-:W-:Y:S02]  /*d060*/  PLOP3.LUT P3, PT, P3, P0, PT, 0xa2, 0x0 ;  /* 0x000000000000781c */ /* 0x000fe40001f61472 */
[----:B------:R-:W-:-:S08]  /*d070*/  @P0 R2UR P3, UR4, R6 ;  /* 0x00000000060402ca */ /* 0x000fd00000060000 */
[----:B------:R-:W-:-:S05]  /*d080*/  @P0 PLOP3.LUT P0, PT, P3, PT, PT, 0x80, 0x0 ;  /* 0x000000000000081c */ /* 0x000fca0001f0f070 */
[----:B------:R-:W-:Y:S01]  /*d090*/  @!P3 SYNCS.ARRIVE.TRANS64.RED.A0T1 RZ, [UR4+0x28830], RZ ;  /* 0x028830ffffffb9a7 */ /* 0x000fe20008200404 */
[----:B------:R-:W-:Y:S07]  /*d0a0*/  @!P3 ARRIVES.LDGSTSBAR.64.TRANSCNT [UR4+0x28830] ;  /* 0x02883000ff00b9b0 */ /* 0x000fee0008000a84 */
[----:B------:R-:W-:Y:S05]  /*d0b0*/  @P0 BRA.U.ANY `(.L_x_292) ;  /* 0xfffffffd00e80947 */ /* 0x000fea000393ffff */
[----:B------:R-:W-:Y:S01]  /*d0c0*/  NOP ;  /* 0x0000000000007918 */ /* 0x000fe20000000000 */
[----:B-1----:R-:W3:Y:S02]  /*d0d0*/  LDL R2, [R1+0x24] ;  /* 0x0000240001027983 */ /* 0x002ee40000100800 */
[----:B---3--:R-:W-:-:S13]  /*d0e0*/  ISETP.NE.AND P4, PT, R2, 0x3, PT ;  /* 0x000000030200780c */ /* 0x008fda0003f85270 */
[----:B------:R-:W-:Y:S05]  /*d0f0*/  @!P4 BRA `(.L_x_293) ;  /* 0x000000000004c947 */ /* 0x000fea0003800000 */
[----:B------:R-:W-:Y:S01]  /*d100*/  BPT.TRAP 0x1 ;  /* 0x000000040000795c */ /* 0x000fe20000300000 */
.L_x_293:
[----:B------:R1:W-:Y:S01]  /*d110*/  SYNCS.ARRIVE.TRANS64.A1T0 RZ, [R6+URZ+0x28830], RZ ;  /* 0x028830ff06ff79a7 */ /* 0x0003e2000810003f */
[----:B------:R-:W-:Y:S05]  /*d120*/  @!P4 BRA `(.L_x_294) ;  /* 0x000000000004c947 */ /* 0x000fea0003800000 */
[----:B------:R-:W-:Y:S01]  /*d130*/  BPT.TRAP 0x1 ;  /* 0x000000040000795c */ /* 0x000fe20000300000 */
.L_x_294:
[----:B------:R-:W-:Y:S01]  /*d140*/  SHF.L.U32 R3, R17, 0x1f, RZ ;  /* 0x0000001f11037819 */ /* 0x000fe200000006ff */
[----:B-1----:R-:W-:Y:S01]  /*d150*/  IMAD R6, R10, 0x8, R22 ;  /* 0x000000080a067824 */ /* 0x002fe200078e0216 */
[----:B------:R-:W-:Y:S03]  /*d160*/  BSSY B1, `(.L_x_295) ;  /* 0x0000003000017945 */ /* 0x000fe60003800000 */
[----:B------:R-:W1:Y:S02]  /*d170*/  SYNCS.PHASECHK.TRANS64.TRYWAIT P0, [R6+URZ+0x28860], R3 ;  /* 0x02886003060075a7 */ /* 0x000e64000800017f */
[----:B-1----:R-:W-:Y:S05]  /*d180*/  @!P0 BRA `(.L_x_296) ;  /* 0x0000004000388947 */ /* 0x002fea0003800000 */
.L_x_394:
[----:B------:R-:W-:Y:S05]  /*d190*/  BSYNC B1 ;  /* 0x0000000000017941 */ /* 0x000fea0003800000 */
.L_x_295:
[----:B------:R-:W3:Y:S01]  /*d1a0*/  S2R R2, SR_TID.X ;  /* 0x0000000000027919 */ /* 0x000ee20000002100 */
[----:B------:R-:W-:Y:S01]  /*d1b0*/  UMOV UR4, 0xffffffff ;  /* 0xffffffff00047882 */ /* 0x000fe20000000000 */
[----:B0-----:R-:W-:Y:S02]  /*d1c0*/  IMAD R8, R31, -0x80, R34 ;  /* 0xffffff801f087824 */ /* 0x001fe400078e0222 */
[----:B------:R-:W-:Y:S01]  /*d1d0*/  IMAD R7, R10, 0x4000, R33 ;  /* 0x000040000a077824 */ /* 0x000fe200078e0221 */
[----:B---3--:R-:W-:-:S04]  /*d1e0*/  LOP3.LUT R2, R2, 0x7f, RZ, 0xc0, !PT ;  /* 0x0000007f02027812 */ /* 0x008fc800078ec0ff */
[----:B------:R-:W-:-:S05]  /*d1f0*/  SHF.R.U32.HI R2, RZ, 0x3, R2 ;  /* 0x00000003ff027819 */ /* 0x000fca0000011602 */
[----:B------:R-:W-:Y:S01]  /*d200*/  IMAD.IADD R8, R8, 0x1, -R2 ;  /* 0x0000000108087824 */ /* 0x000fe200078e0a02 */
[----:B------:R-:W-:Y:S06]  /*d210*/  BRA.DIV UR4, `(.L_x_297) ;  /* 0x0000004204287947 */ /* 0x000fec000b800000 */
[----:B------:R-:W0:Y:S01]  /*d220*/  SHFL.IDX PT, R2, R18, RZ, 0x181f ;  /* 0x00181fff12027589 */ /* 0x000e2200000e0000 */
[----:B------:R-:W-:-:S03]  /*d230*/  IMAD R7, R7, 0x2, R22 ;  /* 0x0000000207077824 */ /* 0x000fc600078e0216 */
[----:B-1----:R-:W1:Y:S04]  /*d240*/  SHFL.IDX PT, R3, R23, RZ, 0x181f ;  /* 0x00181fff17037589 */ /* 0x002e6800000e0000 */
[----:B--2---:R-:W-:Y:S01]  /*d250*/  SHFL.IDX PT, R14, R18, 0x7, 0x181f ;  /* 0x00f81f00120e7f89 */ /* 0x004fe200000e0000 */
[----:B0-----:R-:W-:-:S05]  /*d260*/  IADD3 R2, P0, R2, R5, RZ ;  /* 0x0000000502027210 */ /* 0x001fca0007f1e0ff */
[----:B-1----:R-:W-:Y:S01]  /*d270*/  IMAD.X R3, RZ, RZ, R3, P0 ;  /* 0x000000ffff037224 */ /* 0x002fe200000e0603 */
[----:B------:R-:W-:-:S13]  /*d280*/  ISETP.LT.OR P0, PT, R8, 0x1, P2 ;  /* 0x000000010800780c */ /* 0x000fda0001701670 */
[----:B------:R-:W-:Y:S01]  /*d290*/  LDGSTS.E.BYPASS.LTC128B.128 [R7+0x400], desc[UR36][R2.64], !P0 ;  /* 0x0040000002077fae */ /* 0x000fe2000c101d64 */
[----:B------:R-:W-:-:S13]  /*d2a0*/  ISETP.LT.OR P0, PT, R8, 0x1, P1 ;  /* 0x000000010800780c */ /* 0x000fda0000f01670 */
[----:B------:R0:W-:Y:S04]  /*d2b0*/  LDGSTS.E.BYPASS.LTC128B.128 [R7+0x4400], desc[UR36][R2.64+0x80], !P0 ;  /* 0x0440008002077fae */ /* 0x0001e8000c101d64 */
[----:B0-----:R-:W0:Y:S04]  /*d2c0*/  SHFL.IDX PT, R2, R18, 0x1, 0x181f ;  /* 0x00381f0012027f89 */ /* 0x001e2800000e0000 */
[----:B------:R-:W1:Y:S01]  /*d2d0*/  SHFL.IDX PT, R3, R23, 0x1, 0x181f ;  /* 0x00381f0017037f89 */ /* 0x000e6200000e0000 */
        /* <DEDUP_REMOVED lines=39> */
[----:B------:R-:W1:Y:S04]  /*d550*/  SHFL.IDX PT, R3, R23, 0x6, 0x181f ;  /* 0x00d81f0017037f89 */ /* 0x000e6800000e0000 */
[----:B------:R-:W2:Y:S01]  /*d560*/  SHFL.IDX PT, R23, R23, 0x7, 0x181f ;  /* 0x00f81f0017177f89 */ /* 0x000ea200000e0000 */
[----:B0-----:R-:W-:-:S05]  /*d570*/  IADD3 R2, P0, R2, R5, RZ ;  /* 0x0000000502027210 */ /* 0x001fca0007f1e0ff */
[----:B-1----:R-:W-:Y:S01]  /*d580*/  IMAD.X R3, RZ, RZ, R3, P0 ;  /* 0x000000ffff037224 */ /* 0x002fe200000e0603 */
[----:B------:R-:W-:-:S13]  /*d590*/  ISETP.LT.OR P0, PT, R8, 0x61, P2 ;  /* 0x000000610800780c */ /* 0x000fda0001701670 */
[----:B------:R1:W-:Y:S01]  /*d5a0*/  LDGSTS.E.BYPASS.LTC128B.128 [R7+0x3400], desc[UR36][R2.64], !P0 ;  /* 0x0340000002077fae */ /* 0x0003e2000c101d64 */
[----:B------:R-:W-:-:S13]  /*d5b0*/  ISETP.LT.OR P0, PT, R8, 0x61, P1 ;  /* 0x000000610800780c */ /* 0x000fda0000f01670 */
[----:B--2---:R1:W-:Y:S02]  /*d5c0*/  LDGSTS.E.BYPASS.LTC128B.128 [R7+0x7400], desc[UR36][R2.64+0x80], !P0 ;  /* 0x0740008002077fae */ /* 0x0043e4000c101d64 */
.L_x_412:
[----:B01----:R-:W-:Y:S01]  /*d5d0*/  IADD3 R2, P0, R14, R5, RZ ;  /* 0x000000050e027210 */ /* 0x003fe20007f1e0ff */
[----:B------:R-:W-:Y:S01]  /*d5e0*/  ULDC.64 UR4, c[0x0][0x328] ;  /* 0x0000ca0000047ab9 */ /* 0x000fe20000000a00 */
[----:B------:R-:W-:Y:S01]  /*d5f0*/  ULDC.64 UR6, c[0x0][0x318] ;  /* 0x0000c60000067ab9 */ /* 0x000fe20000000a00 */
[----:B------:R-:W-:Y:S02]  /*d600*/  IMAD R5, R20, UR4, RZ ;  /* 0x0000000414057c24 */ /* 0x000fe4000f8e02ff */
[----:B------:R-:W-:Y:S01]  /*d610*/  IMAD.X R3, RZ, RZ, R23, P0 ;  /* 0x000000ffff037224 */ /* 0x000fe200000e0617 */
[----:B------:R-:W-:Y:S01]  /*d620*/  ISETP.LT.OR P0, PT, R8, 0x71, P2 ;  /* 0x000000710800780c */ /* 0x000fe20001701670 */
[----:B------:R-:W-:-:S12]  /*d630*/  IMAD R5, R4, UR5, R5 ;  /* 0x0000000504057c24 */ /* 0x000fd8000f8e0205 */
[----:B------:R-:W-:Y:S01]  /*d640*/  @!PT LDS RZ, [RZ] ;  /* 0x00000000fffff984 */ /* 0x000fe20000000800 */
[----:B------:R-:W-:Y:S01]  /*d650*/  @!PT LDS RZ, [RZ] ;  /* 0x00000000fffff984 */ /* 0x000fe20000000800 */
[----:B------:R-:W-:Y:S01]  /*d660*/  @!PT LDS RZ, [RZ] ;  /* 0x00000000fffff984 */ /* 0x000fe20000000800 */
[----:B------:R-:W-:Y:S01]  /*d670*/  LDGSTS.E.BYPASS.LTC128B.128 [R7+0x3c00], desc[UR36][R2.64], !P0 ;  /* 0x03c0000002077fae */ /* 0x000fe2000c101d64 */
[----:B------:R-:W-:-:S13]  /*d680*/  ISETP.LT.OR P0, PT, R8, 0x71, P1 ;  /* 0x000000710800780c */ /* 0x000fda0000f01670 */
[----:B------:R0:W-:Y:S02]  /*d690*/  LDGSTS.E.BYPASS.LTC128B.128 [R7+0x7c00], desc[UR36][R2.64+0x80], !P0 ;  /* 0x07c0008002077fae */ /* 0x0001e4000c101d64 */
[----:B0-----:R-:W-:Y:S01]  /*d6a0*/  IMAD.WIDE.U32 R2, R4, UR4, RZ ;  /* 0x0000000404027c25 */ /* 0x001fe2000f8e00ff */
[----:B------:R-:W-:-:S03]  /*d6b0*/  ULDC.64 UR4, c[0x0][0x338] ;  /* 0x0000ce0000047ab9 */ /* 0x000fc60000000a00 */
[----:B------:R-:W-:Y:S01]  /*d6c0*/  IMAD R21, R21, UR4, RZ ;  /* 0x0000000415157c24 */ /* 0x000fe2000f8e02ff */
[----:B------:R-:W-:-:S03]  /*d6d0*/  IADD3 R3, R3, R5, RZ ;  /* 0x0000000503037210 */ /* 0x000fc60007ffe0ff */
[C---:B------:R-:W-:Y:S02]  /*d6e0*/  IMAD R21, R0.reuse, UR5, R21 ;  /* 0x0000000500157c24 */ /* 0x040fe4000f8e0215 */
[----:B------:R-:W-:Y:S01]  /*d6f0*/  IMAD.WIDE.U32 R2, R0, UR4, R2 ;  /* 0x0000000400027c25 */ /* 0x000fe2000f8e0002 */
[----:B------:R-:W-:Y:S01]  /*d700*/  ULDC.64 UR4, c[0x0][0x330] ;  /* 0x0000cc0000047ab9 */ /* 0x000fe20000000a00 */
[----:B------:R-:W-:Y:S02]  /*d710*/  NOP ;  /* 0x0000000000007918 */ /* 0x000fe40000000000 */
[----:B------:R-:W-:Y:S02]  /*d720*/  IMAD.IADD R3, R3, 0x1, R21 ;  /* 0x0000000103037824 */ /* 0x000fe400078e0215 */
[----:B------:R-:W-:-:S04]  /*d730*/  IMAD.WIDE.U32 R2, R24, UR4, R2 ;  /* 0x0000000418027c25 */ /* 0x000fc8000f8e0002 */
[----:B------:R-:W-:Y:S01]  /*d740*/  IMAD R3, R24, UR5, R3 ;  /* 0x0000000518037c24 */ /* 0x000fe2000f8e0203 */
[----:B------:R-:W-:-:S04]  /*d750*/  LEA R18, P0, R2, UR6, 0x1 ;  /* 0x0000000602127c11 */ /* 0x000fc8000f8008ff */
[----:B------:R-:W-:Y:S02]  /*d760*/  LEA.HI.X R23, R2, UR7, R3, 0x1, P0 ;  /* 0x0000000702177c11 */ /* 0x000fe400080f0c03 */
[----:B------:R-:W-:-:S13]  /*d770*/  PLOP3.LUT P0, PT, PT, PT, PT, 0x80, 0x0 ;  /* 0x000000000000781c */ /* 0x000fda0003f0f070 */
.L_x_298:
        /* <DEDUP_REMOVED lines=11> */
.L_x_299:
[C---:B------:R-:W-:Y:S01]  /*d830*/  ISETP.GT.AND P0, PT, R26.reuse, R35, PT ;  /* 0x000000231a00720c */ /* 0x040fe20003f04270 */
[----:B------:R0:W-:Y:S01]  /*d840*/  SYNCS.ARRIVE.TRANS64.A1T0 RZ, [R6+URZ+0x28850], RZ ;  /* 0x028850ff06ff79a7 */ /* 0x0001e2000810003f */
[----:B------:R-:W-:Y:S02]  /*d850*/  IMAD.MOV.U32 R17, RZ, RZ, R28 ;  /* 0x000000ffff117224 */ /* 0x000fe400078e001c */
[----:B------:R-:W-:Y:S02]  /*d860*/  IMAD.MOV.U32 R10, RZ, RZ, R25 ;  /* 0x000000ffff0a7224 */ /* 0x000fe400078e0019 */
[----:B------:R-:W-:Y:S02]  /*d870*/  IMAD.MOV.U32 R31, RZ, RZ, R26 ;  /* 0x000000ffff1f7224 */ /* 0x000fe400078e001a */
[----:B0-----:R-:W-:-:S05]  /*d880*/  VIADD R6, R26, 0xffffffff ;  /* 0xffffffff1a067836 */ /* 0x001fca0000000000 */
[----:B------:R-:W-:Y:S05]  /*d890*/  @P0 BRA `(.L_x_300) ;  /* 0xfffffff000000947 */ /* 0x000fea000383ffff */
.L_x_287:
[----:B------:R-:W-:Y:S05]  /*d8a0*/  BSYNC B0 ;  /* 0x0000000000007941 */ /* 0x000fea0003800000 */
.L_x_286:
[----:B------:R-:W1:Y:S01]  /*d8b0*/  S2R R0, SR_TID.X ;  /* 0x0000000000007919 */ /* 0x000e620000002100 */
[----:B------:R-:W-:Y:S01]  /*d8c0*/  BSSY B0, `(.L_x_301) ;  /* 0x0000010000007945 */ /* 0x000fe20003800000 */
[----:B-1----:R-:W-:-:S04]  /*d8d0*/  LOP3.LUT R0, R0, 0x7f, RZ, 0xc0, !PT ;  /* 0x0000007f00007812 */ /* 0x002fc800078ec0ff */
[----:B------:R-:W-:-:S13]  /*d8e0*/  ISETP.NE.AND P0, PT, R0, RZ, PT ;  /* 0x000000ff0000720c */ /* 0x000fda0003f05270 */
[----:B------:R-:W-:Y:S05]  /*d8f0*/  @P0 BRA `(.L_x_302) ;  /* 0x0000000000300947 */ /* 0x000fea0003800000 */
[----:B------:R-:W1:Y:S01]  /*d900*/  S2R R5, SR_LANEID ;  /* 0x0000000000057919 */ /* 0x000e620000000000 */
[----:B------:R-:W-:Y:S01]  /*d910*/  VOTEU.ANY UR4, UPT, PT ;  /* 0x0000000000047886 */ /* 0x000fe200038e0100 */
[----:B0-----:R-:W0:Y:S01]  /*d920*/  LDC.64 R2, c[0x0][0xc60] ;  /* 0x00031800ff027b82 */ /* 0x001e220000000a00 */
[----:B------:R-:W1:Y:S02]  /*d930*/  FLO.U32 R0, UR4 ;  /* 0x0000000400007d00 */ /* 0x000e6400080e0000 */
[----:B-1----:R-:W-:-:S06]  /*d940*/  ISETP.EQ.U32.AND P0, PT, R0, R5, PT ;  /* 0x000000050000720c */ /* 0x002fcc0003f02070 */
[----:B------:R-:W0:Y:S07]  /*d950*/  POPC R5, UR4 ;  /* 0x0000000400057d09 */ /* 0x000e2e0008000000 */
[----:B0-----:R-:W3:Y:S01]  /*d960*/  @P0 ATOMG.E.ADD.STRONG.GPU PT, R3, desc[UR36][R2.64], R5 ;  /* 0x00000005020309a8 */ /* 0x001ee200081ee1e4 */
[----:B------:R-:W0:Y:S02]  /*d970*/  S2R R4, SR_LTMASK ;  /* 0x0000000000047919 */ /* 0x000e240000003900 */
[----:B0-----:R-:W-:-:S04]  /*d980*/  LOP3.LUT R4, R4, UR4, RZ, 0xc0, !PT ;  /* 0x0000000404047c12 */ /* 0x001fc8000f8ec0ff */
[----:B------:R-:W0:Y:S01]  /*d990*/  POPC R7, R4 ;  /* 0x0000000400077309 */ /* 0x000e220000000000 */
[----:B---3--:R-:W0:Y:S02]  /*d9a0*/  SHFL.IDX PT, R0, R3, R0, 0x1f ;  /* 0x00001f0003007589 */ /* 0x008e2400000e0000 */
[----:B0-----:R-:W-:-:S07]  /*d9b0*/  IADD3 R16, R0, UR38, R7 ;  /* 0x0000002600107c10 */ /* 0x001fce000fffe007 */
.L_x_302:
[----:B------:R-:W-:Y:S05]  /*d9c0*/  BSYNC B0 ;  /* 0x0000000000007941 */ /* 0x000fea0003800000 */
.L_x_301:
[----:B------:R-:W3:Y:S02]  /*d9d0*/  LDL R0, [R1+0x24] ;  /* 0x0000240001007983 */ /* 0x000ee40000100800 */
[----:B---3--:R-:W-:-:S13]  /*d9e0*/  ISETP.NE.AND P0, PT, R0, 0x3, PT ;  /* 0x000000030000780c */ /* 0x008fda0003f05270 */
[----:B------:R-:W-:Y:S05]  /*d9f0*/  @!P0 BRA `(.L_x_303) ;  /* 0x0000000000048947 */ /* 0x000fea0003800000 */
[----:B------:R-:W-:Y:S01]  /*da00*/  BPT.TRAP 0x1 ;  /* 0x000000040000795c */ /* 0x000fe20000300000 */
.L_x_303:
[----:B------:R-:W-:Y:S01]  /*da10*/  IMAD R0, R25, 0x8, R22 ;  /* 0x0000000819007824 */ /* 0x000fe200078e0216 */
[----:B0-----:R-:W-:Y:S01]  /*da20*/  SHF.L.U32 R3, R28, 0x1f, RZ ;  /* 0x0000001f1c037819 */ /* 0x001fe200000006ff */
[----:B------:R-:W-:Y:S01]  /*da30*/  BSSY B0, `(.L_x_304) ;  /* 0x0000004000007945 */ /* 0x000fe20003800000 */
[----:B------:R-:W-:Y:S02]  /*da40*/  IMAD R6, R26, -0x80, R34 ;  /* 0xffffff801a067824 */ /* 0x000fe400078e0222 */
[----:B------:R-:W0:Y:S02]  /*da50*/  SYNCS.PHASECHK.TRANS64.TRYWAIT P0, [R0+URZ+0x28860], R3 ;  /* 0x02886003000075a7 */ /* 0x000e24000800017f */
[----:B0-----:R-:W-:Y:S05]  /*da60*/  @!P0 BRA `(.L_x_305) ;  /* 0x00000040009c8947 */ /* 0x001fea0003800000 */
.L_x_413:
[----:B------:R-:W-:Y:S05]  /*da70*/  BSYNC B0 ;  /* 0x0000000000007941 */ /* 0x000fea0003800000 */
.L_x_304:
[----:B------:R-:W1:Y:S01]  /*da80*/  S2R R2, SR_TID.X ;  /* 0x0000000000027919 */ /* 0x000e620000002100 */
[----:B------:R-:W-:Y:S01]  /*da90*/  UMOV UR4, 0xffffffff ;  /* 0xffffffff00047882 */ /* 0x000fe20000000000 */
[----:B------:R-:W-:Y:S01]  /*daa0*/  IMAD R9, R25, 0x4000, R33 ;  /* 0x0000400019097824 */ /* 0x000fe200078e0221 */
[----:B-1----:R-:W-:-:S04]  /*dab0*/  LOP3.LUT R2, R2, 0x7f, RZ, 0xc0, !PT ;  /* 0x0000007f02027812 */ /* 0x002fc800078ec0ff */
[----:B------:R-:W-:-:S05]  /*dac0*/  SHF.R.U32.HI R2, RZ, 0x3, R2 ;  /* 0x00000003ff027819 */ /* 0x000fca0000011602 */
[----:B------:R-:W-:Y:S01]  /*dad0*/  IMAD.IADD R6, R6, 0x1, -R2 ;  /* 0x0000000106067824 */ /* 0x000fe200078e0a02 */
[----:B------:R-:W-:Y:S06]  /*dae0*/  BRA.DIV UR4, `(.L_x_306) ;  /* 0x0000004204907947 */ /* 0x000fec000b800000 */
[----:B--2---:R-:W1:Y:S01]  /*daf0*/  SHFL.IDX PT, R14, R18, RZ, 0x181f ;  /* 0x00181fff120e7589 */ /* 0x004e6200000e0000 */
[----:B------:R-:W-:Y:S01]  /*db00*/  ULDC UR4, c[0x0][0x2f4] ;  /* 0x0000bd0000047ab9 */ /* 0x000fe20000000800 */
[C---:B------:R-:W-:Y:S01]  /*db10*/  IMAD.SHL.U32 R5, R30.reuse, 0x2, RZ ;  /* 0x000000021e057824 */ /* 0x040fe200078e00ff */
[----:B------:R-:W-:Y:S01]  /*db20*/  ISETP.GE.AND P1, PT, R30, UR4, PT ;  /* 0x000000041e007c0c */ /* 0x000fe2000bf26270 */
[----:B0-----:R-:W0:Y:S01]  /*db30*/  SHFL.IDX PT, R3, R23, RZ, 0x181f ;  /* 0x00181fff17037589 */ /* 0x001e2200000e0000 */
[----:B------:R-:W-:Y:S01]  /*db40*/  ISETP.GE.AND P0, PT, R29, UR4, PT ;  /* 0x000000041d007c0c */ /* 0x000fe2000bf06270 */
[----:B------:R-:W-:Y:S01]  /*db50*/  IMAD R4, R9, 0x2, R22 ;  /* 0x0000000209047824 */ /* 0x000fe200078e0216 */
[C---:B------:R-:W-:Y:S01]  /*db60*/  ISETP.LT.OR P2, PT, R6.reuse, 0x1, P1 ;  /* 0x000000010600780c */ /* 0x040fe20000f41670 */
[----:B------:R-:W2:Y:S01]  /*db70*/  SHFL.IDX PT, R10, R18, 0x1, 0x181f ;  /* 0x00381f00120a7f89 */ /* 0x000ea200000e0000 */
[----:B------:R-:W-:-:S03]  /*db80*/  ISETP.LT.OR P3, PT, R6, 0x1, P0 ;  /* 0x000000010600780c */ /* 0x000fc60000761670 */
[----:B------:R-:W3:Y:S04]  /*db90*/  SHFL.IDX PT, R7, R23, 0x1, 0x181f ;  /* 0x00381f0017077f89 */ /* 0x000ee800000e0000 */
[----:B------:R-:W-:Y:S01]  /*dba0*/  SHFL.IDX PT, R8, R23, 0x2, 0x181f ;  /* 0x00581f0017087f89 */ /* 0x000fe200000e0000 */
[----:B-1----:R-:W-:-:S03]  /*dbb0*/  IADD3 R2, P4, R14, R5, RZ ;  /* 0x000000050e027210 */ /* 0x002fc60007f9e0ff */
[----:B------:R-:W1:Y:S02]  /*dbc0*/  SHFL.IDX PT, R14, R18, 0x2, 0x181f ;  /* 0x00581f00120e7f89 */ /* 0x000e6400000e0000 */
[----:B0-----:R-:W-:-:S05]  /*dbd0*/  IMAD.X R3, RZ, RZ, R3, P4 ;  /* 0x000000ffff037224 */ /* 0x001fca00020e0603 */
[----:B------:R-:W-:Y:S01]  /*dbe0*/  LDGSTS.E.BYPASS.LTC128B.128 [R4+0x400], desc[UR36][R2.64], !P2 ;  /* 0x0040000002047fae */ /* 0x000fe2000d101d64 */
[----:B------:R-:W-:-:S03]  /*dbf0*/  ISETP.LT.OR P2, PT, R6, 0x11, P1 ;  /* 0x000000110600780c */ /* 0x000fc60000f41670 */
[----:B------:R2:W-:Y:S01]  /*dc00*/  LDGSTS.E.BYPASS.LTC128B.128 [R4+0x4400], desc[UR36][R2.64+0x80], !P3 ;  /* 0x0440008002047fae */ /* 0x0005e2000d901d64 */
[----:B------:R-:W-:Y:S02]  /*dc10*/  ISETP.LT.OR P3, PT, R6, 0x11, P0 ;  /* 0x000000110600780c */ /* 0x000fe40000761670 */
[----:B--2---:R-:W-:Y:S02]  /*dc20*/  IADD3 R2, P4, R10, R5, RZ ;  /* 0x000000050a027210 */ /* 0x004fe40007f9e0ff */
[----:B------:R-:W-:Y:S03]  /*dc30*/  SHFL.IDX PT, R10, R18, 0x4, 0x181f ;  /* 0x00981f00120a7f89 */ /* 0x000fe600000e0000 */
[----:B---3--:R-:W-:Y:S02]  /*dc40*/  IMAD.X R3, RZ, RZ, R7, P4 ;  /* 0x000000ffff037224 */ /* 0x008fe400020e0607 */
[----:B------:R-:W-:Y:S04]  /*dc50*/  SHFL.IDX PT, R7, R23, 0x3, 0x181f ;  /* 0x00781f0017077f89 */ /* 0x000fe800000e0000 */
[----:B------:R-:W-:Y:S01]  /*dc60*/  LDGSTS.E.BYPASS.LTC128B.128 [R4+0xc00], desc[UR36][R2.64], !P2 ;  /* 0x00c0000002047fae */ /* 0x000fe2000d101d64 */
[----:B------:R-:W-:-:S03]  /*dc70*/  ISETP.LT.OR P2, PT, R6, 0x21, P1 ;  /* 0x000000210600780c */ /* 0x000fc60000f41670 */
[----:B------:R1:W-:Y:S01]  /*dc80*/  LDGSTS.E.BYPASS.LTC128B.128 [R4+0x4c00], desc[UR36][R2.64+0x80], !P3 ;  /* 0x04c0008002047fae */ /* 0x0003e2000d901d64 */
[----:B------:R-:W-:Y:S02]  /*dc90*/  ISETP.LT.OR P3, PT, R6, 0x21, P0 ;  /* 0x000000210600780c */ /* 0x000fe40000761670 */
[----:B-1----:R-:W-:Y:S02]  /*dca0*/  IADD3 R2, P4, R14, R5, RZ ;  /* 0x000000050e027210 */ /* 0x002fe40007f9e0ff */
[----:B------:R-:W0:Y:S03]  /*dcb0*/  SHFL.IDX PT, R14, R18, 0x3, 0x181f ;  /* 0x00781f00120e7f89 */ /* 0x000e2600000e0000 */
[----:B------:R-:W-:Y:S02]  /*dcc0*/  IMAD.X R3, RZ, RZ, R8, P4 ;  /* 0x000000ffff037224 */ /* 0x000fe400020e0608 */
[----:B------:R-:W1:Y:S04]  /*dcd0*/  SHFL.IDX PT, R8, R23, 0x4, 0x181f ;  /* 0x00981f0017087f89 */ /* 0x000e6800000e0000 */
[----:B------:R-:W-:Y:S01]  /*dce0*/  LDGSTS.E.BYPASS.LTC128B.128 [R4+0x1400], desc[UR36][R2.64], !P2 ;  /* 0x0140000002047fae */ /* 0x000fe2000d101d64 */
[----:B------:R-:W-:-:S03]  /*dcf0*/  ISETP.LT.OR P2, PT, R6, 0x31, P1 ;  /* 0x000000310600780c */ /* 0x000fc60000f41670 */
[----:B------:R0:W-:Y:S01]  /*dd00*/  LDGSTS.E.BYPASS.LTC128B.128 [R4+0x5400], desc[UR36][R2.64+0x80], !P3 ;  /* 0x0540008002047fae */ /* 0x0001e2000d901d64 */
[----:B------:R-:W-:Y:S02]  /*dd10*/  ISETP.LT.OR P3, PT, R6, 0x31, P0 ;  /* 0x000000310600780c */ /* 0x000fe40000761670 */
[----:B0-----:R-:W-:Y:S02]  /*dd20*/  IADD3 R2, P4, R14, R5, RZ ;  /* 0x000000050e027210 */ /* 0x001fe40007f9e0ff */
[----:B------:R-:W0:Y:S03]  /*dd30*/  SHFL.IDX PT, R14, R18, 0x5, 0x181f ;  /* 0x00b81f00120e7f89 */ /* 0x000e2600000e0000 */
[----:B------:R-:W-:Y:S02]  /*dd40*/  IMAD.X R3, RZ, RZ, R7, P4 ;  /* 0x000000ffff037224 */ /* 0x000fe400020e0607 */
[----:B------:R-:W2:Y:S04]  /*dd50*/  SHFL.IDX PT, R7, R23, 0x5, 0x181f ;  /* 0x00b81f0017077f89 */ /* 0x000ea800000e0000 */
[----:B------:R-:W-:Y:S01]  /*dd60*/  LDGSTS.E.BYPASS.LTC128B.128 [R4+0x1c00], desc[UR36][R2.64], !P2 ;  /* 0x01c0000002047fae */ /* 0x000fe2000d101d64 */
[----:B------:R-:W-:-:S03]  /*dd70*/  ISETP.LT.OR P2, PT, R6, 0x41, P1 ;  /* 0x000000410600780c */ /* 0x000fc60000f41670 */
[----:B------:R3:W-:Y:S01]  /*dd80*/  LDGSTS.E.BYPASS.LTC128B.128 [R4+0x5c00], desc[UR36][R2.64+0x80], !P3 ;  /* 0x05c0008002047fae */ /* 0x0007e2000d901d64 */
[----:B------:R-:W-:Y:S02]  /*dd90*/  ISETP.LT.OR P3, PT, R6, 0x41, P0 ;  /* 0x000000410600780c */ /* 0x000fe40000761670 */
[----:B---3--:R-:W-:Y:S02]  /*dda0*/  IADD3 R2, P4, R10, R5, RZ ;  /* 0x000000050a027210 */ /* 0x008fe40007f9e0ff */
[----:B------:R-:W3:Y:S03]  /*ddb0*/  SHFL.IDX PT, R10, R18, 0x6, 0x181f ;  /* 0x00d81f00120a7f89 */ /* 0x000ee600000e0000 */
[----:B-1----:R-:W-:Y:S02]  /*ddc0*/  IMAD.X R3, RZ, RZ, R8, P4 ;  /* 0x000000ffff037224 */ /* 0x002fe400020e0608 */
[----:B------:R-:W1:Y:S04]  /*ddd0*/  SHFL.IDX PT, R8, R23, 0x6, 0x181f ;  /* 0x00d81f0017087f89 */ /* 0x000e6800000e0000 */
[----:B------:R-:W-:Y:S01]  /*dde0*/  LDGSTS.E.BYPASS.LTC128B.128 [R4+0x2400], desc[UR36][R2.64], !P2 ;  /* 0x0240000002047fae */ /* 0x000fe2000d101d64 */
[----:B------:R-:W-:-:S03]  /*ddf0*/  ISETP.LT.OR P2, PT, R6, 0x51, P1 ;  /* 0x000000510600780c */ /* 0x000fc60000f41670 */
[----:B------:R0:W-:Y:S01]  /*de00*/  LDGSTS.E.BYPASS.LTC128B.128 [R4+0x6400], desc[UR36][R2.64+0x80], !P3 ;  /* 0x0640008002047fae */ /* 0x0001e2000d901d64 */
[----:B------:R-:W-:-:S03]  /*de10*/  ISETP.LT.OR P3, PT, R6, 0x51, P0 ;  /* 0x000000510600780c */ /* 0x000fc60000761670 */
[----:B------:R-:W4:Y:S01]  /*de20*/  SHFL.IDX PT, R23, R23, 0x7, 0x181f ;  /* 0x00f81f0017177f89 */ /* 0x000f2200000e0000 */
[----:B0-----:R-:W-:-:S03]  /*de30*/  IADD3 R2, P4, R14, R5, RZ ;  /* 0x000000050e027210 */ /* 0x001fc60007f9e0ff */
[----:B------:R0:W0:Y:S01]  /*de40*/  SHFL.IDX PT, R14, R18, 0x7, 0x181f ;  /* 0x00f81f00120e7f89 */ /* 0x00002200000e0000 */
[----:B--2---:R-:W-:-:S05]  /*de50*/  IADD3.X R3, RZ, R7, RZ, P4, !PT ;  /* 0x00000007ff037210 */ /* 0x004fca00027fe4ff */
[----:B------:R-:W-:Y:S01]  /*de60*/  LDGSTS.E.BYPASS.LTC128B.128 [R4+0x2c00], desc[UR36][R2.64], !P2 ;  /* 0x02c0000002047fae */ /* 0x000fe2000d101d64 */
[----:B------:R-:W-:-:S03]  /*de70*/  ISETP.LT.OR P2, PT, R6, 0x61, P1 ;  /* 0x000000610600780c */ /* 0x000fc60000f41670 */
[----:B------:R3:W-:Y:S01]  /*de80*/  LDGSTS.E.BYPASS.LTC128B.128 [R4+0x6c00], desc[UR36][R2.64+0x80], !P3 ;  /* 0x06c0008002047fae */ /* 0x0007e2000d901d64 */
[----:B------:R-:W-:Y:S02]  /*de90*/  ISETP.LT.OR P3, PT, R6, 0x61, P0 ;  /* 0x000000610600780c */ /* 0x000fe40000761670 */
[----:B---3--:R-:W-:-:S05]  /*dea0*/  IADD3 R2, P4, R10, R5, RZ ;  /* 0x000000050a027210 */ /* 0x008fca0007f9e0ff */
[----:B-1----:R-:W-:-:S05]  /*deb0*/  IMAD.X R3, RZ, RZ, R8, P4 ;  /* 0x000000ffff037224 */ /* 0x002fca00020e0608 */
[----:B------:R1:W-:Y:S04]  /*dec0*/  LDGSTS.E.BYPASS.LTC128B.128 [R4+0x3400], desc[UR36][R2.64], !P2 ;  /* 0x0340000002047fae */ /* 0x0003e8000d101d64 */
[----:B0---4-:R1:W-:Y:S02]  /*ded0*/  LDGSTS.E.BYPASS.LTC128B.128 [R4+0x7400], desc[UR36][R2.64+0x80], !P3 ;  /* 0x0740008002047fae */ /* 0x0113e4000d901d64 */
.L_x_431:
[C---:B------:R-:W-:Y:S02]  /*dee0*/  ISETP.LT.OR P1, PT, R6.reuse, 0x71, P1 ;  /* 0x000000710600780c */ /* 0x040fe40000f21670 */
[----:B------:R-:W-:Y:S02]  /*def0*/  ISETP.LT.OR P0, PT, R6, 0x71, P0 ;  /* 0x000000710600780c */ /* 0x000fe40000701670 */
[----:B-1----:R-:W-:-:S05]  /*df00*/  IADD3 R2, P2, R14, R5, RZ ;  /* 0x000000050e027210 */ /* 0x002fca0007f5e0ff */
[----:B------:R-:W-:-:S05]  /*df10*/  IMAD.X R3, RZ, RZ, R23, P2 ;  /* 0x000000ffff037224 */ /* 0x000fca00010e0617 */
[----:B------:R-:W-:Y:S01]  /*df20*/  @!PT LDS RZ, [RZ] ;  /* 0x00000000fffff984 */ /* 0x000fe20000000800 */
[----:B------:R-:W-:Y:S01]  /*df30*/  @!PT LDS RZ, [RZ] ;  /* 0x00000000fffff984 */ /* 0x000fe20000000800 */
[----:B------:R-:W-:Y:S01]  /*df40*/  @!PT LDS RZ, [RZ] ;  /* 0x00000000fffff984 */ /* 0x000fe20000000800 */
[----:B------:R0:W-:Y:S04]  /*df50*/  LDGSTS.E.BYPASS.LTC128B.128 [R4+0x3c00], desc[UR36][R2.64], !P1 ;  /* 0x03c0000002047fae */ /* 0x0001e8000c901d64 */
[----:B------:R0:W-:Y:S01]  /*df60*/  LDGSTS.E.BYPASS.LTC128B.128 [R4+0x7c00], desc[UR36][R2.64+0x80], !P0 ;  /* 0x07c0008002047fae */ /* 0x0001e2000c101d64 */
[----:B------:R-:W-:Y:S01]  /*df70*/  PLOP3.LUT P0, PT, PT, PT, PT, 0x80, 0x0 ;  /* 0x000000000000781c */ /* 0x000fe20003f0f070 */
[----:B------:R-:W-:-:S12]  /*df80*/  NOP ;  /* 0x0000000000007918 */ /* 0x000fd80000000000 */
.L_x_307:
[----:B------:R-:W-:Y:S02]  /*df90*/  PLOP3.LUT P1, PT, P1, P0, PT, 0xa2, 0x0 ;  /* 0x000000000000781c */ /* 0x000fe40000f21472 */
[----:B------:R-:W-:-:S08]  /*dfa0*/  @P0 R2UR P1, UR4, R0 ;  /* 0x00000000000402ca */ /* 0x000fd00000020000 */
[----:B------:R-:W-:-:S05]  /*dfb0*/  @P0 PLOP3.LUT P0, PT, P1, PT, PT, 0x80, 0x0 ;  /* 0x000000000000081c */ /* 0x000fca0000f0f070 */
[----:B------:R-:W-:Y:S01]  /*dfc0*/  @!P1 SYNCS.ARRIVE.TRANS64.RED.A0T1 RZ, [UR4+0x28850], RZ ;  /* 0x028850ffffff99a7 */ /* 0x000fe20008200404 */
[----:B------:R-:W-:Y:S07]  /*dfd0*/  @!P1 ARRIVES.LDGSTSBAR.64.TRANSCNT [UR4+0x28850] ;  /* 0x02885000ff0099b0 */ /* 0x000fee0008000a84 */
[----:B------:R-:W-:Y:S05]  /*dfe0*/  @P0 BRA.U.ANY `(.L_x_307) ;  /* 0xfffffffd00e80947 */ /* 0x000fea000393ffff */
[----:B------:R-:W-:Y:S01]  /*dff0*/  NOP ;  /* 0x0000000000007918 */ /* 0x000fe20000000000 */
[----:B0-----:R-:W2:Y:S02]  /*e000*/  LDL R2, [R1+0x24] ;  /* 0x0000240001027983 */ /* 0x001ea40000100800 */
[----:B--2---:R-:W-:-:S13]  /*e010*/  ISETP.NE.AND P2, PT, R2, 0x3, PT ;  /* 0x000000030200780c */ /* 0x004fda0003f45270 */
[----:B------:R-:W-:Y:S05]  /*e020*/  @!P2 BRA `(.L_x_308) ;  /* 0x000000000004a947 */ /* 0x000fea0003800000 */
[----:B------:R-:W-:Y:S01]  /*e030*/  BPT.TRAP 0x1 ;  /* 0x000000040000795c */ /* 0x000fe20000300000 */
.L_x_308:
[----:B------:R0:W-:Y:S01]  /*e040*/  SYNCS.ARRIVE.TRANS64.A1T0 RZ, [R0+URZ+0x28850], RZ ;  /* 0x028850ff00ff79a7 */ /* 0x0001e2000810003f */
[----:B------:R-:W-:-:S05]  /*e050*/  VIADD R25, R25, 0x1 ;  /* 0x0000000119197836 */ /* 0x000fca0000000000 */
[----:B------:R-:W-:-:S04]  /*e060*/  ISETP.NE.AND P0, PT, R25, 0x2, PT ;  /* 0x000000021900780c */ /* 0x000fc80003f05270 */
[----:B------:R-:W-:Y:S02]  /*e070*/  SEL R3, RZ, 0x1, P0 ;  /* 0x00000001ff037807 */ /* 0x000fe40000000000 */
[----:B------:R-:W-:Y:S02]  /*e080*/  SEL R25, R25, RZ, P0 ;  /* 0x000000ff19197207 */ /* 0x000fe40000000000 */
[----:B0-----:R-:W-:-:S07]  /*e090*/  LOP3.LUT R28, R28, R3, RZ, 0x3c, !PT ;  /* 0x000000031c1c7212 */ /* 0x001fce00078e3cff */
.L_x_265:
[----:B------:R-:W-:Y:S05]  /*e0a0*/  BSYNC B7 ;  /* 0x0000000000077941 */ /* 0x000fea0003800000 */
.L_x_263:
[----:B------:R-:W-:-:S13]  /*e0b0*/  LOP3.LUT P0, RZ, R27, 0x20, RZ, 0xc0, !PT ;  /* 0x000000201bff7812 */ /* 0x000fda000780c0ff */
[----:B------:R-:W-:Y:S05]  /*e0c0*/  @!P0 BRA `(.L_x_309) ;  /* 0x0000000000248947 */ /* 0x000fea0003800000 */
[----:B------:R-:W-:Y:S05]  /*e0d0*/  WARPSYNC.ALL ;  /* 0x0000000000007948 */ /* 0x000fea0003800000 */
[----:B------:R-:W0:Y:S08]  /*e0e0*/  S2UR UR5, SR_CgaCtaId ;  /* 0x00000000000579c3 */ /* 0x000e300000008800 */
[----:B------:R-:W-:Y:S06]  /*e0f0*/  BAR.SYNC.DEFER_BLOCKING 0x5, 0x180 ;  /* 0x0146000000007b1d */ /* 0x000fec0000010000 */
[----:B------:R-:W-:-:S02]  /*e100*/  UMOV UR4, 0x400 ;  /* 0x0000040000047882 */ /* 0x000fc40000000000 */
[----:B0-----:R-:W-:-:S06]  /*e110*/  ULEA UR4, UR5, UR4, 0x18 ;  /* 0x0000000405047291 */ /* 0x001fcc000f8ec03f */
[----:B------:R-:W-:-:S05]  /*e120*/  IMAD.U32 R22, RZ, RZ, UR4 ;  /* 0x00000004ff167e24 */ /* 0x000fca000f8e00ff */
[----:B------:R2:W3:Y:S01]  /*e130*/  LDS.128 R16, [R22+0x288d0] ;  /* 0x0288d00016107984 */ /* 0x0004e20000000c00 */
[----:B------:R-:W-:Y:S06]  /*e140*/  BAR.ARV 0x4, 0x180 ;  /* 0x0106000000007b1d */ /* 0x000fec0000002000 */
[----:B------:R-:W-:Y:S05]  /*e150*/  BRA `(.L_x_310) ;  /* 0x0000000800d07947 */ /* 0x000fea0003800000 */
.L_x_309:
[----:B------:R-:W0:Y:S01]  /*e160*/  S2R R0, SR_TID.X ;  /* 0x0000000000007919 */ /* 0x000e220000002100 */
[----:B------:R-:W-:Y:S01]  /*e170*/  UMOV UR4, 0xffffffff ;  /* 0xffffffff00047882 */ /* 0x000fe20000000000 */
[----:B0-----:R-:W-:-:S04]  /*e180*/  LOP3.LUT R9, R0, 0x1f, RZ, 0xc0, !PT ;  /* 0x0000001f00097812 */ /* 0x001fc800078ec0ff */
[----:B------:R-:W-:Y:S01]  /*e190*/  ISETP.NE.AND P0, PT, R9, 0x1f, PT ;  /* 0x0000001f0900780c */ /* 0x000fe20003f05270 */
[----:B------:R-:W-:-:S12]  /*e1a0*/  BRA.DIV UR4, `(.L_x_311) ;  /* 0x00000046045c7947 */ /* 0x000fd8000b800000 */
[----:B------:R-:W-:Y:S01]  /*e1b0*/  IMAD.IADD R7, R19, 0x1, R9 ;  /* 0x0000000113077824 */ /* 0x000fe200078e0209 */
[----:B------:R-:W-:-:S04]  /*e1c0*/  ULDC UR4, c[0x0][0xc3c] ;  /* 0x00030f0000047ab9 */ /* 0x000fc80000000800 */
[----:B------:R-:W-:-:S13]  /*e1d0*/  ISETP.GE.OR P1, PT, R7, UR4, !P0 ;  /* 0x0000000407007c0c */ /* 0x000fda000c726670 */
[----:B------:R-:W0:Y:S08]  /*e1e0*/  @!P1 LDC.64 R2, c[0x0][0xc80] ;  /* 0x00032000ff029b82 */ /* 0x000e300000000a00 */
[----:B------:R-:W1:Y:S01]  /*e1f0*/  @!P1 LDC.64 R4, c[0x0][0xc78] ;  /* 0x00031e00ff049b82 */ /* 0x000e620000000a00 */
[----:B0-----:R-:W-:-:S05]  /*e200*/  @!P1 IMAD.WIDE R2, R7, 0x4, R2 ;  /* 0x0000000407029825 */ /* 0x001fca00078e0202 */
[----:B------:R1:W2:Y:S02]  /*e210*/  @!P1 LDG.E R6, desc[UR36][R2.64] ;  /* 0x0000002402069981 */ /* 0x0002a4000c1e1900 */
[----:B-1----:R-:W-:-:S05]  /*e220*/  @!P1 IMAD.WIDE R2, R7, 0x4, R4 ;  /* 0x0000000407029825 */ /* 0x002fca00078e0204 */
[----:B------:R-:W3:Y:S01]  /*e230*/  @!P1 LDG.E R5, desc[UR36][R2.64] ;  /* 0x0000002402059981 */ /* 0x000ee2000c1e1900 */
[----:B------:R-:W-:Y:S01]  /*e240*/  IMAD.MOV.U32 R7, RZ, RZ, RZ ;  /* 0x000000ffff077224 */ /* 0x000fe200078e00ff */
[C---:B------:R-:W-:Y:S01]  /*e250*/  ISETP.GE.U32.AND P2, PT, R9.reuse, 0x2, PT ;  /* 0x000000020900780c */ /* 0x040fe20003f46070 */
[----:B------:R-:W-:Y:S01]  /*e260*/  IMAD.MOV.U32 R4, RZ, RZ, RZ ;  /* 0x000000ffff047224 */ /* 0x000fe200078e00ff */
[C---:B------:R-:W-:Y:S01]  /*e270*/  ISETP.GE.U32.AND P3, PT, R9.reuse, 0x4, PT ;  /* 0x000000040900780c */ /* 0x040fe20003f66070 */
[----:B------:R-:W-:Y:S01]  /*e280*/  SHFL.IDX PT, R0, R16, RZ, 0x1f ;  /* 0x00001fff10007589 */ /* 0x000fe200000e0000 */
[C---:B------:R-:W-:Y:S02]  /*e290*/  ISETP.GE.U32.AND P4, PT, R9.reuse, 0x8, PT ;  /* 0x000000080900780c */ /* 0x040fe40003f86070 */
[----:B------:R-:W-:Y:S01]  /*e2a0*/  ISETP.GE.U32.AND P5, PT, R9, 0x10, PT ;  /* 0x000000100900780c */ /* 0x000fe20003fa6070 */
[----:B------:R-:W-:Y:S01]  /*e2b0*/  SHFL.IDX PT, R8, R16, 0x1, 0x1f ;  /* 0x00201f0010087f89 */ /* 0x000fe200000e0000 */
[----:B--2---:R-:W-:-:S02]  /*e2c0*/  @!P1 IMAD.MOV.U32 R7, RZ, RZ, R6 ;  /* 0x000000ffff079224 */ /* 0x004fc400078e0006 */
[----:B------:R-:W-:Y:S02]  /*e2d0*/  IMAD.MOV.U32 R6, RZ, RZ, RZ ;  /* 0x000000ffff067224 */ /* 0x000fe400078e00ff */
[----:B---3--:R-:W-:Y:S01]  /*e2e0*/  @!P1 IMAD.MOV.U32 R4, RZ, RZ, R5 ;  /* 0x000000ffff049224 */ /* 0x008fe200078e0005 */
[----:B------:R-:W-:-:S03]  /*e2f0*/  ISETP.NE.AND P1, PT, R9, RZ, PT ;  /* 0x000000ff0900720c */ /* 0x000fc60003f25270 */
[----:B------:R-:W-:-:S05]  /*e300*/  IMAD R13, R4, R7, RZ ;  /* 0x00000007040d7224 */ /* 0x000fca00078e02ff */
        /* <DEDUP_REMOVED lines=15> */
[----:B------:R0:W1:Y:S02]  /*e400*/  SHFL.IDX PT, R14, R2, 0x1f, 0x1f ;  /* 0x03e01f00020e7f89 */ /* 0x00006400000e0000 */
.L_x_441:
[----:B------:R-:W-:Y:S02]  /*e410*/  ULDC UR4, c[0x0][0xc38] ;  /* 0x00030e0000047ab9 */ /* 0x000fe40000000800 */
[----:B------:R-:W-:-:S05]  /*e420*/  MOV R5, UR4 ;  /* 0x0000000400057c02 */ /* 0x000fca0008000f00 */
[----:B-1----:R-:W-:-:S04]  /*e430*/  IMAD R14, R14, R5, RZ ;  /* 0x000000050e0e7224 */ /* 0x002fc800078e02ff */
[----:B------:R-:W-:-:S05]  /*e440*/  IMAD.IADD R9, R8, 0x1, R14 ;  /* 0x0000000108097824 */ /* 0x000fca00078e020e */
[----:B------:R-:W-:-:S13]  /*e450*/  ISETP.GT.AND P6, PT, R9, R0, PT ;  /* 0x000000000900720c */ /* 0x000fda0003fc4270 */
[----:B------:R-:W-:Y:S05]  /*e460*/  @P6 BRA `(.L_x_312) ;  /* 0x0000000000a46947 */ /* 0x000fea0003800000 */
.L_x_315:
[----:B0-----:R-:W0:Y:S01]  /*e470*/  LDC R2, c[0x0][0xc3c] ;  /* 0x00030f00ff027b82 */ /* 0x001e220000000800 */
[----:B------:R-:W-:-:S05]  /*e480*/  VIADD R19, R19, 0x1f ;  /* 0x0000001f13137836 */ /* 0x000fca0000000000 */
[----:B0-----:R-:W-:-:S13]  /*e490*/  ISETP.GE.AND P6, PT, R19, R2, PT ;  /* 0x000000021300720c */ /* 0x001fda0003fc6270 */
[----:B------:R-:W-:Y:S05]  /*e4a0*/  @P6 BRA `(.L_x_313) ;  /* 0x0000000400b86947 */ /* 0x000fea0003800000 */
[----:B------:R-:W0:Y:S01]  /*e4b0*/  S2R R3, SR_TID.X ;  /* 0x0000000000037919 */ /* 0x000e220000002100 */
[----:B------:R-:W-:Y:S01]  /*e4c0*/  IMAD.MOV.U32 R7, RZ, RZ, RZ ;  /* 0x000000ffff077224 */ /* 0x000fe200078e00ff */
[----:B0-----:R-:W-:-:S05]  /*e4d0*/  LOP3.LUT R3, R3, 0x1f, RZ, 0xc0, !PT ;  /* 0x0000001f03037812 */ /* 0x001fca00078ec0ff */
[----:B------:R-:W-:-:S05]  /*e4e0*/  IMAD.IADD R11, R19, 0x1, R3 ;  /* 0x00000001130b7824 */ /* 0x000fca00078e0203 */
[----:B------:R-:W-:-:S13]  /*e4f0*/  ISETP.GE.OR P6, PT, R11, R2, !P0 ;  /* 0x000000020b00720c */ /* 0x000fda00047c6670 */
[----:B------:R-:W0:Y:S08]  /*e500*/  @!P6 LDC.64 R2, c[0x0][0xc80] ;  /* 0x00032000ff02eb82 */ /* 0x000e300000000a00 */
[----:B------:R-:W1:Y:S01]  /*e510*/  @!P6 LDC.64 R4, c[0x0][0xc78] ;  /* 0x00031e00ff04eb82 */ /* 0x000e620000000a00 */
[----:B0-----:R-:W-:-:S05]  /*e520*/  @!P6 IMAD.WIDE R2, R11, 0x4, R2 ;  /* 0x000000040b02e825 */ /* 0x001fca00078e0202 */
[----:B------:R1:W2:Y:S02]  /*e530*/  @!P6 LDG.E R7, desc[UR36][R2.64] ;  /* 0x000000240207e981 */ /* 0x0002a4000c1e1900 */
[----:B-1----:R-:W-:-:S04]  /*e540*/  @!P6 IMAD.WIDE R2, R11, 0x4, R4 ;  /* 0x000000040b02e825 */ /* 0x002fc800078e0204 */
[----:B------:R-:W-:-:S06]  /*e550*/  IMAD.MOV.U32 R4, RZ, RZ, RZ ;  /* 0x000000ffff047224 */ /* 0x000fcc00078e00ff */
[----:B------:R-:W2:Y:S01]  /*e560*/  @!P6 LDG.E R4, desc[UR36][R2.64] ;  /* 0x000000240204e981 */ /* 0x000ea2000c1e1900 */
[----:B------:R-:W-:Y:S01]  /*e570*/  UMOV UR4, 0xffffffff ;  /* 0xffffffff00047882 */ /* 0x000fe20000000000 */
[----:B--2---:R-:W-:Y:S02]  /*e580*/  IMAD R13, R4, R7, RZ ;  /* 0x00000007040d7224 */ /* 0x004fe400078e02ff */
[----:B------:R-:W-:Y:S05]  /*e590*/  BRA.DIV UR4, `(.L_x_314) ;  /* 0x00000046049c7947 */ /* 0x000fea000b800000 */
        /* <DEDUP_REMOVED lines=16> */
.L_x_449:
[----:B------:R-:W-:Y:S02]  /*e6a0*/  ULDC UR4, c[0x0][0xc38] ;  /* 0x00030e0000047ab9 */ /* 0x000fe40000000800 */
[----:B------:R-:W-:-:S04]  /*e6b0*/  IMAD.U32 R5, RZ, RZ, UR4 ;  /* 0x00000004ff057e24 */ /* 0x000fc8000f8e00ff */
[----:B-1----:R-:W-:-:S04]  /*e6c0*/  IMAD R14, R14, R5, RZ ;  /* 0x000000050e0e7224 */ /* 0x002fc800078e02ff */
[----:B------:R-:W-:-:S05]  /*e6d0*/  IMAD.IADD R9, R14, 0x1, R9 ;  /* 0x000000010e097824 */ /* 0x000fca00078e0209 */
[----:B------:R-:W-:-:S13]  /*e6e0*/  ISETP.GT.AND P6, PT, R9, R0, PT ;  /* 0x000000000900720c */ /* 0x000fda0003fc4270 */
[----:B------:R-:W-:Y:S05]  /*e6f0*/  @!P6 BRA `(.L_x_315) ;  /* 0xfffffffc005ce947 */ /* 0x000fea000383ffff */
.L_x_312:
[----:B------:R-:W-:Y:S01]  /*e700*/  IMAD.IADD R9, R9, 0x1, -R14 ;  /* 0x0000000109097824 */ /* 0x000fe200078e0a0e */
[----:B------:R-:W-:-:S03]  /*e710*/  UMOV UR4, 0xffffffff ;  /* 0xffffffff00047882 */ /* 0x000fc60000000000 */
[----:B------:R-:W-:-:S05]  /*e720*/  IMAD R3, R2, R5, R9 ;  /* 0x0000000502037224 */ /* 0x000fca00078e0209 */
[----:B------:R-:W-:Y:S01]  /*e730*/  ISETP.GT.AND P6, PT, R3, R0, PT ;  /* 0x000000000300720c */ /* 0x000fe20003fc4270 */
[----:B------:R-:W-:-:S12]  /*e740*/  BRA.DIV UR4, `(.L_x_316) ;  /* 0x0000004604e87947 */ /* 0x000fd8000b800000 */
[----:B------:R-:W-:-:S04]  /*e750*/  VOTE.ANY R3, PT, !P6 ;  /* 0x0000000000037806 */ /* 0x000fc800070e0100 */
[----:B------:R-:W1:Y:S02]  /*e760*/  POPC R8, R3 ;  /* 0x0000000300087309 */ /* 0x000e640000000000 */
[----:B-1----:R1:W2:Y:S04]  /*e770*/  SHFL.IDX PT, R7, R7, R8, 0x1f ;  /* 0x00001f0807077589 */ /* 0x0022a800000e0000 */
[----:B------:R1:W3:Y:S02]  /*e780*/  SHFL.IDX PT, R4, R4, R8, 0x1f ;  /* 0x00001f0804047589 */ /* 0x0002e400000e0000 */
.L_x_454:
[----:B------:R-:W-:-:S13]  /*e790*/  ISETP.NE.AND P0, PT, R3, RZ, PT ;  /* 0x000000ff0300720c */ /* 0x000fda0003f05270 */
[----:B------:R-:W-:Y:S05]  /*e7a0*/  @!P0 BRA `(.L_x_317) ;  /* 0x0000000000108947 */ /* 0x000fea0003800000 */
[----:B------:R-:W-:Y:S01]  /*e7b0*/  UMOV UR4, 0xffffffff ;  /* 0xffffffff00047882 */ /* 0x000fe20000000000 */
[----:B------:R-:W-:Y:S02]  /*e7c0*/  VIADD R12, R8, 0xffffffff ;  /* 0xffffffff080c7836 */ /* 0x000fe40000000000 */
[----:B------:R-:W-:Y:S05]  /*e7d0*/  BRA.DIV UR4, `(.L_x_318) ;  /* 0x0000004a04207947 */ /* 0x000fea000b800000 */
[----:B------:R4:W0:Y:S02]  /*e7e0*/  SHFL.IDX PT, R6, R2, R12, 0x1f ;  /* 0x00001f0c02067589 */ /* 0x00082400000e0000 */
.L_x_317:
[----:B--2---:R-:W-:Y:S01]  /*e7f0*/  IABS R10, R7 ;  /* 0x00000007000a7213 */ /* 0x004fe20000000000 */
[----:B0-----:R-:W-:Y:S01]  /*e800*/  IMAD R16, R6, R5, R9 ;  /* 0x0000000506107224 */ /* 0x001fe200078e0209 */
[----:B---3--:R-:W-:Y:S01]  /*e810*/  IABS R5, R4 ;  /* 0x0000000400057213 */ /* 0x008fe20000000000 */
[----:B------:R-:W-:Y:S01]  /*e820*/  IMAD.IADD R19, R8, 0x1, R19 ;  /* 0x0000000108137824 */ /* 0x000fe200078e0213 */
[----:B------:R-:W0:Y:S01]  /*e830*/  I2F.RP R11, R10 ;  /* 0x0000000a000b7306 */ /* 0x000e220000209400 */
[----:B------:R-:W-:-:S07]  /*e840*/  IMAD.IADD R0, R0, 0x1, -R16 ;  /* 0x0000000100007824 */ /* 0x000fce00078e0a10 */
[----:B----4-:R-:W2:Y:S08]  /*e850*/  I2F.RP R12, R5 ;  /* 0x00000005000c7306 */ /* 0x010eb00000209400 */
[----:B0-----:R-:W0:Y:S08]  /*e860*/  MUFU.RCP R11, R11 ;  /* 0x0000000b000b7308 */ /* 0x001e300000001000 */
[----:B--2---:R-:W-:Y:S01]  /*e870*/  MUFU.RCP R12, R12 ;  /* 0x0000000c000c7308 */ /* 0x004fe20000001000 */
[----:B0-----:R-:W-:-:S07]  /*e880*/  VIADD R2, R11, 0xffffffe ;  /* 0x0ffffffe0b027836 */ /* 0x001fce0000000000 */
[----:B------:R0:W2:Y:S02]  /*e890*/  F2I.FTZ.U32.TRUNC.NTZ R3, R2 ;  /* 0x0000000200037305 */ /* 0x0000a4000021f000 */
[----:B0-----:R-:W-:Y:S01]  /*e8a0*/  IMAD.MOV.U32 R2, RZ, RZ, RZ ;  /* 0x000000ffff027224 */ /* 0x001fe200078e00ff */
[----:B--2---:R-:W-:-:S05]  /*e8b0*/  IADD3 R9, RZ, -R3, RZ ;  /* 0x80000003ff097210 */ /* 0x004fca0007ffe0ff */
[----:B------:R-:W-:-:S04]  /*e8c0*/  IMAD R9, R9, R10, RZ ;  /* 0x0000000a09097224 */ /* 0x000fc800078e02ff */
[----:B------:R-:W-:Y:S01]  /*e8d0*/  IMAD.HI.U32 R3, R3, R9, R2 ;  /* 0x0000000903037227 */ /* 0x000fe200078e0002 */
[----:B------:R-:W-:Y:S02]  /*e8e0*/  IABS R2, R7 ;  /* 0x0000000700027213 */ /* 0x000fe40000000000 */
[----:B------:R-:W-:-:S03]  /*e8f0*/  IABS R9, R0 ;  /* 0x0000000000097213 */ /* 0x000fc60000000000 */
[----:B------:R-:W-:Y:S02]  /*e900*/  IMAD.MOV R2, RZ, RZ, -R2 ;  /* 0x000000ffff027224 */ /* 0x000fe400078e0a02 */
[----:B------:R-:W-:-:S04]  /*e910*/  IMAD.HI.U32 R6, R3, R9, RZ ;  /* 0x0000000903067227 */ /* 0x000fc800078e00ff */
[----:B------:R-:W-:Y:S02]  /*e920*/  VIADD R3, R12, 0xffffffe ;  /* 0x0ffffffe0c037836 */ /* 0x000fe40000000000 */
[----:B------:R-:W-:-:S04]  /*e930*/  IMAD R9, R6, R2, R9 ;  /* 0x0000000206097224 */ /* 0x000fc800078e0209 */
[----:B------:R-:W0:Y:S01]  /*e940*/  F2I.FTZ.U32.TRUNC.NTZ R3, R3 ;  /* 0x0000000300037305 */ /* 0x000e22000021f000 */
[----:B------:R-:W-:-:S13]  /*e950*/  ISETP.GT.U32.AND P1, PT, R10, R9, PT ;  /* 0x000000090a00720c */ /* 0x000fda0003f24070 */
[----:B------:R-:W-:Y:S02]  /*e960*/  @!P1 IMAD.IADD R9, R9, 0x1, -R10 ;  /* 0x0000000109099824 */ /* 0x000fe400078e0a0a */
[----:B0-----:R-:W-:Y:S02]  /*e970*/  IMAD.MOV R2, RZ, RZ, -R3 ;  /* 0x000000ffff027224 */ /* 0x001fe400078e0a03 */
[----:B------:R-:W-:Y:S01]  /*e980*/  @!P1 VIADD R6, R6, 0x1 ;  /* 0x0000000106069836 */ /* 0x000fe20000000000 */
[----:B------:R-:W-:Y:S01]  /*e990*/  ISETP.GE.U32.AND P0, PT, R9, R10, PT ;  /* 0x0000000a0900720c */ /* 0x000fe20003f06070 */
[----:B------:R-:W-:Y:S01]  /*e9a0*/  IMAD R9, R2, R5, RZ ;  /* 0x0000000502097224 */ /* 0x000fe200078e02ff */
[----:B------:R-:W-:Y:S01]  /*e9b0*/  ISETP.NE.AND P1, PT, R7, RZ, PT ;  /* 0x000000ff0700720c */ /* 0x000fe20003f25270 */
[----:B------:R-:W-:-:S04]  /*e9c0*/  IMAD.MOV.U32 R2, RZ, RZ, RZ ;  /* 0x000000ffff027224 */ /* 0x000fc800078e00ff */
[----:B------:R-:W-:Y:S01]  /*e9d0*/  IMAD.HI.U32 R9, R3, R9, R2 ;  /* 0x0000000903097227 */ /* 0x000fe200078e0002 */
[----:B------:R-:W-:Y:S02]  /*e9e0*/  LOP3.LUT R2, R0, R7, RZ, 0x3c, !PT ;  /* 0x0000000700027212 */ /* 0x000fe400078e3cff */
[----:B------:R-:W-:Y:S02]  /*e9f0*/  IABS R3, R4 ;  /* 0x0000000400037213 */ /* 0x000fe40000000000 */
[----:B------:R-:W-:Y:S01]  /*ea00*/  ISETP.GE.AND P2, PT, R2, RZ, PT ;  /* 0x000000ff0200720c */ /* 0x000fe20003f46270 */
[----:B------:R-:W-:Y:S02]  /*ea10*/  @P0 VIADD R6, R6, 0x1 ;  /* 0x0000000106060836 */ /* 0x000fe40000000000 */
[----:B------:R-:W-:-:S10]  /*ea20*/  IMAD.MOV R3, RZ, RZ, -R3 ;  /* 0x000000ffff037224 */ /* 0x000fd400078e0a03 */
[----:B------:R-:W-:Y:S01]  /*ea30*/  @!P2 IMAD.MOV R6, RZ, RZ, -R6 ;  /* 0x000000ffff06a224 */ /* 0x000fe200078e0a06 */
[----:B------:R-:W-:-:S04]  /*ea40*/  @!P1 LOP3.LUT R6, RZ, R7, RZ, 0x33, !PT ;  /* 0x00000007ff069212 */ /* 0x000fc800078e33ff */
[-C--:B------:R-:W-:Y:S01]  /*ea50*/  IABS R2, R6.reuse ;  /* 0x0000000600027213 */ /* 0x080fe20000000000 */
[----:B------:R-:W-:-:S04]  /*ea60*/  IMAD R7, R7, R6, RZ ;  /* 0x0000000607077224 */ /* 0x000fc800078e02ff */
[----:B------:R-:W-:-:S04]  /*ea70*/  IMAD.HI.U32 R9, R9, R2, RZ ;  /* 0x0000000209097227 */ /* 0x000fc800078e00ff */
[----:B------:R-:W-:Y:S02]  /*ea80*/  IMAD R2, R9, R3, R2 ;  /* 0x0000000309027224 */ /* 0x000fe400078e0202 */
[----:B------:R-:W-:-:S03]  /*ea90*/  IMAD.IADD R17, R0, 0x1, -R7 ;  /* 0x0000000100117824 */ /* 0x000fc600078e0a07 */
[----:B------:R-:W-:-:S13]  /*eaa0*/  ISETP.GT.U32.AND P1, PT, R5, R2, PT ;  /* 0x000000020500720c */ /* 0x000fda0003f24070 */
[----:B------:R-:W-:Y:S02]  /*eab0*/  @!P1 IMAD.IADD R2, R2, 0x1, -R5 ;  /* 0x0000000102029824 */ /* 0x000fe400078e0a05 */
[----:B------:R-:W-:Y:S01]  /*eac0*/  @!P1 VIADD R9, R9, 0x1 ;  /* 0x0000000109099836 */ /* 0x000fe20000000000 */
[----:B------:R-:W-:Y:S02]  /*ead0*/  ISETP.NE.AND P1, PT, R4, RZ, PT ;  /* 0x000000ff0400720c */ /* 0x000fe40003f25270 */
[----:B------:R-:W-:Y:S02]  /*eae0*/  ISETP.GE.U32.AND P0, PT, R2, R5, PT ;  /* 0x000000050200720c */ /* 0x000fe40003f06070 */
[----:B------:R-:W-:-:S04]  /*eaf0*/  LOP3.LUT R2, R6, R4, RZ, 0x3c, !PT ;  /* 0x0000000406027212 */ /* 0x000fc800078e3cff */
[----:B------:R-:W-:-:S07]  /*eb00*/  ISETP.GE.AND P2, PT, R2, RZ, PT ;  /* 0x000000ff0200720c */ /* 0x000fce0003f46270 */
[----:B------:R-:W-:-:S06]  /*eb10*/  @P0 VIADD R9, R9, 0x1 ;  /* 0x0000000109090836 */ /* 0x000fcc0000000000 */
[----:B------:R-:W-:Y:S01]  /*eb20*/  @!P2 IMAD.MOV R9, RZ, RZ, -R9 ;  /* 0x000000ffff09a224 */ /* 0x000fe200078e0a09 */
[----:B------:R-:W-:-:S04]  /*eb30*/  @!P1 LOP3.LUT R9, RZ, R4, RZ, 0x33, !PT ;  /* 0x00000004ff099212 */ /* 0x000fc800078e33ff */
[----:B------:R-:W-:Y:S01]  /*eb40*/  IADD3 R3, -R9, RZ, RZ ;  /* 0x000000ff09037210 */ /* 0x000fe20007ffe1ff */
[----:B------:R-:W-:-:S04]  /*eb50*/  IMAD R9, R4, 0x1000000, R9 ;  /* 0x0100000004097824 */ /* 0x000fc800078e0209 */
[----:B------:R-:W-:-:S04]  /*eb60*/  IMAD R18, R4, R3, R6 ;  /* 0x0000000304127224 */ /* 0x000fc800078e0206 */
[----:B------:R-:W-:Y:S01]  /*eb70*/  IMAD R18, R18, 0x10000, R9 ;  /* 0x0001000012127824 */ /* 0x000fe200078e0209 */
[----:B------:R-:W-:Y:S06]  /*eb80*/  BRA `(.L_x_319) ;  /* 0x00000000001c7947 */ /* 0x000fec0003800000 */
.L_x_313:
[----:B------:R-:W-:Y:S01]  /*eb90*/  UMOV UR4, URZ ;  /* 0x0000003f00047c82 */ /* 0x000fe20008000000 */
[----:B------:R-:W-:Y:S01]  /*eba0*/  UMOV UR5, URZ ;  /* 0x0000003f00057c82 */ /* 0x000fe20008000000 */
[----:B------:R-:W-:Y:S01]  /*ebb0*/  ULDC UR6, c[0x0][0xc3c] ;  /* 0x00030f0000067ab9 */ /* 0x000fe20000000800 */
[----:B------:R-:W-:Y:S02]  /*ebc0*/  IMAD.MOV.U32 R16, RZ, RZ, R0 ;  /* 0x000000ffff107224 */ /* 0x000fe400078e0000 */
[----:B------:R-:W-:Y:S02]  /*ebd0*/  IMAD.U32 R17, RZ, RZ, UR4 ;  /* 0x00000004ff117e24 */ /* 0x000fe4000f8e00ff */
[----:B------:R-:W-:Y:S02]  /*ebe0*/  IMAD.U32 R18, RZ, RZ, UR5 ;  /* 0x00000005ff127e24 */ /* 0x000fe4000f8e00ff */
[----:B------:R-:W-:-:S07]  /*ebf0*/  IMAD.U32 R19, RZ, RZ, UR6 ;  /* 0x00000006ff137e24 */ /* 0x000fce000f8e00ff */
.L_x_319:
[----:B------:R-:W0:Y:S01]  /*ec00*/  S2R R0, SR_TID.X ;  /* 0x0000000000007919 */ /* 0x000e220000002100 */
[----:B------:R-:W-:Y:S05]  /*ec10*/  WARPSYNC.ALL ;  /* 0x0000000000007948 */ /* 0x000fea0003800000 */
[----:B------:R-:W-:Y:S01]  /*ec20*/  BAR.SYNC.DEFER_BLOCKING 0x4, 0x180 ;  /* 0x0106000000007b1d */ /* 0x000fe20000010000 */
[----:B0-----:R-:W-:-:S04]  /*ec30*/  LOP3.LUT R0, R0, 0x1f, RZ, 0xc0, !PT ;  /* 0x0000001f00007812 */ /* 0x001fc800078ec0ff */
[----:B------:R-:W-:-:S13]  /*ec40*/  ISETP.NE.AND P0, PT, R0, RZ, PT ;  /* 0x000000ff0000720c */ /* 0x000fda0003f05270 */
[----:B------:R-:W0:Y:S01]  /*ec50*/  @!P0 S2R R3, SR_CgaCtaId ;  /* 0x0000000000038919 */ /* 0x000e220000008800 */
[----:B------:R-:W-:-:S04]  /*ec60*/  @!P0 MOV R0, 0x400 ;  /* 0x0000040000008802 */ /* 0x000fc80000000f00 */
[----:B0-----:R-:W-:-:S05]  /*ec70*/  @!P0 LEA R22, R3, R0, 0x18 ;  /* 0x0000000003168211 */ /* 0x001fca00078ec0ff */
[----:B------:R0:W-:Y:S01]  /*ec80*/  @!P0 STS.128 [R22+0x288d0], R16 ;  /* 0x0288d01016008388 */ /* 0x0001e20000000c00 */
[----:B------:R-:W-:Y:S06]  /*ec90*/  BAR.ARV 0x5, 0x180 ;  /* 0x0146000000007b1d */ /* 0x000fec0000002000 */
.L_x_310:
[----:B------:R-:W-:Y:S02]  /*eca0*/  ULDC UR4, c[0x0][0xc3c] ;  /* 0x00030f0000047ab9 */ /* 0x000fe40000000800 */
[----:B---3--:R-:W-:-:S13]  /*ecb0*/  ISETP.GE.AND P0, PT, R19, UR4, PT ;  /* 0x0000000413007c0c */ /* 0x008fda000bf06270 */
[----:B------:R-:W-:Y:S05]  /*ecc0*/  @!P0 BRA `(.L_x_320) ;  /* 0xffffffb400888947 */ /* 0x000fea000383ffff */
[----:B------:R-:W-:Y:S05]  /*ecd0*/  BSYNC B8 ;  /* 0x0000000000087941 */ /* 0x000fea0003800000 */
.L_x_257:
[----:B0-----:R-:W3:Y:S01]  /*ece0*/  LDL.LU R0, [R1+0x20] ;  /* 0x0000200001007983 */ /* 0x001ee20000300800 */
[----:B------:R-:W-:Y:S01]  /*ecf0*/  BSSY B0, `(.L_x_321) ;  /* 0x000000b000007945 */ /* 0x000fe20003800000 */
[----:B------:R-:W0:Y:S01]  /*ed00*/  S2R R5, SR_CgaCtaId ;  /* 0x0000000000057919 */ /* 0x000e220000008800 */
[----:B---3--:R-:W-:-:S05]  /*ed10*/  VIADD R0, R0, 0x1 ;  /* 0x0000000100007836 */ /* 0x008fca0000000000 */
[----:B------:R-:W-:-:S04]  /*ed20*/  LEA.HI R2, R0, R0, RZ, 0x1 ;  /* 0x0000000000027211 */ /* 0x000fc800078f08ff */
[----:B------:R-:W-:Y:S02]  /*ed30*/  LOP3.LUT R3, R2, 0xfffffffe, RZ, 0xc0, !PT ;  /* 0xfffffffe02037812 */ /* 0x000fe400078ec0ff */
[----:B------:R-:W-:-:S03]  /*ed40*/  MOV R2, 0x400 ;  /* 0x0000040000027802 */ /* 0x000fc60000000f00 */
[----:B------:R-:W-:Y:S01]  /*ed50*/  IMAD.IADD R0, R0, 0x1, -R3 ;  /* 0x0000000100007824 */ /* 0x000fe200078e0a03 */
[----:B0-----:R-:W-:-:S04]  /*ed60*/  LEA R4, R5, R2, 0x18 ;  /* 0x0000000205047211 */ /* 0x001fc800078ec0ff */
[----:B------:R-:W-:-:S04]  /*ed70*/  SHF.L.U32 R0, R0, 0x1f, RZ ;  /* 0x0000001f00007819 */ /* 0x000fc800000006ff */
[----:B------:R-:W0:Y:S02]  /*ed80*/  SYNCS.PHASECHK.TRANS64.TRYWAIT P0, [R4+URZ+0x28820], R0 ;  /* 0x02882000040075a7 */ /* 0x000e24000800017f */
[----:B0-----:R-:W-:Y:S05]  /*ed90*/  @!P0 BRA `(.L_x_322) ;  /* 0x0000004000d88947 */ /* 0x001fea0003800000 */
.L_x_457:
[----:B------:R-:W-:Y:S05]  /*eda0*/  BSYNC B0 ;  /* 0x0000000000007941 */ /* 0x000fea0003800000 */
.L_x_321:
[----:B------:R-:W-:-:S03]  /*edb0*/  UMOV UR4, 0xffffffff ;  /* 0xffffffff00047882 */ /* 0x000fc60000000000 */
[----:B------:R-:W-:Y:S05]  /*edc0*/  BRA.DIV UR4, `(.L_x_323) ;  /* 0x0000004204e07947 */ /* 0x000fea000b800000 */
[----:B0-----:R-:W0:Y:S02]  /*edd0*/  S2R R0, SR_TID.X ;  /* 0x0000000000007919 */ /* 0x001e240000002100 */
[----:B0-----:R-:W-:-:S04]  /*ede0*/  SHF.R.U32.HI R0, RZ, 0x5, R0 ;  /* 0x00000005ff007819 */ /* 0x001fc80000011600 */
[----:B------:R-:W-:-:S05]  /*edf0*/  LOP3.LUT R0, R0, 0x3, RZ, 0xc0, !PT ;  /* 0x0000000300007812 */ /* 0x000fca00078ec0ff */
[----:B------:R0:W3:Y:S02]  /*ee00*/  SHFL.IDX PT, R14, R0, RZ, 0x1f ;  /* 0x00001fff000e7589 */ /* 0x0000e400000e0000 */
.L_x_460:
[----:B---3--:R-:W-:Y:S01]  /*ee10*/  ISETP.NE.AND P0, PT, R14, RZ, PT ;  /* 0x000000ff0e00720c */ /* 0x008fe20003f05270 */
[----:B------:R-:W-:-:S12]  /*ee20*/  BSSY B0, `(.L_x_324) ;  /* 0x0000024000007945 */ /* 0x000fd80003800000 */
[----:B------:R-:W-:Y:S05]  /*ee30*/  @P0 BRA `(.L_x_325) ;  /* 0x0000000000880947 */ /* 0x000fea0003800000 */
[----:B------:R-:W-:-:S03]  /*ee40*/  UMOV UR4, 0xffffffff ;  /* 0xffffffff00047882 */ /* 0x000fc60000000000 */
[----:B------:R-:W-:Y:S05]  /*ee50*/  BRA.DIV UR4, `(.L_x_326) ;  /* 0x0000004204f07947 */ /* 0x000fea000b800000 */
[----:B------:R-:W-:-:S13]  /*ee60*/  ELECT P6, URZ, PT ;  /* 0x00000000003f782f */ /* 0x000fda00038c0000 */
.L_x_463:
[----:B------:R-:W-:Y:S05]  /*ee70*/  @!P6 BRA `(.L_x_325) ;  /* 0x000000000078e947 */ /* 0x000fea0003800000 */
[----:B0-----:R-:W3:Y:S02]  /*ee80*/  LDL.LU R0, [R1+0x4] ;  /* 0x0000040001007983 */ /* 0x001ee40000300800 */
[----:B---3--:R-:W-:-:S04]  /*ee90*/  LOP3.LUT R0, R0, 0x2, RZ, 0xfc, !PT ;  /* 0x0000000200007812 */ /* 0x008fc800078efcff */
[----:B------:R-:W-:-:S13]  /*eea0*/  ISETP.NE.AND P0, PT, R0, 0x3, PT ;  /* 0x000000030000780c */ /* 0x000fda0003f05270 */
[----:B------:R-:W-:Y:S05]  /*eeb0*/  @!P0 BRA `(.L_x_327) ;  /* 0x0000000000048947 */ /* 0x000fea0003800000 */
[----:B------:R-:W-:Y:S01]  /*eec0*/  BPT.TRAP 0x1 ;  /* 0x000000040000795c */ /* 0x000fe20000300000 */
.L_x_327:
[C---:B------:R-:W-:Y:S01]  /*eed0*/  IMAD R5, R25.reuse, 0x8, R4 ;  /* 0x0000000819057824 */ /* 0x040fe200078e0204 */
[----:B------:R-:W-:Y:S01]  /*eee0*/  SHF.L.U32 R0, R28, 0x1f, RZ ;  /* 0x0000001f1c007819 */ /* 0x000fe200000006ff */
[----:B------:R-:W-:-:S03]  /*eef0*/  VIADD R25, R25, 0x1 ;  /* 0x0000000119197836 */ /* 0x000fc60000000000 */
[----:B------:R-:W0:Y:S02]  /*ef00*/  SYNCS.PHASECHK.TRANS64.TRYWAIT P1, [R5+URZ+0x28840], R0 ;  /* 0x02884000050075a7 */ /* 0x000e24000802017f */
[----:B------:R-:W-:-:S04]  /*ef10*/  ISETP.NE.AND P2, PT, R25, 0x2, PT ;  /* 0x000000021900780c */ /* 0x000fc80003f45270 */
[----:B------:R-:W-:Y:S01]  /*ef20*/  SEL R3, RZ, 0x1, P2 ;  /* 0x00000001ff037807 */ /* 0x000fe20001000000 */
[----:B0-----:R-:W-:Y:S08]  /*ef30*/  @!P1 BRA `(.L_x_328) ;  /* 0x0000004000d89947 */ /* 0x001ff00003800000 */
.L_x_464:
[----:B------:R-:W-:Y:S02]  /*ef40*/  SEL R25, R25, RZ, P2 ;  /* 0x000000ff19197207 */ /* 0x000fe40001000000 */
[----:B------:R-:W-:Y:S01]  /*ef50*/  LOP3.LUT R2, R28, R3, RZ, 0x3c, !PT ;  /* 0x000000031c027212 */ /* 0x000fe200078e3cff */
[----:B------:R-:W-:Y:S06]  /*ef60*/  @!P0 BRA `(.L_x_329) ;  /* 0x0000000000048947 */ /* 0x000fec0003800000 */
[----:B------:R-:W-:Y:S01]  /*ef70*/  BPT.TRAP 0x1 ;  /* 0x000000040000795c */ /* 0x000fe20000300000 */
.L_x_329:
[----:B------:R-:W-:Y:S01]  /*ef80*/  IMAD R25, R25, 0x8, R4 ;  /* 0x0000000819197824 */ /* 0x000fe200078e0204 */
[----:B------:R-:W-:-:S04]  /*ef90*/  SHF.L.U32 R2, R2, 0x1f, RZ ;  /* 0x0000001f02027819 */ /* 0x000fc800000006ff */
[----:B------:R-:W3:Y:S02]  /*efa0*/  SYNCS.PHASECHK.TRANS64.TRYWAIT P1, [R25+URZ+0x28840], R2 ;  /* 0x02884002190075a7 */ /* 0x000ee4000802017f */
[----:B---3--:R-:W-:Y:S05]  /*efb0*/  @!P1 BRA `(.L_x_330) ;  /* 0x0000004000cc9947 */ /* 0x008fea0003800000 */
.L_x_465:
[----:B------:R-:W-:Y:S05]  /*efc0*/  @!P0 BRA `(.L_x_331) ;  /* 0x0000000000048947 */ /* 0x000fea0003800000 */
[----:B------:R-:W-:Y:S01]  /*efd0*/  BPT.TRAP 0x1 ;  /* 0x000000040000795c */ /* 0x000fe20000300000 */
.L_x_331:
[----:B------:R-:W4:Y:S02]  /*efe0*/  SYNCS.PHASECHK.TRANS64.TRYWAIT P1, [R5+URZ+0x28860], R0 ;  /* 0x02886000050075a7 */ /* 0x000f24000802017f */
[----:B----4-:R-:W-:Y:S05]  /*eff0*/  @!P1 BRA `(.L_x_332) ;  /* 0x0000004000d09947 */ /* 0x010fea0003800000 */
.L_x_466:
[----:B------:R-:W-:Y:S05]  /*f000*/  @!P0 BRA `(.L_x_333) ;  /* 0x0000000000048947 */ /* 0x000fea0003800000 */
[----:B------:R-:W-:Y:S01]  /*f010*/  BPT.TRAP 0x1 ;  /* 0x000000040000795c */ /* 0x000fe20000300000 */
.L_x_333:
[----:B------:R0:W0:Y:S02]  /*f020*/  SYNCS.PHASECHK.TRANS64.TRYWAIT P0, [R25+URZ+0x28860], R2 ;  /* 0x02886002190075a7 */ /* 0x000024000800017f */
[----:B0-----:R-:W-:Y:S05]  /*f030*/  @!P0 NANOSLEEP.SYNCS 0x989680 ;  /* 0x009896800000895d */ /* 0x001fea0003900000 */
[----:B------:R-:W0:Y:S02]  /*f040*/  @!P0 SYNCS.PHASECHK.TRANS64 P0, [R25+URZ+0x28860], R2 ;  /* 0x02886002190085a7 */ /* 0x000e24000800007f */
[----:B0-----:R-:W-:Y:S05]  /*f050*/  @!P0 BRA `(.L_x_333) ;  /* 0xfffffffc00f08947 */ /* 0x001fea000383ffff */
.L_x_325:
[----:B------:R-:W-:Y:S05]  /*f060*/  BSYNC B0 ;  /* 0x0000000000007941 */ /* 0x000fea0003800000 */
.L_x_324:
[----:B------:R-:W-:Y:S05]  /*f070*/  EXIT ;  /* 0x000000000000794d */ /* 0x000fea0003800000 */
.L_x_204:
[----:B0-----:R-:W-:-:S04]  /*f080*/  IMAD.U32 R3, RZ, RZ, UR42 ;  /* 0x0000002aff037e24 */ /* 0x001fc8000f8e00ff */
[----:B------:R0:W1:Y:S03]  /*f090*/  SYNCS.PHASECHK.TRANS64.TRYWAIT P1, [R3+URZ+0x28800], R0 ;  /* 0x02880000030075a7 */ /* 0x000066000802017f */
[----:B-1----:R-:W-:Y:S05]  /*f0a0*/  @!P1 NANOSLEEP.SYNCS 0x989680 ;  /* 0x009896800000995d */ /* 0x002fea0003900000 */
[----:B------:R-:W1:Y:S02]  /*f0b0*/  @!P1 SYNCS.PHASECHK.TRANS64 P1, [R3+URZ+0x28800], R0 ;  /* 0x02880000030095a7 */ /* 0x000e64000802007f */
[----:B-1----:R-:W-:Y:S05]  /*f0c0*/  @!P1 BRA `(.L_x_204) ;  /* 0xfffffffc00ec9947 */ /* 0x002fea000383ffff */
[----:B------:R-:W-:Y:S05]  /*f0d0*/  BRA `(.L_x_334) ;  /* 0xffffff2800047947 */ /* 0x000fea000383ffff */
.L_x_208:
[----:B-1----:R1:W2:Y:S02]  /*f0e0*/  SYNCS.PHASECHK.TRANS64.TRYWAIT P1, [R4+URZ+0x28830], R3 ;  /* 0x02883003040075a7 */ /* 0x0022a4000802017f */
[----:B--2---:R-:W-:Y:S05]  /*f0f0*/  @!P1 NANOSLEEP.SYNCS 0x989680 ;  /* 0x009896800000995d */ /* 0x004fea0003900000 */
[----:B------:R-:W2:Y:S02]  /*f100*/  @!P1 SYNCS.PHASECHK.TRANS64 P1, [R4+URZ+0x28830], R3 ;  /* 0x02883003040095a7 */ /* 0x000ea4000802007f */
[----:B--2---:R-:W-:Y:S05]  /*f110*/  @!P1 BRA `(.L_x_208) ;  /* 0xfffffffc00f09947 */ /* 0x004fea000383ffff */
[----:B------:R-:W-:Y:S05]  /*f120*/  BRA `(.L_x_207) ;  /* 0xffffff2800247947 */ /* 0x000fea000383ffff */
.L_x_214:
[----:B-1----:R-:W-:-:S04]  /*f130*/  IMAD.U32 R3, RZ, RZ, UR6 ;  /* 0x00000006ff037e24 */ /* 0x002fc8000f8e00ff */
[----:B------:R1:W2:Y:S03]  /*f140*/  SYNCS.PHASECHK.TRANS64.TRYWAIT P1, [R3+URZ+0x28830], R0 ;  /* 0x02883000030075a7 */ /* 0x0002a6000802017f */
[----:B--2---:R-:W-:Y:S05]  /*f150*/  @!P1 NANOSLEEP.SYNCS 0x989680 ;  /* 0x009896800000995d */ /* 0x004fea0003900000 */
[----:B------:R-:W2:Y:S02]  /*f160*/  @!P1 SYNCS.PHASECHK.TRANS64 P1, [R3+URZ+0x28830], R0 ;  /* 0x02883000030095a7 */ /* 0x000ea4000802007f */
[----:B--2---:R-:W-:Y:S05]  /*f170*/  @!P1 BRA `(.L_x_214) ;  /* 0xfffffffc00ec9947 */ /* 0x004fea000383ffff */
[----:B------:R-:W-:Y:S05]  /*f180*/  BRA `(.L_x_211) ;  /* 0xffffff4c00747947 */ /* 0x000fea000383ffff */
.L_x_218:
[----:B-1----:R-:W-:-:S04]  /*f190*/  MOV R3, UR6 ;  /* 0x0000000600037c02 */ /* 0x002fc80008000f00 */
[----:B------:R1:W2:Y:S03]  /*f1a0*/  SYNCS.PHASECHK.TRANS64.TRYWAIT P1, [R3+URZ+0x28850], R0 ;  /* 0x02885000030075a7 */ /* 0x0002a6000802017f */
[----:B--2---:R-:W-:Y:S05]  /*f1b0*/  @!P1 NANOSLEEP.SYNCS 0x989680 ;  /* 0x009896800000995d */ /* 0x004fea0003900000 */
[----:B------:R-:W2:Y:S02]  /*f1c0*/  @!P1 SYNCS.PHASECHK.TRANS64 P1, [R3+URZ+0x28850], R0 ;  /* 0x02885000030095a7 */ /* 0x000ea4000802007f */
[----:B--2---:R-:W-:Y:S05]  /*f1d0*/  @!P1 BRA `(.L_x_218) ;  /* 0xfffffffc00ec9947 */ /* 0x004fea000383ffff */
[----:B------:R-:W-:Y:S05]  /*f1e0*/  BRA `(.L_x_215) ;  /* 0xffffff5000547947 */ /* 0x000fea000383ffff */
.L_x_225:
[----:B-1----:R-:W-:-:S04]  /*f1f0*/  IMAD.U32 R9, RZ, RZ, UR5 ;  /* 0x00000005ff097e24 */ /* 0x002fc8000f8e00ff */
[----:B------:R1:W2:Y:S03]  /*f200*/  SYNCS.PHASECHK.TRANS64.TRYWAIT P1, [R9+URZ+0x28850], R6 ;  /* 0x02885006090075a7 */ /* 0x0002a6000802017f */
[----:B--2---:R-:W-:Y:S05]  /*f210*/  @!P1 NANOSLEEP.SYNCS 0x989680 ;  /* 0x009896800000995d */ /* 0x004fea0003900000 */
[----:B------:R-:W2:Y:S02]  /*f220*/  @!P1 SYNCS.PHASECHK.TRANS64 P1, [R9+URZ+0x28850], R6 ;  /* 0x02885006090095a7 */ /* 0x000ea4000802007f */
[----:B--2---:R-:W-:Y:S05]  /*f230*/  @!P1 BRA `(.L_x_225) ;  /* 0xfffffffc00ec9947 */ /* 0x004fea000383ffff */
[----:B------:R-:W-:Y:S05]  /*f240*/  BRA `(.L_x_224) ;  /* 0xffffff6c005c7947 */ /* 0x000fea000383ffff */
.L_x_271:
[----:B------:R-:W0:Y:S01]  /*f250*/  S2R R20, SR_TID.X ;  /* 0x0000000000147919 */ /* 0x000e220000002100 */
[----:B------:R-:W-:Y:S01]  /*f260*/  BSSY B0, `(.L_x_335) ;  /* 0x000000a000007945 */ /* 0x000fe20003800000 */
[----:B------:R-:W-:Y:S02]  /*f270*/  IMAD.MOV.U32 R12, RZ, RZ, RZ ;  /* 0x000000ffff0c7224 */ /* 0x000fe400078e00ff */
[----:B------:R-:W-:Y:S02]  /*f280*/  IMAD.MOV.U32 R11, RZ, RZ, 0x1f ;  /* 0x0000001fff0b7424 */ /* 0x000fe400078e00ff */
[----:B------:R-:W-:Y:S01]  /*f290*/  IMAD.MOV.U32 R15, RZ, RZ, -0x1 ;  /* 0xffffffffff0f7424 */ /* 0x000fe200078e00ff */
[----:B0-----:R-:W-:-:S04]  /*f2a0*/  SHF.R.U32.HI R10, RZ, 0x5, R20 ;  /* 0x00000005ff0a7819 */ /* 0x001fc80000011614 */
[----:B------:R-:W-:-:S05]  /*f2b0*/  LOP3.LUT R10, R10, 0x3, RZ, 0xc0, !PT ;  /* 0x000000030a0a7812 */ /* 0x000fca00078ec0ff */
[----:B------:R-:W-:-:S07]  /*f2c0*/  IMAD.MOV.U32 R13, RZ, RZ, R10 ;  /* 0x000000ffff0d7224 */ /* 0x000fce00078e000a */
[----:B-----5:R-:W-:Y:S05]  /*f2d0*/  WARPSYNC.COLLECTIVE R15, `(.L_x_336) ;  /* 0x000000000f087348 */ /* 0x020fea0003c00000 */
[----:B------:R0:W1:Y:S02]  /*f2e0*/  SHFL.IDX P6, R14, R13, R12, R11 ;  /* 0x0000000c0d0e7389 */ /* 0x00006400000c000b */
[----:B01---5:R-:W-:Y:S01]  /*f2f0*/  ENDCOLLECTIVE ;  /* 0x000000000000791b */ /* 0x023fe20003800000 */
.L_x_336:
[----:B------:R-:W-:Y:S05]  /*f300*/  BSYNC B0 ;  /* 0x0000000000007941 */ /* 0x000fea0003800000 */
.L_x_335:
[----:B------:R-:W-:Y:S05]  /*f310*/  BRA `(.L_x_337) ;  /* 0xffffffbc00c47947 */ /* 0x000fea000383ffff */
.L_x_274:
[----:B0-----:R0:W1:Y:S02]  /*f320*/  SYNCS.PHASECHK.TRANS64.TRYWAIT P0, [R7+URZ+0x28840], R2 ;  /* 0x02884002070075a7 */ /* 0x001064000800017f */
[----:B-1----:R-:W-:Y:S05]  /*f330*/  @!P0 NANOSLEEP.SYNCS 0x989680 ;  /* 0x009896800000895d */ /* 0x002fea0003900000 */
[----:B------:R-:W1:Y:S02]  /*f340*/  @!P0 SYNCS.PHASECHK.TRANS64 P0, [R7+URZ+0x28840], R2 ;  /* 0x02884002070085a7 */ /* 0x000e64000800007f */
[----:B-1----:R-:W-:Y:S05]  /*f350*/  @!P0 BRA `(.L_x_274) ;  /* 0xfffffffc00f08947 */ /* 0x002fea000383ffff */
[----:B------:R-:W-:Y:S05]  /*f360*/  BRA `(.L_x_338) ;  /* 0xffffffc000187947 */ /* 0x000fea000383ffff */
.L_x_275:
[----:B------:R-:W-:Y:S01]  /*f370*/  BSSY B0, `(.L_x_339) ;  /* 0x0000008000007945 */ /* 0x000fe20003800000 */
[----:B------:R-:W-:Y:S02]  /*f380*/  IMAD.MOV.U32 R13, RZ, RZ, R0 ;  /* 0x000000ffff0d7224 */ /* 0x000fe400078e0000 */
[----:B------:R-:W-:Y:S02]  /*f390*/  IMAD.MOV.U32 R12, RZ, RZ, RZ ;  /* 0x000000ffff0c7224 */ /* 0x000fe400078e00ff */
[----:B------:R-:W-:Y:S02]  /*f3a0*/  IMAD.MOV.U32 R11, RZ, RZ, 0x181f ;  /* 0x0000181fff0b7424 */ /* 0x000fe400078e00ff */
[----:B------:R-:W-:-:S07]  /*f3b0*/  IMAD.MOV.U32 R15, RZ, RZ, -0x1 ;  /* 0xffffffffff0f7424 */ /* 0x000fce00078e00ff */
[----:B------:R-:W-:Y:S05]  /*f3c0*/  WARPSYNC.COLLECTIVE R15, `(.L_x_340) ;  /* 0x000000000f087348 */ /* 0x000fea0003c00000 */
[----:B------:R0:W1:Y:S02]  /*f3d0*/  SHFL.IDX P6, R14, R13, R12, R11 ;  /* 0x0000000c0d0e7389 */ /* 0x00006400000c000b */
[----:B01----:R-:W-:Y:S01]  /*f3e0*/  ENDCOLLECTIVE ;  /* 0x000000000000791b */ /* 0x003fe20003800000 */
.L_x_340:
[----:B------:R-:W-:Y:S05]  /*f3f0*/  BSYNC B0 ;  /* 0x0000000000007941 */ /* 0x000fea0003800000 */
.L_x_339:
[----:B------:R-:W-:Y:S02]  /*f400*/  IMAD.MOV.U32 R13, RZ, RZ, R4 ;  /* 0x000000ffff0d7224 */ /* 0x000fe400078e0004 */
[----:B------:R-:W-:Y:S02]  /*f410*/  IMAD.MOV.U32 R12, RZ, RZ, RZ ;  /* 0x000000ffff0c7224 */ /* 0x000fe400078e00ff */
[----:B------:R-:W-:Y:S02]  /*f420*/  IMAD.MOV.U32 R11, RZ, RZ, 0x181f ;  /* 0x0000181fff0b7424 */ /* 0x000fe400078e00ff */
[----:B------:R-:W-:Y:S02]  /*f430*/  IMAD.MOV.U32 R15, RZ, RZ, -0x1 ;  /* 0xffffffffff0f7424 */ /* 0x000fe400078e00ff */
[----:B------:R-:W-:Y:S02]  /*f440*/  IMAD.MOV.U32 R2, RZ, RZ, R14 ;  /* 0x000000ffff027224 */ /* 0x000fe400078e000e */
[----:B------:R-:W-:-:S07]  /*f450*/  @P0 IMAD R8, R5, 0x2, R22 ;  /* 0x0000000205080824 */ /* 0x000fce00078e0216 */
[----:B------:R-:W-:Y:S05]  /*f460*/  WARPSYNC.COLLECTIVE R15, `(.L_x_341) ;  /* 0x000000000f087348 */ /* 0x000fea0003c00000 */
[----:B------:R0:W1:Y:S02]  /*f470*/  SHFL.IDX P6, R14, R13, R12, R11 ;  /* 0x0000000c0d0e7389 */ /* 0x00006400000c000b */
[----:B01----:R-:W-:Y:S01]  /*f480*/  ENDCOLLECTIVE ;  /* 0x000000000000791b */ /* 0x003fe20003800000 */
.L_x_341:
[----:B------:R-:W-:Y:S02]  /*f490*/  IMAD.MOV.U32 R13, RZ, RZ, R0 ;  /* 0x000000ffff0d7224 */ /* 0x000fe400078e0000 */
[----:B------:R-:W-:Y:S02]  /*f4a0*/  IMAD.MOV.U32 R12, RZ, RZ, 0x1 ;  /* 0x00000001ff0c7424 */ /* 0x000fe400078e00ff */
[----:B------:R-:W-:-:S07]  /*f4b0*/  IMAD.MOV.U32 R3, RZ, RZ, R14 ;  /* 0x000000ffff037224 */ /* 0x000fce00078e000e */
[----:B------:R-:W-:Y:S05]  /*f4c0*/  WARPSYNC.COLLECTIVE R15, `(.L_x_342) ;  /* 0x000000000f087348 */ /* 0x000fea0003c00000 */
[----:B------:R0:W1:Y:S02]  /*f4d0*/  SHFL.IDX P6, R14, R13, R12, R11 ;  /* 0x0000000c0d0e7389 */ /* 0x00006400000c000b */
[----:B01----:R-:W-:Y:S01]  /*f4e0*/  ENDCOLLECTIVE ;  /* 0x000000000000791b */ /* 0x003fe20003800000 */
.L_x_342:
[----:B------:R-:W-:-:S04]  /*f4f0*/  @P0 LEA R3, P1, R30, R3, 0x1 ;  /* 0x000000031e030211 */ /* 0x000fc800078208ff */
[----:B------:R-:W-:Y:S02]  /*f500*/  @P0 IADD3.X R2, RZ, R2, RZ, P1, !PT ;  /* 0x00000002ff020210 */ /* 0x000fe40000ffe4ff */
[----:B------:R-:W-:Y:S02]  /*f510*/  ISETP.GE.AND P1, PT, R6, 0x11, PT ;  /* 0x000000110600780c */ /* 0x000fe40003f26270 */
[----:B------:R-:W-:Y:S01]  /*f520*/  @P0 LOP3.LUT R3, R3, R2, RZ, 0x3c, !PT ;  /* 0x0000000203030212 */ /* 0x000fe200078e3cff */
[----:B------:R-:W-:-:S03]  /*f530*/  IMAD.MOV.U32 R13, RZ, RZ, R4 ;  /* 0x000000ffff0d7224 */ /* 0x000fc600078e0004 */
[----:B------:R-:W-:-:S04]  /*f540*/  @P0 LOP3.LUT R2, R3, R2, RZ, 0x3c, !PT ;  /* 0x0000000203020212 */ /* 0x000fc800078e3cff */
[----:B------:R-:W-:-:S05]  /*f550*/  @P0 LOP3.LUT R3, R3, R2, RZ, 0x3c, !PT ;  /* 0x0000000203030212 */ /* 0x000fca00078e3cff */
[----:B------:R-:W-:Y:S01]  /*f560*/  @!PT LDS RZ, [RZ] ;  /* 0x00000000fffff984 */ /* 0x000fe20000000800 */
[----:B------:R-:W-:Y:S01]  /*f570*/  @!PT LDS RZ, [RZ] ;  /* 0x00000000fffff984 */ /* 0x000fe20000000800 */
[----:B------:R-:W-:Y:S01]  /*f580*/  @!PT LDS RZ, [RZ] ;  /* 0x00000000fffff984 */ /* 0x000fe20000000800 */
[----:B------:R-:W-:Y:S04]  /*f590*/  @P0 LDGSTS.E.BYPASS.LTC128B.128 [R8+0x18400], desc[UR36][R2.64], !P3 ;  /* 0x1840000002080fae */ /* 0x000fe8000d901d64 */
[----:B------:R0:W-:Y:S02]  /*f5a0*/  @P0 LDGSTS.E.BYPASS.LTC128B.128 [R8+0x1c400], desc[UR36][R2.64+0x80], !P2 ;  /* 0x1c40008002080fae */ /* 0x0001e4000d101d64 */
[----:B0-----:R-:W-:-:S07]  /*f5b0*/  IMAD.MOV.U32 R2, RZ, RZ, R14 ;  /* 0x000000ffff027224 */ /* 0x001fce00078e000e */
[----:B------:R-:W-:Y:S05]  /*f5c0*/  WARPSYNC.COLLECTIVE R15, `(.L_x_343) ;  /* 0x000000000f087348 */ /* 0x000fea0003c00000 */
[----:B------:R0:W1:Y:S02]  /*f5d0*/  SHFL.IDX P6, R14, R13, R12, R11 ;  /* 0x0000000c0d0e7389 */ /* 0x00006400000c000b */
[----:B01----:R-:W-:Y:S01]  /*f5e0*/  ENDCOLLECTIVE ;  /* 0x000000000000791b */ /* 0x003fe20003800000 */
.L_x_343:
[----:B------:R-:W-:Y:S02]  /*f5f0*/  @P1 IMAD R8, R5, 0x2, R22 ;  /* 0x0000000205081824 */ /* 0x000fe400078e0216 */
[----:B------:R-:W-:Y:S02]  /*f600*/  IMAD.MOV.U32 R13, RZ, RZ, R0 ;  /* 0x000000ffff0d7224 */ /* 0x000fe400078e0000 */
[----:B------:R-:W-:Y:S02]  /*f610*/  IMAD.MOV.U32 R12, RZ, RZ, 0x2 ;  /* 0x00000002ff0c7424 */ /* 0x000fe400078e00ff */
[----:B------:R-:W-:-:S07]  /*f620*/  IMAD.MOV.U32 R3, RZ, RZ, R14 ;  /* 0x000000ffff037224 */ /* 0x000fce00078e000e */
[----:B------:R-:W-:Y:S05]  /*f630*/  WARPSYNC.COLLECTIVE R15, `(.L_x_344) ;  /* 0x000000000f087348 */ /* 0x000fea0003c00000 */
[----:B------:R0:W1:Y:S02]  /*f640*/  SHFL.IDX P6, R14, R13, R12, R11 ;  /* 0x0000000c0d0e7389 */ /* 0x00006400000c000b */
[----:B01----:R-:W-:Y:S01]  /*f650*/  ENDCOLLECTIVE ;  /* 0x000000000000791b */ /* 0x003fe20003800000 */
.L_x_344:
[----:B------:R-:W-:-:S05]  /*f660*/  @P1 LEA R3, P0, R30, R3, 0x1 ;  /* 0x000000031e031211 */ /* 0x000fca00078008ff */
[----:B------:R-:W-:-:S05]  /*f670*/  @P1 IMAD.X R2, RZ, RZ, R2, P0 ;  /* 0x000000ffff021224 */ /* 0x000fca00000e0602 */
        /* <DEDUP_REMOVED lines=8> */
[----:B------:R0:W-:Y:S01]  /*f700*/  @P1 LDGSTS.E.BYPASS.LTC128B.128 [R8+0x1cc00], desc[UR36][R2.64+0x80], !P2 ;  /* 0x1cc0008002081fae */ /* 0x0001e2000d101d64 */
[----:B------:R-:W-:Y:S01]  /*f710*/  ISETP.GE.AND P1, PT, R6, 0x21, PT ;  /* 0x000000210600780c */ /* 0x000fe20003f26270 */
[----:B0-----:R-:W-:-:S12]  /*f720*/  IMAD.MOV.U32 R2, RZ, RZ, R14 ;  /* 0x000000ffff027224 */ /* 0x001fd800078e000e */
[----:B------:R-:W-:Y:S05]  /*f730*/  WARPSYNC.COLLECTIVE R15, `(.L_x_345) ;  /* 0x000000000f087348 */ /* 0x000fea0003c00000 */
[----:B------:R0:W1:Y:S02]  /*f740*/  SHFL.IDX P6, R14, R13, R12, R11 ;  /* 0x0000000c0d0e7389 */ /* 0x00006400000c000b */
[----:B01----:R-:W-:Y:S01]  /*f750*/  ENDCOLLECTIVE ;  /* 0x000000000000791b */ /* 0x003fe20003800000 */
.L_x_345:
[----:B------:R-:W-:Y:S01]  /*f760*/  @P1 IMAD R8, R5, 0x2, R22 ;  /* 0x0000000205081824 */ /* 0x000fe200078e0216 */
[----:B------:R-:W-:Y:S01]  /*f770*/  MOV R13, R0 ;  /* 0x00000000000d7202 */ /* 0x000fe20000000f00 */
[----:B------:R-:W-:Y:S02]  /*f780*/  IMAD.MOV.U32 R12, RZ, RZ, 0x3 ;  /* 0x00000003ff0c7424 */ /* 0x000fe400078e00ff */
[----:B------:R-:W-:-:S07]  /*f790*/  IMAD.MOV.U32 R3, RZ, RZ, R14 ;  /* 0x000000ffff037224 */ /* 0x000fce00078e000e */
[----:B------:R-:W-:Y:S05]  /*f7a0*/  WARPSYNC.COLLECTIVE R15, `(.L_x_346) ;  /* 0x000000000f087348 */ /* 0x000fea0003c00000 */
[----:B------:R0:W1:Y:S02]  /*f7b0*/  SHFL.IDX P6, R14, R13, R12, R11 ;  /* 0x0000000c0d0e7389 */ /* 0x00006400000c000b */
[----:B01----:R-:W-:Y:S01]  /*f7c0*/  ENDCOLLECTIVE ;  /* 0x000000000000791b */ /* 0x003fe20003800000 */
.L_x_346:
        /* <DEDUP_REMOVED lines=16> */
.L_x_347:
[----:B------:R-:W-:Y:S02]  /*f8d0*/  @P1 IMAD R8, R5, 0x2, R22 ;  /* 0x0000000205081824 */ /* 0x000fe400078e0216 */
[----:B------:R-:W-:Y:S02]  /*f8e0*/  IMAD.MOV.U32 R13, RZ, RZ, R0 ;  /* 0x000000ffff0d7224 */ /* 0x000fe400078e0000 */
[----:B------:R-:W-:Y:S02]  /*f8f0*/  IMAD.MOV.U32 R12, RZ, RZ, 0x4 ;  /* 0x00000004ff0c7424 */ /* 0x000fe400078e00ff */
[----:B------:R-:W-:-:S07]  /*f900*/  IMAD.MOV.U32 R3, RZ, RZ, R14 ;  /* 0x000000ffff037224 */ /* 0x000fce00078e000e */
[----:B------:R-:W-:Y:S05]  /*f910*/  WARPSYNC.COLLECTIVE R15, `(.L_x_348) ;  /* 0x000000000f087348 */ /* 0x000fea0003c00000 */
[----:B------:R0:W1:Y:S02]  /*f920*/  SHFL.IDX P6, R14, R13, R12, R11 ;  /* 0x0000000c0d0e7389 */ /* 0x00006400000c000b */
[----:B01----:R-:W-:Y:S01]  /*f930*/  ENDCOLLECTIVE ;  /* 0x000000000000791b */ /* 0x003fe20003800000 */
.L_x_348:
        /* <DEDUP_REMOVED lines=16> */
.L_x_349:
[----:B------:R-:W-:Y:S02]  /*fa40*/  @P1 IMAD R8, R5, 0x2, R22 ;  /* 0x0000000205081824 */ /* 0x000fe400078e0216 */
[----:B------:R-:W-:Y:S02]  /*fa50*/  IMAD.MOV.U32 R13, RZ, RZ, R0 ;  /* 0x000000ffff0d7224 */ /* 0x000fe400078e0000 */
[----:B------:R-:W-:Y:S02]  /*fa60*/  IMAD.MOV.U32 R12, RZ, RZ, 0x5 ;  /* 0x00000005ff0c7424 */ /* 0x000fe400078e00ff */
[----:B------:R-:W-:-:S07]  /*fa70*/  IMAD.MOV.U32 R3, RZ, RZ, R14 ;  /* 0x000000ffff037224 */ /* 0x000fce00078e000e */
[----:B------:R-:W-:Y:S05]  /*fa80*/  WARPSYNC.COLLECTIVE R15, `(.L_x_350) ;  /* 0x000000000f087348 */ /* 0x000fea0003c00000 */
[----:B------:R0:W1:Y:S02]  /*fa90*/  SHFL.IDX P6, R14, R13, R12, R11 ;  /* 0x0000000c0d0e7389 */ /* 0x00006400000c000b */
[----:B01----:R-:W-:Y:S01]  /*faa0*/  ENDCOLLECTIVE ;  /* 0x000000000000791b */ /* 0x003fe20003800000 */
.L_x_350:
        /* <DEDUP_REMOVED lines=11> */
[----:B------:R-:W-:Y:S02]  /*fb60*/  ISETP.GE.AND P1, PT, R6, 0x51, PT ;  /* 0x000000510600780c */ /* 0x000fe40003f26270 */
[----:B0-----:R-:W-:-:S11]  /*fb70*/  MOV R2, R14 ;  /* 0x0000000e00027202 */ /* 0x001fd60000000f00 */
[----:B------:R-:W-:Y:S05]  /*fb80*/  WARPSYNC.COLLECTIVE R15, `(.L_x_351) ;  /* 0x000000000f087348 */ /* 0x000fea0003c00000 */
[----:B------:R0:W1:Y:S02]  /*fb90*/  SHFL.IDX P6, R14, R13, R12, R11 ;  /* 0x0000000c0d0e7389 */ /* 0x00006400000c000b */
[----:B01----:R-:W-:Y:S01]  /*fba0*/  ENDCOLLECTIVE ;  /* 0x000000000000791b */ /* 0x003fe20003800000 */
.L_x_351:
[----:B------:R-:W-:Y:S02]  /*fbb0*/  @P1 IMAD R8, R5, 0x2, R22 ;  /* 0x0000000205081824 */ /* 0x000fe400078e0216 */
[----:B------:R-:W-:Y:S02]  /*fbc0*/  IMAD.MOV.U32 R13, RZ, RZ, R0 ;  /* 0x000000ffff0d7224 */ /* 0x000fe400078e0000 */
[----:B------:R-:W-:Y:S02]  /*fbd0*/  IMAD.MOV.U32 R12, RZ, RZ, 0x6 ;  /* 0x00000006ff0c7424 */ /* 0x000fe400078e00ff */
[----:B------:R-:W-:-:S07]  /*fbe0*/  IMAD.MOV.U32 R3, RZ, RZ, R14 ;  /* 0x000000ffff037224 */ /* 0x000fce00078e000e */
[----:B------:R-:W-:Y:S05]  /*fbf0*/  WARPSYNC.COLLECTIVE R15, `(.L_x_352) ;  /* 0x000000000f087348 */ /* 0x000fea0003c00000 */
[----:B------:R0:W1:Y:S02]  /*fc00*/  SHFL.IDX P6, R14, R13, R12, R11 ;  /* 0x0000000c0d0e7389 */ /* 0x00006400000c000b */
[----:B01----:R-:W-:Y:S01]  /*fc10*/  ENDCOLLECTIVE ;  /* 0x000000000000791b */ /* 0x003fe20003800000 */
.L_x_352:
        /* <DEDUP_REMOVED lines=16> */
.L_x_353:
[----:B------:R-:W-:Y:S02]  /*fd20*/  @P1 IMAD R8, R5, 0x2, R22 ;  /* 0x0000000205081824 */ /* 0x000fe400078e0216 */
[----:B------:R-:W-:Y:S02]  /*fd30*/  IMAD.MOV.U32 R13, RZ, RZ, R0 ;  /* 0x000000ffff0d7224 */ /* 0x000fe400078e0000 */
[----:B------:R-:W-:Y:S02]  /*fd40*/  IMAD.MOV.U32 R12, RZ, RZ, 0x7 ;  /* 0x00000007ff0c7424 */ /* 0x000fe400078e00ff */
[----:B------:R-:W-:-:S07]  /*fd50*/  IMAD.MOV.U32 R3, RZ, RZ, R14 ;  /* 0x000000ffff037224 */ /* 0x000fce00078e000e */
[----:B------:R-:W-:Y:S05]  /*fd60*/  WARPSYNC.COLLECTIVE R15, `(.L_x_354) ;  /* 0x000000000f087348 */ /* 0x000fea0003c00000 */
[----:B------:R0:W1:Y:S02]  /*fd70*/  SHFL.IDX P6, R14, R13, R12, R11 ;  /* 0x0000000c0d0e7389 */ /* 0x00006400000c000b */
[----:B01----:R-:W-:Y:S01]  /*fd80*/  ENDCOLLECTIVE ;  /* 0x000000000000791b */ /* 0x003fe20003800000 */
.L_x_354:
[----:B------:R-:W-:-:S05]  /*fd90*/  @P1 LEA R3, P0, R30, R3, 0x1 ;  /* 0x000000031e031211 */ /* 0x000fca00078008ff */
[----:B------:R-:W-:-:S05]  /*fda0*/  @P1 IMAD.X R2, RZ, RZ, R2, P0 ;  /* 0x000000ffff021224 */ /* 0x000fca00000e0602 */
[----:B------:R-:W-:Y:S01]  /*fdb0*/  @P1 LOP3.LUT R3, R3, R2, RZ, 0x3c, !PT ;  /* 0x0000000203031212 */ /* 0x000fe200078e3cff */
[----:B------:R-:W-:-:S03]  /*fdc0*/  IMAD.MOV.U32 R13, RZ, RZ, R4 ;  /* 0x000000ffff0d7224 */ /* 0x000fc600078e0004 */
[----:B------:R-:W-:-:S04]  /*fdd0*/  @P1 LOP3.LUT R2, R3, R2, RZ, 0x3c, !PT ;  /* 0x0000000203021212 */ /* 0x000fc800078e3cff */
[----:B------:R-:W-:Y:S01]  /*fde0*/  @P1 LOP3.LUT R3, R3, R2, RZ, 0x3c, !PT ;  /* 0x0000000203031212 */ /* 0x000fe200078e3cff */
[----:B------:R-:W-:-:S07]  /*fdf0*/  IMAD.MOV.U32 R0, RZ, RZ, R14 ;  /* 0x000000ffff007224 */ /* 0x000fce00078e000e */
[----:B------:R-:W-:Y:S05]  /*fe00*/  WARPSYNC.COLLECTIVE R15, `(.L_x_355) ;  /* 0x000000000f087348 */ /* 0x000fea0003c00000 */
[----:B------:R0:W1:Y:S02]  /*fe10*/  SHFL.IDX P6, R14, R13, R12, R11 ;  /* 0x0000000c0d0e7389 */ /* 0x00006400000c000b */
[----:B01----:R-:W-:Y:S01]  /*fe20*/  ENDCOLLECTIVE ;  /* 0x000000000000791b */ /* 0x003fe20003800000 */
.L_x_355:
[----:B------:R-:W-:Y:S01]  /*fe30*/  @!PT LDS RZ, [RZ] ;  /* 0x00000000fffff984 */ /* 0x000fe20000000800 */
[----:B------:R-:W-:Y:S01]  /*fe40*/  @!PT LDS RZ, [RZ] ;  /* 0x00000000fffff984 */ /* 0x000fe20000000800 */
[----:B------:R-:W-:Y:S01]  /*fe50*/  @!PT LDS RZ, [RZ] ;  /* 0x00000000fffff984 */ /* 0x000fe20000000800 */
[----:B------:R-:W-:Y:S04]  /*fe60*/  @P1 LDGSTS.E.BYPASS.LTC128B.128 [R8+0x1b400], desc[UR36][R2.64], !P3 ;  /* 0x1b40000002081fae */ /* 0x000fe8000d901d64 */
[----:B------:R0:W-:Y:S02]  /*fe70*/  @P1 LDGSTS.E.BYPASS.LTC128B.128 [R8+0x1f400], desc[UR36][R2.64+0x80], !P2 ;  /* 0x1f40008002081fae */ /* 0x0001e4000d101d64 */
[----:B0-----:R-:W-:Y:S01]  /*fe80*/  MOV R2, R14 ;  /* 0x0000000e00027202 */ /* 0x001fe20000000f00 */
[----:B------:R-:W-:Y:S06]  /*fe90*/  BRA `(.L_x_356) ;  /* 0xffffffb800f47947 */ /* 0x000fec000383ffff */
.L_x_280:
[----:B------:R-:W-:Y:S02]  /*fea0*/  IMAD.MOV.U32 R13, RZ, RZ, R5 ;  /* 0x000000ffff0d7224 */ /* 0x000fe400078e0005 */
[----:B------:R-:W-:Y:S02]  /*feb0*/  IMAD.MOV.U32 R12, RZ, RZ, RZ ;  /* 0x000000ffff0c7224 */ /* 0x000fe400078e00ff */
[----:B------:R-:W-:Y:S02]  /*fec0*/  IMAD.MOV.U32 R11, RZ, RZ, 0x181f ;  /* 0x0000181fff0b7424 */ /* 0x000fe400078e00ff */
[----:B------:R-:W-:Y:S02]  /*fed0*/  IMAD.MOV.U32 R15, RZ, RZ, -0x1 ;  /* 0xffffffffff0f7424 */ /* 0x000fe400078e00ff */
[----:B-----5:R-:W-:Y:S02]  /*fee0*/  IMAD R6, R20, R6, RZ ;  /* 0x0000000614067224 */ /* 0x020fe400078e02ff */
[----:B------:R-:W-:-:S07]  /*fef0*/  IMAD.IADD R4, R10, 0x1, R4 ;  /* 0x000000010a047824 */ /* 0x000fce00078e0204 */
[----:B------:R-:W-:Y:S05]  /*ff00*/  WARPSYNC.COLLECTIVE R15, `(.L_x_357) ;  /* 0x000000000f087348 */ /* 0x000fea0003c00000 */
[----:B------:R0:W1:Y:S02]  /*ff10*/  SHFL.IDX P6, R14, R13, R12, R11 ;  /* 0x0000000c0d0e7389 */ /* 0x00006400000c000b */
[----:B01----:R-:W-:Y:S01]  /*ff20*/  ENDCOLLECTIVE ;  /* 0x000000000000791b */ /* 0x003fe20003800000 */
.L_x_357:
[C---:B------:R-:W-:Y:S01]  /*ff30*/  VIADD R7, R4.reuse, 0x10 ;  /* 0x0000001004077836 */ /* 0x040fe20000000000 */
[----:B------:R-:W-:Y:S01]  /*ff40*/  ISETP.GE.AND P2, PT, R4, R6, PT ;  /* 0x000000060400720c */ /* 0x000fe20003f46270 */
[----:B------:R-:W-:Y:S02]  /*ff50*/  IMAD.MOV.U32 R13, RZ, RZ, R0 ;  /* 0x000000ffff0d7224 */ /* 0x000fe400078e0000 */
[----:B------:R-:W-:-:S10]  /*ff60*/  IMAD.MOV.U32 R2, RZ, RZ, R14 ;  /* 0x000000ffff027224 */ /* 0x000fd400078e000e */
[----:B------:R-:W-:Y:S05]  /*ff70*/  WARPSYNC.COLLECTIVE R15, `(.L_x_358) ;  /* 0x000000000f087348 */ /* 0x000fea0003c00000 */
[----:B------:R0:W1:Y:S02]  /*ff80*/  SHFL.IDX P6, R14, R13, R12, R11 ;  /* 0x0000000c0d0e7389 */ /* 0x00006400000c000b */
[----:B01----:R-:W-:Y:S01]  /*ff90*/  ENDCOLLECTIVE ;  /* 0x000000000000791b */ /* 0x003fe20003800000 */
.L_x_358:
[----:B------:R-:W-:Y:S02]  /*ffa0*/  IMAD.MOV.U32 R13, RZ, RZ, R5 ;  /* 0x000000ffff0d7224 */ /* 0x000fe400078e0005 */
[----:B------:R-:W-:Y:S01]  /*ffb0*/  IMAD.MOV.U32 R12, RZ, RZ, 0x1 ;  /* 0x00000001ff0c7424 */ /* 0x000fe200078e00ff */
[----:B------:R-:W-:-:S05]  /*ffc0*/  @!P2 LEA R14, P3, R30, R14, 0x1 ;  /* 0x0000000e1e0ea211 */ /* 0x000fca00078608ff */
[----:B------:R-:W-:Y:S02]  /*ffd0*/  @!P2 IMAD.X R3, RZ, RZ, R2, P3 ;  /* 0x000000ffff03a224 */ /* 0x000fe400018e0602 */
[----:B------:R-:W-:-:S07]  /*ffe0*/  @!P2 IMAD.MOV.U32 R2, RZ, RZ, R14 ;  /* 0x000000ffff02a224 */ /* 0x000fce00078e000e */
[----:B------:R-:W-:Y:S05]  /*fff0*/  WARPSYNC.COLLECTIVE R15, `(.L_x_359) ;  /* 0x000000000f087348 */ /* 0x000fea0003c00000 */
[----:B------:R0:W1:Y:S02]  /*10000*/  SHFL.IDX P6, R14, R13, R12, R11 ;  /* 0x0000000c0d0e7389 */ /* 0x00006400000c000b */
[----:B01----:R-:W-:Y:S01]  /*10010*/  ENDCOLLECTIVE ;  /* 0x000000000000791b */ /* 0x003fe20003800000 */
.L_x_359:
[----:B------:R-:W-:Y:S01]  /*10020*/  @!PT LDS RZ, [RZ] ;  /* 0x00000000fffff984 */ /* 0x000fe20000000800 */
[----:B------:R-:W-:Y:S01]  /*10030*/  @!PT LDS RZ, [RZ] ;  /* 0x00000000fffff984 */ /* 0x000fe20000000800 */
[----:B------:R-:W-:Y:S01]  /*10040*/  @!PT LDS RZ, [RZ] ;  /* 0x00000000fffff984 */ /* 0x000fe20000000800 */
[----:B------:R-:W-:Y:S04]  /*10050*/  @!P2 LDGSTS.E.BYPASS.LTC128B.128 [R9+0x10400], desc[UR36][R2.64], !P0 ;  /* 0x104000000209afae */ /* 0x000fe8000c101d64 */
[----:B------:R0:W-:Y:S01]  /*10060*/  @!P2 LDGSTS.E.BYPASS.LTC128B.128 [R9+0x14400], desc[UR36][R2.64+0x80], !P1 ;  /* 0x144000800209afae */ /* 0x0001e2000c901d64 */
[----:B------:R-:W-:Y:S01]  /*10070*/  ISETP.GE.AND P2, PT, R7, R6, PT ;  /* 0x000000060700720c */ /* 0x000fe20003f46270 */
[----:B------:R-:W-:Y:S02]  /*10080*/  IMAD.MOV.U32 R13, RZ, RZ, R0 ;  /* 0x000000ffff0d7224 */ /* 0x000fe400078e0000 */
[----:B0-----:R-:W-:-:S10]  /*10090*/  IMAD.MOV.U32 R2, RZ, RZ, R14 ;  /* 0x000000ffff027224 */ /* 0x001fd400078e000e */
[----:B------:R-:W-:Y:S05]  /*100a0*/  WARPSYNC.COLLECTIVE R15, `(.L_x_360) ;  /* 0x000000000f087348 */ /* 0x000fea0003c00000 */
[----:B------:R0:W1:Y:S02]  /*100b0*/  SHFL.IDX P6, R14, R13, R12, R11 ;  /* 0x0000000c0d0e7389 */ /* 0x00006400000c000b */
[----:B01----:R-:W-:Y:S01]  /*100c0*/  ENDCOLLECTIVE ;  /* 0x000000000000791b */ /* 0x003fe20003800000 */
.L_x_360:
[----:B------:R-:W-:Y:S02]  /*100d0*/  IMAD.MOV.U32 R13, RZ, RZ, R5 ;  /* 0x000000ffff0d7224 */ /* 0x000fe400078e0005 */
[----:B------:R-:W-:Y:S01]  /*100e0*/  IMAD.MOV.U32 R12, RZ, RZ, 0x2 ;  /* 0x00000002ff0c7424 */ /* 0x000fe200078e00ff */
[----:B------:R-:W-:-:S05]  /*100f0*/  @!P2 LEA R14, P3, R30, R14, 0x1 ;  /* 0x0000000e1e0ea211 */ /* 0x000fca00078608ff */
[----:B------:R-:W-:Y:S01]  /*10100*/  @!P2 IMAD.X R7, RZ, RZ, R2, P3 ;  /* 0x000000ffff07a224 */ /* 0x000fe200018e0602 */
[----:B------:R-:W-:-:S07]  /*10110*/  @!P2 MOV R2, R14 ;  /* 0x0000000e0002a202 */ /* 0x000fce0000000f00 */
[----:B------:R-:W-:Y:S05]  /*10120*/  WARPSYNC.COLLECTIVE R15, `(.L_x_361) ;  /* 0x000000000f087348 */ /* 0x000fea0003c00000 */
[----:B------:R0:W1:Y:S02]  /*10130*/  SHFL.IDX P6, R14, R13, R12, R11 ;  /* 0x0000000c0d0e7389 */ /* 0x00006400000c000b */
[----:B01----:R-:W-:Y:S01]  /*10140*/  ENDCOLLECTIVE ;  /* 0x000000000000791b */ /* 0x003fe20003800000 */
.L_x_361:
[----:B------:R-:W-:Y:S02]  /*10150*/  @!P2 IMAD.MOV.U32 R3, RZ, RZ, R7 ;  /* 0x000000ffff03a224 */ /* 0x000fe400078e0007 */
[----:B------:R-:W-:-:S03]  /*10160*/  VIADD R7, R4, 0x20 ;  /* 0x0000002004077836 */ /* 0x000fc60000000000 */
        /* <DEDUP_REMOVED lines=11> */
.L_x_362:
        /* <DEDUP_REMOVED lines=8> */
.L_x_363:
        /* <DEDUP_REMOVED lines=13> */
.L_x_364:
        /* <DEDUP_REMOVED lines=8> */
.L_x_365:
        /* <DEDUP_REMOVED lines=13> */
.L_x_366:
        /* <DEDUP_REMOVED lines=8> */
.L_x_367:
        /* <DEDUP_REMOVED lines=13> */
.L_x_368:
        /* <DEDUP_REMOVED lines=8> */
.L_x_369:
        /* <DEDUP_REMOVED lines=13> */
.L_x_370:
        /* <DEDUP_REMOVED lines=8> */
.L_x_371:
[----:B------:R-:W-:-:S05]  /*107e0*/  @!P2 IMAD.MOV.U32 R3, RZ, RZ, R7 ;  /* 0x000000ffff03a224 */ /* 0x000fca00078e0007 */
[----:B------:R-:W-:Y:S01]  /*107f0*/  @!PT LDS RZ, [RZ] ;  /* 0x00000000fffff984 */ /* 0x000fe20000000800 */
[----:B------:R-:W-:Y:S01]  /*10800*/  @!PT LDS RZ, [RZ] ;  /* 0x00000000fffff984 */ /* 0x000fe20000000800 */
[----:B------:R-:W-:Y:S01]  /*10810*/  @!PT LDS RZ, [RZ] ;  /* 0x00000000fffff984 */ /* 0x000fe20000000800 */
[----:B------:R0:W-:Y:S04]  /*10820*/  @!P2 LDGSTS.E.BYPASS.LTC128B.128 [R9+0x13400], desc[UR36][R2.64], !P0 ;  /* 0x134000000209afae */ /* 0x0001e8000c101d64 */
[----:B------:R0:W-:Y:S01]  /*10830*/  @!P2 LDGSTS.E.BYPASS.LTC128B.128 [R9+0x17400], desc[UR36][R2.64+0x80], !P1 ;  /* 0x174000800209afae */ /* 0x0001e2000c901d64 */
[----:B------:R-:W-:Y:S02]  /*10840*/  IMAD.MOV.U32 R13, RZ, RZ, R0 ;  /* 0x000000ffff0d7224 */ /* 0x000fe400078e0000 */
[----:B------:R-:W-:-:S07]  /*10850*/  IMAD.MOV.U32 R5, RZ, RZ, R14 ;  /* 0x000000ffff057224 */ /* 0x000fce00078e000e */
[----:B0-----:R-:W-:Y:S05]  /*10860*/  WARPSYNC.COLLECTIVE R15, `(.L_x_372) ;  /* 0x000000000f087348 */ /* 0x001fea0003c00000 */
[----:B------:R1:W2:Y:S02]  /*10870*/  SHFL.IDX P6, R14, R13, R12, R11 ;  /* 0x0000000c0d0e7389 */ /* 0x0002a400000c000b */
[----:B012---:R-:W-:Y:S01]  /*10880*/  ENDCOLLECTIVE ;  /* 0x000000000000791b */ /* 0x007fe20003800000 */
.L_x_372:
[----:B------:R-:W-:Y:S05]  /*10890*/  BRA `(.L_x_373) ;  /* 0xffffffbc00507947 */ /* 0x000fea000383ffff */
.L_x_285:
[----:B0-----:R0:W1:Y:S02]  /*108a0*/  SYNCS.PHASECHK.TRANS64.TRYWAIT P1, [R22+URZ+0x28820], R3 ;  /* 0x02882003160075a7 */ /* 0x001064000802017f */
[----:B-1----:R-:W-:Y:S05]  /*108b0*/  @!P1 NANOSLEEP.SYNCS 0x989680 ;  /* 0x009896800000995d */ /* 0x002fea0003900000 */
[----:B------:R-:W1:Y:S02]  /*108c0*/  @!P1 SYNCS.PHASECHK.TRANS64 P1, [R22+URZ+0x28820], R3 ;  /* 0x02882003160095a7 */ /* 0x000e64000802007f */
[----:B-1----:R-:W-:Y:S05]  /*108d0*/  @!P1 BRA `(.L_x_285) ;  /* 0xfffffffc00f09947 */ /* 0x002fea000383ffff */
[----:B------:R-:W-:Y:S05]  /*108e0*/  BRA `(.L_x_374) ;  /* 0xffffffbc00c87947 */ /* 0x000fea000383ffff */
.L_x_290:
[----:B0-----:R0:W1:Y:S02]  /*108f0*/  SYNCS.PHASECHK.TRANS64.TRYWAIT P0, [R6+URZ+0x28840], R3 ;  /* 0x02884003060075a7 */ /* 0x001064000800017f */
[----:B-1----:R-:W-:Y:S05]  /*10900*/  @!P0 NANOSLEEP.SYNCS 0x989680 ;  /* 0x009896800000895d */ /* 0x002fea0003900000 */
[----:B------:R-:W1:Y:S02]  /*10910*/  @!P0 SYNCS.PHASECHK.TRANS64 P0, [R6+URZ+0x28840], R3 ;  /* 0x02884003060085a7 */ /* 0x000e64000800007f */
[----:B-1----:R-:W-:Y:S05]  /*10920*/  @!P0 BRA `(.L_x_290) ;  /* 0xfffffffc00f08947 */ /* 0x002fea000383ffff */
[----:B------:R-:W-:Y:S05]  /*10930*/  BRA `(.L_x_375) ;  /* 0xffffffc0008c7947 */ /* 0x000fea000383ffff */
.L_x_291:
[----:B------:R-:W-:Y:S01]  /*10940*/  BSSY B1, `(.L_x_376) ;  /* 0x0000008000017945 */ /* 0x000fe20003800000 */
[----:B------:R-:W-:Y:S01]  /*10950*/  IMAD.MOV.U32 R13, RZ, RZ, R9 ;  /* 0x000000ffff0d7224 */ /* 0x000fe200078e0009 */
[----:B------:R-:W-:Y:S01]  /*10960*/  MOV R11, 0x181f ;  /* 0x0000181f000b7802 */ /* 0x000fe20000000f00 */
[----:B------:R-:W-:Y:S02]  /*10970*/  IMAD.MOV.U32 R12, RZ, RZ, RZ ;  /* 0x000000ffff0c7224 */ /* 0x000fe400078e00ff */
[----:B------:R-:W-:-:S07]  /*10980*/  IMAD.MOV.U32 R15, RZ, RZ, -0x1 ;  /* 0xffffffffff0f7424 */ /* 0x000fce00078e00ff */
[----:B--2---:R-:W-:Y:S05]  /*10990*/  WARPSYNC.COLLECTIVE R15, `(.L_x_377) ;  /* 0x000000000f087348 */ /* 0x004fea0003c00000 */
[----:B--2---:R0:W1:Y:S02]  /*109a0*/  SHFL.IDX P6, R14, R13, R12, R11 ;  /* 0x0000000c0d0e7389 */ /* 0x00406400000c000b */
[----:B01----:R-:W-:Y:S01]  /*109b0*/  ENDCOLLECTIVE ;  /* 0x000000000000791b */ /* 0x003fe20003800000 */
.L_x_377:
[----:B------:R-:W-:Y:S05]  /*109c0*/  BSYNC B1 ;  /* 0x0000000000017941 */ /* 0x000fea0003800000 */
.L_x_376:
[----:B------:R-:W-:Y:S02]  /*109d0*/  IMAD.MOV.U32 R13, RZ, RZ, R8 ;  /* 0x000000ffff0d7224 */ /* 0x000fe400078e0008 */
[----:B------:R-:W-:Y:S02]  /*109e0*/  IMAD.MOV.U32 R12, RZ, RZ, RZ ;  /* 0x000000ffff0c7224 */ /* 0x000fe400078e00ff */
[----:B------:R-:W-:Y:S02]  /*109f0*/  IMAD.MOV.U32 R11, RZ, RZ, 0x181f ;  /* 0x0000181fff0b7424 */ /* 0x000fe400078e00ff */
[----:B------:R-:W-:Y:S02]  /*10a00*/  IMAD.MOV.U32 R15, RZ, RZ, -0x1 ;  /* 0xffffffffff0f7424 */ /* 0x000fe400078e00ff */
[----:B------:R-:W-:Y:S02]  /*10a10*/  IMAD.MOV.U32 R3, RZ, RZ, R14 ;  /* 0x000000ffff037224 */ /* 0x000fe400078e000e */
[----:B------:R-:W-:-:S07]  /*10a20*/  IMAD.SHL.U32 R5, R30, 0x2, RZ ;  /* 0x000000021e057824 */ /* 0x000fce00078e00ff */
[----:B------:R-:W-:Y:S05]  /*10a30*/  WARPSYNC.COLLECTIVE R15, `(.L_x_378) ;  /* 0x000000000f087348 */ /* 0x000fea0003c00000 */
[----:B------:R0:W1:Y:S02]  /*10a40*/  SHFL.IDX P6, R14, R13, R12, R11 ;  /* 0x0000000c0d0e7389 */ /* 0x00006400000c000b */
[----:B01----:R-:W-:Y:S01]  /*10a50*/  ENDCOLLECTIVE ;  /* 0x000000000000791b */ /* 0x003fe20003800000 */
.L_x_378:
[----:B------:R-:W-:Y:S02]  /*10a60*/  IMAD R7, R7, 0x2, R22 ;  /* 0x0000000207077824 */ /* 0x000fe400078e0216 */
[----:B------:R-:W-:Y:S02]  /*10a70*/  IMAD.MOV.U32 R13, RZ, RZ, R9 ;  /* 0x000000ffff0d7224 */ /* 0x000fe400078e0009 */
[----:B------:R-:W-:Y:S02]  /*10a80*/  IMAD.MOV.U32 R12, RZ, RZ, 0x1 ;  /* 0x00000001ff0c7424 */ /* 0x000fe400078e00ff */
[----:B------:R-:W-:-:S07]  /*10a90*/  IMAD.MOV.U32 R2, RZ, RZ, R14 ;  /* 0x000000ffff027224 */ /* 0x000fce00078e000e */
[----:B------:R-:W-:Y:S05]  /*10aa0*/  WARPSYNC.COLLECTIVE R15, `(.L_x_379) ;  /* 0x000000000f087348 */ /* 0x000fea0003c00000 */
[----:B------:R0:W1:Y:S02]  /*10ab0*/  SHFL.IDX P6, R14, R13, R12, R11 ;  /* 0x0000000c0d0e7389 */ /* 0x00006400000c000b */
[----:B01----:R-:W-:Y:S01]  /*10ac0*/  ENDCOLLECTIVE ;  /* 0x000000000000791b */ /* 0x003fe20003800000 */
.L_x_379:
[----:B------:R-:W-:-:S05]  /*10ad0*/  IADD3 R2, P0, R2, R5, RZ ;  /* 0x0000000502027210 */ /* 0x000fca0007f1e0ff */
[----:B------:R-:W-:-:S05]  /*10ae0*/  IMAD.X R3, RZ, RZ, R3, P0 ;  /* 0x000000ffff037224 */ /* 0x000fca00000e0603 */
[----:B------:R-:W-:Y:S01]  /*10af0*/  @!PT LDS RZ, [RZ] ;  /* 0x00000000fffff984 */ /* 0x000fe20000000800 */
[----:B------:R-:W-:Y:S01]  /*10b00*/  @!PT LDS RZ, [RZ] ;  /* 0x00000000fffff984 */ /* 0x000fe20000000800 */
[----:B------:R-:W-:Y:S01]  /*10b10*/  @!PT LDS RZ, [RZ] ;  /* 0x00000000fffff984 */ /* 0x000fe20000000800 */
[----:B------:R-:W-:Y:S01]  /*10b20*/  LDGSTS.E.BYPASS.LTC128B.128 [R7+0x18400], desc[UR36][R2.64], !P4 ;  /* 0x1840000002077fae */ /* 0x000fe2000e101d64 */
[----:B------:R-:W-:-:S03]  /*10b30*/  IMAD.MOV.U32 R13, RZ, RZ, R8 ;  /* 0x000000ffff0d7224 */ /* 0x000fc600078e0008 */
[----:B------:R0:W-:Y:S02]  /*10b40*/  LDGSTS.E.BYPASS.LTC128B.128 [R7+0x1c400], desc[UR36][R2.64+0x80], !P3 ;  /* 0x1c40008002077fae */ /* 0x0001e4000d901d64 */
[----:B0-----:R-:W-:-:S07]  /*10b50*/  IMAD.MOV.U32 R3, RZ, RZ, R14 ;  /* 0x000000ffff037224 */ /* 0x001fce00078e000e */
[----:B------:R-:W-:Y:S05]  /*10b60*/  WARPSYNC.COLLECTIVE R15, `(.L_x_380) ;  /* 0x000000000f087348 */ /* 0x000fea0003c00000 */
[----:B------:R0:W1:Y:S02]  /*10b70*/  SHFL.IDX P6, R14, R13, R12, R11 ;  /* 0x0000000c0d0e7389 */ /* 0x00006400000c000b */
[----:B01----:R-:W-:Y:S01]  /*10b80*/  ENDCOLLECTIVE ;  /* 0x000000000000791b */ /* 0x003fe20003800000 */
.L_x_380:
[----:B------:R-:W-:Y:S02]  /*10b90*/  IMAD.MOV.U32 R13, RZ, RZ, R9 ;  /* 0x000000ffff0d7224 */ /* 0x000fe400078e0009 */
[----:B------:R-:W-:Y:S01]  /*10ba0*/  IMAD.MOV.U32 R12, RZ, RZ, 0x2 ;  /* 0x00000002ff0c7424 */ /* 0x000fe200078e00ff */
[----:B------:R-:W-:-:S07]  /*10bb0*/  MOV R2, R14 ;  /* 0x0000000e00027202 */ /* 0x000fce0000000f00 */
[----:B------:R-:W-:Y:S05]  /*10bc0*/  WARPSYNC.COLLECTIVE R15, `(.L_x_381) ;  /* 0x000000000f087348 */ /* 0x000fea0003c00000 */
[----:B------:R0:W1:Y:S02]  /*10bd0*/  SHFL.IDX P6, R14, R13, R12, R11 ;  /* 0x0000000c0d0e7389 */ /* 0x00006400000c000b */
[----:B01----:R-:W-:Y:S01]  /*10be0*/  ENDCOLLECTIVE ;  /* 0x000000000000791b */ /* 0x003fe20003800000 */
.L_x_381:
        /* <DEDUP_REMOVED lines=12> */
.L_x_382:
[----:B------:R-:W-:Y:S02]  /*10cb0*/  IMAD.MOV.U32 R13, RZ, RZ, R9 ;  /* 0x000000ffff0d7224 */ /* 0x000fe400078e0009 */
[----:B------:R-:W-:Y:S02]  /*10cc0*/  IMAD.MOV.U32 R12, RZ, RZ, 0x3 ;  /* 0x00000003ff0c7424 */ /* 0x000fe400078e00ff */
[----:B------:R-:W-:-:S07]  /*10cd0*/  IMAD.MOV.U32 R2, RZ, RZ, R14 ;  /* 0x000000ffff027224 */ /* 0x000fce00078e000e */
[----:B------:R-:W-:Y:S05]  /*10ce0*/  WARPSYNC.COLLECTIVE R15, `(.L_x_383) ;  /* 0x000000000f087348 */ /* 0x000fea0003c00000 */
[----:B------:R0:W1:Y:S02]  /*10cf0*/  SHFL.IDX P6, R14, R13, R12, R11 ;  /* 0x0000000c0d0e7389 */ /* 0x00006400000c000b */
[----:B01----:R-:W-:Y:S01]  /*10d00*/  ENDCOLLECTIVE ;  /* 0x000000000000791b */ /* 0x003fe20003800000 */
.L_x_383:
        /* <DEDUP_REMOVED lines=12> */
.L_x_384:
[----:B------:R-:W-:Y:S01]  /*10dd0*/  IMAD.MOV.U32 R13, RZ, RZ, R9 ;  /* 0x000000ffff0d7224 */ /* 0x000fe200078e0009 */
[----:B------:R-:W-:Y:S01]  /*10de0*/  MOV R12, 0x4 ;  /* 0x00000004000c7802 */ /* 0x000fe20000000f00 */
[----:B------:R-:W-:-:S07]  /*10df0*/  IMAD.MOV.U32 R2, RZ, RZ, R14 ;  /* 0x000000ffff027224 */ /* 0x000fce00078e000e */
[----:B------:R-:W-:Y:S05]  /*10e00*/  WARPSYNC.COLLECTIVE R15, `(.L_x_385) ;  /* 0x000000000f087348 */ /* 0x000fea0003c00000 */
[----:B------:R0:W1:Y:S02]  /*10e10*/  SHFL.IDX P6, R14, R13, R12, R11 ;  /* 0x0000000c0d0e7389 */ /* 0x00006400000c000b */
[----:B01----:R-:W-:Y:S01]  /*10e20*/  ENDCOLLECTIVE ;  /* 0x000000000000791b */ /* 0x003fe20003800000 */
.L_x_385:
        /* <DEDUP_REMOVED lines=12> */
.L_x_386:
[----:B------:R-:W-:Y:S02]  /*10ef0*/  IMAD.MOV.U32 R13, RZ, RZ, R9 ;  /* 0x000000ffff0d7224 */ /* 0x000fe400078e0009 */
[----:B------:R-:W-:Y:S02]  /*10f00*/  IMAD.MOV.U32 R12, RZ, RZ, 0x5 ;  /* 0x00000005ff0c7424 */ /* 0x000fe400078e00ff */
[----:B------:R-:W-:-:S07]  /*10f10*/  IMAD.MOV.U32 R2, RZ, RZ, R14 ;  /* 0x000000ffff027224 */ /* 0x000fce00078e000e */
[----:B------:R-:W-:Y:S05]  /*10f20*/  WARPSYNC.COLLECTIVE R15, `(.L_x_387) ;  /* 0x000000000f087348 */ /* 0x000fea0003c00000 */
[----:B------:R0:W1:Y:S02]  /*10f30*/  SHFL.IDX P6, R14, R13, R12, R11 ;  /* 0x0000000c0d0e7389 */ /* 0x00006400000c000b */
[----:B01----:R-:W-:Y:S01]  /*10f40*/  ENDCOLLECTIVE ;  /* 0x000000000000791b */ /* 0x003fe20003800000 */
.L_x_387:
        /* <DEDUP_REMOVED lines=12> */
.L_x_388:
[----:B------:R-:W-:Y:S02]  /*11010*/  IMAD.MOV.U32 R13, RZ, RZ, R9 ;  /* 0x000000ffff0d7224 */ /* 0x000fe400078e0009 */
[----:B------:R-:W-:Y:S02]  /*11020*/  IMAD.MOV.U32 R12, RZ, RZ, 0x6 ;  /* 0x00000006ff0c7424 */ /* 0x000fe400078e00ff */
[----:B------:R-:W-:-:S07]  /*11030*/  IMAD.MOV.U32 R2, RZ, RZ, R14 ;  /* 0x000000ffff027224 */ /* 0x000fce00078e000e */
[----:B------:R-:W-:Y:S05]  /*11040*/  WARPSYNC.COLLECTIVE R15, `(.L_x_389) ;  /* 0x000000000f087348 */ /* 0x000fea0003c00000 */
[----:B------:R0:W1:Y:S02]  /*11050*/  SHFL.IDX P6, R14, R13, R12, R11 ;  /* 0x0000000c0d0e7389 */ /* 0x00006400000c000b */
[----:B01----:R-:W-:Y:S01]  /*11060*/  ENDCOLLECTIVE ;  /* 0x000000000000791b */ /* 0x003fe20003800000 */
.L_x_389:
        /* <DEDUP_REMOVED lines=12> */
.L_x_390:
[----:B------:R-:W-:Y:S02]  /*11130*/  IMAD.MOV.U32 R13, RZ, RZ, R9 ;  /* 0x000000ffff0d7224 */ /* 0x000fe400078e0009 */
[----:B------:R-:W-:Y:S01]  /*11140*/  IMAD.MOV.U32 R12, RZ, RZ, 0x7 ;  /* 0x00000007ff0c7424 */ /* 0x000fe200078e00ff */
[----:B------:R-:W-:-:S07]  /*11150*/  MOV R2, R14 ;  /* 0x0000000e00027202 */ /* 0x000fce0000000f00 */
[----:B------:R-:W-:Y:S05]  /*11160*/  WARPSYNC.COLLECTIVE R15, `(.L_x_391) ;  /* 0x000000000f087348 */ /* 0x000fea0003c00000 */
[----:B------:R0:W1:Y:S02]  /*11170*/  SHFL.IDX P6, R14, R13, R12, R11 ;  /* 0x0000000c0d0e7389 */ /* 0x00006400000c000b */
[----:B01----:R-:W-:Y:S01]  /*11180*/  ENDCOLLECTIVE ;  /* 0x000000000000791b */ /* 0x003fe20003800000 */
.L_x_391:
[----:B------:R-:W-:-:S05]  /*11190*/  IADD3 R2, P0, R2, R5, RZ ;  /* 0x0000000502027210 */ /* 0x000fca0007f1e0ff */
[----:B------:R-:W-:-:S05]  /*111a0*/  IMAD.X R3, RZ, RZ, R3, P0 ;  /* 0x000000ffff037224 */ /* 0x000fca00000e0603 */
[----:B------:R-:W-:Y:S01]  /*111b0*/  @!PT LDS RZ, [RZ] ;  /* 0x00000000fffff984 */ /* 0x000fe20000000800 */
[----:B------:R-:W-:Y:S01]  /*111c0*/  @!PT LDS RZ, [RZ] ;  /* 0x00000000fffff984 */ /* 0x000fe20000000800 */
[----:B------:R-:W-:Y:S01]  /*111d0*/  @!PT LDS RZ, [RZ] ;  /* 0x00000000fffff984 */ /* 0x000fe20000000800 */
[----:B------:R0:W-:Y:S01]  /*111e0*/  LDGSTS.E.BYPASS.LTC128B.128 [R7+0x1b400], desc[UR36][R2.64], !P4 ;  /* 0x1b40000002077fae */ /* 0x0001e2000e101d64 */
[----:B------:R-:W-:-:S03]  /*111f0*/  IMAD.MOV.U32 R13, RZ, RZ, R8 ;  /* 0x000000ffff0d7224 */ /* 0x000fc600078e0008 */
[----:B------:R0:W-:Y:S01]  /*11200*/  LDGSTS.E.BYPASS.LTC128B.128 [R7+0x1f400], desc[UR36][R2.64+0x80], !P3 ;  /* 0x1f40008002077fae */ /* 0x0001e2000d901d64 */
[----:B------:R-:W-:-:S07]  /*11210*/  IMAD.MOV.U32 R9, RZ, RZ, R14 ;  /* 0x000000ffff097224 */ /* 0x000fce00078e000e */
[----:B0-----:R-:W-:Y:S05]  /*11220*/  WARPSYNC.COLLECTIVE R15, `(.L_x_392) ;  /* 0x000000000f087348 */ /* 0x001fea0003c00000 */
[----:B------:R1:W2:Y:S02]  /*11230*/  SHFL.IDX P6, R14, R13, R12, R11 ;  /* 0x0000000c0d0e7389 */ /* 0x0002a400000c000b */
[----:B012---:R-:W-:Y:S01]  /*11240*/  ENDCOLLECTIVE ;  /* 0x000000000000791b */ /* 0x007fe20003800000 */
.L_x_392:
[----:B------:R-:W-:Y:S01]  /*11250*/  IMAD.MOV.U32 R2, RZ, RZ, R14 ;  /* 0x000000ffff027224 */ /* 0x000fe200078e000e */
[----:B------:R-:W-:Y:S06]  /*11260*/  BRA `(.L_x_393) ;  /* 0xffffffbc00587947 */ /* 0x000fec000383ffff */
.L_x_296:
[----:B-1----:R1:W3:Y:S02]  /*11270*/  SYNCS.PHASECHK.TRANS64.TRYWAIT P0, [R6+URZ+0x28860], R3 ;  /* 0x02886003060075a7 */ /* 0x0022e4000800017f */
[----:B---3--:R-:W-:Y:S05]  /*11280*/  @!P0 NANOSLEEP.SYNCS 0x989680 ;  /* 0x009896800000895d */ /* 0x008fea0003900000 */
[----:B------:R-:W3:Y:S02]  /*11290*/  @!P0 SYNCS.PHASECHK.TRANS64 P0, [R6+URZ+0x28860], R3 ;  /* 0x02886003060085a7 */ /* 0x000ee4000800007f */
[----:B---3--:R-:W-:Y:S05]  /*112a0*/  @!P0 BRA `(.L_x_296) ;  /* 0xfffffffc00f08947 */ /* 0x008fea000383ffff */
[----:B------:R-:W-:Y:S05]  /*112b0*/  BRA `(.L_x_394) ;  /* 0xffffffbc00b47947 */ /* 0x000fea000383ffff */
.L_x_297:
[----:B------:R-:W-:Y:S01]  /*112c0*/  BSSY B1, `(.L_x_395) ;  /* 0x0000008000017945 */ /* 0x000fe20003800000 */
[----:B------:R-:W-:Y:S02]  /*112d0*/  IMAD.MOV.U32 R13, RZ, RZ, R23 ;  /* 0x000000ffff0d7224 */ /* 0x000fe400078e0017 */
[----:B------:R-:W-:Y:S02]  /*112e0*/  IMAD.MOV.U32 R12, RZ, RZ, RZ ;  /* 0x000000ffff0c7224 */ /* 0x000fe400078e00ff */
[----:B------:R-:W-:Y:S02]  /*112f0*/  IMAD.MOV.U32 R11, RZ, RZ, 0x181f ;  /* 0x0000181fff0b7424 */ /* 0x000fe400078e00ff */
[----:B------:R-:W-:-:S07]  /*11300*/  IMAD.MOV.U32 R15, RZ, RZ, -0x1 ;  /* 0xffffffffff0f7424 */ /* 0x000fce00078e00ff */
[----:B-12---:R-:W-:Y:S05]  /*11310*/  WARPSYNC.COLLECTIVE R15, `(.L_x_396) ;  /* 0x000000000f087348 */ /* 0x006fea0003c00000 */
[----:B--2---:R0:W2:Y:S02]  /*11320*/  SHFL.IDX P6, R14, R13, R12, R11 ;  /* 0x0000000c0d0e7389 */ /* 0x0040a400000c000b */
[----:B012---:R-:W-:Y:S01]  /*11330*/  ENDCOLLECTIVE ;  /* 0x000000000000791b */ /* 0x007fe20003800000 */
.L_x_396:
[----:B------:R-:W-:Y:S05]  /*11340*/  BSYNC B1 ;  /* 0x0000000000017941 */ /* 0x000fea0003800000 */
.L_x_395:
[----:B------:R-:W-:Y:S01]  /*11350*/  IMAD.MOV.U32 R13, RZ, RZ, R18 ;  /* 0x000000ffff0d7224 */ /* 0x000fe200078e0012 */
[----:B------:R-:W-:Y:S01]  /*11360*/  MOV R15, 0xffffffff ;  /* 0xffffffff000f7802 */ /* 0x000fe20000000f00 */
[----:B------:R-:W-:Y:S02]  /*11370*/  IMAD.MOV.U32 R12, RZ, RZ, RZ ;  /* 0x000000ffff0c7224 */ /* 0x000fe400078e00ff */
[----:B------:R-:W-:Y:S02]  /*11380*/  IMAD.MOV.U32 R11, RZ, RZ, 0x181f ;  /* 0x0000181fff0b7424 */ /* 0x000fe400078e00ff */
[----:B------:R-:W-:Y:S02]  /*11390*/  IMAD.MOV.U32 R3, RZ, RZ, R14 ;  /* 0x000000ffff037224 */ /* 0x000fe400078e000e */
[----:B------:R-:W-:-:S07]  /*113a0*/  IMAD R7, R7, 0x2, R22 ;  /* 0x0000000207077824 */ /* 0x000fce00078e0216 */
[----:B------:R-:W-:Y:S05]  /*113b0*/  WARPSYNC.COLLECTIVE R15, `(.L_x_397) ;  /* 0x000000000f087348 */ /* 0x000fea0003c00000 */
[----:B------:R0:W1:Y:S02]  /*113c0*/  SHFL.IDX P6, R14, R13, R12, R11 ;  /* 0x0000000c0d0e7389 */ /* 0x00006400000c000b */
[----:B01----:R-:W-:Y:S01]  /*113d0*/  ENDCOLLECTIVE ;  /* 0x000000000000791b */ /* 0x003fe20003800000 */
.L_x_397:
[----:B------:R-:W-:Y:S02]  /*113e0*/  IMAD.MOV.U32 R13, RZ, RZ, R23 ;  /* 0x000000ffff0d7224 */ /* 0x000fe400078e0017 */
[----:B------:R-:W-:Y:S02]  /*113f0*/  IMAD.MOV.U32 R12, RZ, RZ, 0x1 ;  /* 0x00000001ff0c7424 */ /* 0x000fe400078e00ff */
[----:B------:R-:W-:-:S07]  /*11400*/  IMAD.MOV.U32 R2, RZ, RZ, R14 ;  /* 0x000000ffff027224 */ /* 0x000fce00078e000e */
[----:B------:R-:W-:Y:S05]  /*11410*/  WARPSYNC.COLLECTIVE R15, `(.L_x_398) ;  /* 0x000000000f087348 */ /* 0x000fea0003c00000 */
[----:B------:R0:W1:Y:S02]  /*11420*/  SHFL.IDX P6, R14, R13, R12, R11 ;  /* 0x0000000c0d0e7389 */ /* 0x00006400000c000b */
[----:B01----:R-:W-:Y:S01]  /*11430*/  ENDCOLLECTIVE ;  /* 0x000000000000791b */ /* 0x003fe20003800000 */
.L_x_398:
[----:B------:R-:W-:-:S05]  /*11440*/  IADD3 R2, P0, R2, R5, RZ ;  /* 0x0000000502027210 */ /* 0x000fca0007f1e0ff */
[----:B------:R-:W-:Y:S01]  /*11450*/  IMAD.X R3, RZ, RZ, R3, P0 ;  /* 0x000000ffff037224 */ /* 0x000fe200000e0603 */
[----:B------:R-:W-:Y:S01]  /*11460*/  ISETP.LT.OR P0, PT, R8, 0x1, P2 ;  /* 0x000000010800780c */ /* 0x000fe20001701670 */
[----:B------:R-:W-:-:S12]  /*11470*/  IMAD.MOV.U32 R13, RZ, RZ, R18 ;  /* 0x000000ffff0d7224 */ /* 0x000fd800078e0012 */
[----:B------:R-:W-:Y:S01]  /*11480*/  @!PT LDS RZ, [RZ] ;  /* 0x00000000fffff984 */ /* 0x000fe20000000800 */
[----:B------:R-:W-:Y:S01]  /*11490*/  @!PT LDS RZ, [RZ] ;  /* 0x00000000fffff984 */ /* 0x000fe20000000800 */
[----:B------:R-:W-:Y:S01]  /*114a0*/  @!PT LDS RZ, [RZ] ;  /* 0x00000000fffff984 */ /* 0x000fe20000000800 */
[----:B------:R-:W-:Y:S01]  /*114b0*/  LDGSTS.E.BYPASS.LTC128B.128 [R7+0x400], desc[UR36][R2.64], !P0 ;  /* 0x0040000002077fae */ /* 0x000fe2000c101d64 */
[----:B------:R-:W-:-:S13]  /*114c0*/  ISETP.LT.OR P0, PT, R8, 0x1, P1 ;  /* 0x000000010800780c */ /* 0x000fda0000f01670 */
[----:B------:R0:W-:Y:S02]  /*114d0*/  LDGSTS.E.BYPASS.LTC128B.128 [R7+0x4400], desc[UR36][R2.64+0x80], !P0 ;  /* 0x0440008002077fae */ /* 0x0001e4000c101d64 */
[----:B0-----:R-:W-:-:S07]  /*114e0*/  IMAD.MOV.U32 R3, RZ, RZ, R14 ;  /* 0x000000ffff037224 */ /* 0x001fce00078e000e */
[----:B------:R-:W-:Y:S05]  /*114f0*/  WARPSYNC.COLLECTIVE R15, `(.L_x_399) ;  /* 0x000000000f087348 */ /* 0x000fea0003c00000 */
[----:B------:R0:W1:Y:S02]  /*11500*/  SHFL.IDX P6, R14, R13, R12, R11 ;  /* 0x0000000c0d0e7389 */ /* 0x00006400000c000b */
[----:B01----:R-:W-:Y:S01]  /*11510*/  ENDCOLLECTIVE ;  /* 0x000000000000791b */ /* 0x003fe20003800000 */
.L_x_399:
[----:B------:R-:W-:Y:S02]  /*11520*/  IMAD.MOV.U32 R13, RZ, RZ, R23 ;  /* 0x000000ffff0d7224 */ /* 0x000fe400078e0017 */
[----:B------:R-:W-:Y:S02]  /*11530*/  IMAD.MOV.U32 R12, RZ, RZ, 0x2 ;  /* 0x00000002ff0c7424 */ /* 0x000fe400078e00ff */
[----:B------:R-:W-:-:S07]  /*11540*/  IMAD.MOV.U32 R2, RZ, RZ, R14 ;  /* 0x000000ffff027224 */ /* 0x000fce00078e000e */
[----:B------:R-:W-:Y:S05]  /*11550*/  WARPSYNC.COLLECTIVE R15, `(.L_x_400) ;  /* 0x000000000f087348 */ /* 0x000fea0003c00000 */
[----:B------:R0:W1:Y:S02]  /*11560*/  SHFL.IDX P6, R14, R13, R12, R11 ;  /* 0x0000000c0d0e7389 */ /* 0x00006400000c000b */
[----:B01----:R-:W-:Y:S01]  /*11570*/  ENDCOLLECTIVE ;  /* 0x000000000000791b */ /* 0x003fe20003800000 */
.L_x_400:
        /* <DEDUP_REMOVED lines=14> */
.L_x_401:
[----:B------:R-:W-:Y:S02]  /*11660*/  IMAD.MOV.U32 R13, RZ, RZ, R23 ;  /* 0x000000ffff0d7224 */ /* 0x000fe400078e0017 */
[----:B------:R-:W-:Y:S02]  /*11670*/  IMAD.MOV.U32 R12, RZ, RZ, 0x3 ;  /* 0x00000003ff0c7424 */ /* 0x000fe400078e00ff */
[----:B------:R-:W-:-:S07]  /*11680*/  IMAD.MOV.U32 R2, RZ, RZ, R14 ;  /* 0x000000ffff027224 */ /* 0x000fce00078e000e */
[----:B------:R-:W-:Y:S05]  /*11690*/  WARPSYNC.COLLECTIVE R15, `(.L_x_402) ;  /* 0x000000000f087348 */ /* 0x000fea0003c00000 */
[----:B------:R0:W1:Y:S02]  /*116a0*/  SHFL.IDX P6, R14, R13, R12, R11 ;  /* 0x0000000c0d0e7389 */ /* 0x00006400000c000b */
[----:B01----:R-:W-:Y:S01]  /*116b0*/  ENDCOLLECTIVE ;  /* 0x000000000000791b */ /* 0x003fe20003800000 */
.L_x_402:
[----:B------:R-:W-:-:S04]  /*116c0*/  IADD3 R2, P0, R2, R5, RZ ;  /* 0x0000000502027210 */ /* 0x000fc80007f1e0ff */
[----:B------:R-:W-:Y:S02]  /*116d0*/  IADD3.X R3, RZ, R3, RZ, P0, !PT ;  /* 0x00000003ff037210 */ /* 0x000fe400007fe4ff */
        /* <DEDUP_REMOVED lines=12> */
.L_x_403:
[----:B------:R-:W-:Y:S02]  /*117a0*/  IMAD.MOV.U32 R13, RZ, RZ, R23 ;  /* 0x000000ffff0d7224 */ /* 0x000fe400078e0017 */
[----:B------:R-:W-:Y:S02]  /*117b0*/  IMAD.MOV.U32 R12, RZ, RZ, 0x4 ;  /* 0x00000004ff0c7424 */ /* 0x000fe400078e00ff */
[----:B------:R-:W-:-:S07]  /*117c0*/  IMAD.MOV.U32 R2, RZ, RZ, R14 ;  /* 0x000000ffff027224 */ /* 0x000fce00078e000e */
[----:B------:R-:W-:Y:S05]  /*117d0*/  WARPSYNC.COLLECTIVE R15, `(.L_x_404) ;  /* 0x000000000f087348 */ /* 0x000fea0003c00000 */
[----:B------:R0:W1:Y:S02]  /*117e0*/  SHFL.IDX P6, R14, R13, R12, R11 ;  /* 0x0000000c0d0e7389 */ /* 0x00006400000c000b */
[----:B01----:R-:W-:Y:S01]  /*117f0*/  ENDCOLLECTIVE ;  /* 0x000000000000791b */ /* 0x003fe20003800000 */
.L_x_404:
        /* <DEDUP_REMOVED lines=14> */
.L_x_405:
[----:B------:R-:W-:Y:S02]  /*118e0*/  IMAD.MOV.U32 R13, RZ, RZ, R23 ;  /* 0x000000ffff0d7224 */ /* 0x000fe400078e0017 */
[----:B------:R-:W-:Y:S02]  /*118f0*/  IMAD.MOV.U32 R12, RZ, RZ, 0x5 ;  /* 0x00000005ff0c7424 */ /* 0x000fe400078e00ff */
[----:B------:R-:W-:-:S07]  /*11900*/  IMAD.MOV.U32 R2, RZ, RZ, R14 ;  /* 0x000000ffff027224 */ /* 0x000fce00078e000e */
[----:B------:R-:W-:Y:S05]  /*11910*/  WARPSYNC.COLLECTIVE R15, `(.L_x_406) ;  /* 0x000000000f087348 */ /* 0x000fea0003c00000 */
[----:B------:R0:W1:Y:S02]  /*11920*/  SHFL.IDX P6, R14, R13, R12, R11 ;  /* 0x0000000c0d0e7389 */ /* 0x00006400000c000b */
[----:B01----:R-:W-:Y:S01]  /*11930*/  ENDCOLLECTIVE ;  /* 0x000000000000791b */ /* 0x003fe20003800000 */
.L_x_406:
        /* <DEDUP_REMOVED lines=10> */
[----:B0-----:R-:W-:-:S07]  /*119e0*/  MOV R3, R14 ;  /* 0x0000000e00037202 */ /* 0x001fce0000000f00 */
[----:B------:R-:W-:Y:S05]  /*119f0*/  WARPSYNC.COLLECTIVE R15, `(.L_x_407) ;  /* 0x000000000f087348 */ /* 0x000fea0003c00000 */
[----:B------:R0:W1:Y:S02]  /*11a00*/  SHFL.IDX P6, R14, R13, R12, R11 ;  /* 0x0000000c0d0e7389 */ /* 0x00006400000c000b */
[----:B01----:R-:W-:Y:S01]  /*11a10*/  ENDCOLLECTIVE ;  /* 0x000000000000791b */ /* 0x003fe20003800000 */
.L_x_407:
[----:B------:R-:W-:Y:S02]  /*11a20*/  IMAD.MOV.U32 R13, RZ, RZ, R23 ;  /* 0x000000ffff0d7224 */ /* 0x000fe400078e0017 */
[----:B------:R-:W-:Y:S02]  /*11a30*/  IMAD.MOV.U32 R12, RZ, RZ, 0x6 ;  /* 0x00000006ff0c7424 */ /* 0x000fe400078e00ff */
[----:B------:R-:W-:-:S07]  /*11a40*/  IMAD.MOV.U32 R2, RZ, RZ, R14 ;  /* 0x000000ffff027224 */ /* 0x000fce00078e000e */
[----:B------:R-:W-:Y:S05]  /*11a50*/  WARPSYNC.COLLECTIVE R15, `(.L_x_408) ;  /* 0x000000000f087348 */ /* 0x000fea0003c00000 */
[----:B------:R0:W1:Y:S02]  /*11a60*/  SHFL.IDX P6, R14, R13, R12, R11 ;  /* 0x0000000c0d0e7389 */ /* 0x00006400000c000b */
[----:B01----:R-:W-:Y:S01]  /*11a70*/  ENDCOLLECTIVE ;  /* 0x000000000000791b */ /* 0x003fe20003800000 */
.L_x_408:
        /* <DEDUP_REMOVED lines=14> */
.L_x_409:
[----:B------:R-:W-:Y:S02]  /*11b60*/  IMAD.MOV.U32 R13, RZ, RZ, R23 ;  /* 0x000000ffff0d7224 */ /* 0x000fe400078e0017 */
[----:B------:R-:W-:Y:S02]  /*11b70*/  IMAD.MOV.U32 R12, RZ, RZ, 0x7 ;  /* 0x00000007ff0c7424 */ /* 0x000fe400078e00ff */
[----:B------:R-:W-:-:S07]  /*11b80*/  IMAD.MOV.U32 R2, RZ, RZ, R14 ;  /* 0x000000ffff027224 */ /* 0x000fce00078e000e */
[----:B------:R-:W-:Y:S05]  /*11b90*/  WARPSYNC.COLLECTIVE R15, `(.L_x_410) ;  /* 0x000000000f087348 */ /* 0x000fea0003c00000 */
[----:B------:R0:W1:Y:S02]  /*11ba0*/  SHFL.IDX P6, R14, R13, R12, R11 ;  /* 0x0000000c0d0e7389 */ /* 0x00006400000c000b */
[----:B01----:R-:W-:Y:S01]  /*11bb0*/  ENDCOLLECTIVE ;  /* 0x000000000000791b */ /* 0x003fe20003800000 */
.L_x_410:
[----:B------:R-:W-:-:S05]  /*11bc0*/  IADD3 R2, P0, R2, R5, RZ ;  /* 0x0000000502027210 */ /* 0x000fca0007f1e0ff */
        /* <DEDUP_REMOVED lines=12> */
.L_x_411:
[----:B------:R-:W-:Y:S01]  /*11c90*/  @!PT LDS RZ, [RZ] ;  /* 0x00000000fffff984 */ /* 0x000fe20000000800 */
[----:B------:R-:W-:Y:S01]  /*11ca0*/  @!PT LDS RZ, [RZ] ;  /* 0x00000000fffff984 */ /* 0x000fe20000000800 */
[----:B------:R-:W-:Y:S01]  /*11cb0*/  @!PT LDS RZ, [RZ] ;  /* 0x00000000fffff984 */ /* 0x000fe20000000800 */
[----:B------:R0:W-:Y:S01]  /*11cc0*/  LDGSTS.E.BYPASS.LTC128B.128 [R7+0x7400], desc[UR36][R2.64+0x80], !P0 ;  /* 0x0740008002077fae */ /* 0x0001e2000c101d64 */
[----:B------:R-:W-:Y:S05]  /*11cd0*/  BRA `(.L_x_412) ;  /* 0xffffffb8003c7947 */ /* 0x000fea000383ffff */
.L_x_305:
[----:B0-----:R0:W1:Y:S02]  /*11ce0*/  SYNCS.PHASECHK.TRANS64.TRYWAIT P0, [R0+URZ+0x28860], R3 ;  /* 0x02886003000075a7 */ /* 0x001064000800017f */
[----:B-1----:R-:W-:Y:S05]  /*11cf0*/  @!P0 NANOSLEEP.SYNCS 0x989680 ;  /* 0x009896800000895d */ /* 0x002fea0003900000 */
[----:B------:R-:W1:Y:S02]  /*11d00*/  @!P0 SYNCS.PHASECHK.TRANS64 P0, [R0+URZ+0x28860], R3 ;  /* 0x02886003000085a7 */ /* 0x000e64000800007f */
[----:B-1----:R-:W-:Y:S05]  /*11d10*/  @!P0 BRA `(.L_x_305) ;  /* 0xfffffffc00f08947 */ /* 0x002fea000383ffff */
[----:B------:R-:W-:Y:S05]  /*11d20*/  BRA `(.L_x_413) ;  /* 0xffffffbc00507947 */ /* 0x000fea000383ffff */
.L_x_306:
[----:B------:R-:W-:Y:S01]  /*11d30*/  BSSY B0, `(.L_x_414) ;  /* 0x0000008000007945 */ /* 0x000fe20003800000 */
[----:B------:R-:W-:Y:S01]  /*11d40*/  IMAD.MOV.U32 R13, RZ, RZ, R23 ;  /* 0x000000ffff0d7224 */ /* 0x000fe200078e0017 */
[----:B------:R-:W-:Y:S01]  /*11d50*/  MOV R12, RZ ;  /* 0x000000ff000c7202 */ /* 0x000fe20000000f00 */
[----:B------:R-:W-:Y:S02]  /*11d60*/  IMAD.MOV.U32 R11, RZ, RZ, 0x181f ;  /* 0x0000181fff0b7424 */ /* 0x000fe400078e00ff */
[----:B------:R-:W-:-:S07]  /*11d70*/  IMAD.MOV.U32 R15, RZ, RZ, -0x1 ;  /* 0xffffffffff0f7424 */ /* 0x000fce00078e00ff */
[----:B0-2---:R-:W-:Y:S05]  /*11d80*/  WARPSYNC.COLLECTIVE R15, `(.L_x_415) ;  /* 0x000000000f087348 */ /* 0x005fea0003c00000 */
[----:B--2---:R1:W2:Y:S02]  /*11d90*/  SHFL.IDX P6, R14, R13, R12, R11 ;  /* 0x0000000c0d0e7389 */ /* 0x0042a400000c000b */
[----:B012---:R-:W-:Y:S01]  /*11da0*/  ENDCOLLECTIVE ;  /* 0x000000000000791b */ /* 0x007fe20003800000 */
.L_x_415:
[----:B------:R-:W-:Y:S05]  /*11db0*/  BSYNC B0 ;  /* 0x0000000000007941 */ /* 0x000fea0003800000 */
.L_x_414:
        /* <DEDUP_REMOVED lines=9> */
.L_x_416:
[----:B------:R-:W-:Y:S01]  /*11e50*/  ULDC UR4, c[0x0][0x2f4] ;  /* 0x0000bd0000047ab9 */ /* 0x000fe20000000800 */
[----:B------:R-:W-:Y:S01]  /*11e60*/  IMAD R4, R9, 0x2, R22 ;  /* 0x0000000209047824 */ /* 0x000fe200078e0216 */
[----:B------:R-:W-:Y:S02]  /*11e70*/  ISETP.GE.AND P1, PT, R30, UR4, PT ;  /* 0x000000041e007c0c */ /* 0x000fe4000bf26270 */
[----:B------:R-:W-:Y:S02]  /*11e80*/  ISETP.GE.AND P0, PT, R29, UR4, PT ;  /* 0x000000041d007c0c */ /* 0x000fe4000bf06270 */
[C---:B------:R-:W-:Y:S02]  /*11e90*/  ISETP.LT.OR P3, PT, R6.reuse, 0x1, P1 ;  /* 0x000000010600780c */ /* 0x040fe40000f61670 */
[----:B------:R-:W-:Y:S01]  /*11ea0*/  ISETP.LT.OR P4, PT, R6, 0x1, P0 ;  /* 0x000000010600780c */ /* 0x000fe20000781670 */
[----:B------:R-:W-:Y:S02]  /*11eb0*/  IMAD.MOV.U32 R13, RZ, RZ, R23 ;  /* 0x000000ffff0d7224 */ /* 0x000fe400078e0017 */
[----:B------:R-:W-:Y:S01]  /*11ec0*/  IMAD.MOV.U32 R12, RZ, RZ, 0x1 ;  /* 0x00000001ff0c7424 */ /* 0x000fe200078e00ff */
[----:B------:R-:W-:-:S13]  /*11ed0*/  IADD3 R2, P2, R14, R5, RZ ;  /* 0x000000050e027210 */ /* 0x000fda0007f5e0ff */
[----:B------:R-:W-:Y:S05]  /*11ee0*/  WARPSYNC.COLLECTIVE R15, `(.L_x_417) ;  /* 0x000000000f087348 */ /* 0x000fea0003c00000 */
[----:B------:R0:W1:Y:S02]  /*11ef0*/  SHFL.IDX P6, R14, R13, R12, R11 ;  /* 0x0000000c0d0e7389 */ /* 0x00006400000c000b */
[----:B01----:R-:W-:Y:S01]  /*11f00*/  ENDCOLLECTIVE ;  /* 0x000000000000791b */ /* 0x003fe20003800000 */
.L_x_417:
[----:B------:R-:W-:-:S05]  /*11f10*/  IMAD.X R3, RZ, RZ, R3, P2 ;  /* 0x000000ffff037224 */ /* 0x000fca00010e0603 */
[----:B------:R-:W-:Y:S01]  /*11f20*/  @!PT LDS RZ, [RZ] ;  /* 0x00000000fffff984 */ /* 0x000fe20000000800 */
[----:B------:R-:W-:Y:S01]  /*11f30*/  @!PT LDS RZ, [RZ] ;  /* 0x00000000fffff984 */ /* 0x000fe20000000800 */
[----:B------:R-:W-:Y:S01]  /*11f40*/  @!PT LDS RZ, [RZ] ;  /* 0x00000000fffff984 */ /* 0x000fe20000000800 */
[----:B------:R0:W-:Y:S01]  /*11f50*/  LDGSTS.E.BYPASS.LTC128B.128 [R4+0x400], desc[UR36][R2.64], !P3 ;  /* 0x0040000002047fae */ /* 0x0001e2000d901d64 */
[----:B------:R-:W-:-:S03]  /*11f60*/  ISETP.LT.OR P3, PT, R6, 0x11, P1 ;  /* 0x000000110600780c */ /* 0x000fc60000f61670 */
[----:B------:R0:W-:Y:S01]  /*11f70*/  LDGSTS.E.BYPASS.LTC128B.128 [R4+0x4400], desc[UR36][R2.64+0x80], !P4 ;  /* 0x0440008002047fae */ /* 0x0001e2000e101d64 */
[----:B------:R-:W-:Y:S01]  /*11f80*/  ISETP.LT.OR P4, PT, R6, 0x11, P0 ;  /* 0x000000110600780c */ /* 0x000fe20000781670 */
[----:B------:R-:W-:Y:S02]  /*11f90*/  IMAD.MOV.U32 R13, RZ, RZ, R18 ;  /* 0x000000ffff0d7224 */ /* 0x000fe400078e0012 */
[----:B------:R-:W-:-:S10]  /*11fa0*/  IMAD.MOV.U32 R7, RZ, RZ, R14 ;  /* 0x000000ffff077224 */ /* 0x000fd400078e000e */
[----:B0-----:R-:W-:Y:S05]  /*11fb0*/  WARPSYNC.COLLECTIVE R15, `(.L_x_418) ;  /* 0x000000000f087348 */ /* 0x001fea0003c00000 */
[----:B------:R1:W2:Y:S02]  /*11fc0*/  SHFL.IDX P6, R14, R13, R12, R11 ;  /* 0x0000000c0d0e7389 */ /* 0x0002a400000c000b */
[----:B012---:R-:W-:Y:S01]  /*11fd0*/  ENDCOLLECTIVE ;  /* 0x000000000000791b */ /* 0x007fe20003800000 */
.L_x_418:
[----:B------:R-:W-:Y:S02]  /*11fe0*/  IMAD.MOV.U32 R13, RZ, RZ, R23 ;  /* 0x000000ffff0d7224 */ /* 0x000fe400078e0017 */
[----:B------:R-:W-:Y:S01]  /*11ff0*/  IMAD.MOV.U32 R12, RZ, RZ, 0x2 ;  /* 0x00000002ff0c7424 */ /* 0x000fe200078e00ff */
[----:B------:R-:W-:-:S07]  /*12000*/  MOV R10, R14 ;  /* 0x0000000e000a7202 */ /* 0x000fce0000000f00 */
[----:B------:R-:W-:Y:S05]  /*12010*/  WARPSYNC.COLLECTIVE R15, `(.L_x_419) ;  /* 0x000000000f087348 */ /* 0x000fea0003c00000 */
[----:B------:R0:W1:Y:S02]  /*12020*/  SHFL.IDX P6, R14, R13, R12, R11 ;  /* 0x0000000c0d0e7389 */ /* 0x00006400000c000b */
[----:B01----:R-:W-:Y:S01]  /*12030*/  ENDCOLLECTIVE ;  /* 0x000000000000791b */ /* 0x003fe20003800000 */
.L_x_419:
[----:B------:R-:W-:-:S05]  /*12040*/  IADD3 R2, P2, R10, R5, RZ ;  /* 0x000000050a027210 */ /* 0x000fca0007f5e0ff */
[----:B------:R-:W-:-:S05]  /*12050*/  IMAD.X R3, RZ, RZ, R7, P2 ;  /* 0x000000ffff037224 */ /* 0x000fca00010e0607 */
[----:B------:R-:W-:Y:S01]  /*12060*/  @!PT LDS RZ, [RZ] ;  /* 0x00000000fffff984 */ /* 0x000fe20000000800 */
[----:B------:R-:W-:Y:S01]  /*12070*/  @!PT LDS RZ, [RZ] ;  /* 0x00000000fffff984 */ /* 0x000fe20000000800 */
[----:B------:R-:W-:Y:S01]  /*12080*/  @!PT LDS RZ, [RZ] ;  /* 0x00000000fffff984 */ /* 0x000fe20000000800 */
[----:B------:R0:W-:Y:S01]  /*12090*/  LDGSTS.E.BYPASS.LTC128B.128 [R4+0xc00], desc[UR36][R2.64], !P3 ;  /* 0x00c0000002047fae */ /* 0x0001e2000d901d64 */
[C---:B------:R-:W-:Y:S01]  /*120a0*/  ISETP.LT.OR P3, PT, R6.reuse, 0x21, P1 ;  /* 0x000000210600780c */ /* 0x040fe20000f61670 */
[----:B------:R-:W-:Y:S02]  /*120b0*/  IMAD.MOV.U32 R13, RZ, RZ, R18 ;  /* 0x000000ffff0d7224 */ /* 0x000fe400078e0012 */
[----:B------:R0:W-:Y:S01]  /*120c0*/  LDGSTS.E.BYPASS.LTC128B.128 [R4+0x4c00], desc[UR36][R2.64+0x80], !P4 ;  /* 0x04c0008002047fae */ /* 0x0001e2000e101d64 */
[----:B------:R-:W-:Y:S01]  /*120d0*/  ISETP.LT.OR P4, PT, R6, 0x21, P0 ;  /* 0x000000210600780c */ /* 0x000fe20000781670 */
[----:B------:R-:W-:-:S12]  /*120e0*/  IMAD.MOV.U32 R8, RZ, RZ, R14 ;  /* 0x000000ffff087224 */ /* 0x000fd800078e000e */
[----:B0-----:R-:W-:Y:S05]  /*120f0*/  WARPSYNC.COLLECTIVE R15, `(.L_x_420) ;  /* 0x000000000f087348 */ /* 0x001fea0003c00000 */
[----:B------:R1:W2:Y:S02]  /*12100*/  SHFL.IDX P6, R14, R13, R12, R11 ;  /* 0x0000000c0d0e7389 */ /* 0x0002a400000c000b */
[----:B012---:R-:W-:Y:S01]  /*12110*/  ENDCOLLECTIVE ;  /* 0x000000000000791b */ /* 0x007fe20003800000 */
.L_x_420:
[----:B------:R-:W-:Y:S02]  /*12120*/  IMAD.MOV.U32 R13, RZ, RZ, R23 ;  /* 0x000000ffff0d7224 */ /* 0x000fe400078e0017 */
[----:B------:R-:W-:Y:S01]  /*12130*/  IMAD.MOV.U32 R12, RZ, RZ, 0x3 ;  /* 0x00000003ff0c7424 */ /* 0x000fe200078e00ff */
[----:B------:R-:W-:-:S13]  /*12140*/  IADD3 R2, P2, R14, R5, RZ ;  /* 0x000000050e027210 */ /* 0x000fda0007f5e0ff */
[----:B------:R-:W-:Y:S05]  /*12150*/  WARPSYNC.COLLECTIVE R15, `(.L_x_421) ;  /* 0x000000000f087348 */ /* 0x000fea0003c00000 */
[----:B------:R0:W1:Y:S02]  /*12160*/  SHFL.IDX P6, R14, R13, R12, R11 ;  /* 0x0000000c0d0e7389 */ /* 0x00006400000c000b */
[----:B01----:R-:W-:Y:S01]  /*12170*/  ENDCOLLECTIVE ;  /* 0x000000000000791b */ /* 0x003fe20003800000 */
.L_x_421:
        /* <DEDUP_REMOVED lines=13> */
.L_x_422:
[----:B------:R-:W-:Y:S02]  /*12250*/  IMAD.MOV.U32 R13, RZ, RZ, R23 ;  /* 0x000000ffff0d7224 */ /* 0x000fe400078e0017 */
[----:B------:R-:W-:Y:S01]  /*12260*/  IMAD.MOV.U32 R12, RZ, RZ, 0x4 ;  /* 0x00000004ff0c7424 */ /* 0x000fe200078e00ff */
[----:B------:R-:W-:-:S13]  /*12270*/  IADD3 R2, P2, R14, R5, RZ ;  /* 0x000000050e027210 */ /* 0x000fda0007f5e0ff */
[----:B------:R-:W-:Y:S05]  /*12280*/  WARPSYNC.COLLECTIVE R15, `(.L_x_423) ;  /* 0x000000000f087348 */ /* 0x000fea0003c00000 */
[----:B------:R0:W1:Y:S02]  /*12290*/  SHFL.IDX P6, R14, R13, R12, R11 ;  /* 0x0000000c0d0e7389 */ /* 0x00006400000c000b */
[----:B01----:R-:W-:Y:S01]  /*122a0*/  ENDCOLLECTIVE ;  /* 0x000000000000791b */ /* 0x003fe20003800000 */
.L_x_423:
[----:B------:R-:W-:-:S05]  /*122b0*/  IMAD.X R3, RZ, RZ, R7, P2 ;  /* 0x000000ffff037224 */ /* 0x000fca00010e0607 */
        /* <DEDUP_REMOVED lines=12> */
.L_x_424:
[----:B------:R-:W-:Y:S02]  /*12380*/  IMAD.MOV.U32 R13, RZ, RZ, R23 ;  /* 0x000000ffff0d7224 */ /* 0x000fe400078e0017 */
[----:B------:R-:W-:Y:S02]  /*12390*/  IMAD.MOV.U32 R12, RZ, RZ, 0x5 ;  /* 0x00000005ff0c7424 */ /* 0x000fe400078e00ff */
[----:B------:R-:W-:-:S07]  /*123a0*/  IMAD.MOV.U32 R10, RZ, RZ, R14 ;  /* 0x000000ffff0a7224 */ /* 0x000fce00078e000e */
[----:B------:R-:W-:Y:S05]  /*123b0*/  WARPSYNC.COLLECTIVE R15, `(.L_x_425) ;  /* 0x000000000f087348 */ /* 0x000fea0003c00000 */
[----:B------:R0:W1:Y:S02]  /*123c0*/  SHFL.IDX P6, R14, R13, R12, R11 ;  /* 0x0000000c0d0e7389 */ /* 0x00006400000c000b */
[----:B01----:R-:W-:Y:S01]  /*123d0*/  ENDCOLLECTIVE ;  /* 0x000000000000791b */ /* 0x003fe20003800000 */
.L_x_425:
[----:B------:R-:W-:-:S05]  /*123e0*/  IADD3 R2, P2, R10, R5, RZ ;  /* 0x000000050a027210 */ /* 0x000fca0007f5e0ff */
[----:B------:R-:W-:-:S05]  /*123f0*/  IMAD.X R3, RZ, RZ, R8, P2 ;  /* 0x000000ffff037224 */ /* 0x000fca00010e0608 */
        /* <DEDUP_REMOVED lines=12> */
.L_x_426:
[----:B------:R-:W-:Y:S02]  /*124c0*/  IMAD.MOV.U32 R13, RZ, RZ, R23 ;  /* 0x000000ffff0d7224 */ /* 0x000fe400078e0017 */
[----:B------:R-:W-:Y:S01]  /*124d0*/  IMAD.MOV.U32 R12, RZ, RZ, 0x6 ;  /* 0x00000006ff0c7424 */ /* 0x000fe200078e00ff */
[----:B------:R-:W-:-:S13]  /*124e0*/  IADD3 R2, P2, R14, R5, RZ ;  /* 0x000000050e027210 */ /* 0x000fda0007f5e0ff */
[----:B------:R-:W-:Y:S05]  /*124f0*/  WARPSYNC.COLLECTIVE R15, `(.L_x_427) ;  /* 0x000000000f087348 */ /* 0x000fea0003c00000 */
[----:B------:R0:W1:Y:S02]  /*12500*/  SHFL.IDX P6, R14, R13, R12, R11 ;  /* 0x0000000c0d0e7389 */ /* 0x00006400000c000b */
[----:B01----:R-:W-:Y:S01]  /*12510*/  ENDCOLLECTIVE ;  /* 0x000000000000791b */ /* 0x003fe20003800000 */
.L_x_427:
        /* <DEDUP_REMOVED lines=13> */
.L_x_428:
[----:B------:R-:W-:Y:S01]  /*125f0*/  IMAD.MOV.U32 R13, RZ, RZ, R23 ;  /* 0x000000ffff0d7224 */ /* 0x000fe200078e0017 */
[----:B------:R-:W-:Y:S01]  /*12600*/  MOV R12, 0x7 ;  /* 0x00000007000c7802 */ /* 0x000fe20000000f00 */
[----:B------:R-:W-:-:S07]  /*12610*/  IMAD.MOV.U32 R10, RZ, RZ, R14 ;  /* 0x000000ffff0a7224 */ /* 0x000fce00078e000e */
[----:B------:R-:W-:Y:S05]  /*12620*/  WARPSYNC.COLLECTIVE R15, `(.L_x_429) ;  /* 0x000000000f087348 */ /* 0x000fea0003c00000 */
[----:B------:R0:W1:Y:S02]  /*12630*/  SHFL.IDX P6, R14, R13, R12, R11 ;  /* 0x0000000c0d0e7389 */ /* 0x00006400000c000b */
[----:B01----:R-:W-:Y:S01]  /*12640*/  ENDCOLLECTIVE ;  /* 0x000000000000791b */ /* 0x003fe20003800000 */
.L_x_429:
        /* <DEDUP_REMOVED lines=12> */
.L_x_430:
[----:B------:R-:W-:Y:S05]  /*12710*/  BRA `(.L_x_431) ;  /* 0xffffffb400f07947 */ /* 0x000fea000383ffff */
.L_x_311:
        /* <DEDUP_REMOVED lines=8> */
.L_x_433:
[----:B------:R-:W-:Y:S05]  /*127a0*/  BSYNC B0 ;  /* 0x0000000000007941 */ /* 0x000fea0003800000 */
.L_x_432:
[----:B------:R-:W-:Y:S02]  /*127b0*/  IMAD.MOV.U32 R13, RZ, RZ, R16 ;  /* 0x000000ffff0d7224 */ /* 0x000fe400078e0010 */
[----:B------:R-:W-:Y:S02]  /*127c0*/  IMAD.MOV.U32 R12, RZ, RZ, 0x1 ;  /* 0x00000001ff0c7424 */ /* 0x000fe400078e00ff */
[----:B------:R-:W-:Y:S02]  /*127d0*/  IMAD.MOV.U32 R11, RZ, RZ, 0x1f ;  /* 0x0000001fff0b7424 */ /* 0x000fe400078e00ff */
[----:B------:R-:W-:Y:S02]  /*127e0*/  IMAD.MOV.U32 R15, RZ, RZ, -0x1 ;  /* 0xffffffffff0f7424 */ /* 0x000fe400078e00ff */
[----:B------:R-:W-:Y:S02]  /*127f0*/  IMAD.IADD R7, R19, 0x1, R9 ;  /* 0x0000000113077824 */ /* 0x000fe400078e0209 */
[----:B------:R-:W-:-:S07]  /*12800*/  IMAD.MOV.U32 R0, RZ, RZ, R14 ;  /* 0x000000ffff007224 */ /* 0x000fce00078e000e */
[----:B------:R-:W-:Y:S05]  /*12810*/  WARPSYNC.COLLECTIVE R15, `(.L_x_434) ;  /* 0x000000000f087348 */ /* 0x000fea0003c00000 */
[----:B------:R0:W1:Y:S02]  /*12820*/  SHFL.IDX P6, R14, R13, R12, R11 ;  /* 0x0000000c0d0e7389 */ /* 0x00006400000c000b */
[----:B01----:R-:W-:Y:S01]  /*12830*/  ENDCOLLECTIVE ;  /* 0x000000000000791b */ /* 0x003fe20003800000 */
.L_x_434:
[----:B------:R-:W-:Y:S02]  /*12840*/  ULDC UR4, c[0x0][0xc3c] ;  /* 0x00030f0000047ab9 */ /* 0x000fe40000000800 */
[----:B------:R-:W-:-:S13]  /*12850*/  ISETP.GE.OR P1, PT, R7, UR4, !P0 ;  /* 0x0000000407007c0c */ /* 0x000fda000c726670 */
[----:B------:R-:W0:Y:S08]  /*12860*/  @!P1 LDC.64 R2, c[0x0][0xc80] ;  /* 0x00032000ff029b82 */ /* 0x000e300000000a00 */
[----:B------:R-:W1:Y:S01]  /*12870*/  @!P1 LDC.64 R4, c[0x0][0xc78] ;  /* 0x00031e00ff049b82 */ /* 0x000e620000000a00 */
[----:B------:R-:W-:Y:S02]  /*12880*/  IMAD.MOV.U32 R11, RZ, RZ, RZ ;  /* 0x000000ffff0b7224 */ /* 0x000fe400078e00ff */
[----:B------:R-:W-:-:S02]  /*12890*/  IMAD.MOV.U32 R8, RZ, RZ, R14 ;  /* 0x000000ffff087224 */ /* 0x000fc400078e000e */
[----:B0-----:R-:W-:-:S05]  /*128a0*/  @!P1 IMAD.WIDE R2, R7, 0x4, R2 ;  /* 0x0000000407029825 */ /* 0x001fca00078e0202 */
[----:B------:R1:W2:Y:S02]  /*128b0*/  @!P1 LDG.E R6, desc[UR36][R2.64] ;  /* 0x0000002402069981 */ /* 0x0002a4000c1e1900 */
[----:B-1----:R-:W-:-:S05]  /*128c0*/  @!P1 IMAD.WIDE R2, R7, 0x4, R4 ;  /* 0x0000000407029825 */ /* 0x002fca00078e0204 */
[----:B------:R-:W3:Y:S01]  /*128d0*/  @!P1 LDG.E R5, desc[UR36][R2.64] ;  /* 0x0000002402059981 */ /* 0x000ee2000c1e1900 */
[----:B------:R-:W-:Y:S01]  /*128e0*/  IMAD.MOV.U32 R7, RZ, RZ, RZ ;  /* 0x000000ffff077224 */ /* 0x000fe200078e00ff */
[C---:B------:R-:W-:Y:S01]  /*128f0*/  ISETP.GE.U32.AND P2, PT, R9.reuse, 0x2, PT ;  /* 0x000000020900780c */ /* 0x040fe20003f46070 */
[----:B------:R-:W-:Y:S01]  /*12900*/  IMAD.MOV.U32 R4, RZ, RZ, RZ ;  /* 0x000000ffff047224 */ /* 0x000fe200078e00ff */
[C---:B------:R-:W-:Y:S02]  /*12910*/  ISETP.GE.U32.AND P3, PT, R9.reuse, 0x4, PT ;  /* 0x000000040900780c */ /* 0x040fe40003f66070 */
[C---:B------:R-:W-:Y:S02]  /*12920*/  ISETP.GE.U32.AND P4, PT, R9.reuse, 0x8, PT ;  /* 0x000000080900780c */ /* 0x040fe40003f86070 */
[----:B------:R-:W-:Y:S02]  /*12930*/  ISETP.GE.U32.AND P5, PT, R9, 0x10, PT ;  /* 0x000000100900780c */ /* 0x000fe40003fa6070 */
[----:B--2---:R-:W-:Y:S01]  /*12940*/  @!P1 MOV R7, R6 ;  /* 0x0000000600079202 */ /* 0x004fe20000000f00 */
[----:B------:R-:W-:-:S02]  /*12950*/  IMAD.MOV.U32 R6, RZ, RZ, RZ ;  /* 0x000000ffff067224 */ /* 0x000fc400078e00ff */
[----:B---3--:R-:W-:Y:S01]  /*12960*/  @!P1 IMAD.MOV.U32 R4, RZ, RZ, R5 ;  /* 0x000000ffff049224 */ /* 0x008fe200078e0005 */
[----:B------:R-:W-:-:S03]  /*12970*/  ISETP.NE.AND P1, PT, R9, RZ, PT ;  /* 0x000000ff0900720c */ /* 0x000fc60003f25270 */
[----:B------:R-:W-:-:S10]  /*12980*/  IMAD R13, R4, R7, RZ ;  /* 0x00000007040d7224 */ /* 0x000fd400078e02ff */
[----:B------:R-:W-:Y:S05]  /*12990*/  WARPSYNC.COLLECTIVE R15, `(.L_x_435) ;  /* 0x000000000f087348 */ /* 0x000fea0003c00000 */
[----:B------:R0:W1:Y:S02]  /*129a0*/  SHFL.UP P6, R14, R13, R12, R11 ;  /* 0x0400000c0d0e7389 */ /* 0x00006400000c000b */
[----:B01----:R-:W-:Y:S01]  /*129b0*/  ENDCOLLECTIVE ;  /* 0x000000000000791b */ /* 0x003fe20003800000 */
.L_x_435:
[----:B------:R-:W-:Y:S01]  /*129c0*/  IMAD.MOV.U32 R12, RZ, RZ, 0x2 ;  /* 0x00000002ff0c7424 */ /* 0x000fe200078e00ff */
[----:B------:R-:W-:-:S05]  /*129d0*/  SEL R14, R14, RZ, P1 ;  /* 0x000000ff0e0e7207 */ /* 0x000fca0000800000 */
[----:B------:R-:W-:-:S04]  /*129e0*/  IMAD.IADD R5, R13, 0x1, R14 ;  /* 0x000000010d057824 */ /* 0x000fc800078e020e */
[----:B------:R-:W-:-:S07]  /*129f0*/  IMAD.MOV.U32 R13, RZ, RZ, R5 ;  /* 0x000000ffff0d7224 */ /* 0x000fce00078e0005 */
[----:B------:R-:W-:Y:S05]  /*12a00*/  WARPSYNC.COLLECTIVE R15, `(.L_x_436) ;  /* 0x000000000f087348 */ /* 0x000fea0003c00000 */
[----:B------:R0:W1:Y:S02]  /*12a10*/  SHFL.UP P6, R14, R13, R12, R11 ;  /* 0x0400000c0d0e7389 */ /* 0x00006400000c000b */
[----:B01----:R-:W-:Y:S01]  /*12a20*/  ENDCOLLECTIVE ;  /* 0x000000000000791b */ /* 0x003fe20003800000 */
.L_x_436:
[----:B------:R-:W-:Y:S01]  /*12a30*/  IMAD.MOV.U32 R12, RZ, RZ, 0x4 ;  /* 0x00000004ff0c7424 */ /* 0x000fe200078e00ff */
[----:B------:R-:W-:-:S05]  /*12a40*/  SEL R2, R14, RZ, P2 ;  /* 0x000000ff0e027207 */ /* 0x000fca0001000000 */
[----:B------:R-:W-:-:S04]  /*12a50*/  IMAD.IADD R2, R5, 0x1, R2 ;  /* 0x0000000105027824 */ /* 0x000fc800078e0202 */
[----:B------:R-:W-:-:S07]  /*12a60*/  IMAD.MOV.U32 R13, RZ, RZ, R2 ;  /* 0x000000ffff0d7224 */ /* 0x000fce00078e0002 */
[----:B------:R-:W-:Y:S05]  /*12a70*/  WARPSYNC.COLLECTIVE R15, `(.L_x_437) ;  /* 0x000000000f087348 */ /* 0x000fea0003c00000 */
[----:B------:R0:W1:Y:S02]  /*12a80*/  SHFL.UP P6, R14, R13, R12, R11 ;  /* 0x0400000c0d0e7389 */ /* 0x00006400000c000b */
[----:B01----:R-:W-:Y:S01]  /*12a90*/  ENDCOLLECTIVE ;  /* 0x000000000000791b */ /* 0x003fe20003800000 */
.L_x_437:
[----:B------:R-:W-:Y:S01]  /*12aa0*/  IMAD.MOV.U32 R12, RZ, RZ, 0x8 ;  /* 0x00000008ff0c7424 */ /* 0x000fe200078e00ff */
[----:B------:R-:W-:-:S05]  /*12ab0*/  SEL R3, R14, RZ, P3 ;  /* 0x000000ff0e037207 */ /* 0x000fca0001800000 */
[----:B------:R-:W-:-:S04]  /*12ac0*/  IMAD.IADD R3, R2, 0x1, R3 ;  /* 0x0000000102037824 */ /* 0x000fc800078e0203 */
[----:B------:R-:W-:-:S07]  /*12ad0*/  IMAD.MOV.U32 R13, RZ, RZ, R3 ;  /* 0x000000ffff0d7224 */ /* 0x000fce00078e0003 */
[----:B------:R-:W-:Y:S05]  /*12ae0*/  WARPSYNC.COLLECTIVE R15, `(.L_x_438) ;  /* 0x000000000f087348 */ /* 0x000fea0003c00000 */
[----:B------:R0:W1:Y:S02]  /*12af0*/  SHFL.UP P6, R14, R13, R12, R11 ;  /* 0x0400000c0d0e7389 */ /* 0x00006400000c000b */
[----:B01----:R-:W-:Y:S01]  /*12b00*/  ENDCOLLECTIVE ;  /* 0x000000000000791b */ /* 0x003fe20003800000 */
.L_x_438:
[----:B------:R-:W-:Y:S02]  /*12b10*/  MOV R12, 0x10 ;  /* 0x00000010000c7802 */ /* 0x000fe40000000f00 */
[----:B------:R-:W-:-:S05]  /*12b20*/  SEL R14, R14, RZ, P4 ;  /* 0x000000ff0e0e7207 */ /* 0x000fca0002000000 */
[----:B------:R-:W-:-:S04]  /*12b30*/  IMAD.IADD R5, R3, 0x1, R14 ;  /* 0x0000000103057824 */ /* 0x000fc800078e020e */
[----:B------:R-:W-:-:S07]  /*12b40*/  IMAD.MOV.U32 R13, RZ, RZ, R5 ;  /* 0x000000ffff0d7224 */ /* 0x000fce00078e0005 */
[----:B------:R-:W-:Y:S05]  /*12b50*/  WARPSYNC.COLLECTIVE R15, `(.L_x_439) ;  /* 0x000000000f087348 */ /* 0x000fea0003c00000 */
[----:B------:R0:W1:Y:S02]  /*12b60*/  SHFL.UP P6, R14, R13, R12, R11 ;  /* 0x0400000c0d0e7389 */ /* 0x00006400000c000b */
[----:B01----:R-:W-:Y:S01]  /*12b70*/  ENDCOLLECTIVE ;  /* 0x000000000000791b */ /* 0x003fe20003800000 */
.L_x_439:
[----:B------:R-:W-:Y:S02]  /*12b80*/  IMAD.MOV.U32 R12, RZ, RZ, 0x1f ;  /* 0x0000001fff0c7424 */ /* 0x000fe400078e00ff */
[----:B------:R-:W-:Y:S01]  /*12b90*/  IMAD.MOV.U32 R11, RZ, RZ, 0x1f ;  /* 0x0000001fff0b7424 */ /* 0x000fe200078e00ff */
[----:B------:R-:W-:-:S05]  /*12ba0*/  SEL R2, R14, RZ, P5 ;  /* 0x000000ff0e027207 */ /* 0x000fca0002800000 */
[----:B------:R-:W-:-:S04]  /*12bb0*/  IMAD.IADD R2, R5, 0x1, R2 ;  /* 0x0000000105027824 */ /* 0x000fc800078e0202 */
[----:B------:R-:W-:-:S07]  /*12bc0*/  IMAD.MOV.U32 R13, RZ, RZ, R2 ;  /* 0x000000ffff0d7224 */ /* 0x000fce00078e0002 */
[----:B------:R-:W-:Y:S05]  /*12bd0*/  WARPSYNC.COLLECTIVE R15, `(.L_x_440) ;  /* 0x000000000f087348 */ /* 0x000fea0003c00000 */
[----:B------:R0:W1:Y:S02]  /*12be0*/  SHFL.IDX P6, R14, R13, R12, R11 ;  /* 0x0000000c0d0e7389 */ /* 0x00006400000c000b */
[----:B01----:R-:W-:Y:S01]  /*12bf0*/  ENDCOLLECTIVE ;  /* 0x000000000000791b */ /* 0x003fe20003800000 */
.L_x_440:
[----:B------:R-:W-:Y:S05]  /*12c00*/  BRA `(.L_x_441) ;  /* 0xffffffb800007947 */ /* 0x000fea000383ffff */
.L_x_314:
[----:B------:R-:W-:Y:S01]  /*12c10*/  BSSY B0, `(.L_x_442) ;  /* 0x0000007000007945 */ /* 0x000fe20003800000 */
[----:B------:R-:W-:Y:S02]  /*12c20*/  IMAD.MOV.U32 R12, RZ, RZ, 0x1 ;  /* 0x00000001ff0c7424 */ /* 0x000fe400078e00ff */
[----:B------:R-:W-:Y:S02]  /*12c30*/  IMAD.MOV.U32 R11, RZ, RZ, RZ ;  /* 0x000000ffff0b7224 */ /* 0x000fe400078e00ff */
[----:B------:R-:W-:-:S07]  /*12c40*/  IMAD.MOV.U32 R15, RZ, RZ, -0x1 ;  /* 0xffffffffff0f7424 */ /* 0x000fce00078e00ff */
[----:B------:R-:W-:Y:S05]  /*12c50*/  WARPSYNC.COLLECTIVE R15, `(.L_x_443) ;  /* 0x000000000f087348 */ /* 0x000fea0003c00000 */
[----:B------:R0:W1:Y:S02]  /*12c60*/  SHFL.UP P6, R14, R13, R12, R11 ;  /* 0x0400000c0d0e7389 */ /* 0x00006400000c000b */
[----:B01----:R-:W-:Y:S01]  /*12c70*/  ENDCOLLECTIVE ;  /* 0x000000000000791b */ /* 0x003fe20003800000 */
.L_x_443:
[----:B------:R-:W-:Y:S05]  /*12c80*/  BSYNC B0 ;  /* 0x0000000000007941 */ /* 0x000fea0003800000 */
.L_x_442:
[----:B------:R-:W-:Y:S01]  /*12c90*/  SEL R14, R14, RZ, P1 ;  /* 0x000000ff0e0e7207 */ /* 0x000fe20000800000 */
[----:B------:R-:W-:Y:S02]  /*12ca0*/  IMAD.MOV.U32 R12, RZ, RZ, 0x2 ;  /* 0x00000002ff0c7424 */ /* 0x000fe400078e00ff */
[----:B------:R-:W-:Y:S02]  /*12cb0*/  IMAD.MOV.U32 R11, RZ, RZ, RZ ;  /* 0x000000ffff0b7224 */ /* 0x000fe400078e00ff */
[----:B------:R-:W-:Y:S02]  /*12cc0*/  IMAD.IADD R13, R13, 0x1, R14 ;  /* 0x000000010d0d7824 */ /* 0x000fe400078e020e */
[----:B------:R-:W-:-:S07]  /*12cd0*/  IMAD.MOV.U32 R15, RZ, RZ, -0x1 ;  /* 0xffffffffff0f7424 */ /* 0x000fce00078e00ff */
[----:B------:R-:W-:Y:S05]  /*12ce0*/  WARPSYNC.COLLECTIVE R15, `(.L_x_444) ;  /* 0x000000000f087348 */ /* 0x000fea0003c00000 */
[----:B------:R0:W1:Y:S02]  /*12cf0*/  SHFL.UP P6, R14, R13, R12, R11 ;  /* 0x0400000c0d0e7389 */ /* 0x00006400000c000b */
[----:B01----:R-:W-:Y:S01]  /*12d00*/  ENDCOLLECTIVE ;  /* 0x000000000000791b */ /* 0x003fe20003800000 */
.L_x_444:
[----:B------:R-:W-:Y:S02]  /*12d10*/  MOV R12, 0x4 ;  /* 0x00000004000c7802 */ /* 0x000fe40000000f00 */
[----:B------:R-:W-:-:S05]  /*12d20*/  SEL R2, R14, RZ, P2 ;  /* 0x000000ff0e027207 */ /* 0x000fca0001000000 */
[----:B------:R-:W-:-:S04]  /*12d30*/  IMAD.IADD R2, R13, 0x1, R2 ;  /* 0x000000010d027824 */ /* 0x000fc800078e0202 */
[----:B------:R-:W-:-:S07]  /*12d40*/  IMAD.MOV.U32 R13, RZ, RZ, R2 ;  /* 0x000000ffff0d7224 */ /* 0x000fce00078e0002 */
[----:B------:R-:W-:Y:S05]  /*12d50*/  WARPSYNC.COLLECTIVE R15, `(.L_x_445) ;  /* 0x000000000f087348 */ /* 0x000fea0003c00000 */
[----:B------:R0:W1:Y:S02]  /*12d60*/  SHFL.UP P6, R14, R13, R12, R11 ;  /* 0x0400000c0d0e7389 */ /* 0x00006400000c000b */
[----:B01----:R-:W-:Y:S01]  /*12d70*/  ENDCOLLECTIVE ;  /* 0x000000000000791b */ /* 0x003fe20003800000 */
.L_x_445:
[----:B------:R-:W-:Y:S01]  /*12d80*/  IMAD.MOV.U32 R12, RZ, RZ, 0x8 ;  /* 0x00000008ff0c7424 */ /* 0x000fe200078e00ff */
[----:B------:R-:W-:-:S05]  /*12d90*/  SEL R3, R14, RZ, P3 ;  /* 0x000000ff0e037207 */ /* 0x000fca0001800000 */
[----:B------:R-:W-:-:S04]  /*12da0*/  IMAD.IADD R3, R2, 0x1, R3 ;  /* 0x0000000102037824 */ /* 0x000fc800078e0203 */
[----:B------:R-:W-:-:S07]  /*12db0*/  IMAD.MOV.U32 R13, RZ, RZ, R3 ;  /* 0x000000ffff0d7224 */ /* 0x000fce00078e0003 */
[----:B------:R-:W-:Y:S05]  /*12dc0*/  WARPSYNC.COLLECTIVE R15, `(.L_x_446) ;  /* 0x000000000f087348 */ /* 0x000fea0003c00000 */
[----:B------:R0:W1:Y:S02]  /*12dd0*/  SHFL.UP P6, R14, R13, R12, R11 ;  /* 0x0400000c0d0e7389 */ /* 0x00006400000c000b */
[----:B01----:R-:W-:Y:S01]  /*12de0*/  ENDCOLLECTIVE ;  /* 0x000000000000791b */ /* 0x003fe20003800000 */
.L_x_446:
[----:B------:R-:W-:Y:S01]  /*12df0*/  IMAD.MOV.U32 R12, RZ, RZ, 0x10 ;  /* 0x00000010ff0c7424 */ /* 0x000fe200078e00ff */
[----:B------:R-:W-:-:S05]  /*12e00*/  SEL R14, R14, RZ, P4 ;  /* 0x000000ff0e0e7207 */ /* 0x000fca0002000000 */
[----:B------:R-:W-:-:S04]  /*12e10*/  IMAD.IADD R5, R3, 0x1, R14 ;  /* 0x0000000103057824 */ /* 0x000fc800078e020e */
[----:B------:R-:W-:-:S07]  /*12e20*/  IMAD.MOV.U32 R13, RZ, RZ, R5 ;  /* 0x000000ffff0d7224 */ /* 0x000fce00078e0005 */
[----:B------:R-:W-:Y:S05]  /*12e30*/  WARPSYNC.COLLECTIVE R15, `(.L_x_447) ;  /* 0x000000000f087348 */ /* 0x000fea0003c00000 */
[----:B------:R0:W1:Y:S02]  /*12e40*/  SHFL.UP P6, R14, R13, R12, R11 ;  /* 0x0400000c0d0e7389 */ /* 0x00006400000c000b */
[----:B01----:R-:W-:Y:S01]  /*12e50*/  ENDCOLLECTIVE ;  /* 0x000000000000791b */ /* 0x003fe20003800000 */
.L_x_447:
        /* <DEDUP_REMOVED lines=8> */
.L_x_448:
[----:B------:R-:W-:Y:S05]  /*12ee0*/  BRA `(.L_x_449) ;  /* 0xffffffb400ec7947 */ /* 0x000fea000383ffff */
.L_x_316:
[----:B------:R-:W-:Y:S01]  /*12ef0*/  BSSY B0, `(.L_x_450) ;  /* 0x0000006000007945 */ /* 0x000fe20003800000 */
[----:B------:R-:W-:Y:S01]  /*12f00*/  PLOP3.LUT P6, PT, P6, PT, PT, 0x8, 0x0 ;  /* 0x000000000000781c */ /* 0x000fe200037ce170 */
[----:B------:R-:W-:-:S12]  /*12f10*/  IMAD.MOV.U32 R15, RZ, RZ, -0x1 ;  /* 0xffffffffff0f7424 */ /* 0x000fd800078e00ff */
[----:B0-----:R-:W-:Y:S05]  /*12f20*/  WARPSYNC.COLLECTIVE R15, `(.L_x_451) ;  /* 0x000000000f087348 */ /* 0x001fea0003c00000 */
[----:B------:R-:W-:Y:S01]  /*12f30*/  VOTE.ANY R14, PT, P6 ;  /* 0x00000000000e7806 */ /* 0x000fe200030e0100 */
[----:B0-----:R-:W-:Y:S06]  /*12f40*/  ENDCOLLECTIVE ;  /* 0x000000000000791b */ /* 0x001fec0003800000 */
.L_x_451:
[----:B------:R-:W-:Y:S05]  /*12f50*/  BSYNC B0 ;  /* 0x0000000000007941 */ /* 0x000fea0003800000 */
.L_x_450:
[----:B------:R-:W-:Y:S01]  /*12f60*/  IMAD.MOV.U32 R3, RZ, RZ, R14 ;  /* 0x000000ffff037224 */ /* 0x000fe200078e000e */
[----:B------:R-:W-:Y:S01]  /*12f70*/  MOV R11, 0x1f ;  /* 0x0000001f000b7802 */ /* 0x000fe20000000f00 */
[----:B------:R-:W-:Y:S02]  /*12f80*/  IMAD.MOV.U32 R13, RZ, RZ, R7 ;  /* 0x000000ffff0d7224 */ /* 0x000fe400078e0007 */
[----:B------:R-:W0:Y:S01]  /*12f90*/  POPC R8, R3 ;  /* 0x0000000300087309 */ /* 0x000e220000000000 */
[----:B------:R-:W-:Y:S02]  /*12fa0*/  IMAD.MOV.U32 R15, RZ, RZ, -0x1 ;  /* 0xffffffffff0f7424 */ /* 0x000fe400078e00ff */
[----:B0-----:R-:W-:-:S07]  /*12fb0*/  IMAD.MOV.U32 R12, RZ, RZ, R8 ;  /* 0x000000ffff0c7224 */ /* 0x001fce00078e0008 */
[----:B------:R-:W-:Y:S05]  /*12fc0*/  WARPSYNC.COLLECTIVE R15, `(.L_x_452) ;  /* 0x000000000f087348 */ /* 0x000fea0003c00000 */
[----:B------:R0:W1:Y:S02]  /*12fd0*/  SHFL.IDX P6, R14, R13, R12, R11 ;  /* 0x0000000c0d0e7389 */ /* 0x00006400000c000b */
[----:B01----:R-:W-:Y:S01]  /*12fe0*/  ENDCOLLECTIVE ;  /* 0x000000000000791b */ /* 0x003fe20003800000 */
.L_x_452:
[----:B------:R-:W-:Y:S02]  /*12ff0*/  IMAD.MOV.U32 R13, RZ, RZ, R4 ;  /* 0x000000ffff0d7224 */ /* 0x000fe400078e0004 */
[----:B------:R-:W-:-:S07]  /*13000*/  IMAD.MOV.U32 R7, RZ, RZ, R14 ;  /* 0x000000ffff077224 */ /* 0x000fce00078e000e */
[----:B------:R-:W-:Y:S05]  /*13010*/  WARPSYNC.COLLECTIVE R15, `(.L_x_453) ;  /* 0x000000000f087348 */ /* 0x000fea0003c00000 */
[----:B------:R0:W1:Y:S02]  /*13020*/  SHFL.IDX P6, R14, R13, R12, R11 ;  /* 0x0000000c0d0e7389 */ /* 0x00006400000c000b */
[----:B01----:R-:W-:Y:S01]  /*13030*/  ENDCOLLECTIVE ;  /* 0x000000000000791b */ /* 0x003fe20003800000 */
.L_x_453:
[----:B------:R-:W-:Y:S01]  /*13040*/  IMAD.MOV.U32 R4, RZ, RZ, R14 ;  /* 0x000000ffff047224 */ /* 0x000fe200078e000e */
[----:B------:R-:W-:Y:S06]  /*13050*/  BRA `(.L_x_454) ;  /* 0xffffffb400cc7947 */ /* 0x000fec000383ffff */
.L_x_318:
[----:B------:R-:W-:Y:S01]  /*13060*/  BSSY B0, `(.L_x_455) ;  /* 0x0000007000007945 */ /* 0x000fe20003800000 */
[----:B------:R-:W-:Y:S02]  /*13070*/  IMAD.MOV.U32 R13, RZ, RZ, R2 ;  /* 0x000000ffff0d7224 */ /* 0x000fe400078e0002 */
[----:B------:R-:W-:Y:S02]  /*13080*/  IMAD.MOV.U32 R11, RZ, RZ, 0x1f ;  /* 0x0000001fff0b7424 */ /* 0x000fe400078e00ff */
[----:B------:R-:W-:-:S07]  /*13090*/  IMAD.MOV.U32 R15, RZ, RZ, -0x1 ;  /* 0xffffffffff0f7424 */ /* 0x000fce00078e00ff */
[----:B0123--:R-:W-:Y:S05]  /*130a0*/  WARPSYNC.COLLECTIVE R15, `(.L_x_456) ;  /* 0x000000000f087348 */ /* 0x00ffea0003c00000 */
[----:B------:R4:W0:Y:S02]  /*130b0*/  SHFL.IDX P6, R14, R13, R12, R11 ;  /* 0x0000000c0d0e7389 */ /* 0x00082400000c000b */
[----:B01234-:R-:W-:Y:S01]  /*130c0*/  ENDCOLLECTIVE ;  /* 0x000000000000791b */ /* 0x01ffe20003800000 */
.L_x_456:
[----:B------:R-:W-:Y:S05]  /*130d0*/  BSYNC B0 ;  /* 0x0000000000007941 */ /* 0x000fea0003800000 */
.L_x_455:
[----:B------:R-:W-:Y:S01]  /*130e0*/  IMAD.MOV.U32 R6, RZ, RZ, R14 ;  /* 0x000000ffff067224 */ /* 0x000fe200078e000e */
[----:B------:R-:W-:Y:S06]  /*130f0*/  BRA `(.L_x_317) ;  /* 0xffffffb400bc7947 */ /* 0x000fec000383ffff */
.L_x_322:
[----:B0-----:R0:W3:Y:S02]  /*13100*/  SYNCS.PHASECHK.TRANS64.TRYWAIT P0, [R4+URZ+0x28820], R0 ;  /* 0x02882000040075a7 */ /* 0x0010e4000800017f */
[----:B---3--:R-:W-:Y:S05]  /*13110*/  @!P0 NANOSLEEP.SYNCS 0x989680 ;  /* 0x009896800000895d */ /* 0x008fea0003900000 */
[----:B------:R-:W3:Y:S02]  /*13120*/  @!P0 SYNCS.PHASECHK.TRANS64 P0, [R4+URZ+0x28820], R0 ;  /* 0x02882000040085a7 */ /* 0x000ee4000800007f */
[----:B---3--:R-:W-:Y:S05]  /*13130*/  @!P0 BRA `(.L_x_322) ;  /* 0xfffffffc00f08947 */ /* 0x008fea000383ffff */
[----:B------:R-:W-:Y:S05]  /*13140*/  BRA `(.L_x_457) ;  /* 0xffffffbc00147947 */ /* 0x000fea000383ffff */
.L_x_323:
[----:B------:R-:W3:Y:S01]  /*13150*/  S2R R2, SR_TID.X ;  /* 0x0000000000027919 */ /* 0x000ee20000002100 */
[----:B------:R-:W-:Y:S01]  /*13160*/  BSSY B0, `(.L_x_458) ;  /* 0x000000a000007945 */ /* 0x000fe20003800000 */
[----:B------:R-:W-:Y:S02]  /*13170*/  IMAD.MOV.U32 R12, RZ, RZ, RZ ;  /* 0x000000ffff0c7224 */ /* 0x000fe400078e00ff */
[----:B------:R-:W-:Y:S02]  /*13180*/  IMAD.MOV.U32 R11, RZ, RZ, 0x1f ;  /* 0x0000001fff0b7424 */ /* 0x000fe400078e00ff */
[----:B------:R-:W-:Y:S01]  /*13190*/  IMAD.MOV.U32 R15, RZ, RZ, -0x1 ;  /* 0xffffffffff0f7424 */ /* 0x000fe200078e00ff */
[----:B---3--:R-:W-:-:S04]  /*131a0*/  SHF.R.U32.HI R2, RZ, 0x5, R2 ;  /* 0x00000005ff027819 */ /* 0x008fc80000011602 */
[----:B------:R-:W-:-:S05]  /*131b0*/  LOP3.LUT R2, R2, 0x3, RZ, 0xc0, !PT ;  /* 0x0000000302027812 */ /* 0x000fca00078ec0ff */
[----:B------:R-:W-:-:S07]  /*131c0*/  IMAD.MOV.U32 R13, RZ, RZ, R2 ;  /* 0x000000ffff0d7224 */ /* 0x000fce00078e0002 */
[----:B012---:R-:W-:Y:S05]  /*131d0*/  WARPSYNC.COLLECTIVE R15, `(.L_x_459) ;  /* 0x000000000f087348 */ /* 0x007fea0003c00000 */
[----:B------:R3:W4:Y:S02]  /*131e0*/  SHFL.IDX P6, R14, R13, R12, R11 ;  /* 0x0000000c0d0e7389 */ /* 0x00072400000c000b */
[----:B01234-:R-:W-:Y:S01]  /*131f0*/  ENDCOLLECTIVE ;  /* 0x000000000000791b */ /* 0x01ffe20003800000 */
.L_x_459:
[----:B------:R-:W-:Y:S05]  /*13200*/  BSYNC B0 ;  /* 0x0000000000007941 */ /* 0x000fea0003800000 */
.L_x_458:
[----:B------:R-:W-:Y:S05]  /*13210*/  BRA `(.L_x_460) ;  /* 0xffffffb800fc7947 */ /* 0x000fea000383ffff */
.L_x_326:
[----:B------:R-:W-:Y:S01]  /*13220*/  BSSY B1, `(.L_x_461) ;  /* 0x0000006000017945 */ /* 0x000fe20003800000 */
[----:B------:R-:W-:-:S07]  /*13230*/  IMAD.MOV.U32 R15, RZ, RZ, -0x1 ;  /* 0xffffffffff0f7424 */ /* 0x000fce00078e00ff */
[----:B012---:R-:W-:Y:S05]  /*13240*/  WARPSYNC.COLLECTIVE R15, `(.L_x_462) ;  /* 0x000000000f0c7348 */ /* 0x007fea0003c00000 */
[----:B------:R-:W-:Y:S02]  /*13250*/  ELECT P6, UR62, PT ;  /* 0x00000000003e782f */ /* 0x000fe400038c0000 */
[----:B------:R-:W-:Y:S01]  /*13260*/  MOV R14, UR62 ;  /* 0x0000003e000e7c02 */ /* 0x000fe20008000f00 */
[----:B012---:R-:W-:Y:S10]  /*13270*/  ENDCOLLECTIVE ;  /* 0x000000000000791b */ /* 0x007ff40003800000 */
.L_x_462:
[----:B------:R-:W-:Y:S05]  /*13280*/  BSYNC B1 ;  /* 0x0000000000017941 */ /* 0x000fea0003800000 */
.L_x_461:
[----:B------:R-:W-:Y:S05]  /*13290*/  BRA `(.L_x_463) ;  /* 0xffffffb800f47947 */ /* 0x000fea000383ffff */
.L_x_328:
[----:B0-----:R0:W3:Y:S02]  /*132a0*/  SYNCS.PHASECHK.TRANS64.TRYWAIT P1, [R5+URZ+0x28840], R0 ;  /* 0x02884000050075a7 */ /* 0x0010e4000802017f */
[----:B---3--:R-:W-:Y:S05]  /*132b0*/  @!P1 NANOSLEEP.SYNCS 0x989680 ;  /* 0x009896800000995d */ /* 0x008fea0003900000 */
[----:B------:R-:W3:Y:S02]  /*132c0*/  @!P1 SYNCS.PHASECHK.TRANS64 P1, [R5+URZ+0x28840], R0 ;  /* 0x02884000050095a7 */ /* 0x000ee4000802007f */
[----:B---3--:R-:W-:Y:S05]  /*132d0*/  @!P1 BRA `(.L_x_328) ;  /* 0xfffffffc00f09947 */ /* 0x008fea000383ffff */
[----:B------:R-:W-:Y:S05]  /*132e0*/  BRA `(.L_x_464) ;  /* 0xffffffbc00147947 */ /* 0x000fea000383ffff */
.L_x_330:
[----:B---3--:R3:W4:Y:S02]  /*132f0*/  SYNCS.PHASECHK.TRANS64.TRYWAIT P1, [R25+URZ+0x28840], R2 ;  /* 0x02884002190075a7 */ /* 0x008724000802017f */
[----:B----4-:R-:W-:Y:S05]  /*13300*/  @!P1 NANOSLEEP.SYNCS 0x989680 ;  /* 0x009896800000995d */ /* 0x010fea0003900000 */
[----:B------:R-:W4:Y:S02]  /*13310*/  @!P1 SYNCS.PHASECHK.TRANS64 P1, [R25+URZ+0x28840], R2 ;  /* 0x02884002190095a7 */ /* 0x000f24000802007f */
[----:B----4-:R-:W-:Y:S05]  /*13320*/  @!P1 BRA `(.L_x_330) ;  /* 0xfffffffc00f09947 */ /* 0x010fea000383ffff */
[----:B------:R-:W-:Y:S05]  /*13330*/  BRA `(.L_x_465) ;  /* 0xffffffbc00207947 */ /* 0x000fea000383ffff */
.L_x_332:
[----:B----4-:R4:W0:Y:S02]  /*13340*/  SYNCS.PHASECHK.TRANS64.TRYWAIT P1, [R5+URZ+0x28860], R0 ;  /* 0x02886000050075a7 */ /* 0x010824000802017f */
[----:B0-----:R-:W-:Y:S05]  /*13350*/  @!P1 NANOSLEEP.SYNCS 0x989680 ;  /* 0x009896800000995d */ /* 0x001fea0003900000 */
[----:B------:R-:W0:Y:S02]  /*13360*/  @!P1 SYNCS.PHASECHK.TRANS64 P1, [R5+URZ+0x28860], R0 ;  /* 0x02886000050095a7 */ /* 0x000e24000802007f */
[----:B0-----:R-:W-:Y:S05]  /*13370*/  @!P1 BRA `(.L_x_332) ;  /* 0xfffffffc00f09947 */ /* 0x001fea000383ffff */
[----:B------:R-:W-:Y:S05]  /*13380*/  BRA `(.L_x_466) ;  /* 0xffffffbc001c7947 */ /* 0x000fea000383ffff */
.L_x_467:
        /* <DEDUP_REMOVED lines=15> */
.L_x_3543:


//--------------------- .text._ZN7cutlass13device_kernelIN5flash11enable_sm90INS1_16FlashAttnFwdSm90INS1_25CollectiveMainloopFwdSm90ILi2EN4cute5tupleIJNS5_1CILi1EEES8_S8_EEENS6_IJNS7_ILi128EEESA_SA_EEELi128ENS_10bfloat16_tEfNS_4arch4Sm90ELb0ELb0ELb0ELb1ELb1ELb1ELb0ELb1ELb1ELb1ELb1ELb0EEENS1_21CollectiveEpilogueFwdISB_S9_SC_SE_Li256ELb1ELb1ELb1ELb0EEENS1_36VarlenDynamicPersistentTileSchedulerILi128ELi128ELi256ELi128ELb1ELb1ELb1ELb0ELb1ELb1EEEEEEEEEvNT_6ParamsE --------------------------
	.section	.text._ZN7cutlass13device_kernelIN5flash11enable_sm90INS1_16FlashAttnFwdSm90INS1_25CollectiveMainloopFwdSm90ILi2EN4cute5tupleIJNS5_1CILi1EEES8_S8_EEENS6_IJNS7_ILi128EEESA_SA_EEELi128ENS_10bfloat16_tEfNS_4arch4Sm90ELb0ELb0ELb0ELb1ELb1ELb1ELb0ELb1ELb1ELb1ELb1ELb0EEENS1_21CollectiveEpilogueFwdISB_S9_SC_SE_Li256ELb1ELb1ELb1ELb0EEENS1_36VarlenDynamicPersistentTileSchedulerILi128ELi128ELi256ELi128ELb1ELb1ELb1ELb0ELb1ELb1EEEEEEEEEvNT_6ParamsE,"ax",@progbits
	.align	128
.text._ZN7cutlass13device_kernelIN5flash11enable_sm90INS1_16FlashAttnFwdSm90INS1_25CollectiveMainloopFwdSm90ILi2EN4cute5tupleIJNS5_1CILi1EEES8_S8_EEENS6_IJNS7_ILi128EEESA_SA_EEELi128ENS_10bfloat16_tEfNS_4arch4Sm90ELb0ELb0ELb0ELb1ELb1ELb1ELb0ELb1ELb1ELb1ELb1ELb0EEENS1_21CollectiveEpilogueFwdISB_S9_SC_SE_Li256ELb1ELb1ELb1ELb0EEENS1_36VarlenDynamicPersistentTileSchedulerILi128ELi128ELi256ELi128ELb1ELb1ELb1ELb0ELb1ELb1EEEEEEEEEvNT_6ParamsE:
        .type           _ZN7cutlass13device_kernelIN5flash11enable_sm90INS1_16FlashAttnFwdSm90INS1_25CollectiveMainloopFwdSm90ILi2EN4cute5tupleIJNS5_1CILi1EEES8_S8_EEENS6_IJNS7_ILi128EEESA_SA_EEELi128ENS_10bfloat16_tEfNS_4arch4Sm90ELb0ELb0ELb0ELb1ELb1ELb1ELb0ELb1ELb1ELb1ELb1ELb0EEENS1_21CollectiveEpilogueFwdISB_S9_SC_SE_Li256ELb1ELb1ELb1ELb0EEENS1_36VarlenDynamicPersistentTileSchedulerILi128ELi128ELi256ELi128ELb1ELb1ELb1ELb0ELb1ELb1EEEEEEEEEvNT_6ParamsE,@function
        .size           _ZN7cutlass13device_kernelIN5flash11enable_sm90INS1_16FlashAttnFwdSm90INS1_25CollectiveMainloopFwdSm90ILi2EN4cute5tupleIJNS5_1CILi1EEES8_S8_EEENS6_IJNS7_ILi128EEESA_SA_EEELi128ENS_10bfloat16_tEfNS_4arch4Sm90ELb0ELb0ELb0ELb1ELb1ELb1ELb0ELb1ELb1ELb1ELb1ELb0EEENS1_21CollectiveEpilogueFwdISB_S9_SC_SE_Li256ELb1ELb1ELb1ELb0EEENS1_36VarlenDynamicPersistentTileSchedulerILi128ELi128ELi256ELi128ELb1ELb1ELb1ELb0ELb1ELb1EEEEEEEEEvNT_6ParamsE,(.L_x_3544 - _ZN7cutlass13device_kernelIN5flash11enable_sm90INS1_16FlashAttnFwdSm90INS1_25CollectiveMainloopFwdSm90ILi2EN4cute5tupleIJNS5_1CILi1EEES8_S8_EEENS6_IJNS7_ILi128EEESA_SA_EEELi128ENS_10bfloat16_tEfNS_4arch4Sm90ELb0ELb0ELb0ELb1ELb1ELb1ELb0ELb1ELb1ELb1ELb1ELb0EEENS1_21CollectiveEpilogueFwdISB_S9_SC_SE_Li256ELb1ELb1ELb1ELb0EEENS1_36VarlenDynamicPersistentTileSchedulerILi128ELi128ELi256ELi128ELb1ELb1ELb1ELb0ELb1ELb1EEEEEEEEEvNT_6ParamsE)
        .other          _ZN7cutlass13device_kernelIN5flash11enable_sm90INS1_16FlashAttnFwdSm90INS1_25CollectiveMainloopFwdSm90ILi2EN4cute5tupleIJNS5_1CILi1EEES8_S8_EEENS6_IJNS7_ILi128EEESA_SA_EEELi128ENS_10bfloat16_tEfNS_4arch4Sm90ELb0ELb0ELb0ELb1ELb1ELb1ELb0ELb1ELb1ELb1ELb1ELb0EEENS1_21CollectiveEpilogueFwdISB_S9_SC_SE_Li256ELb1ELb1ELb1ELb0EEENS1_36VarlenDynamicPersistentTileSchedulerILi128ELi128ELi256ELi128ELb1ELb1ELb1ELb0ELb1ELb1EEEEEEEEEvNT_6ParamsE,@"STO_CUDA_ENTRY STV_DEFAULT"
_ZN7cutlass13device_kernelIN5flash11enable_sm90INS1_16FlashAttnFwdSm90INS1_25CollectiveMainloopFwdSm90ILi2EN4cute5tupleIJNS5_1CILi1EEES8_S8_EEENS6_IJNS7_ILi128EEESA_SA_EEELi128ENS_10bfloat16_tEfNS_4arch4Sm90ELb0ELb0ELb0ELb1ELb1ELb1ELb0ELb1ELb1ELb1ELb1ELb0EEENS1_21CollectiveEpilogueFwdISB_S9_SC_SE_Li256ELb1ELb1ELb1ELb0EEENS1_36VarlenDynamicPersistentTileSchedulerILi128ELi128ELi256ELi128ELb1ELb1ELb1ELb0ELb1ELb1EEEEEEEEEvNT_6ParamsE:
[----:B------:R-:W0:Y:S02]  /*0000*/  LDC R1, c[0x0][0x28] ;  /* 0x00000a00ff017b82 */ /* 0x000e240000000800 */
[----:B0-----:R-:W-:Y:S01]  /*0010*/  VIADD R1, R1, 0xffffffd8 ;  /* 0xffffffd801017836 */ /* 0x001fe20000000000 */
[----:B------:R-:W0:Y:S01]  /*0020*/  S2R R0, SR_TID.X ;  /* 0x0000000000007919 */ /* 0x000e220000002100 */
[----:B------:R-:W-:Y:S01]  /*0030*/  ELECT P0, URZ, PT ;  /* 0x00000000003f782f */ /* 0x000fe20003800000 */
[----:B------:R-:W-:Y:S01]  /*0040*/  BSSY B0, `(.L_x_468) ;  /* 0x000000e000007945 */ /* 0x000fe20003800000 */
[--C-:B0-----:R-:W-:Y:S02]  /*0050*/  SHF.R.U32.HI R2, RZ, 0x5, R0.reuse ;  /* 0x00000005ff027819 */ /* 0x101fe40000011600 */
[----:B------:R-:W-:-:S03]  /*0060*/  SHF.R.U32.HI R4, RZ, 0x7, R0 ;  /* 0x00000007ff047819 */ /* 0x000fc60000011600 */
[----:B------:R-:W0:Y:S02]  /*0070*/  SHFL.IDX PT, R3, R2, RZ, 0x1f ;  /* 0x00001fff02037589 */ /* 0x000e2400000e0000 */
[----:B0-----:R-:W-:-:S13]  /*0080*/  ISETP.EQ.AND P0, PT, R3, RZ, P0 ;  /* 0x000000ff0300720c */ /* 0x001fda0000702270 */
[----:B------:R-:W-:Y:S05]  /*0090*/  @!P0 BRA `(.L_x_469) ;  /* 0x0000000000208947 */ /* 0x000fea0003800000 */
[----:B------:R-:W-:Y:S02]  /*00a0*/  ULDC.64 UR4, c[0x0][0x198] ;  /* 0x0000660000047ab9 */ /* 0x000fe40000000a00 */
[----:B------:R-:W-:Y:S02]  /*00b0*/  UIADD3 UR6, UP0, UR4, 0x570, URZ ;  /* 0x0000057004067890 */ /* 0x000fe4000ff1e03f */
[----:B------:R-:W-:Y:S02]  /*00c0*/  UIADD3 UR4, UP1, UR4, 0x670, URZ ;  /* 0x0000067004047890 */ /* 0x000fe4000ff3e03f */
[----:B------:R-:W-:Y:S02]  /*00d0*/  UIADD3.X UR7, URZ, UR5, URZ, UP0, !UPT ;  /* 0x000000053f077290 */ /* 0x000fe400087fe43f */
[----:B------:R-:W-:-:S07]  /*00e0*/  UIADD3.X UR5, URZ, UR5, URZ, UP1, !UPT ;  /* 0x000000053f057290 */ /* 0x000fce0008ffe43f */
[----:B------:R0:W-:Y:S02]  /*00f0*/  UTMACCTL.PF [UR6] ;  /* 0x00000000060079b9 */ /* 0x0001e40008040000 */
[----:B------:R0:W-:Y:S02]  /*0100*/  UTMACCTL.PF [UR4] ;  /* 0x00000000040079b9 */ /* 0x0001e40008040000 */
[----:B0-----:R-:W-:Y:S01]  /*0110*/  NOP ;  /* 0x0000000000007918 */ /* 0x001fe20000000000 */
.L_x_469:
[----:B------:R-:W-:Y:S05]  /*0120*/  BSYNC B0 ;  /* 0x0000000000007941 */ /* 0x000fea0003800000 */
.L_x_468:
[----:B------:R-:W-:Y:S01]  /*0130*/  VOTEU.ANY UP0, P0 ;  /* 0x00000000003f7886 */ /* 0x000fe20000000100 */
[----:B------:R-:W0:Y:S01]  /*0140*/  SHFL.IDX PT, R4, R4, RZ, 0x1f ;  /* 0x00001fff04047589 */ /* 0x000e2200000e0000 */
[----:B------:R-:W-:Y:S01]  /*0150*/  UMOV UR4, 0x80 ;  /* 0x0000008000047882 */ /* 0x000fe20000000000 */
[----:B------:R-:W-:Y:S01]  /*0160*/  UMOV UR7, 0x100 ;  /* 0x0000010000077882 */ /* 0x000fe20000000000 */
[----:B------:R-:W-:Y:S01]  /*0170*/  VOTEU.ANY UP1, P0 ;  /* 0x00000000003f7886 */ /* 0x000fe20000020100 */
[----:B------:R-:W1:Y:S01]  /*0180*/  @UP0 S2UR UR8, SR_CgaCtaId ;  /* 0x00000000000809c3 */ /* 0x000e620000008800 */
[----:B------:R-:W2:Y:S01]  /*0190*/  SHFL.IDX PT, R3, R2, RZ, 0x1f ;  /* 0x00001fff02037589 */ /* 0x000ea200000e0000 */
[----:B------:R-:W-:Y:S01]  /*01a0*/  @UP0 UMOV UR6, 0x400 ;  /* 0x0000040000060882 */ /* 0x000fe20000000000 */
[----:B------:R-:W-:-:S04]  /*01b0*/  @UP0 UIADD3 UR4, -UR4, 0x100000, URZ ;  /* 0x0010000004040890 */ /* 0x000fc8000fffe13f */
[----:B------:R-:W-:Y:S02]  /*01c0*/  @UP0 USHF.L.U32 UR5, UR4, 0xb, URZ ;  /* 0x0000000b04050899 */ /* 0x000fe4000800063f */
[----:B------:R-:W-:Y:S01]  /*01d0*/  @UP0 USHF.L.U32 UR4, UR4, 0x1, URZ ;  /* 0x0000000104040899 */ /* 0x000fe2000800063f */
[----:B------:R-:W-:Y:S01]  /*01e0*/  VOTEU.ANY UP2, P0 ;  /* 0x00000000003f7886 */ /* 0x000fe20000040100 */
[----:B0-----:R-:W-:Y:S01]  /*01f0*/  R2UR UR9, R4 ;  /* 0x00000000040972ca */ /* 0x001fe200000e0000 */
[----:B-1----:R-:W-:Y:S01]  /*0200*/  @UP0 ULEA UR8, UR8, UR6, 0x18 ;  /* 0x0000000608080291 */ /* 0x002fe2000f8ec03f */
[----:B--2---:R-:W-:Y:S01]  /*0210*/  ISETP.NE.AND P1, PT, R3, RZ, PT ;  /* 0x000000ff0300720c */ /* 0x004fe20003f25270 */
[----:B------:R-:W-:-:S04]  /*0220*/  @UP0 UIADD3 UR6, -UR7, 0x100000, URZ ;  /* 0x0010000007060890 */ /* 0x000fc8000fffe13f */
[----:B------:R-:W-:Y:S02]  /*0230*/  @UP0 USHF.L.U32 UR7, UR6, 0xb, URZ ;  /* 0x0000000b06070899 */ /* 0x000fe4000800063f */
[----:B------:R-:W-:-:S04]  /*0240*/  @UP0 USHF.L.U32 UR6, UR6, 0x1, URZ ;  /* 0x0000000106060899 */ /* 0x000fc8000800063f */
[----:B------:R-:W-:Y:S01]  /*0250*/  UISETP.NE.AND UP0, UPT, UR9, URZ, UPT ;  /* 0x0000003f0900728c */ /* 0x000fe2000bf05270 */
[----:B------:R-:W0:Y:S02]  /*0260*/  FENCE.VIEW.ASYNC.S ;  /* 0x00000000000073c6 */ /* 0x000e240000000000 */
[----:B0-----:R0:W1:Y:S05]  /*0270*/  @UP1 SYNCS.EXCH.64 URZ, [UR8+0x28800], UR4 ;  /* 0x02880004083f15b2 */ /* 0x00106a0008000100 */
[----:B------:R0:W2:Y:S01]  /*0280*/  @UP2 SYNCS.EXCH.64 URZ, [UR8+0x28820], UR6 ;  /* 0x02882006083f25b2 */ /* 0x0000a20008000100 */
        /* <DEDUP_REMOVED lines=14> */
[----:B0-----:R3:W4:Y:S08]  /*0370*/  SYNCS.EXCH.64 URZ, [UR8+0x28830], UR4 ;  /* 0x02883004083f75b2 */ /* 0x0017300008000100 */
[----:B------:R3:W0:Y:S01]  /*0380*/  SYNCS.EXCH.64 URZ, [UR8+0x28840], UR6 ;  /* 0x02884006083f75b2 */ /* 0x0006220008000100 */
[----:B------:R3:W0:Y:S01]  /*0390*/  SYNCS.EXCH.64 URZ, [UR8+0x28838], UR4 ;  /* 0x02883804083f75b2 */ /* 0x0006220008000100 */
[----:B------:R3:W0:Y:S02]  /*03a0*/  SYNCS.EXCH.64 URZ, [UR8+0x28848], UR6 ;  /* 0x02884806083f75b2 */ /* 0x0006240008000100 */
[----:B---3--:R-:W-:Y:S01]  /*03b0*/  NOP ;  /* 0x0000000000007918 */ /* 0x008fe20000000000 */
.L_x_470:
[----:B------:R-:W3:Y:S01]  /*03c0*/  SHFL.IDX PT, R3, R2, RZ, 0x1f ;  /* 0x00001fff02037589 */ /* 0x000ee200000e0000 */
[----:B------:R-:W-:Y:S01]  /*03d0*/  NOP ;  /* 0x0000000000007918 */ /* 0x000fe20000000000 */
[----:B---3--:R-:W-:-:S13]  /*03e0*/  ISETP.NE.AND P0, PT, R3, RZ, PT ;  /* 0x000000ff0300720c */ /* 0x008fda0003f05270 */
        /* <DEDUP_REMOVED lines=17> */
[----:B------:R3:W0:Y:S02]  /*0500*/  SYNCS.EXCH.64 URZ, [UR8+0x28868], UR6 ;  /* 0x02886806083f75b2 */ /* 0x0006240008000100 */
[----:B---3--:R-:W-:Y:S01]  /*0510*/  NOP ;  /* 0x0000000000007918 */ /* 0x008fe20000000000 */
.L_x_471:
[----:B------:R-:W3:Y:S01]  /*0520*/  SHFL.IDX PT, R3, R2, RZ, 0x1f ;  /* 0x00001fff02037589 */ /* 0x000ee200000e0000 */
[----:B------:R-:W-:Y:S01]  /*0530*/  NOP ;  /* 0x0000000000007918 */ /* 0x000fe20000000000 */
[----:B---3--:R-:W-:-:S13]  /*0540*/  ISETP.NE.AND P0, PT, R3, RZ, PT ;  /* 0x000000ff0300720c */ /* 0x008fda0003f05270 */
        /* <DEDUP_REMOVED lines=13> */
[----:B------:R3:W0:Y:S02]  /*0620*/  SYNCS.EXCH.64 URZ, [UR6+0x28888], UR4 ;  /* 0x02888804063f75b2 */ /* 0x0006240008000100 */
[----:B---3--:R-:W-:Y:S01]  /*0630*/  NOP ;  /* 0x0000000000007918 */ /* 0x008fe20000000000 */
.L_x_472:
        /* <DEDUP_REMOVED lines=22> */
.L_x_473:
        /* <DEDUP_REMOVED lines=22> */
.L_x_474:
[----:B------:R-:W-:Y:S01]  /*0900*/  PLOP3.LUT P0, PT, PT, PT, UP0, 0x80, 0x0 ;  /* 0x000000000000781c */ /* 0x000fe20003f0f008 */
[----:B------:R-:W-:Y:S01]  /*0910*/  UMOV UR36, 0x1 ;  /* 0x0000000100247882 */ /* 0x000fe20000000000 */
[----:B------:R-:W-:Y:S01]  /*0920*/  NOP ;  /* 0x0000000000007918 */ /* 0x000fe20000000000 */
[----:B------:R-:W-:Y:S01]  /*0930*/  USEL UR36, UR36, 0x2, !UP0 ;  /* 0x0000000224247887 */ /* 0x000fe2000c000000 */
[----:B------:R-:W-:Y:S01]  /*0940*/  BSSY B9, `(.L_x_475) ;  /* 0x0001b45000097945 */ /* 0x000fe20003800000 */
[----:B------:R-:W-:Y:S01]  /*0950*/  ULDC.64 UR42, c[0x0][0x208] ;  /* 0x00008200002a7ab9 */ /* 0x000fe20000000a00 */
[----:B012-4-:R-:W-:Y:S07]  /*0960*/  BAR.SYNC.DEFER_BLOCKING 0x0 ;  /* 0x0000000000007b1d */ /* 0x017fee0000010000 */
[----:B------:R-:W-:Y:S05]  /*0970*/  @!P0 BRA `(.L_x_476) ;  /* 0x0000014400348947 */ /* 0x000fea0003800000 */
.L_x_477:
[----:B------:R-:W-:-:S08]  /*0980*/  NOP ;  /* 0x0000000000007918 */ /* 0x000fd00000000000 */
[----:B------:R-:W0:Y:S02]  /*0990*/  USETMAXREG.TRY_ALLOC.CTAPOOL UP0, 0xe8 ;  /* 0x000000e8000079c8 */ /* 0x000e240008000600 */
[----:B0-----:R-:W-:-:S13]  /*09a0*/  PLOP3.LUT P0, PT, PT, PT, UP0, 0x80, 0x0 ;  /* 0x000000000000781c */ /* 0x001fda0003f0f008 */
[----:B------:R-:W-:Y:S05]  /*09b0*/  @!P0 BRA `(.L_x_477) ;  /* 0xfffffffc00f08947 */ /* 0x000fea000383ffff */
[----:B------:R-:W2:Y:S01]  /*09c0*/  LDL.LU R2, [R1] ;  /* 0x0000000001027983 */ /* 0x000ea20000300800 */
[----:B------:R-:W-:Y:S01]  /*09d0*/  SHF.R.U32.HI R3, RZ, 0x7, R0 ;  /* 0x00000007ff037819 */ /* 0x000fe20000011600 */
[----:B------:R-:W0:Y:S01]  /*09e0*/  S2UR UR38, SR_CgaCtaId ;  /* 0x00000000002679c3 */ /* 0x000e220000008800 */
[----:B------:R-:W-:-:S07]  /*09f0*/  UMOV UR4, 0x400 ;  /* 0x0000040000047882 */ /* 0x000fce0000000000 */
[----:B------:R-:W-:Y:S06]  /*0a00*/  BAR.ARV 0x8, 0x180 ;  /* 0x0206000000007b1d */ /* 0x000fec0000002000 */
[----:B------:R-:W-:-:S13]  /*0a10*/  ISETP.NE.AND P0, PT, R3, 0x1, PT ;  /* 0x000000010300780c */ /* 0x000fda0003f05270 */
[----:B------:R-:W-:Y:S06]  /*0a20*/  @!P0 BAR.ARV 0x9, 0x100 ;  /* 0x0244000000008b1d */ /* 0x000fec0000002000 */
[----:B0-----:R-:W-:Y:S02]  /*0a30*/  ULEA UR4, UR38, UR4, 0x18 ;  /* 0x0000000426047291 */ /* 0x001fe4000f8ec03f */
[----:B------:R-:W-:Y:S04]  /*0a40*/  BAR.SYNC.DEFER_BLOCKING 0x5, 0x180 ;  /* 0x0146000000007b1d */ /* 0x000fe80000010000 */
[----:B------:R-:W-:-:S02]  /*0a50*/  IMAD.U32 R156, RZ, RZ, UR4 ;  /* 0x00000004ff9c7e24 */ /* 0x000fc4000f8e00ff */
[----:B------:R-:W-:-:S03]  /*0a60*/  ULDC UR4, c[0x0][0xc3c] ;  /* 0x00030f0000047ab9 */ /* 0x000fc60000000800 */
[----:B------:R-:W0:Y:S01]  /*0a70*/  LDS.128 R28, [R156+0x288d0] ;  /* 0x0288d0009c1c7984 */ /* 0x000e220000000c00 */
[----:B------:R-:W-:Y:S06]  /*0a80*/  BAR.ARV 0x4, 0x180 ;  /* 0x0106000000007b1d */ /* 0x000fec0000002000 */
[----:B--2---:R-:W-:-:S04]  /*0a90*/  LOP3.LUT R2, R2, 0xffffffef, RZ, 0xc0, !PT ;  /* 0xffffffef02027812 */ /* 0x004fc800078ec0ff */
[----:B------:R-:W-:Y:S02]  /*0aa0*/  @P0 LOP3.LUT R2, R2, 0x10, RZ, 0xfc, !PT ;  /* 0x0000001002020812 */ /* 0x000fe400078efcff */
[----:B0-----:R-:W-:-:S03]  /*0ab0*/  ISETP.GE.AND P0, PT, R31, UR4, PT ;  /* 0x000000041f007c0c */ /* 0x001fc6000bf06270 */
[----:B------:R0:W-:Y:S10]  /*0ac0*/  STL [R1], R2 ;  /* 0x0000000201007387 */ /* 0x0001f40000100800 */
[----:B0-----:R-:W-:Y:S05]  /*0ad0*/  @P0 BRA `(.L_x_478) ;  /* 0x000001b000ac0947 */ /* 0x001fea0003800000 */
[----:B------:R-:W-:Y:S01]  /*0ae0*/  VIADD R12, R0, 0xffffff80 ;  /* 0xffffff80000c7836 */ /* 0x000fe20000000000 */
[----:B------:R-:W-:Y:S02]  /*0af0*/  R2UR UR40, R156 ;  /* 0x000000009c2872ca */ /* 0x000fe400000e0000 */
[----:B------:R-:W-:Y:S01]  /*0b00*/  CS2R R154, SRZ ;  /* 0x00000000009a7805 */ /* 0x000fe2000001ff00 */
[----:B------:R-:W-:Y:S01]  /*0b10*/  IMAD.MOV.U32 R158, RZ, RZ, RZ ;  /* 0x000000ffff9e7224 */ /* 0x000fe200078e00ff */
[----:B------:R-:W-:Y:S01]  /*0b20*/  ULOP3.LUT UR41, UR36, 0x1, URZ, 0xfc, !UPT ;  /* 0x0000000124297892 */ /* 0x000fe2000f8efc3f */
[----:B------:R-:W-:Y:S01]  /*0b30*/  SHF.R.S32.HI R0, RZ, 0x1f, R12 ;  /* 0x0000001fff007819 */ /* 0x000fe2000001140c */
[----:B------:R-:W-:Y:S01]  /*0b40*/  IMAD.MOV.U32 R157, RZ, RZ, RZ ;  /* 0x000000ffff9d7224 */ /* 0x000fe200078e00ff */
[----:B------:R-:W-:Y:S02]  /*0b50*/  UMOV UR39, URZ ;  /* 0x0000003f00277c82 */ /* 0x000fe40008000000 */
[----:B------:R-:W-:-:S02]  /*0b60*/  LEA.HI R2, R0, R12, RZ, 0x7 ;  /* 0x0000000c00027211 */ /* 0x000fc400078f38ff */
[-C--:B------:R-:W-:Y:S02]  /*0b70*/  LEA.HI R4, R0, R12.reuse, RZ, 0x5 ;  /* 0x0000000c00047211 */ /* 0x080fe400078f28ff */
[----:B------:R-:W-:Y:S01]  /*0b80*/  LOP3.LUT R218, R2, 0xffffff80, RZ, 0xc0, !PT ;  /* 0xffffff8002da7812 */ /* 0x000fe200078ec0ff */
[----:B------:R-:W-:Y:S01]  /*0b90*/  UIADD3 UR40, UR40, 0x10400, URZ ;  /* 0x0001040028287890 */ /* 0x000fe2000fffe03f */
[-C--:B------:R-:W-:Y:S01]  /*0ba0*/  LEA.HI R3, R0, R12.reuse, RZ, 0x4 ;  /* 0x0000000c00037211 */ /* 0x080fe200078f20ff */
[----:B------:R-:W-:Y:S01]  /*0bb0*/  IMAD.SHL.U32 R5, R4, 0x20, RZ ;  /* 0x0000002004057824 */ /* 0x000fe200078e00ff */
[----:B------:R-:W-:Y:S01]  /*0bc0*/  LEA.HI R153, R0, R12, RZ, 0x3 ;  /* 0x0000000c00997211 */ /* 0x000fe200078f18ff */
[----:B------:R-:W-:Y:S01]  /*0bd0*/  IMAD.IADD R218, R12, 0x1, -R218 ;  /* 0x000000010cda7824 */ /* 0x000fe200078e0ada */
[----:B------:R-:W-:Y:S02]  /*0be0*/  LOP3.LUT R4, R3, 0x3fffff0, RZ, 0xc0, !PT ;  /* 0x03fffff003047812 */ /* 0x000fe400078ec0ff */
[----:B------:R-:W-:-:S02]  /*0bf0*/  LOP3.LUT R5, R5, 0xfffffc00, RZ, 0xc0, !PT ;  /* 0xfffffc0005057812 */ /* 0x000fc400078ec0ff */
[----:B------:R-:W-:Y:S01]  /*0c00*/  SHF.R.S32.HI R7, RZ, 0x1f, R218 ;  /* 0x0000001fff077819 */ /* 0x000fe200000114da */
[----:B------:R-:W-:Y:S01]  /*0c10*/  IMAD.IADD R4, R12, 0x1, -R4 ;  /* 0x000000010c047824 */ /* 0x000fe200078e0a04 */
[----:B------:R-:W-:Y:S02]  /*0c20*/  LEA.HI R11, R0, R12, RZ, 0x2 ;  /* 0x0000000c000b7211 */ /* 0x000fe400078f10ff */
[CC--:B------:R-:W-:Y:S02]  /*0c30*/  LEA.HI R8, R7.reuse, R218.reuse, RZ, 0x2 ;  /* 0x000000da07087211 */ /* 0x0c0fe400078f10ff */
[----:B------:R-:W-:Y:S02]  /*0c40*/  LEA.HI R7, R7, R218, RZ, 0x5 ;  /* 0x000000da07077211 */ /* 0x000fe400078f28ff */
[--C-:B------:R-:W-:Y:S02]  /*0c50*/  SHF.R.S32.HI R9, RZ, 0x2, R8.reuse ;  /* 0x00000002ff097819 */ /* 0x100fe40000011408 */
[----:B------:R-:W-:-:S02]  /*0c60*/  SHF.R.S32.HI R6, RZ, 0x1f, R8 ;  /* 0x0000001fff067819 */ /* 0x000fc40000011408 */
[----:B------:R-:W-:Y:S02]  /*0c70*/  SHF.R.S32.HI R7, RZ, 0x5, R7 ;  /* 0x00000005ff077819 */ /* 0x000fe40000011407 */
[----:B------:R-:W-:Y:S02]  /*0c80*/  LEA.HI R6, R6, R9, RZ, 0x3 ;  /* 0x0000000906067211 */ /* 0x000fe400078f18ff */
[----:B------:R-:W-:Y:S02]  /*0c90*/  LEA.HI R0, R0, R12, RZ, 0x6 ;  /* 0x0000000c00007211 */ /* 0x000fe400078f30ff */
[----:B------:R-:W-:Y:S01]  /*0ca0*/  LOP3.LUT R10, R6, 0xfffffff8, RZ, 0xc0, !PT ;  /* 0xfffffff8060a7812 */ /* 0x000fe200078ec0ff */
[----:B------:R-:W-:Y:S01]  /*0cb0*/  IMAD R6, R4, 0x40, R5 ;  /* 0x0000004004067824 */ /* 0x000fe200078e0205 */
[----:B------:R-:W-:Y:S01]  /*0cc0*/  LOP3.LUT R203, R153, 0xfffffff8, RZ, 0xc0, !PT ;  /* 0xfffffff899cb7812 */ /* 0x000fe200078ec0ff */
[----:B------:R-:W-:Y:S01]  /*0cd0*/  IMAD.SHL.U32 R0, R0, 0x8, RZ ;  /* 0x0000000800007824 */ /* 0x000fe200078e00ff */
[----:B------:R-:W-:Y:S01]  /*0ce0*/  SHF.R.S32.HI R153, RZ, 0x3, R153 ;  /* 0x00000003ff997819 */ /* 0x000fe20000011499 */
[----:B------:R-:W-:Y:S01]  /*0cf0*/  IMAD.IADD R10, R9, 0x1, -R10 ;  /* 0x00000001090a7824 */ /* 0x000fe200078e0a0a */
[----:B------:R-:W-:Y:S01]  /*0d00*/  SHF.R.S32.HI R4, RZ, 0x4, R3 ;  /* 0x00000004ff047819 */ /* 0x000fe20000011403 */
[C---:B------:R-:W-:Y:S01]  /*0d10*/  IMAD.IADD R203, R12.reuse, 0x1, -R203 ;  /* 0x000000010ccb7824 */ /* 0x040fe200078e0acb */
[----:B------:R-:W-:Y:S01]  /*0d20*/  LOP3.LUT R11, R11, 0xfffffffc, RZ, 0xc0, !PT ;  /* 0xfffffffc0b0b7812 */ /* 0x000fe200078ec0ff */
[----:B------:R-:W-:Y:S01]  /*0d30*/  IMAD R7, R7, 0x10, R10 ;  /* 0x0000001007077824 */ /* 0x000fe200078e020a */
[----:B------:R-:W-:Y:S01]  /*0d40*/  SHF.R.S32.HI R13, RZ, 0x7, R2 ;  /* 0x00000007ff0d7819 */ /* 0x000fe20000011402 */
[----:B------:R-:W-:Y:S01]  /*0d50*/  VIADD R10, R153, 0x20 ;  /* 0x00000020990a7836 */ /* 0x000fe20000000000 */
[----:B------:R-:W-:Y:S01]  /*0d60*/  LEA.HI R3, R3, R4, RZ, 0x1 ;  /* 0x0000000403037211 */ /* 0x000fe200078f08ff */
[----:B------:R-:W-:Y:S01]  /*0d70*/  IMAD.IADD R11, R12, 0x1, -R11 ;  /* 0x000000010c0b7824 */ /* 0x000fe200078e0a0b */
[----:B------:R-:W-:Y:S01]  /*0d80*/  LEA.HI R2, R2, R13, RZ, 0x1 ;  /* 0x0000000d02027211 */ /* 0x000fe200078f08ff */
[----:B------:R-:W-:Y:S01]  /*0d90*/  IMAD.SHL.U32 R16, R203, 0x8, RZ ;  /* 0x00000008cb107824 */ /* 0x000fe200078e00ff */
[----:B------:R-:W-:Y:S01]  /*0da0*/  LOP3.LUT R201, R0, 0xfffffe00, RZ, 0xc0, !PT ;  /* 0xfffffe0000c97812 */ /* 0x000fe200078ec0ff */
[----:B------:R-:W-:Y:S01]  /*0db0*/  IMAD.SHL.U32 R193, R10, 0x40, RZ ;  /* 0x000000400ac17824 */ /* 0x000fe200078e00ff */
[----:B------:R-:W-:Y:S01]  /*0dc0*/  LOP3.LUT R3, R3, 0x1ffffffe, RZ, 0xc0, !PT ;  /* 0x1ffffffe03037812 */ /* 0x000fe200078ec0ff */
[----:B------:R-:W-:Y:S01]  /*0dd0*/  VIADD R23, R16, 0x40 ;  /* 0x0000004010177836 */ /* 0x000fe20000000000 */
[----:B------:R-:W-:-:S02]  /*0de0*/  SHF.R.S32.HI R0, RZ, 0x1f, R10 ;  /* 0x0000001fff007819 */ /* 0x000fc4000001140a */
[----:B------:R-:W-:Y:S01]  /*0df0*/  LEA.HI R5, R11, R11, RZ, 0x1 ;  /* 0x0000000b0b057211 */ /* 0x000fe200078f08ff */
[----:B------:R-:W-:Y:S01]  /*0e00*/  IMAD.IADD R3, R4, 0x1, -R3 ;  /* 0x0000000104037824 */ /* 0x000fe200078e0a03 */
[----:B------:R-:W-:Y:S02]  /*0e10*/  LOP3.LUT R2, R2, 0x3fffffe, RZ, 0xc0, !PT ;  /* 0x03fffffe02027812 */ /* 0x000fe400078ec0ff */
[----:B------:R-:W-:Y:S01]  /*0e20*/  LEA.HI R0, R0, R10, RZ, 0x3 ;  /* 0x0000000a00007211 */ /* 0x000fe200078f18ff */
[----:B------:R-:W-:Y:S01]  /*0e30*/  IMAD R3, R3, 0x8, R6 ;  /* 0x0000000803037824 */ /* 0x000fe200078e0206 */
[----:B------:R-:W-:Y:S01]  /*0e40*/  LOP3.LUT R4, R5, 0x1ffffffe, RZ, 0xc0, !PT ;  /* 0x1ffffffe05047812 */ /* 0x000fe200078ec0ff */
[----:B------:R-:W-:Y:S01]  /*0e50*/  IMAD.IADD R2, R13, 0x1, -R2 ;  /* 0x000000010d027824 */ /* 0x000fe200078e0a02 */
[----:B------:R-:W-:Y:S01]  /*0e60*/  SHF.L.U32 R18, R203, 0x2, RZ ;  /* 0x00000002cb127819 */ /* 0x000fe200000006ff */
[----:B------:R-:W-:Y:S01]  /*0e70*/  IMAD.SHL.U32 R0, R0, 0x40, RZ ;  /* 0x0000004000007824 */ /* 0x000fe200078e00ff */
[----:B------:R-:W-:Y:S01]  /*0e80*/  IADD3 R4, R11, -R4, RZ ;  /* 0x800000040b047210 */ /* 0x000fe20007ffe0ff */
[----:B------:R-:W-:Y:S01]  /*0e90*/  IMAD R9, R2, 0x40, R7 ;  /* 0x0000004002097824 */ /* 0x000fe200078e0207 */
[----:B------:R0:W-:Y:S01]  /*0ea0*/  STL [R1+0x20], R3 ;  /* 0x0000200301007387 */ /* 0x0001e20000100800 */
[C---:B------:R-:W-:Y:S01]  /*0eb0*/  IMAD.SHL.U32 R2, R153.reuse, 0x40, RZ ;  /* 0x0000004099027824 */ /* 0x040fe200078e00ff */
[----:B------:R-:W-:Y:S01]  /*0ec0*/  LOP3.LUT R199, R0, 0xfffffe00, RZ, 0xc0, !PT ;  /* 0xfffffe0000c77812 */ /* 0x000fe200078ec0ff */
[C---:B------:R-:W-:Y:S01]  /*0ed0*/  VIADD R7, R153.reuse, 0x40 ;  /* 0x0000004099077836 */ /* 0x040fe20000000000 */
[----:B------:R1:W-:Y:S01]  /*0ee0*/  STL [R1+0x18], R9 ;  /* 0x0000180901007387 */ /* 0x0003e20000100800 */
[----:B------:R-:W-:Y:S01]  /*0ef0*/  VIADD R6, R153, 0x60 ;  /* 0x0000006099067836 */ /* 0x000fe20000000000 */
[----:B------:R-:W-:Y:S01]  /*0f00*/  LOP3.LUT R193, R193, 0x1c0, RZ, 0xc0, !PT ;  /* 0x000001c0c1c17812 */ /* 0x000fe200078ec0ff */
[----:B------:R-:W-:Y:S01]  /*0f10*/  IMAD R0, R4, 0x8, R9 ;  /* 0x0000000804007824 */ /* 0x000fe200078e0209 */
[----:B------:R-:W-:Y:S01]  /*0f20*/  SHF.R.S32.HI R19, RZ, 0x1f, R18 ;  /* 0x0000001fff137819 */ /* 0x000fe20000011412 */
[----:B------:R-:W-:Y:S01]  /*0f30*/  IMAD.SHL.U32 R192, R7, 0x40, RZ ;  /* 0x0000004007c07824 */ /* 0x000fe200078e00ff */
[----:B0-----:R-:W-:Y:S01]  /*0f40*/  LOP3.LUT R3, R2, 0x1c0, RZ, 0xc0, !PT ;  /* 0x000001c002037812 */ /* 0x001fe200078ec0ff */
[----:B------:R-:W-:Y:S01]  /*0f50*/  IMAD.SHL.U32 R159, R6, 0x40, RZ ;  /* 0x00000040069f7824 */ /* 0x000fe200078e00ff */
[----:B------:R-:W-:Y:S01]  /*0f60*/  SHF.R.S32.HI R2, RZ, 0x1f, R7 ;  /* 0x0000001fff027819 */ /* 0x000fe20000011407 */
[----:B------:R1:W-:Y:S01]  /*0f70*/  STL [R1+0x1c], R0 ;  /* 0x00001c0001007387 */ /* 0x0003e20000100800 */
[----:B------:R-:W-:Y:S01]  /*0f80*/  SHF.R.S32.HI R5, RZ, 0x1f, R6 ;  /* 0x0000001fff057819 */ /* 0x000fe20000011406 */
[----:B------:R-:W-:Y:S01]  /*0f90*/  VIADD R152, R18, 0x20 ;  /* 0x0000002012987836 */ /* 0x000fe20000000000 */
[----:B------:R-:W-:-:S02]  /*0fa0*/  SHF.R.U32.HI R200, RZ, 0x3, R3 ;  /* 0x00000003ffc87819 */ /* 0x000fc40000011603 */
[----:B------:R-:W-:Y:S01]  /*0fb0*/  LOP3.LUT R196, R3, 0x38, R16, 0xf8, !PT ;  /* 0x0000003803c47812 */ /* 0x000fe200078ef810 */
[----:B------:R-:W-:Y:S01]  /*0fc0*/  IMAD.SHL.U32 R220, R152, 0x2, RZ ;  /* 0x0000000298dc7824 */ /* 0x000fe200078e00ff */
[----:B------:R-:W-:Y:S02]  /*0fd0*/  LEA.HI R2, R2, R7, RZ, 0x3 ;  /* 0x0000000702027211 */ /* 0x000fe400078f18ff */
[----:B------:R-:W-:Y:S02]  /*0fe0*/  LEA.HI R5, R5, R6, RZ, 0x3 ;  /* 0x0000000605057211 */ /* 0x000fe400078f18ff */
[----:B------:R-:W-:Y:S01]  /*0ff0*/  LOP3.LUT R3, R8, 0x7ffffffc, RZ, 0xc0, !PT ;  /* 0x7ffffffc08037812 */ /* 0x000fe200078ec0ff */
[----:B------:R-:W-:Y:S01]  /*1000*/  IMAD.SHL.U32 R2, R2, 0x40, RZ ;  /* 0x0000004002027824 */ /* 0x000fe200078e00ff */
[----:B------:R-:W-:Y:S01]  /*1010*/  LOP3.LUT R192, R192, 0x1c0, RZ, 0xc0, !PT ;  /* 0x000001c0c0c07812 */ /* 0x000fe200078ec0ff */
[----:B------:R-:W-:Y:S01]  /*1020*/  IMAD.SHL.U32 R5, R5, 0x40, RZ ;  /* 0x0000004005057824 */ /* 0x000fe200078e00ff */
[----:B------:R-:W-:Y:S01]  /*1030*/  LOP3.LUT R159, R159, 0x1c0, RZ, 0xc0, !PT ;  /* 0x000001c09f9f7812 */ /* 0x000fe200078ec0ff */
[----:B------:R-:W-:Y:S01]  /*1040*/  IMAD.IADD R3, R218, 0x1, -R3 ;  /* 0x00000001da037824 */ /* 0x000fe200078e0a03 */
[----:B------:R-:W-:-:S02]  /*1050*/  SHF.R.U32.HI R12, RZ, 0x3, R193 ;  /* 0x00000003ff0c7819 */ /* 0x000fc400000116c1 */
[----:B------:R-:W-:Y:S01]  /*1060*/  LOP3.LUT R6, R193, 0x38, R16, 0xf8, !PT ;  /* 0x00000038c1067812 */ /* 0x000fe200078ef810 */
[----:B------:R-:W-:Y:S01]  /*1070*/  IMAD.SHL.U32 R202, R3, 0x2, RZ ;  /* 0x0000000203ca7824 */ /* 0x000fe200078e00ff */
[----:B------:R-:W-:Y:S02]  /*1080*/  SHF.R.U32.HI R11, RZ, 0x3, R192 ;  /* 0x00000003ff0b7819 */ /* 0x000fe400000116c0 */
[--C-:B------:R-:W-:Y:S01]  /*1090*/  LOP3.LUT R7, R192, 0x38, R16.reuse, 0xf8, !PT ;  /* 0x00000038c0077812 */ /* 0x100fe200078ef810 */
[C---:B------:R-:W-:Y:S01]  /*10a0*/  VIADD R216, R202.reuse, 0x50 ;  /* 0x00000050cad87836 */ /* 0x040fe20000000000 */
[----:B------:R-:W-:Y:S01]  /*10b0*/  SHF.R.U32.HI R10, RZ, 0x3, R159 ;  /* 0x00000003ff0a7819 */ /* 0x000fe2000001169f */
[C---:B------:R-:W-:Y:S01]  /*10c0*/  VIADD R215, R202.reuse, 0x58 ;  /* 0x00000058cad77836 */ /* 0x040fe20000000000 */
[----:B------:R-:W-:Y:S01]  /*10d0*/  LOP3.LUT R8, R159, 0x38, R16, 0xf8, !PT ;  /* 0x000000389f087812 */ /* 0x000fe200078ef810 */
[----:B------:R-:W-:Y:S01]  /*10e0*/  VIADD R214, R202, 0x60 ;  /* 0x00000060cad67836 */ /* 0x000fe20000000000 */
[----:B------:R-:W-:Y:S01]  /*10f0*/  LOP3.LUT R198, R2, 0xfffffe00, RZ, 0xc0, !PT ;  /* 0xfffffe0002c67812 */ /* 0x000fe200078ec0ff */
[C---:B------:R-:W-:Y:S01]  /*1100*/  VIADD R213, R202.reuse, 0x68 ;  /* 0x00000068cad57836 */ /* 0x040fe20000000000 */
[----:B------:R-:W-:Y:S01]  /*1110*/  LOP3.LUT R197, R5, 0xfffffe00, RZ, 0xc0, !PT ;  /* 0xfffffe0005c57812 */ /* 0x000fe200078ec0ff */
[C---:B------:R-:W-:Y:S01]  /*1120*/  VIADD R211, R202.reuse, 0x78 ;  /* 0x00000078cad37836 */ /* 0x040fe20000000000 */
[----:B------:R-:W-:Y:S01]  /*1130*/  SHF.R.S32.HI R219, RZ, 0x1f, R152 ;  /* 0x0000001fffdb7819 */ /* 0x000fe20000011498 */
[----:B------:R-:W-:Y:S01]  /*1140*/  VIADD R210, R202, 0x48 ;  /* 0x00000048cad27836 */ /* 0x000fe20000000000 */
[----:B------:R-:W-:-:S02]  /*1150*/  LOP3.LUT R6, R199, R6, R12, 0xf6, !PT ;  /* 0x00000006c7067212 */ /* 0x000fc400078ef60c */
[----:B------:R-:W-:Y:S02]  /*1160*/  LOP3.LUT R7, R198, R7, R11, 0xf6, !PT ;  /* 0x00000007c6077212 */ /* 0x000fe400078ef60b */
[----:B------:R-:W-:Y:S02]  /*1170*/  LOP3.LUT R8, R197, R8, R10, 0xf6, !PT ;  /* 0x00000008c5087212 */ /* 0x000fe400078ef60a */
[----:B------:R-:W-:Y:S02]  /*1180*/  IADD3 R212, R202, 0x70, RZ ;  /* 0x00000070cad47810 */ /* 0x000fe40007ffe0ff */
[----:B------:R-:W-:Y:S02]  /*1190*/  SHF.R.S32.HI R17, RZ, 0x1f, R16 ;  /* 0x0000001fff117819 */ /* 0x000fe40000011410 */
[----:B------:R-:W-:Y:S02]  /*11a0*/  LOP3.LUT R196, R201, R196, R200, 0xf6, !PT ;  /* 0x000000c4c9c47212 */ /* 0x000fe400078ef6c8 */
[----:B------:R-:W-:-:S02]  /*11b0*/  SHF.R.S32.HI R22, RZ, 0x1f, R23 ;  /* 0x0000001fff167819 */ /* 0x000fc40000011417 */
[----:B------:R-:W-:Y:S02]  /*11c0*/  SHF.L.U64.HI R219, R152, 0x1, R219 ;  /* 0x0000000198db7819 */ /* 0x000fe400000102db */
[----:B------:R-:W-:Y:S02]  /*11d0*/  LEA R229, R6, UR40, 0x1 ;  /* 0x0000002806e57c11 */ /* 0x000fe4000f8e08ff */
[----:B------:R-:W-:Y:S02]  /*11e0*/  LEA R228, R7, UR40, 0x1 ;  /* 0x0000002807e47c11 */ /* 0x000fe4000f8e08ff */
[----:B------:R-:W-:Y:S02]  /*11f0*/  LEA R227, R8, UR40, 0x1 ;  /* 0x0000002808e37c11 */ /* 0x000fe4000f8e08ff */
[----:B------:R-:W-:Y:S02]  /*1200*/  SHF.R.S32.HI R226, RZ, 0x1f, R216 ;  /* 0x0000001fffe27819 */ /* 0x000fe400000114d8 */
[----:B------:R-:W-:-:S02]  /*1210*/  SHF.R.S32.HI R225, RZ, 0x1f, R215 ;  /* 0x0000001fffe17819 */ /* 0x000fc400000114d7 */
[----:B------:R-:W-:Y:S02]  /*1220*/  SHF.R.S32.HI R224, RZ, 0x1f, R214 ;  /* 0x0000001fffe07819 */ /* 0x000fe400000114d6 */
[----:B------:R-:W-:Y:S02]  /*1230*/  SHF.R.S32.HI R223, RZ, 0x1f, R213 ;  /* 0x0000001fffdf7819 */ /* 0x000fe400000114d5 */
[----:B------:R-:W-:Y:S02]  /*1240*/  SHF.R.S32.HI R222, RZ, 0x1f, R212 ;  /* 0x0000001fffde7819 */ /* 0x000fe400000114d4 */
[----:B-1----:R-:W-:-:S07]  /*1250*/  SHF.R.S32.HI R221, RZ, 0x1f, R211 ;  /* 0x0000001fffdd7819 */ /* 0x002fce00000114d3 */
.L_x_687:
[----:B01--4-:R-:W0:Y:S02]  /*1260*/  LDC.64 R2, c[0x0][0xc88] ;  /* 0x00032200ff027b82 */ /* 0x013e240000000a00 */
[----:B0-----:R-:W-:-:S05]  /*1270*/  IMAD.WIDE R2, R31, 0x4, R2 ;  /* 0x000000041f027825 */ /* 0x001fca00078e0202 */
[----:B--2---:R-:W2:Y:S01]  /*1280*/  LDG.E R205, desc[UR42][R2.64] ;  /* 0x0000002a02cd7981 */ /* 0x004ea2000c1e1900 */
[----:B------:R-:W-:Y:S05]  /*1290*/  YIELD ;  /* 0x0000000000007946 */ /* 0x000fea0003800000 */
[----:B------:R-:W-:Y:S01]  /*12a0*/  ULDC.64 UR4, c[0x0][0xa28] ;  /* 0x00028a0000047ab9 */ /* 0x000fe20000000a00 */
[----:B------:R-:W-:Y:S01]  /*12b0*/  ULDC.64 UR8, c[0x0][0xa18] ;  /* 0x0002860000087ab9 */ /* 0x000fe20000000a00 */
[----:B------:R-:W-:Y:S01]  /*12c0*/  ISETP.NE.U32.AND P1, PT, RZ, UR4, PT ;  /* 0x00000004ff007c0c */ /* 0x000fe2000bf25070 */
[----:B------:R-:W-:Y:S01]  /*12d0*/  ULDC.64 UR6, c[0x0][0xa08] ;  /* 0x0002820000067ab9 */ /* 0x000fe20000000a00 */
[----:B------:R-:W-:Y:S01]  /*12e0*/  IMAD.MOV.U32 R9, RZ, RZ, RZ ;  /* 0x000000ffff097224 */ /* 0x000fe200078e00ff */
[----:B------:R-:W-:Y:S01]  /*12f0*/  ISETP.NE.U32.AND P0, PT, RZ, UR6, PT ;  /* 0x00000006ff007c0c */ /* 0x000fe2000bf05070 */
[----:B------:R-:W-:Y:S01]  /*1300*/  IMAD.MOV.U32 R31, RZ, RZ, RZ ;  /* 0x000000ffff1f7224 */ /* 0x000fe200078e00ff */
[----:B------:R-:W-:-:S02]  /*1310*/  ISETP.NE.AND.EX P1, PT, RZ, UR5, PT, P1 ;  /* 0x00000005ff007c0c */ /* 0x000fc4000bf25310 */
[----:B------:R-:W-:Y:S02]  /*1320*/  ISETP.NE.AND.EX P0, PT, RZ, UR7, PT, P0 ;  /* 0x00000007ff007c0c */ /* 0x000fe4000bf05300 */
[----:B--2---:R-:W-:Y:S01]  /*1330*/  SHF.R.S32.HI R217, RZ, 0x1f, R205 ;  /* 0x0000001fffd97819 */ /* 0x004fe200000114cd */
[----:B------:R-:W-:-:S08]  /*1340*/  IMAD.SHL.U32 R206, R205, 0x4, RZ ;  /* 0x00000004cdce7824 */ /* 0x000fd000078e00ff */
[C---:B------:R-:W-:Y:S02]  /*1350*/  @P1 LEA R4, P2, R205.reuse, UR4, 0x2 ;  /* 0x00000004cd041c11 */ /* 0x040fe4000f8410ff */
[C-C-:B------:R-:W-:Y:S02]  /*1360*/  SHF.L.U64.HI R207, R205.reuse, 0x2, R217.reuse ;  /* 0x00000002cdcf7819 */ /* 0x140fe400000102d9 */
[----:B------:R-:W-:Y:S02]  /*1370*/  @P1 LEA.HI.X R5, R205, UR5, R217, 0x2, P2 ;  /* 0x00000005cd051c11 */ /* 0x000fe400090f14d9 */
[----:B------:R-:W-:Y:S01]  /*1380*/  ISETP.NE.U32.AND P2, PT, RZ, UR8, PT ;  /* 0x00000008ff007c0c */ /* 0x000fe2000bf45070 */
[----:B------:R-:W-:Y:S01]  /*1390*/  ULDC UR4, c[0x0][0x288] ;  /* 0x0000a20000047ab9 */ /* 0x000fe20000000800 */
[----:B------:R-:W-:Y:S01]  /*13a0*/  IADD3 R6, P3, R206, UR6, RZ ;  /* 0x00000006ce067c10 */ /* 0x000fe2000ff7e0ff */
[----:B------:R0:W5:Y:S01]  /*13b0*/  @P1 LDG.E R9, desc[UR42][R4.64] ;  /* 0x0000002a04091981 */ /* 0x000162000c1e1900 */
[----:B------:R-:W-:Y:S01]  /*13c0*/  ISETP.NE.AND.EX P2, PT, RZ, UR9, PT, P2 ;  /* 0x00000009ff007c0c */ /* 0x000fe2000bf45320 */
[----:B------:R-:W-:Y:S01]  /*13d0*/  IMAD.U32 R93, RZ, RZ, UR4 ;  /* 0x00000004ff5d7e24 */ /* 0x000fe2000f8e00ff */
[----:B------:R-:W-:Y:S01]  /*13e0*/  IADD3.X R7, R207, UR7, RZ, P3, !PT ;  /* 0x00000007cf077c10 */ /* 0x000fe20009ffe4ff */
[----:B------:R-:W-:-:S04]  /*13f0*/  ULDC.64 UR4, c[0x0][0x418] ;  /* 0x0001060000047ab9 */ /* 0x000fc80000000a00 */
[----:B------:R0:W5:Y:S06]  /*1400*/  @P0 LDG.E R31, desc[UR42][R6.64] ;  /* 0x0000002a061f0981 */ /* 0x00016c000c1e1900 */
[----:B------:R-:W-:-:S04]  /*1410*/  @P2 IADD3 R2, P1, R206, UR8, RZ ;  /* 0x00000008ce022c10 */ /* 0x000fc8000ff3e0ff */
[----:B------:R-:W-:-:S05]  /*1420*/  @P2 IADD3.X R3, R207, UR9, RZ, P1, !PT ;  /* 0x00000009cf032c10 */ /* 0x000fca0008ffe4ff */
[----:B------:R0:W5:Y:S01]  /*1430*/  @P2 LDG.E R93, desc[UR42][R2.64] ;  /* 0x0000002a025d2981 */ /* 0x000162000c1e1900 */
[----:B------:R-:W-:-:S03]  /*1440*/  UISETP.NE.U32.AND UP0, UPT, UR4, URZ, UPT ;  /* 0x0000003f0400728c */ /* 0x000fc6000bf05070 */
[----:B------:R-:W-:Y:S01]  /*1450*/  ULDC UR4, c[0x0][0x424] ;  /* 0x0001090000047ab9 */ /* 0x000fe20000000800 */
[----:B------:R-:W-:-:S03]  /*1460*/  UISETP.NE.AND.EX UP0, UPT, UR5, URZ, UPT, UP0 ;  /* 0x0000003f0500728c */ /* 0x000fc6000bf05300 */
[----:B------:R-:W-:Y:S01]  /*1470*/  ULDC UR5, c[0x0][0x2f0] ;  /* 0x0000bc0000057ab9 */ /* 0x000fe20000000800 */
[----:B------:R-:W-:-:S04]  /*1480*/  USEL UR4, UR4, 0x1, UP0 ;  /* 0x0000000104047887 */ /* 0x000fc80008000000 */
[----:B------:R-:W-:-:S03]  /*1490*/  UIMAD UR4, UR4, UR5, URZ ;  /* 0x00000005040472a4 */ /* 0x000fc6000f8e023f */
[----:B------:R-:W-:Y:S02]  /*14a0*/  ULDC UR5, c[0x0][0x348] ;  /* 0x0000d20000057ab9 */ /* 0x000fe40000000800 */
[----:B------:R-:W-:Y:S02]  /*14b0*/  IMAD.U32 R25, RZ, RZ, UR5 ;  /* 0x00000005ff197e24 */ /* 0x000fe4000f8e00ff */
[----:B------:R-:W-:Y:S01]  /*14c0*/  IMAD.U32 R28, RZ, RZ, UR4 ;  /* 0x00000004ff1c7e24 */ /* 0x000fe2000f8e00ff */
[----:B0-----:R-:W-:Y:S06]  /*14d0*/  @P2 BRA `(.L_x_479) ;  /* 0x0000000000242947 */ /* 0x001fec0003800000 */
[----:B------:R-:W-:Y:S02]  /*14e0*/  ULDC.64 UR4, c[0x0][0xa00] ;  /* 0x0002800000047ab9 */ /* 0x000fe40000000a00 */
[----:B------:R-:W-:-:S04]  /*14f0*/  ISETP.NE.U32.AND P1, PT, RZ, UR4, PT ;  /* 0x00000004ff007c0c */ /* 0x000fc8000bf25070 */
[----:B------:R-:W-:-:S13]  /*1500*/  ISETP.NE.AND.EX P1, PT, RZ, UR5, PT, P1 ;  /* 0x00000005ff007c0c */ /* 0x000fda000bf25310 */
[----:B------:R-:W-:Y:S05]  /*1510*/  @!P1 BRA `(.L_x_479) ;  /* 0x0000000000149947 */ /* 0x000fea0003800000 */
[----:B------:R-:W0:Y:S02]  /*1520*/  LDC.64 R2, c[0x0][0xa00] ;  /* 0x00028000ff027b82 */ /* 0x000e240000000a00 */
[----:B0-----:R-:W-:-:S05]  /*1530*/  IMAD.WIDE R2, R205, 0x4, R2 ;  /* 0x00000004cd027825 */ /* 0x001fca00078e0202 */
[----:B-----5:R-:W2:Y:S04]  /*1540*/  LDG.E R93, desc[UR42][R2.64] ;  /* 0x0000002a025d7981 */ /* 0x020ea8000c1e1900 */
[----:B------:R-:W2:Y:S02]  /*1550*/  LDG.E R0, desc[UR42][R2.64+0x4] ;  /* 0x0000042a02007981 */ /* 0x000ea4000c1e1900 */
[----:B--2---:R-:W-:-:S07]  /*1560*/  IMAD.IADD R93, R0, 0x1, -R93 ;  /* 0x00000001005d7824 */ /* 0x004fce00078e0a5d */
.L_x_479:
[----:B------:R-:W-:Y:S01]  /*1570*/  ULDC.64 UR4, c[0x0][0xa20] ;  /* 0x0002880000047ab9 */ /* 0x000fe20000000a00 */
[C---:B------:R-:W-:Y:S01]  /*1580*/  LOP3.LUT R2, R30.reuse, 0xff000000, RZ, 0xc0, !PT ;  /* 0xff0000001e027812 */ /* 0x040fe200078ec0ff */
[----:B------:R-:W-:Y:S01]  /*1590*/  IMAD.MOV.U32 R208, RZ, RZ, R29 ;  /* 0x000000ffffd07224 */ /* 0x000fe200078e001d */
[----:B------:R-:W-:Y:S02]  /*15a0*/  ISETP.NE.U32.AND P1, PT, RZ, UR4, PT ;  /* 0x00000004ff007c0c */ /* 0x000fe4000bf25070 */
[C---:B------:R-:W-:Y:S02]  /*15b0*/  LOP3.LUT R0, R30.reuse, 0xff0000, RZ, 0xc0, !PT ;  /* 0x00ff00001e007812 */ /* 0x040fe400078ec0ff */
[----:B------:R-:W-:Y:S02]  /*15c0*/  ISETP.NE.AND.EX P1, PT, RZ, UR5, PT, P1 ;  /* 0x00000005ff007c0c */ /* 0x000fe4000bf25310 */
[----:B------:R-:W-:Y:S02]  /*15d0*/  SHF.R.U32.HI R3, RZ, 0x8, R2 ;  /* 0x00000008ff037819 */ /* 0x000fe40000011602 */
[----:B------:R-:W-:-:S02]  /*15e0*/  LOP3.LUT R2, R30, 0xffff, RZ, 0xc0, !PT ;  /* 0x0000ffff1e027812 */ /* 0x000fc400078ec0ff */
[----:B------:R-:W-:-:S07]  /*15f0*/  LEA.HI R204, R0, R3, RZ, 0x10 ;  /* 0x0000000300cc7211 */ /* 0x000fce00078f80ff */
[----:B------:R-:W-:Y:S05]  /*1600*/  @!P1 BRA `(.L_x_480) ;  /* 0x0000000000109947 */ /* 0x000fea0003800000 */
[----:B------:R-:W-:-:S04]  /*1610*/  IADD3 R4, P0, R206, UR4, RZ ;  /* 0x00000004ce047c10 */ /* 0x000fc8000ff1e0ff */
[----:B------:R-:W-:-:S05]  /*1620*/  IADD3.X R5, R207, UR5, RZ, P0, !PT ;  /* 0x00000005cf057c10 */ /* 0x000fca00087fe4ff */
[----:B------:R0:W5:Y:S01]  /*1630*/  LDG.E R28, desc[UR42][R4.64] ;  /* 0x0000002a041c7981 */ /* 0x000162000c1e1900 */
[----:B------:R-:W-:Y:S05]  /*1640*/  BRA `(.L_x_481) ;  /* 0x0000000000107947 */ /* 0x000fea0003800000 */
.L_x_480:
[----:B------:R-:W-:Y:S05]  /*1650*/  @!P0 BRA `(.L_x_481) ;  /* 0x00000000000c8947 */ /* 0x000fea0003800000 */
[----:B------:R-:W2:Y:S04]  /*1660*/  LDG.E R3, desc[UR42][R6.64] ;  /* 0x0000002a06037981 */ /* 0x000ea8000c1e1900 */
[----:B------:R-:W2:Y:S02]  /*1670*/  LDG.E R28, desc[UR42][R6.64+0x4] ;  /* 0x0000042a061c7981 */ /* 0x000ea4000c1e1900 */
[----:B--2---:R-:W-:-:S07]  /*1680*/  IMAD.IADD R28, R28, 0x1, -R3 ;  /* 0x000000011c1c7824 */ /* 0x004fce00078e0a03 */
.L_x_481:
[----:B------:R-:W-:Y:S01]  /*1690*/  ULDC.64 UR4, c[0x0][0xa10] ;  /* 0x0002840000047ab9 */ /* 0x000fe20000000a00 */
[----:B------:R-:W2:Y:S01]  /*16a0*/  LDL.LU R8, [R1] ;  /* 0x0000000001087983 */ /* 0x000ea20000300800 */
[----:B------:R-:W-:-:S04]  /*16b0*/  ISETP.NE.U32.AND P0, PT, RZ, UR4, PT ;  /* 0x00000004ff007c0c */ /* 0x000fc8000bf05070 */
[----:B------:R-:W-:Y:S01]  /*16c0*/  ISETP.NE.AND.EX P0, PT, RZ, UR5, PT, P0 ;  /* 0x00000005ff007c0c */ /* 0x000fe2000bf05300 */
[----:B------:R-:W-:Y:S02]  /*16d0*/  ULDC.64 UR4, c[0x0][0xa30] ;  /* 0x00028c0000047ab9 */ /* 0x000fe40000000a00 */
[----:B------:R-:W-:-:S10]  /*16e0*/  ISETP.NE.U32.AND P1, PT, RZ, UR4, PT ;  /* 0x00000004ff007c0c */ /* 0x000fd4000bf25070 */
[----:B0-----:R-:W0:Y:S02]  /*16f0*/  @P0 LDC.64 R4, c[0x0][0xa10] ;  /* 0x00028400ff040b82 */ /* 0x001e240000000a00 */
[----:B0-----:R-:W-:-:S05]  /*1700*/  @P0 IMAD.WIDE R4, R205, 0x4, R4 ;  /* 0x00000004cd040825 */ /* 0x001fca00078e0204 */
[----:B------:R-:W3:Y:S04]  /*1710*/  @P0 LDG.E R0, desc[UR42][R4.64] ;  /* 0x0000002a04000981 */ /* 0x000ee8000c1e1900 */
[----:B------:R-:W3:Y:S01]  /*1720*/  @P0 LDG.E R3, desc[UR42][R4.64+0x4] ;  /* 0x0000042a04030981 */ /* 0x000ee2000c1e1900 */
[----:B------:R-:W-:Y:S01]  /*1730*/  ISETP.NE.AND.EX P1, PT, RZ, UR5, PT, P1 ;  /* 0x00000005ff007c0c */ /* 0x000fe2000bf25310 */
[----:B-----5:R-:W-:-:S12]  /*1740*/  IMAD.MOV.U32 R24, RZ, RZ, R28 ;  /* 0x000000ffff187224 */ /* 0x020fd800078e001c */
[----:B------:R-:W-:-:S04]  /*1750*/  @P1 IADD3 R6, P2, R206, UR4, RZ ;  /* 0x00000004ce061c10 */ /* 0x000fc8000ff5e0ff */
[----:B------:R-:W-:-:S05]  /*1760*/  @P1 IADD3.X R7, R207, UR5, RZ, P2, !PT ;  /* 0x00000005cf071c10 */ /* 0x000fca00097fe4ff */
[----:B------:R0:W5:Y:S01]  /*1770*/  @P1 LDG.E R24, desc[UR42][R6.64] ;  /* 0x0000002a06181981 */ /* 0x000162000c1e1900 */
[----:B------:R-:W-:Y:S01]  /*1780*/  IMAD.IADD R10, R28, 0x1, -R9 ;  /* 0x000000011c0a7824 */ /* 0x000fe200078e0a09 */
[----:B------:R-:W-:Y:S01]  /*1790*/  BSSY B0, `(.L_x_482) ;  /* 0x000002c000007945 */ /* 0x000fe20003800000 */
[----:B------:R-:W-:Y:S02]  /*17a0*/  LOP3.LUT R209, R204, 0xff, RZ, 0xc0, !PT ;  /* 0x000000ffccd17812 */ /* 0x000fe400078ec0ff */
[----:B------:R-:W-:Y:S02]  /*17b0*/  SHF.R.U32.HI R204, RZ, 0x10, R204 ;  /* 0x00000010ffcc7819 */ /* 0x000fe400000116cc */
[----:B--2---:R-:W-:Y:S02]  /*17c0*/  LOP3.LUT R8, R8, 0xfffffff7, RZ, 0xc0, !PT ;  /* 0xfffffff708087812 */ /* 0x004fe400078ec0ff */
[----:B---3--:R-:W-:-:S05]  /*17d0*/  @P0 IADD3 R25, -R0, R3, RZ ;  /* 0x0000000300190210 */ /* 0x008fca0007ffe1ff */
[----:B------:R-:W-:-:S04]  /*17e0*/  IMAD.IADD R95, R10, 0x1, R25 ;  /* 0x000000010a5f7824 */ /* 0x000fc800078e0219 */
[C---:B------:R-:W-:Y:S01]  /*17f0*/  VIADD R0, R95.reuse, 0x7f ;  /* 0x0000007f5f007836 */ /* 0x040fe20000000000 */
[----:B------:R-:W-:-:S04]  /*1800*/  ISETP.GE.AND P3, PT, R95, 0x1, PT ;  /* 0x000000015f00780c */ /* 0x000fc80003f66270 */
[----:B------:R-:W-:-:S04]  /*1810*/  SHF.R.S32.HI R3, RZ, 0x1f, R0 ;  /* 0x0000001fff037819 */ /* 0x000fc80000011400 */
[----:B------:R-:W-:Y:S01]  /*1820*/  LEA.HI R3, R3, R0, RZ, 0x7 ;  /* 0x0000000003037211 */ /* 0x000fe200078f38ff */
[----:B------:R-:W-:-:S03]  /*1830*/  IMAD.MOV.U32 R0, RZ, RZ, RZ ;  /* 0x000000ffff007224 */ /* 0x000fc600078e00ff */
[----:B------:R-:W-:Y:S02]  /*1840*/  SHF.R.S32.HI R92, RZ, 0x7, R3 ;  /* 0x00000007ff5c7819 */ /* 0x000fe40000011403 */
[----:B------:R-:W-:-:S05]  /*1850*/  @P3 LOP3.LUT R8, R8, 0x8, RZ, 0xfc, !PT ;  /* 0x0000000808083812 */ /* 0x000fca00078efcff */
[----:B------:R0:W-:Y:S01]  /*1860*/  STL [R1], R8 ;  /* 0x0000000801007387 */ /* 0x0001e20000100800 */
[----:B------:R-:W-:Y:S05]  /*1870*/  @!P3 BRA `(.L_x_483) ;  /* 0x000000000074b947 */ /* 0x000fea0003800000 */
[----:B------:R-:W-:Y:S01]  /*1880*/  ISETP.NE.AND P0, PT, R204, RZ, PT ;  /* 0x000000ffcc00720c */ /* 0x000fe20003f05270 */
[----:B------:R-:W-:-:S03]  /*1890*/  ULDC UR4, c[0x0][0x9f0] ;  /* 0x00027c0000047ab9 */ /* 0x000fc60000000800 */
[----:B------:R-:W-:-:S04]  /*18a0*/  SEL R9, R204, UR4, P0 ;  /* 0x00000004cc097c07 */ /* 0x000fc80008000000 */
[-C--:B0-----:R-:W-:Y:S02]  /*18b0*/  IABS R6, R9.reuse ;  /* 0x0000000900067213 */ /* 0x081fe40000000000 */
[----:B------:R-:W-:Y:S02]  /*18c0*/  IADD3 R0, R92, -0x1, R9 ;  /* 0xffffffff5c007810 */ /* 0x000fe40007ffe009 */
[----:B------:R-:W0:Y:S01]  /*18d0*/  I2F.RP R3, R6 ;  /* 0x0000000600037306 */ /* 0x000e220000209400 */
[-C--:B------:R-:W-:Y:S02]  /*18e0*/  IABS R11, R9.reuse ;  /* 0x00000009000b7213 */ /* 0x080fe40000000000 */
[----:B------:R-:W-:Y:S02]  /*18f0*/  IABS R8, R0 ;  /* 0x0000000000087213 */ /* 0x000fe40000000000 */
[----:B------:R-:W-:-:S04]  /*1900*/  LOP3.LUT R0, R0, R9, RZ, 0x3c, !PT ;  /* 0x0000000900007212 */ /* 0x000fc800078e3cff */
[----:B------:R-:W-:Y:S01]  /*1910*/  ISETP.GE.AND P2, PT, R0, RZ, PT ;  /* 0x000000ff0000720c */ /* 0x000fe20003f46270 */
[----:B0-----:R-:W0:Y:S02]  /*1920*/  MUFU.RCP R3, R3 ;  /* 0x0000000300037308 */ /* 0x001e240000001000 */
[----:B0-----:R-:W-:Y:S02]  /*1930*/  VIADD R4, R3, 0xffffffe ;  /* 0x0ffffffe03047836 */ /* 0x001fe40000000000 */
[----:B------:R-:W-:-:S04]  /*1940*/  IMAD.MOV R3, RZ, RZ, -R11 ;  /* 0x000000ffff037224 */ /* 0x000fc800078e0a0b */
[----:B------:R0:W1:Y:S02]  /*1950*/  F2I.FTZ.U32.TRUNC.NTZ R5, R4 ;  /* 0x0000000400057305 */ /* 0x000064000021f000 */
[----:B0-----:R-:W-:Y:S02]  /*1960*/  IMAD.MOV.U32 R4, RZ, RZ, RZ ;  /* 0x000000ffff047224 */ /* 0x001fe400078e00ff */
[----:B-1----:R-:W-:-:S04]  /*1970*/  IMAD.MOV R7, RZ, RZ, -R5 ;  /* 0x000000ffff077224 */ /* 0x002fc800078e0a05 */
[----:B------:R-:W-:-:S04]  /*1980*/  IMAD R7, R7, R6, RZ ;  /* 0x0000000607077224 */ /* 0x000fc800078e02ff */
[----:B------:R-:W-:-:S06]  /*1990*/  IMAD.HI.U32 R5, R5, R7, R4 ;  /* 0x0000000705057227 */ /* 0x000fcc00078e0004 */
        /* <DEDUP_REMOVED lines=8> */
[----:B------:R-:W-:-:S04]  /*1a20*/  IMAD.MOV.U32 R0, RZ, RZ, R5 ;  /* 0x000000ffff007224 */ /* 0x000fc800078e0005 */
[----:B------:R-:W-:Y:S01]  /*1a30*/  @!P2 IMAD.MOV R0, RZ, RZ, -R0 ;  /* 0x000000ffff00a224 */ /* 0x000fe200078e0a00 */
[----:B------:R-:W-:-:S07]  /*1a40*/  @!P1 LOP3.LUT R0, RZ, R9, RZ, 0x33, !PT ;  /* 0x00000009ff009212 */ /* 0x000fce00078e33ff */
.L_x_483:
[----:B------:R-:W-:Y:S05]  /*1a50*/  BSYNC B0 ;  /* 0x0000000000007941 */ /* 0x000fea0003800000 */
.L_x_482:
[----:B------:R-:W-:-:S05]  /*1a60*/  IMAD R3, R209, R0, RZ ;  /* 0x00000000d1037224 */ /* 0x000fca00078e02ff */
[C---:B------:R-:W-:Y:S01]  /*1a70*/  VIADDMNMX R0, R3.reuse, R0, R92, PT ;  /* 0x0000000003007246 */ /* 0x040fe2000380015c */
[----:B------:R-:W-:-:S03]  /*1a80*/  IMAD R3, R3, 0x80, -R10 ;  /* 0x0000008003037824 */ /* 0x000fc600078e0a0a */
[----:B------:R-:W-:Y:S02]  /*1a90*/  LEA R0, R0, -R10, 0x7 ;  /* 0x8000000a00007211 */ /* 0x000fe400078e38ff */
[----:B------:R-:W-:Y:S02]  /*1aa0*/  VIMNMX R3, RZ, R3, !PT ;  /* 0x00000003ff037248 */ /* 0x000fe40007fe0100 */
[----:B------:R-:W-:Y:S02]  /*1ab0*/  VIMNMX R0, R0, R25, PT ;  /* 0x0000001900007248 */ /* 0x000fe40003fe0100 */
[----:B------:R-:W-:Y:S02]  /*1ac0*/  SHF.R.U32.HI R26, RZ, 0x7, R3 ;  /* 0x00000007ff1a7819 */ /* 0x000fe40000011603 */
[----:B------:R-:W-:-:S03]  /*1ad0*/  ISETP.GT.AND P0, PT, R0, R3, PT ;  /* 0x000000030000720c */ /* 0x000fc60003f04270 */
[----:B------:R-:W-:-:S10]  /*1ae0*/  IMAD.MOV.U32 R27, RZ, RZ, R26 ;  /* 0x000000ffff1b7224 */ /* 0x000fd400078e001a */
[----:B------:R-:W-:-:S05]  /*1af0*/  @P0 VIADD R0, R0, 0x7f ;  /* 0x0000007f00000836 */ /* 0x000fca0000000000 */
[----:B------:R-:W-:-:S04]  /*1b00*/  @P0 SHF.R.S32.HI R3, RZ, 0x1f, R0 ;  /* 0x0000001fff030819 */ /* 0x000fc80000011400 */
[----:B------:R-:W-:-:S04]  /*1b10*/  @P0 LEA.HI R3, R3, R0, RZ, 0x7 ;  /* 0x0000000003030211 */ /* 0x000fc800078f38ff */
[----:B------:R-:W-:Y:S02]  /*1b20*/  @P0 SHF.R.S32.HI R27, RZ, 0x7, R3 ;  /* 0x00000007ff1b0819 */ /* 0x000fe40000011403 */
[----:B------:R-:W-:Y:S02]  /*1b30*/  PLOP3.LUT P0, PT, PT, PT, PT, 0x80, 0x0 ;  /* 0x000000000000781c */ /* 0x000fe40003f0f070 */
[----:B------:R-:W-:-:S13]  /*1b40*/  ISETP.GT.AND P1, PT, R27, R26, PT ;  /* 0x0000001a1b00720c */ /* 0x000fda0003f24270 */
[----:B------:R-:W-:Y:S05]  /*1b50*/  @!P1 BRA `(.L_x_484) ;  /* 0x0000006c00e89947 */ /* 0x000fea0003800000 */
[----:B------:R-:W-:Y:S01]  /*1b60*/  VIADD R0, R156, 0x18400 ;  /* 0x000184009c007836 */ /* 0x000fe20000000000 */
[----:B------:R-:W-:Y:S04]  /*1b70*/  BSSY B6, `(.L_x_485) ;  /* 0x0000013000067945 */ /* 0x000fe80003800000 */
[----:B------:R-:W-:-:S13]  /*1b80*/  LOP3.LUT P0, RZ, R0, 0x3ff, RZ, 0xc0, !PT ;  /* 0x000003ff00ff7812 */ /* 0x000fda000780c0ff */
[----:B------:R-:W-:Y:S05]  /*1b90*/  @!P0 BRA `(.L_x_486) ;  /* 0x0000000000408947 */ /* 0x000fea0003800000 */
[----:B------:R-:W-:Y:S01]  /*1ba0*/  MOV R0, 0x0 ;  /* 0x0000000000007802 */ /* 0x000fe20000000f00 */
[----:B------:R-:W-:Y:S01]  /*1bb0*/  ULDC.64 UR4, c[0x4][0x80] ;  /* 0x0100200000047ab9 */ /* 0x000fe20000000a00 */
[----:B------:R-:W-:Y:S01]  /*1bc0*/  ULDC.64 UR6, c[0x4][0x18] ;  /* 0x0100060000067ab9 */ /* 0x000fe20000000a00 */
[----:B------:R-:W-:Y:S01]  /*1bd0*/  IMAD.U32 R4, RZ, RZ, UR4 ;  /* 0x00000004ff047e24 */ /* 0x000fe2000f8e00ff */
[----:B------:R1:W2:Y:S01]  /*1be0*/  LDC.64 R14, c[0x4][R0] ;  /* 0x01000000000e7b82 */ /* 0x0002a20000000a00 */
[----:B------:R-:W-:Y:S01]  /*1bf0*/  IMAD.U32 R5, RZ, RZ, UR5 ;  /* 0x00000005ff057e24 */ /* 0x000fe2000f8e00ff */
[----:B------:R-:W-:Y:S01]  /*1c00*/  ULDC.64 UR4, c[0x4][0x88] ;  /* 0x0100220000047ab9 */ /* 0x000fe20000000a00 */
[----:B------:R-:W-:Y:S02]  /*1c10*/  IMAD.U32 R10, RZ, RZ, UR6 ;  /* 0x00000006ff0a7e24 */ /* 0x000fe4000f8e00ff */
[----:B0-----:R-:W-:Y:S02]  /*1c20*/  IMAD.U32 R6, RZ, RZ, UR4 ;  /* 0x00000004ff067e24 */ /* 0x001fe4000f8e00ff */
[----:B------:R-:W-:-:S02]  /*1c30*/  IMAD.U32 R7, RZ, RZ, UR5 ;  /* 0x00000005ff077e24 */ /* 0x000fc4000f8e00ff */
[----:B------:R-:W-:Y:S02]  /*1c40*/  IMAD.U32 R11, RZ, RZ, UR7 ;  /* 0x00000007ff0b7e24 */ /* 0x000fe4000f8e00ff */
[----:B------:R-:W-:Y:S02]  /*1c50*/  IMAD.MOV.U32 R8, RZ, RZ, 0x70 ;  /* 0x00000070ff087424 */ /* 0x000fe400078e00ff */
[----:B------:R-:W-:Y:S02]  /*1c60*/  IMAD.MOV.U32 R12, RZ, RZ, 0x1 ;  /* 0x00000001ff0c7424 */ /* 0x000fe400078e00ff */
[----:B-1----:R-:W-:-:S07]  /*1c70*/  IMAD.MOV.U32 R13, RZ, RZ, RZ ;  /* 0x000000ffff0d7224 */ /* 0x002fce00078e00ff */
[----:B------:R-:W-:-:S07]  /*1c80*/  LEPC R20, `(.L_x_486) ;  /* 0x000000001014794e */ /* 0x000fce0000000000 */
[----:B--2--5:R-:W-:Y:S05]  /*1c90*/  CALL.ABS.NOINC R14 ;  /* 0x000000000e007343 */ /* 0x024fea0003c00000 */
.L_x_486:
[----:B------:R-:W-:Y:S05]  /*1ca0*/  BSYNC B6 ;  /* 0x0000000000067941 */ /* 0x000fea0003800000 */
.L_x_485:
[----:B------:R-:W-:Y:S01]  /*1cb0*/  VIADD R0, R156, 0x400 ;  /* 0x000004009c007836 */ /* 0x000fe20000000000 */
[----:B------:R-:W-:Y:S04]  /*1cc0*/  BSSY B6, `(.L_x_487) ;  /* 0x0000013000067945 */ /* 0x000fe80003800000 */
[----:B------:R-:W-:-:S13]  /*1cd0*/  LOP3.LUT P0, RZ, R0, 0x3ff, RZ, 0xc0, !PT ;  /* 0x000003ff00ff7812 */ /* 0x000fda000780c0ff */
[----:B------:R-:W-:Y:S05]  /*1ce0*/  @!P0 BRA `(.L_x_488) ;  /* 0x0000000000408947 */ /* 0x000fea0003800000 */
[----:B------:R-:W-:Y:S01]  /*1cf0*/  MOV R0, 0x0 ;  /* 0x0000000000007802 */ /* 0x000fe20000000f00 */
[----:B------:R-:W-:Y:S01]  /*1d00*/  ULDC.64 UR4, c[0x4][0x80] ;  /* 0x0100200000047ab9 */ /* 0x000fe20000000a00 */
[----:B------:R-:W-:Y:S01]  /*1d10*/  ULDC.64 UR6, c[0x4][0x18] ;  /* 0x0100060000067ab9 */ /* 0x000fe20000000a00 */
[----:B------:R-:W-:Y:S01]  /*1d20*/  MOV R4, UR4 ;  /* 0x0000000400047c02 */ /* 0x000fe20008000f00 */
        /* <DEDUP_REMOVED lines=12> */
.L_x_488:
[----:B------:R-:W-:Y:S05]  /*1df0*/  BSYNC B6 ;  /* 0x0000000000067941 */ /* 0x000fea0003800000 */
.L_x_487:
[----:B------:R-:W-:Y:S01]  /*1e00*/  ULDC.64 UR4, c[0x0][0x9f8] ;  /* 0x00027e0000047ab9 */ /* 0x000fe20000000a00 */
[----:B------:R-:W-:Y:S01]  /*1e10*/  IMAD.MOV.U32 R0, RZ, RZ, R205 ;  /* 0x000000ffff007224 */ /* 0x000fe200078e00cd */
[----:B------:R-:W-:Y:S01]  /*1e20*/  ISETP.NE.U32.AND P0, PT, RZ, UR4, PT ;  /* 0x00000004ff007c0c */ /* 0x000fe2000bf05070 */
[----:B------:R-:W1:Y:S03]  /*1e30*/  LDC R37, c[0x0][0x3f4] ;  /* 0x0000fd00ff257b82 */ /* 0x000e660000000800 */
[----:B------:R-:W-:-:S05]  /*1e40*/  ISETP.NE.AND.EX P0, PT, RZ, UR5, PT, P0 ;  /* 0x00000005ff007c0c */ /* 0x000fca000bf05300 */
[----:B------:R-:W0:Y:S08]  /*1e50*/  LDC.64 R14, c[0x0][0x3f8] ;  /* 0x0000fe00ff0e7b82 */ /* 0x000e300000000a00 */
[----:B------:R-:W-:Y:S01]  /*1e60*/  @P0 IADD3 R4, P1, R206, UR4, RZ ;  /* 0x00000004ce040c10 */ /* 0x000fe2000ff3e0ff */
[----:B------:R-:W2:Y:S03]  /*1e70*/  LDC.64 R12, c[0x0][0x408] ;  /* 0x00010200ff0c7b82 */ /* 0x000ea60000000a00 */
[----:B------:R-:W-:-:S05]  /*1e80*/  @P0 IADD3.X R5, R207, UR5, RZ, P1, !PT ;  /* 0x00000005cf050c10 */ /* 0x000fca0008ffe4ff */
[----:B------:R3:W4:Y:S01]  /*1e90*/  @P0 LDG.E R0, desc[UR42][R4.64] ;  /* 0x0000002a04000981 */ /* 0x000722000c1e1900 */
[----:B-1----:R-:W-:Y:S01]  /*1ea0*/  ISETP.GE.AND P0, PT, R16, R37, PT ;  /* 0x000000251000720c */ /* 0x002fe20003f06270 */
[----:B------:R-:W-:Y:S01]  /*1eb0*/  IMAD.SHL.U32 R33, R153, 0x40, RZ ;  /* 0x0000004099217824 */ /* 0x000fe200078e00ff */
[----:B------:R-:W-:Y:S01]  /*1ec0*/  SHF.R.S32.HI R9, RZ, 0x1f, R153 ;  /* 0x0000001fff097819 */ /* 0x000fe20000011499 */
[----:B------:R-:W1:Y:S01]  /*1ed0*/  S2R R38, SR_TID.X ;  /* 0x0000000000267919 */ /* 0x000e620000002100 */
[----:B-----5:R-:W-:Y:S01]  /*1ee0*/  SHF.R.S32.HI R11, RZ, 0x1f, R24 ;  /* 0x0000001fff0b7819 */ /* 0x020fe20000011418 */
[----:B------:R-:W-:Y:S01]  /*1ef0*/  IMAD.IADD R3, R31, 0x1, R28 ;  /* 0x000000011f037824 */ /* 0x000fe200078e021c */
[----:B------:R-:W-:Y:S01]  /*1f00*/  SHF.R.U32.HI R32, RZ, 0x3, R193 ;  /* 0x00000003ff207819 */ /* 0x000fe200000116c1 */
[-C--:B0-----:R-:W-:Y:S01]  /*1f10*/  IMAD R6, R9, R14.reuse, RZ ;  /* 0x0000000e09067224 */ /* 0x081fe200078e02ff */
[----:B------:R-:W-:Y:S01]  /*1f20*/  SHF.R.U32.HI R30, RZ, 0x3, R192 ;  /* 0x00000003ff1e7819 */ /* 0x000fe200000116c0 */
[----:B------:R-:W-:Y:S01]  /*1f30*/  IMAD.WIDE.U32 R80, R153, R14, R18 ;  /* 0x0000000e99507225 */ /* 0x000fe200078e0012 */
[----:B---3--:R-:W-:-:S02]  /*1f40*/  SEL R5, R37, RZ, P0 ;  /* 0x000000ff25057207 */ /* 0x008fc40000000000 */
[----:B------:R-:W-:Y:S01]  /*1f50*/  SHF.R.U32.HI R21, RZ, 0x3, R159 ;  /* 0x00000003ff157819 */ /* 0x000fe2000001169f */
[----:B------:R-:W-:Y:S02]  /*1f60*/  IMAD R83, R153, R15, R6 ;  /* 0x0000000f99537224 */ /* 0x000fe400078e0206 */
[----:B--2---:R-:W-:Y:S01]  /*1f70*/  IMAD R4, R9, R12, RZ ;  /* 0x0000000c09047224 */ /* 0x004fe200078e02ff */
[----:B------:R-:W-:Y:S01]  /*1f80*/  SHF.L.U64.HI R31, R12, 0x6, R13 ;  /* 0x000000060c1f7819 */ /* 0x000fe2000001020d */
[----:B------:R-:W-:Y:S02]  /*1f90*/  IMAD.IADD R5, R16, 0x1, R5 ;  /* 0x0000000110057824 */ /* 0x000fe400078e0205 */
[C---:B------:R-:W-:Y:S02]  /*1fa0*/  IMAD R9, R153.reuse, R13, R4 ;  /* 0x0000000d99097224 */ /* 0x040fe400078e0204 */
[----:B------:R-:W-:Y:S01]  /*1fb0*/  IMAD.WIDE.U32 R6, R153, R14, R16 ;  /* 0x0000000e99067225 */ /* 0x000fe200078e0010 */
[----:B------:R-:W-:-:S03]  /*1fc0*/  SHF.R.S32.HI R4, RZ, 0x1f, R5 ;  /* 0x0000001fff047819 */ /* 0x000fc60000011405 */
[----:B------:R-:W-:Y:S01]  /*1fd0*/  IMAD.MOV.U32 R82, RZ, RZ, R6 ;  /* 0x000000ffff527224 */ /* 0x000fe200078e0006 */
[CC--:B------:R-:W-:Y:S01]  /*1fe0*/  LEA.HI R40, R4.reuse, R5.reuse, RZ, 0x3 ;  /* 0x0000000504287211 */ /* 0x0c0fe200078f18ff */
[CC--:B------:R-:W-:Y:S01]  /*1ff0*/  IMAD.WIDE.U32 R84, R153.reuse, R12.reuse, R18 ;  /* 0x0000000c99547225 */ /* 0x0c0fe200078e0012 */
[----:B------:R-:W-:Y:S02]  /*2000*/  LEA.HI R6, R4, R5, RZ, 0x6 ;  /* 0x0000000504067211 */ /* 0x000fe400078f30ff */
[----:B------:R-:W-:Y:S01]  /*2010*/  LOP3.LUT R4, R40, 0x38, RZ, 0xc0, !PT ;  /* 0x0000003828047812 */ /* 0x000fe200078ec0ff */
[----:B------:R-:W-:Y:S01]  /*2020*/  IMAD.WIDE.U32 R86, R153, R12, R16 ;  /* 0x0000000c99567225 */ /* 0x000fe200078e0010 */
[----:B------:R-:W-:Y:S02]  /*2030*/  IADD3 R85, R85, R9, RZ ;  /* 0x0000000955557210 */ /* 0x000fe40007ffe0ff */
[----:B------:R-:W-:Y:S01]  /*2040*/  LOP3.LUT R10, R159, 0x38, R40, 0xf8, !PT ;  /* 0x000000389f0a7812 */ /* 0x000fe200078ef828 */
[----:B------:R-:W-:Y:S01]  /*2050*/  IMAD.IADD R81, R81, 0x1, R83 ;  /* 0x0000000151517824 */ /* 0x000fe200078e0253 */
[----:B-1----:R-:W-:Y:S01]  /*2060*/  SHF.R.U32.HI R38, RZ, 0x7, R38 ;  /* 0x00000007ff267819 */ /* 0x002fe20000011626 */
[----:B------:R-:W-:Y:S01]  /*2070*/  IMAD.IADD R83, R83, 0x1, R7 ;  /* 0x0000000153537824 */ /* 0x000fe200078e0207 */
[--C-:B------:R-:W-:Y:S01]  /*2080*/  LOP3.LUT R7, R193, 0x38, R40.reuse, 0xf8, !PT ;  /* 0x00000038c1077812 */ /* 0x100fe200078ef828 */
[----:B------:R-:W-:Y:S01]  /*2090*/  IMAD.SHL.U32 R6, R6, 0x80, RZ ;  /* 0x0000008006067824 */ /* 0x000fe200078e00ff */
[----:B------:R-:W-:Y:S01]  /*20a0*/  ISETP.NE.AND P6, PT, R38, 0x1, PT ;  /* 0x000000012600780c */ /* 0x000fe20003fc5270 */
[----:B------:R-:W-:Y:S01]  /*20b0*/  IMAD.IADD R87, R9, 0x1, R87 ;  /* 0x0000000109577824 */ /* 0x000fe200078e0257 */
[----:B------:R-:W-:Y:S01]  /*20c0*/  LOP3.LUT R9, R192, 0x38, R40, 0xf8, !PT ;  /* 0x00000038c0097812 */ /* 0x000fe200078ef828 */
[C---:B------:R-:W-:Y:S01]  /*20d0*/  IMAD R20, R11.reuse, R14, RZ ;  /* 0x0000000e0b147224 */ /* 0x040fe200078e02ff */
[----:B------:R-:W-:Y:S01]  /*20e0*/  LOP3.LUT R5, R4, 0x1c0, R33, 0xf8, !PT ;  /* 0x000001c004057812 */ /* 0x000fe200078ef821 */
[----:B------:R-:W-:Y:S01]  /*20f0*/  IMAD R11, R11, R12, RZ ;  /* 0x0000000c0b0b7224 */ /* 0x000fe200078e02ff */
[----:B------:R-:W-:Y:S01]  /*2100*/  LOP3.LUT R8, R6, 0xffffe000, RZ, 0xc0, !PT ;  /* 0xffffe00006087812 */ /* 0x000fe200078ec0ff */
[C---:B------:R-:W-:Y:S01]  /*2110*/  IMAD R39, R24.reuse, R15, R20 ;  /* 0x0000000f18277224 */ /* 0x040fe200078e0214 */
[----:B------:R-:W-:Y:S01]  /*2120*/  LOP3.LUT R4, R7, R32, RZ, 0x3c, !PT ;  /* 0x0000002007047212 */ /* 0x000fe200078e3cff */
[----:B------:R-:W-:Y:S01]  /*2130*/  IMAD.WIDE.U32 R80, R24, R14, R80 ;  /* 0x0000000e18507225 */ /* 0x000fe200078e0050 */
[----:B------:R-:W-:-:S02]  /*2140*/  LOP3.LUT R9, R9, R30, RZ, 0x3c, !PT ;  /* 0x0000001e09097212 */ /* 0x000fc400078e3cff */
[----:B------:R-:W-:Y:S01]  /*2150*/  LOP3.LUT R6, R10, R21, RZ, 0x3c, !PT ;  /* 0x000000150a067212 */ /* 0x000fe200078e3cff */
[----:B------:R-:W-:Y:S05]  /*2160*/  @!P6 WARPSYNC.ALL ;  /* 0x000000000000e948 */ /* 0x000fea0003800000 */
[----:B------:R-:W-:Y:S01]  /*2170*/  LOP3.LUT R7, R5, R200, RZ, 0x3c, !PT ;  /* 0x000000c805077212 */ /* 0x000fe200078e3cff */
[----:B------:R-:W-:Y:S01]  /*2180*/  IMAD.WIDE.U32 R82, R24, R14, R82 ;  /* 0x0000000e18527225 */ /* 0x000fe200078e0052 */
[----:B------:R-:W-:Y:S01]  /*2190*/  LOP3.LUT R77, R40, 0xfffffff8, RZ, 0xc0, !PT ;  /* 0xfffffff8284d7812 */ /* 0x000fe200078ec0ff */
[----:B------:R-:W-:Y:S01]  /*21a0*/  ULDC UR4, c[0x0][0x2f4] ;  /* 0x0000bd0000047ab9 */ /* 0x000fe20000000800 */
[-C--:B------:R-:W-:Y:S01]  /*21b0*/  IADD3 R4, R4, R8.reuse, R199 ;  /* 0x0000000804047210 */ /* 0x080fe20007ffe0c7 */
[C---:B------:R-:W-:Y:S01]  /*21c0*/  IMAD R11, R24.reuse, R13, R11 ;  /* 0x0000000d180b7224 */ /* 0x040fe200078e020b */
[----:B------:R-:W-:Y:S01]  /*21d0*/  IADD3 R5, R9, R8, R198 ;  /* 0x0000000809057210 */ /* 0x000fe20007ffe0c6 */
[----:B------:R-:W-:Y:S01]  /*21e0*/  IMAD.WIDE.U32 R84, R24, R12, R84 ;  /* 0x0000000c18547225 */ /* 0x000fe200078e0054 */
[----:B------:R-:W-:-:S02]  /*21f0*/  IADD3 R6, R6, R8, R197 ;  /* 0x0000000806067210 */ /* 0x000fc40007ffe0c5 */
[----:B------:R-:W-:Y:S01]  /*2200*/  IADD3 R7, R7, R8, R201 ;  /* 0x0000000807077210 */ /* 0x000fe20007ffe0c9 */
[----:B------:R-:W-:Y:S01]  /*2210*/  IMAD.WIDE.U32 R86, R24, R12, R86 ;  /* 0x0000000c18567225 */ /* 0x000fe200078e0056 */
[C-C-:B------:R-:W-:Y:S02]  /*2220*/  SHF.L.U64.HI R8, R14.reuse, 0x5, R15.reuse ;  /* 0x000000050e087819 */ /* 0x140fe4000001020f */
[--C-:B------:R-:W-:Y:S01]  /*2230*/  SHF.L.U64.HI R9, R14, 0x6, R15.reuse ;  /* 0x000000060e097819 */ /* 0x100fe2000001020f */
[----:B------:R-:W-:Y:S01]  /*2240*/  VIADD R94, R38, 0x8 ;  /* 0x00000008265e7836 */ /* 0x000fe20000000000 */
[----:B------:R-:W-:Y:S01]  /*2250*/  IADD3 R38, R81, R39, RZ ;  /* 0x0000002751267210 */ /* 0x000fe20007ffe0ff */
[C---:B------:R-:W-:Y:S01]  /*2260*/  IMAD.SHL.U32 R20, R14.reuse, 0x20, RZ ;  /* 0x000000200e147824 */ /* 0x040fe200078e00ff */
[C---:B------:R-:W-:Y:S01]  /*2270*/  SHF.L.U64.HI R10, R14.reuse, 0x7, R15 ;  /* 0x000000070e0a7819 */ /* 0x040fe2000001020f */
[----:B------:R-:W-:Y:S01]  /*2280*/  IMAD.SHL.U32 R21, R14, 0x40, RZ ;  /* 0x000000400e157824 */ /* 0x000fe200078e00ff */
[--C-:B------:R-:W-:Y:S01]  /*2290*/  SHF.L.U64.HI R30, R12, 0x5, R13.reuse ;  /* 0x000000050c1e7819 */ /* 0x100fe2000001020d */
[----:B------:R-:W-:Y:S01]  /*22a0*/  IMAD.SHL.U32 R28, R14, 0x80, RZ ;  /* 0x000000800e1c7824 */ /* 0x000fe200078e00ff */
[C---:B------:R-:W-:Y:S01]  /*22b0*/  SHF.L.U64.HI R32, R12.reuse, 0x7, R13 ;  /* 0x000000070c207819 */ /* 0x040fe2000001020d */
[----:B------:R-:W-:Y:S01]  /*22c0*/  IMAD.SHL.U32 R33, R12, 0x20, RZ ;  /* 0x000000200c217824 */ /* 0x000fe200078e00ff */
[----:B------:R-:W-:Y:S01]  /*22d0*/  ISETP.GE.AND P1, PT, R16, UR4, PT ;  /* 0x0000000410007c0c */ /* 0x000fe2000bf26270 */
[C---:B------:R-:W-:Y:S01]  /*22e0*/  IMAD.SHL.U32 R34, R12.reuse, 0x40, RZ ;  /* 0x000000400c227824 */ /* 0x040fe200078e00ff */
[----:B------:R-:W-:Y:S01]  /*22f0*/  ISETP.GE.AND P2, PT, R23, UR4, PT ;  /* 0x0000000417007c0c */ /* 0x000fe2000bf46270 */
[----:B------:R-:W-:Y:S01]  /*2300*/  IMAD.SHL.U32 R35, R12, 0x80, RZ ;  /* 0x000000800c237824 */ /* 0x000fe200078e00ff */
[----:B------:R-:W-:Y:S01]  /*2310*/  SHF.R.S32.HI R79, RZ, 0x3, R40 ;  /* 0x00000003ff4f7819 */ /* 0x000fe20000011428 */
[----:B------:R-:W-:Y:S01]  /*2320*/  IMAD R36, R203, 0x20, R153 ;  /* 0x00000020cb247824 */ /* 0x000fe200078e0299 */
[----:B------:R-:W-:Y:S01]  /*2330*/  SHF.R.S32.HI R89, RZ, 0x1f, R77 ;  /* 0x0000001fff597819 */ /* 0x000fe2000001144d */
[----:B------:R-:W-:-:S02]  /*2340*/  IMAD.SHL.U32 R37, R37, 0x2, RZ ;  /* 0x0000000225257824 */ /* 0x000fc400078e00ff */
[----:B------:R-:W-:Y:S02]  /*2350*/  IMAD.IADD R39, R39, 0x1, R83 ;  /* 0x0000000127277824 */ /* 0x000fe400078e0253 */
[----:B------:R-:W-:Y:S02]  /*2360*/  IMAD.IADD R76, R85, 0x1, R11 ;  /* 0x00000001554c7824 */ /* 0x000fe400078e020b */
[----:B------:R-:W-:Y:S01]  /*2370*/  IMAD.IADD R78, R11, 0x1, R87 ;  /* 0x000000010b4e7824 */ /* 0x000fe200078e0257 */
[----:B------:R-:W-:Y:S01]  /*2380*/  @!P6 BAR.SYNC.DEFER_BLOCKING 0x9, 0x100 ;  /* 0x024400000000eb1d */ /* 0x000fe20000010000 */
[----:B----4-:R-:W-:-:S07]  /*2390*/  SHF.R.S32.HI R88, RZ, 0x1f, R0 ;  /* 0x0000001fff587819 */ /* 0x010fce0000011400 */
.L_x_586:
[----:B--2-4-:R-:W2:Y:S01]  /*23a0*/  LDL.LU R43, [R1] ;  /* 0x00000000012b7983 */ /* 0x014ea20000300800 */
[----:B------:R-:W0:Y:S01]  /*23b0*/  LDC R99, c[0x0][0x430] ;  /* 0x00010c00ff637b82 */ /* 0x000e220000000800 */
[----:B------:R-:W-:Y:S02]  /*23c0*/  VIADD R27, R27, 0xffffffff ;  /* 0xffffffff1b1b7836 */ /* 0x000fe40000000000 */
[----:B------:R-:W-:Y:S02]  /*23d0*/  IMAD.MOV.U32 R100, RZ, RZ, RZ ;  /* 0x000000ffff647224 */ /* 0x000fe400078e00ff */
[----:B------:R-:W-:-:S03]  /*23e0*/  IMAD R12, R27, 0x80, R36 ;  /* 0x000000801b0c7824 */ /* 0x000fc600078e0224 */
[----:B-1----:R-:W1:Y:S01]  /*23f0*/  LDC R102, c[0x0][0x3f4] ;  /* 0x0000fd00ff667b82 */ /* 0x002e620000000800 */
[----:B------:R-:W-:Y:S01]  /*2400*/  IMAD.IADD R44, R3, 0x1, R12 ;  /* 0x00000001032c7824 */ /* 0x000fe200078e020c */
[----:B------:R-:W-:-:S03]  /*2410*/  ISETP.GE.AND P3, PT, R12, R25, PT ;  /* 0x000000190c00720c */ /* 0x000fc60003f66270 */
[----:B------:R-:W-:Y:S01]  /*2420*/  IMAD.MOV.U32 R40, RZ, RZ, R44 ;  /* 0x000000ffff287224 */ /* 0x000fe200078e002c */
[----:B------:R-:W-:Y:S02]  /*2430*/  ISETP.GT.OR P3, PT, R36, 0x7f, P3 ;  /* 0x0000007f2400780c */ /* 0x000fe40001f64670 */
[----:B0-----:R-:W-:-:S11]  /*2440*/  ISETP.NE.AND P4, PT, R99, 0x1, PT ;  /* 0x000000016300780c */ /* 0x001fd60003f85270 */
[----:B------:R-:W0:Y:S08]  /*2450*/  @!P3 LDC.64 R14, c[0x0][0x428] ;  /* 0x00010a00ff0ebb82 */ /* 0x000e300000000a00 */
[----:B------:R-:W3:Y:S08]  /*2460*/  @!P3 LDC.64 R12, c[0x0][0x418] ;  /* 0x00010600ff0cbb82 */ /* 0x000ef00000000a00 */
[----:B------:R-:W4:Y:S08]  /*2470*/  @P4 LDC R11, c[0x0][0x434] ;  /* 0x00010d00ff0b4b82 */ /* 0x000f300000000800 */
[----:B------:R-:W1:Y:S01]  /*2480*/  @P4 LDC R42, c[0x0][0x438] ;  /* 0x00010e00ff2a4b82 */ /* 0x000e620000000800 */
[----:B----4-:R-:W-:-:S05]  /*2490*/  @P4 IMAD.HI.U32 R11, R44, R11, RZ ;  /* 0x0000000b2c0b4227 */ /* 0x010fca00078e00ff */
[----:B-1----:R-:W-:Y:S01]  /*24a0*/  @P4 SHF.R.U32.HI R40, RZ, R42, R11 ;  /* 0x0000002aff284219 */ /* 0x002fe2000001160b */
[----:B0-----:R-:W-:-:S03]  /*24b0*/  @!P3 IMAD R11, R88, R14, RZ ;  /* 0x0000000e580bb224 */ /* 0x001fc600078e02ff */
[--C-:B------:R-:W-:Y:S01]  /*24c0*/  @!P3 SHF.R.S32.HI R41, RZ, 0x1f, R40.reuse ;  /* 0x0000001fff29b819 */ /* 0x100fe20000011428 */
[C---:B------:R-:W-:Y:S02]  /*24d0*/  @!P3 IMAD R11, R0.reuse, R15, R11 ;  /* 0x0000000f000bb224 */ /* 0x040fe400078e020b */
[----:B------:R-:W-:-:S04]  /*24e0*/  @!P3 IMAD.WIDE.U32 R14, R0, R14, R40 ;  /* 0x0000000e000eb225 */ /* 0x000fc800078e0028 */
[----:B------:R-:W-:Y:S01]  /*24f0*/  @!P3 IMAD.IADD R11, R15, 0x1, R11 ;  /* 0x000000010f0bb824 */ /* 0x000fe200078e020b */
[----:B---3--:R-:W-:-:S04]  /*2500*/  @!P3 LEA R12, P4, R14, R12, 0x2 ;  /* 0x0000000c0e0cb211 */ /* 0x008fc800078810ff */
[----:B------:R-:W-:Y:S02]  /*2510*/  @!P3 LEA.HI.X R13, R14, R13, R11, 0x2, P4 ;  /* 0x0000000d0e0db211 */ /* 0x000fe400020f140b */
[----:B------:R-:W-:-:S03]  /*2520*/  ISETP.GT.AND P4, PT, R27, R26, PT ;  /* 0x0000001a1b00720c */ /* 0x000fc60003f84270 */
[----:B------:R0:W5:Y:S01]  /*2530*/  @!P3 LDG.E R100, desc[UR42][R12.64] ;  /* 0x0000002a0c64b981 */ /* 0x000162000c1e1900 */
[----:B------:R-:W-:Y:S01]  /*2540*/  ISETP.GE.AND P3, PT, R102, 0x1, PT ;  /* 0x000000016600780c */ /* 0x000fe20003f66270 */
[----:B------:R-:W-:Y:S01]  /*2550*/  IMAD.MOV R14, RZ, RZ, -R40 ;  /* 0x000000ffff0e7224 */ /* 0x000fe200078e0a28 */
[----:B------:R-:W-:Y:S05]  /*2560*/  YIELD ;  /* 0x0000000000007946 */ /* 0x000fea0003800000 */
[----:B------:R-:W-:Y:S01]  /*2570*/  IMAD R91, R155, 0x4000, R196 ;  /* 0x000040009b5b7824 */ /* 0x000fe200078e02c4 */
[----:B------:R-:W-:Y:S01]  /*2580*/  BSSY B0, `(.L_x_489) ;  /* 0x00005d8000007945 */ /* 0x000fe20003800000 */
[----:B------:R-:W-:-:S02]  /*2590*/  IMAD R99, R99, R14, R44 ;  /* 0x0000000e63637224 */ /* 0x000fc400078e022c */
[----:B------:R-:W-:Y:S01]  /*25a0*/  IMAD R91, R91, 0x2, R156 ;  /* 0x000000025b5b7824 */ /* 0x000fe200078e029c */
[----:B--2---:R-:W-:-:S04]  /*25b0*/  LOP3.LUT R43, R43, 0xfffffffb, RZ, 0xc0, !PT ;  /* 0xfffffffb2b2b7812 */ /* 0x004fc800078ec0ff */
[----:B------:R-:W-:-:S05]  /*25c0*/  @P4 LOP3.LUT R43, R43, 0x4, RZ, 0xfc, !PT ;  /* 0x000000042b2b4812 */ /* 0x000fca00078efcff */
[----:B------:R0:W-:Y:S01]  /*25d0*/  STL [R1], R43 ;  /* 0x0000002b01007387 */ /* 0x0001e20000100800 */
[----:B------:R-:W-:Y:S05]  /*25e0*/  @!P3 BRA `(.L_x_490) ;  /* 0x0000005400a0b947 */ /* 0x000fea0003800000 */
[----:B------:R-:W-:Y:S01]  /*25f0*/  SHF.R.S32.HI R98, RZ, 0x1f, R99 ;  /* 0x0000001fff627819 */ /* 0x000fe20000011463 */
[----:B------:R-:W-:Y:S01]  /*2600*/  ULDC.64 UR4, c[0x0][0x300] ;  /* 0x0000c00000047ab9 */ /* 0x000fe20000000a00 */
[----:B-----5:R-:W-:Y:S01]  /*2610*/  SHF.R.S32.HI R97, RZ, 0x1f, R100 ;  /* 0x0000001fff617819 */ /* 0x020fe20000011464 */
[----:B0-----:R-:W-:-:S04]  /*2620*/  IMAD.WIDE.U32 R12, R99, UR4, RZ ;  /* 0x00000004630c7c25 */ /* 0x001fc8000f8e00ff */
[----:B------:R-:W-:Y:S02]  /*2630*/  IMAD R14, R98, UR4, RZ ;  /* 0x00000004620e7c24 */ /* 0x000fe4000f8e02ff */
[----:B------:R-:W-:Y:S02]  /*2640*/  IMAD R96, R27, -0x80, R25 ;  /* 0xffffff801b607824 */ /* 0x000fe400078e0219 */
[----:B------:R-:W-:Y:S01]  /*2650*/  IMAD R11, R99, UR5, R14 ;  /* 0x00000005630b7c24 */ /* 0x000fe2000f8e020e */
[----:B------:R-:W-:Y:S01]  /*2660*/  ULDC.64 UR4, c[0x0][0x310] ;  /* 0x0000c40000047ab9 */ /* 0x000fe20000000a00 */
[----:B------:R-:W-:Y:S01]  /*2670*/  IMAD R14, R32, R27, RZ ;  /* 0x0000001b200e7224 */ /* 0x000fe200078e02ff */
[----:B------:R-:W-:Y:S01]  /*2680*/  VIMNMX R96, R96, 0x80, PT ;  /* 0x0000008060607848 */ /* 0x000fe20003fe0100 */
[----:B------:R-:W-:Y:S02]  /*2690*/  IMAD R15, R97, UR4, RZ ;  /* 0x00000004610f7c24 */ /* 0x000fe4000f8e02ff */
[----:B------:R-:W-:Y:S01]  /*26a0*/  IMAD.IADD R13, R13, 0x1, R11 ;  /* 0x000000010d0d7824 */ /* 0x000fe200078e020b */
[----:B------:R-:W-:Y:S01]  /*26b0*/  SHF.R.S32.HI R11, RZ, 0x1f, R27 ;  /* 0x0000001fff0b7819 */ /* 0x000fe2000001141b */
[----:B------:R-:W-:-:S02]  /*26c0*/  IMAD R15, R100, UR5, R15 ;  /* 0x00000005640f7c24 */ /* 0x000fc4000f8e020f */
[----:B------:R-:W-:Y:S01]  /*26d0*/  IMAD.WIDE.U32 R12, R100, UR4, R12 ;  /* 0x00000004640c7c25 */ /* 0x000fe2000f8e000c */
[----:B------:R-:W-:-:S04]  /*26e0*/  ULDC.64 UR4, c[0x0][0x308] ;  /* 0x0000c20000047ab9 */ /* 0x000fc80000000a00 */
[----:B------:R-:W-:-:S03]  /*26f0*/  IADD3 R13, R13, R15, RZ ;  /* 0x0000000f0d0d7210 */ /* 0x000fc60007ffe0ff */
[----:B------:R-:W-:-:S04]  /*2700*/  IMAD.WIDE.U32 R106, R2, UR4, R12 ;  /* 0x00000004026a7c25 */ /* 0x000fc8000f8e000c */
[----:B------:R-:W-:Y:S01]  /*2710*/  IMAD R13, R2, UR5, R107 ;  /* 0x00000005020d7c24 */ /* 0x000fe2000f8e026b */
[----:B------:R-:W-:Y:S01]  /*2720*/  ULDC.64 UR4, c[0x0][0x2e8] ;  /* 0x0000ba0000047ab9 */ /* 0x000fe20000000a00 */
[----:B------:R-:W-:Y:S01]  /*2730*/  IMAD R12, R10, R27, RZ ;  /* 0x0000001b0a0c7224 */ /* 0x000fe200078e02ff */
[C---:B------:R-:W-:Y:S01]  /*2740*/  LEA R107, P3, R106.reuse, UR4, 0x1 ;  /* 0x000000046a6b7c11 */ /* 0x040fe2000f8608ff */
[----:B------:R-:W-:Y:S02]  /*2750*/  ULDC.U8 UR4, c[0x0][0x410] ;  /* 0x0001040000047ab9 */ /* 0x000fe40000000000 */
[C---:B------:R-:W-:Y:S01]  /*2760*/  IMAD R41, R11.reuse, R28, R12 ;  /* 0x0000001c0b297224 */ /* 0x040fe200078e020c */
[----:B------:R-:W-:Y:S01]  /*2770*/  LEA.HI.X R106, R106, UR5, R13, 0x1, P3 ;  /* 0x000000056a6a7c11 */ /* 0x000fe200098f0c0d */
[----:B------:R-:W-:Y:S01]  /*2780*/  IMAD R11, R11, R35, R14 ;  /* 0x000000230b0b7224 */ /* 0x000fe200078e020e */
[----:B------:R-:W-:Y:S01]  /*2790*/  ISETP.NE.AND P3, PT, RZ, UR4, PT ;  /* 0x00000004ff007c0c */ /* 0x000fe2000bf65270 */
[----:B------:R-:W-:-:S04]  /*27a0*/  IMAD.WIDE.U32 R14, R28, R27, RZ ;  /* 0x0000001b1c0e7225 */ /* 0x000fc800078e00ff */
[----:B------:R-:W-:-:S04]  /*27b0*/  IMAD.WIDE.U32 R12, R35, R27, RZ ;  /* 0x0000001b230c7225 */ /* 0x000fc800078e00ff */
[----:B------:R-:W-:Y:S02]  /*27c0*/  IMAD.IADD R90, R15, 0x1, R41 ;  /* 0x000000010f5a7824 */ /* 0x000fe400078e0229 */
[----:B------:R-:W-:Y:S02]  /*27d0*/  IMAD.IADD R11, R13, 0x1, R11 ;  /* 0x000000010d0b7824 */ /* 0x000fe400078e020b */
[----:B------:R-:W-:Y:S05]  /*27e0*/  @!P3 BRA `(.L_x_491) ;  /* 0x00000028008cb947 */ /* 0x000fea0003800000 */
[----:B------:R-:W-:Y:S01]  /*27f0*/  ISETP.GE.AND P3, PT, R153, R96, PT ;  /* 0x000000609900720c */ /* 0x000fe20003f66270 */
[----:B------:R-:W-:Y:S01]  /*2800*/  BSSY B1, `(.L_x_492) ;  /* 0x000001c000017945 */ /* 0x000fe20003800000 */
[----:B------:R-:W-:Y:S02]  /*2810*/  CS2R R56, SRZ ;  /* 0x0000000000387805 */ /* 0x000fe4000001ff00 */
[----:B------:R-:W-:Y:S02]  /*2820*/  CS2R R64, SRZ ;  /* 0x0000000000407805 */ /* 0x000fe4000001ff00 */
[----:B------:R-:W-:Y:S02]  /*2830*/  CS2R R68, SRZ ;  /* 0x0000000000447805 */ /* 0x000fe4000001ff00 */
[----:B------:R-:W-:Y:S02]  /*2840*/  P2R R138, PR, RZ, 0x8 ;  /* 0x00000008ff8a7803 */ /* 0x000fe40000000000 */
[----:B------:R-:W-:-:S02]  /*2850*/  CS2R R66, SRZ ;  /* 0x0000000000427805 */ /* 0x000fc4000001ff00 */
[----:B------:R-:W-:Y:S01]  /*2860*/  CS2R R70, SRZ ;  /* 0x0000000000467805 */ /* 0x000fe2000001ff00 */
[----:B------:R-:W-:Y:S06]  /*2870*/  @P3 BRA `(.L_x_493) ;  /* 0x0000000000503947 */ /* 0x000fec0003800000 */
[----:B------:R-:W-:Y:S01]  /*2880*/  IADD3 R41, P3, R80, R14, RZ ;  /* 0x0000000e50297210 */ /* 0x000fe20007f7e0ff */
[----:B------:R-:W-:Y:S01]  /*2890*/  ULDC.64 UR4, c[0x0][0x3e8] ;  /* 0x0000fa0000047ab9 */ /* 0x000fe20000000a00 */
[----:B------:R-:W-:Y:S02]  /*28a0*/  CS2R R68, SRZ ;  /* 0x0000000000447805 */ /* 0x000fe4000001ff00 */
[----:B------:R-:W-:Y:S01]  /*28b0*/  CS2R R70, SRZ ;  /* 0x0000000000467805 */ /* 0x000fe2000001ff00 */
[----:B------:R-:W-:Y:S01]  /*28c0*/  IMAD.X R42, R90, 0x1, R38, P3 ;  /* 0x000000015a2a7824 */ /* 0x000fe200018e0626 */
[----:B------:R-:W-:-:S05]  /*28d0*/  IADD3 R43, P3, R84, R12, RZ ;  /* 0x0000000c542b7210 */ /* 0x000fca0007f7e0ff */
[----:B------:R-:W-:Y:S01]  /*28e0*/  IMAD.X R44, R11, 0x1, R76, P3 ;  /* 0x000000010b2c7824 */ /* 0x000fe200018e064c */
[----:B------:R-:W-:-:S04]  /*28f0*/  LEA R40, P3, R41, UR4, 0x1 ;  /* 0x0000000429287c11 */ /* 0x000fc8000f8608ff */
[----:B------:R-:W-:Y:S01]  /*2900*/  LEA.HI.X R41, R41, UR5, R42, 0x1, P3 ;  /* 0x0000000529297c11 */ /* 0x000fe200098f0c2a */
[----:B------:R-:W-:Y:S02]  /*2910*/  ULDC.64 UR4, c[0x0][0x400] ;  /* 0x0001000000047ab9 */ /* 0x000fe40000000a00 */
[----:B------:R-:W-:-:S04]  /*2920*/  LEA R42, P3, R43, UR4, 0x1 ;  /* 0x000000042b2a7c11 */ /* 0x000fc8000f8608ff */
[----:B------:R-:W-:Y:S02]  /*2930*/  LEA.HI.X R43, R43, UR5, R44, 0x1, P3 ;  /* 0x000000052b2b7c11 */ /* 0x000fe400098f0c2c */
[----:B------:R-:W-:Y:S02]  /*2940*/  ISETP.GE.AND P3, PT, R18, R102, PT ;  /* 0x000000661200720c */ /* 0x000fe40003f66270 */
[----:B------:R-:W-:Y:S02]  /*2950*/  CS2R R64, SRZ ;  /* 0x0000000000407805 */ /* 0x000fe4000001ff00 */
[----:B------:R-:W-:-:S09]  /*2960*/  CS2R R66, SRZ ;  /* 0x0000000000427805 */ /* 0x000fd2000001ff00 */
[----:B------:R0:W5:Y:S04]  /*2970*/  @!P3 LDG.E.64 R68, desc[UR42][R40.64] ;  /* 0x0000002a2844b981 */ /* 0x000168000c1e1b00 */
[----:B------:R0:W5:Y:S01]  /*2980*/  @!P3 LDG.E.64 R70, desc[UR42][R42.64] ;  /* 0x0000002a2a46b981 */ /* 0x000162000c1e1b00 */
[----:B------:R-:W-:-:S13]  /*2990*/  ISETP.GE.AND P3, PT, R152, R102, PT ;  /* 0x000000669800720c */ /* 0x000fda0003f66270 */
[----:B------:R0:W5:Y:S04]  /*29a0*/  @!P3 LDG.E.64 R64, desc[UR42][R40.64+0x40] ;  /* 0x0000402a2840b981 */ /* 0x000168000c1e1b00 */
[----:B------:R0:W5:Y:S02]  /*29b0*/  @!P3 LDG.E.64 R66, desc[UR42][R42.64+0x40] ;  /* 0x0000402a2a42b981 */ /* 0x000164000c1e1b00 */
.L_x_493:
[----:B------:R-:W-:Y:S05]  /*29c0*/  BSYNC B1 ;  /* 0x0000000000017941 */ /* 0x000fea0003800000 */
.L_x_492:
[----:B------:R-:W-:Y:S01]  /*29d0*/  VIADD R44, R153, 0x20 ;  /* 0x00000020992c7836 */ /* 0x000fe20000000000 */
[----:B------:R-:W-:Y:S01]  /*29e0*/  BSSY B1, `(.L_x_494) ;  /* 0x000002b000017945 */ /* 0x000fe20003800000 */
[----:B0----5:R-:W-:Y:S01]  /*29f0*/  IMAD.MOV.U32 R40, RZ, RZ, R64 ;  /* 0x000000ffff287224 */ /* 0x021fe200078e0040 */
[----:B------:R-:W-:Y:S01]  /*2a00*/  CS2R R60, SRZ ;  /* 0x00000000003c7805 */ /* 0x000fe2000001ff00 */
[----:B------:R-:W-:Y:S01]  /*2a10*/  IMAD.MOV.U32 R41, RZ, RZ, R65 ;  /* 0x000000ffff297224 */ /* 0x000fe200078e0041 */
[----:B------:R-:W-:Y:S01]  /*2a20*/  ISETP.GE.AND P3, PT, R44, R96, PT ;  /* 0x000000602c00720c */ /* 0x000fe20003f66270 */
[----:B------:R-:W-:Y:S01]  /*2a30*/  IMAD.MOV.U32 R42, RZ, RZ, R68 ;  /* 0x000000ffff2a7224 */ /* 0x000fe200078e0044 */
[----:B------:R-:W-:Y:S01]  /*2a40*/  PRMT R121, R40, 0x7610, R121 ;  /* 0x0000761028797816 */ /* 0x000fe20000000079 */
        /* <DEDUP_REMOVED lines=9> */
[----:B------:R-:W-:-:S02]  /*2ae0*/  PRMT R124, R41, 0x7610, R124 ;  /* 0x00007610297c7816 */ /* 0x000fc4000000007c */
[----:B------:R-:W-:Y:S02]  /*2af0*/  CS2R R58, SRZ ;  /* 0x00000000003a7805 */ /* 0x000fe4000001ff00 */
[----:B------:R-:W-:Y:S02]  /*2b00*/  PRMT R135, R42, 0x7610, R135 ;  /* 0x000076102a877816 */ /* 0x000fe40000000087 */
[----:B------:R-:W-:Y:S02]  /*2b10*/  CS2R R62, SRZ ;  /* 0x00000000003e7805 */ /* 0x000fe4000001ff00 */
[----:B------:R-:W-:Y:S02]  /*2b20*/  PRMT R134, R43, 0x7610, R134 ;  /* 0x000076102b867816 */ /* 0x000fe40000000086 */
[----:B------:R-:W-:Y:S01]  /*2b30*/  P2R R128, PR, RZ, 0x8 ;  /* 0x00000008ff807803 */ /* 0x000fe20000000000 */
[----:B------:R-:W-:Y:S06]  /*2b40*/  @P3 BRA `(.L_x_495) ;  /* 0x0000000000503947 */ /* 0x000fec0003800000 */
[----:B------:R-:W-:Y:S01]  /*2b50*/  IADD3 R41, P3, P4, R80, R14, R20 ;  /* 0x0000000e50297210 */ /* 0x000fe20007c7e014 */
[----:B------:R-:W-:Y:S01]  /*2b60*/  ULDC.64 UR4, c[0x0][0x3e8] ;  /* 0x0000fa0000047ab9 */ /* 0x000fe20000000a00 */
[----:B------:R-:W-:Y:S02]  /*2b70*/  CS2R R60, SRZ ;  /* 0x00000000003c7805 */ /* 0x000fe4000001ff00 */
[----:B------:R-:W-:Y:S02]  /*2b80*/  CS2R R62, SRZ ;  /* 0x00000000003e7805 */ /* 0x000fe4000001ff00 */
[----:B------:R-:W-:Y:S02]  /*2b90*/  IADD3.X R42, R38, R90, R8, P3, P4 ;  /* 0x0000005a262a7210 */ /* 0x000fe40001fe8408 */
[----:B------:R-:W-:-:S04]  /*2ba0*/  IADD3 R43, P3, P4, R84, R12, R33 ;  /* 0x0000000c542b7210 */ /* 0x000fc80007c7e021 */
[----:B------:R-:W-:Y:S02]  /*2bb0*/  IADD3.X R44, R76, R11, R30, P3, P4 ;  /* 0x0000000b4c2c7210 */ /* 0x000fe40001fe841e */
        /* <DEDUP_REMOVED lines=13> */
.L_x_495:
[----:B------:R-:W-:Y:S05]  /*2c90*/  BSYNC B1 ;  /* 0x0000000000017941 */ /* 0x000fea0003800000 */
.L_x_494:
[----:B------:R-:W-:Y:S01]  /*2ca0*/  VIADD R72, R153, 0x40 ;  /* 0x0000004099487836 */ /* 0x000fe20000000000 */
[----:B0----5:R-:W-:Y:S01]  /*2cb0*/  MOV R40, R56 ;  /* 0x0000003800287202 */ /* 0x021fe20000000f00 */
[----:B------:R-:W-:Y:S01]  /*2cc0*/  IMAD.MOV.U32 R41, RZ, RZ, R57 ;  /* 0x000000ffff297224 */ /* 0x000fe200078e0039 */
[----:B------:R-:W-:Y:S01]  /*2cd0*/  BSSY B1, `(.L_x_496) ;  /* 0x000002d000017945 */ /* 0x000fe20003800000 */
        /* <DEDUP_REMOVED lines=16> */
[----:B------:R-:W-:Y:S02]  /*2de0*/  CS2R R52, SRZ ;  /* 0x0000000000347805 */ /* 0x000fe4000001ff00 */
[----:B------:R-:W-:-:S02]  /*2df0*/  PRMT R120, R43, 0x7610, R120 ;  /* 0x000076102b787816 */ /* 0x000fc40000000078 */
[----:B------:R-:W-:Y:S02]  /*2e00*/  CS2R R50, SRZ ;  /* 0x0000000000327805 */ /* 0x000fe4000001ff00 */
[----:B------:R-:W-:Y:S02]  /*2e10*/  CS2R R54, SRZ ;  /* 0x0000000000367805 */ /* 0x000fe4000001ff00 */
[----:B------:R-:W-:Y:S02]  /*2e20*/  CS2R R44, SRZ ;  /* 0x00000000002c7805 */ /* 0x000fe4000001ff00 */
[----:B------:R-:W-:Y:S02]  /*2e30*/  CS2R R42, SRZ ;  /* 0x00000000002a7805 */ /* 0x000fe4000001ff00 */
[----:B------:R-:W-:Y:S01]  /*2e40*/  CS2R R46, SRZ ;  /* 0x00000000002e7805 */ /* 0x000fe2000001ff00 */
        /* <DEDUP_REMOVED lines=21> */
.L_x_497:
[----:B------:R-:W-:Y:S05]  /*2fa0*/  BSYNC B1 ;  /* 0x0000000000017941 */ /* 0x000fea0003800000 */
.L_x_496:
[----:B0-----:R-:W-:Y:S01]  /*2fb0*/  VIADD R72, R153, 0x60 ;  /* 0x0000006099487836 */ /* 0x001fe20000000000 */
[----:B------:R-:W-:Y:S04]  /*2fc0*/  BSSY B1, `(.L_x_498) ;  /* 0x000001f000017945 */ /* 0x000fe80003800000 */
[----:B------:R-:W-:-:S13]  /*2fd0*/  ISETP.GE.AND P4, PT, R72, R96, PT ;  /* 0x000000604800720c */ /* 0x000fda0003f86270 */
[----:B------:R-:W-:Y:S05]  /*2fe0*/  @P4 BRA `(.L_x_499) ;  /* 0x0000000000704947 */ /* 0x000fea0003800000 */
[----:B------:R-:W0:Y:S01]  /*2ff0*/  LDC.64 R40, c[0x0][0x3f8] ;  /* 0x0000fe00ff287b82 */ /* 0x000e220000000a00 */
[----:B------:R-:W-:Y:S01]  /*3000*/  IMAD.MOV.U32 R15, RZ, RZ, R90 ;  /* 0x000000ffff0f7224 */ /* 0x000fe200078e005a */
[----:B------:R-:W-:Y:S01]  /*3010*/  ULDC.64 UR4, c[0x0][0x3e8] ;  /* 0x0000fa0000047ab9 */ /* 0x000fe20000000a00 */
[----:B------:R-:W-:Y:S02]  /*3020*/  CS2R R44, SRZ ;  /* 0x00000000002c7805 */ /* 0x000fe4000001ff00 */
[----:B------:R-:W-:Y:S01]  /*3030*/  CS2R R46, SRZ ;  /* 0x00000000002e7805 */ /* 0x000fe2000001ff00 */
[----:B0-----:R-:W-:-:S04]  /*3040*/  IMAD.WIDE.U32 R14, R40, 0x60, R14 ;  /* 0x00000060280e7825 */ /* 0x001fc800078e000e */
[----:B------:R-:W-:Y:S01]  /*3050*/  IMAD R13, R41, 0x60, RZ ;  /* 0x00000060290d7824 */ /* 0x000fe200078e02ff */
[----:B------:R-:W-:-:S04]  /*3060*/  IADD3 R41, P5, R80, R14, RZ ;  /* 0x0000000e50297210 */ /* 0x000fc80007fbe0ff */
[----:B------:R-:W-:Y:S01]  /*3070*/  IADD3.X R42, R38, R15, R13, P5, !PT ;  /* 0x0000000f262a7210 */ /* 0x000fe20002ffe40d */
[----:B------:R-:W-:Y:S01]  /*3080*/  IMAD.MOV.U32 R13, RZ, RZ, R11 ;  /* 0x000000ffff0d7224 */ /* 0x000fe200078e000b */
[----:B------:R-:W0:Y:S02]  /*3090*/  LDC.64 R14, c[0x0][0x408] ;  /* 0x00010200ff0e7b82 */ /* 0x000e240000000a00 */
[----:B0-----:R-:W-:-:S04]  /*30a0*/  IMAD.WIDE.U32 R12, R14, 0x60, R12 ;  /* 0x000000600e0c7825 */ /* 0x001fc800078e000c */
[----:B------:R-:W-:Y:S01]  /*30b0*/  IMAD R15, R15, 0x60, RZ ;  /* 0x000000600f0f7824 */ /* 0x000fe200078e02ff */
[----:B------:R-:W-:-:S04]  /*30c0*/  IADD3 R11, P5, R84, R12, RZ ;  /* 0x0000000c540b7210 */ /* 0x000fc80007fbe0ff */
[----:B------:R-:W-:Y:S02]  /*30d0*/  IADD3.X R40, R76, R13, R15, P5, !PT ;  /* 0x0000000d4c287210 */ /* 0x000fe40002ffe40f */
        /* <DEDUP_REMOVED lines=13> */
.L_x_499:
[----:B------:R-:W-:Y:S05]  /*31b0*/  BSYNC B1 ;  /* 0x0000000000017941 */ /* 0x000fea0003800000 */
.L_x_498:
[----:B-----5:R-:W-:Y:S01]  /*31c0*/  IMAD.MOV.U32 R11, RZ, RZ, R48 ;  /* 0x000000ffff0b7224 */ /* 0x020fe200078e0030 */
[----:B0-----:R-:W-:Y:S01]  /*31d0*/  MOV R13, R52 ;  /* 0x00000034000d7202 */ /* 0x001fe20000000f00 */
[----:B------:R-:W-:Y:S01]  /*31e0*/  IMAD.MOV.U32 R12, RZ, RZ, R49 ;  /* 0x000000ffff0c7224 */ /* 0x000fe200078e0031 */
[----:B------:R-:W-:Y:S01]  /*31f0*/  UISETP.NE.AND UP0, UPT, UR41, 0x3, UPT ;  /* 0x000000032900788c */ /* 0x000fe2000bf05270 */
        /* <DEDUP_REMOVED lines=9> */
[----:B------:R-:W-:-:S02]  /*3290*/  PLOP3.LUT P5, PT, PT, PT, UP0, 0x80, 0x0 ;  /* 0x000000000000781c */ /* 0x000fc40003faf008 */
        /* <DEDUP_REMOVED lines=17> */
[----:B------:R-:W-:Y:S02]  /*33b0*/  PRMT R108, R12, 0x7610, R108 ;  /* 0x000076100c6c7816 */ /* 0x000fe4000000006c */
[----:B------:R-:W-:Y:S02]  /*33c0*/  PRMT R115, R13, 0x7610, R115 ;  /* 0x000076100d737816 */ /* 0x000fe40000000073 */
[----:B------:R-:W-:Y:S01]  /*33d0*/  PRMT R116, R14, 0x7610, R116 ;  /* 0x000076100e747816 */ /* 0x000fe20000000074 */
[----:B------:R-:W-:Y:S06]  /*33e0*/  @!P5 BRA `(.L_x_500) ;  /* 0x000000000004d947 */ /* 0x000fec0003800000 */
[----:B------:R-:W-:Y:S01]  /*33f0*/  BPT.TRAP 0x1 ;  /* 0x000000040000795c */ /* 0x000fe20000300000 */
.L_x_500:
[----:B------:R-:W-:Y:S01]  /*3400*/  LEA R90, R155, R156, 0x3 ;  /* 0x0000009c9b5a7211 */ /* 0x000fe200078e18ff */
[----:B------:R-:W-:Y:S01]  /*3410*/  BSSY B1, `(.L_x_501) ;  /* 0x0000004000017945 */ /* 0x000fe20003800000 */
[----:B------:R-:W-:-:S04]  /*3420*/  SHF.L.U32 R101, R154, 0x1f, RZ ;  /* 0x0000001f9a657819 */ /* 0x000fc800000006ff */
[----:B------:R-:W0:Y:S02]  /*3430*/  SYNCS.PHASECHK.TRANS64.TRYWAIT P6, [R90+URZ+0x28890], R101 ;  /* 0x028890655a0075a7 */ /* 0x000e2400080c017f */
[----:B0-----:R-:W-:Y:S05]  /*3440*/  @!P6 BRA `(.L_x_502) ;  /* 0x000001880058e947 */ /* 0x001fea0003800000 */
.L_x_808:
[----:B------:R-:W-:Y:S05]  /*3450*/  BSYNC B1 ;  /* 0x0000000000017941 */ /* 0x000fea0003800000 */
.L_x_501:
[----:B------:R-:W-:-:S03]  /*3460*/  UMOV UR4, 0xffffffff ;  /* 0xffffffff00047882 */ /* 0x000fc60000000000 */
[----:B------:R-:W-:Y:S05]  /*3470*/  BRA.DIV UR4, `(.L_x_503) ;  /* 0x0000018a04607947 */ /* 0x000fea000b800000 */
[----:B------:R1:W2:Y:S04]  /*3480*/  SHFL.IDX PT, R75, R106, RZ, 0x181f ;  /* 0x00181fff6a4b7589 */ /* 0x0002a800000e0000 */
[----:B------:R1:W3:Y:S02]  /*3490*/  SHFL.IDX PT, R74, R107, RZ, 0x181f ;  /* 0x00181fff6b4a7589 */ /* 0x0002e400000e0000 */
.L_x_812:
[----:B------:R-:W-:Y:S01]  /*34a0*/  ISETP.NE.AND P6, PT, R138, RZ, PT ;  /* 0x000000ff8a00720c */ /* 0x000fe20003fc5270 */
[----:B------:R-:W-:-:S12]  /*34b0*/  BSSY B1, `(.L_x_504) ;  /* 0x0000071000017945 */ /* 0x000fd80003800000 */
[----:B------:R-:W-:Y:S05]  /*34c0*/  @P6 BRA `(.L_x_505) ;  /* 0x0000000400bc6947 */ /* 0x000fea0003800000 */
[----:B------:R-:W-:Y:S04]  /*34d0*/  BSSY B2, `(.L_x_506) ;  /* 0x0000037000027945 */ /* 0x000fe80003800000 */
[----:B------:R-:W-:Y:S05]  /*34e0*/  @P1 BRA `(.L_x_507) ;  /* 0x0000000000d41947 */ /* 0x000fea0003800000 */
[----:B------:R4:W0:Y:S01]  /*34f0*/  LDS.128 R12, [R91+0x18400] ;  /* 0x018400005b0c7984 */ /* 0x0008220000000c00 */
[C---:B---3--:R-:W-:Y:S01]  /*3500*/  LEA R72, P6, R16.reuse, R74, 0x1 ;  /* 0x0000004a10487211 */ /* 0x048fe200078c08ff */
[----:B------:R-:W-:Y:S03]  /*3510*/  BSSY B3, `(.L_x_508) ;  /* 0x0000031000037945 */ /* 0x000fe60003800000 */
[----:B--2---:R-:W-:Y:S02]  /*3520*/  LEA.HI.X R73, R16, R75, R17, 0x1, P6 ;  /* 0x0000004b10497211 */ /* 0x004fe400030f0c11 */
[----:B------:R-:W-:-:S13]  /*3530*/  ISETP.GE.AND P6, PT, R18, R102, PT ;  /* 0x000000661200720c */ /* 0x000fda0003fc6270 */
[----:B----4-:R-:W-:Y:S05]  /*3540*/  @P6 BRA `(.L_x_509) ;  /* 0x0000000000b46947 */ /* 0x010fea0003800000 */
[----:B------:R-:W-:Y:S02]  /*3550*/  SHF.R.U64 R138, R70, 0x10, R71 ;  /* 0x00000010468a7819 */ /* 0x000fe40000001247 */
[----:B------:R-:W-:Y:S01]  /*3560*/  SHF.R.U64 R140, R68, 0x10, R69 ;  /* 0x00000010448c7819 */ /* 0x000fe20000001245 */
[----:B0-----:R-:W-:Y:S01]  /*3570*/  IMAD.U32 R68, R14, 0x10000, RZ ;  /* 0x000100000e447824 */ /* 0x001fe200078e00ff */
[----:B------:R-:W-:Y:S02]  /*3580*/  SHF.R.U32.HI R139, RZ, 0x10, R71 ;  /* 0x00000010ff8b7819 */ /* 0x000fe40000011647 */
[----:B------:R-:W-:Y:S02]  /*3590*/  SHF.R.U32.HI R11, RZ, 0x10, R69 ;  /* 0x00000010ff0b7819 */ /* 0x000fe40000011645 */
[----:B------:R-:W-:Y:S02]  /*35a0*/  PRMT R135, R135, 0x5410, R138 ;  /* 0x0000541087877816 */ /* 0x000fe4000000008a */
[----:B------:R-:W-:-:S02]  /*35b0*/  PRMT R137, R137, 0x5410, R140 ;  /* 0x0000541089897816 */ /* 0x000fc4000000008c */
[----:B------:R-:W-:Y:S01]  /*35c0*/  LOP3.LUT R69, R14, 0xffff0000, RZ, 0xc0, !PT ;  /* 0xffff00000e457812 */ /* 0x000fe200078ec0ff */
[C---:B------:R-:W-:Y:S01]  /*35d0*/  IMAD.U32 R14, R13.reuse, 0x10000, RZ ;  /* 0x000100000d0e7824 */ /* 0x040fe200078e00ff */
[----:B------:R-:W-:Y:S02]  /*35e0*/  PRMT R139, R134, 0x5410, R139 ;  /* 0x00005410868b7816 */ /* 0x000fe4000000008b */
[----:B------:R-:W-:Y:S01]  /*35f0*/  PRMT R136, R136, 0x5410, R11 ;  /* 0x0000541088887816 */ /* 0x000fe2000000000b */
[----:B------:R-:W-:Y:S01]  /*3600*/  IMAD.U32 R11, R12, 0x10000, RZ ;  /* 0x000100000c0b7824 */ /* 0x000fe200078e00ff */
[----:B------:R-:W-:Y:S01]  /*3610*/  LOP3.LUT R13, R13, 0xffff0000, RZ, 0xc0, !PT ;  /* 0xffff00000d0d7812 */ /* 0x000fe200078ec0ff */
[----:B------:R-:W-:Y:S01]  /*3620*/  IMAD.U32 R140, R139, 0x10000, RZ ;  /* 0x000100008b8c7824 */ /* 0x000fe200078e00ff */
[----:B------:R-:W-:Y:S01]  /*3630*/  LOP3.LUT R138, R135, 0xffff0000, RZ, 0xc0, !PT ;  /* 0xffff0000878a7812 */ /* 0x000fe200078ec0ff */
[----:B------:R-:W-:Y:S01]  /*3640*/  IMAD.U32 R134, R136, 0x10000, RZ ;  /* 0x0001000088867824 */ /* 0x000fe200078e00ff */
[----:B------:R-:W-:Y:S01]  /*3650*/  LOP3.LUT R71, R137, 0xffff0000, RZ, 0xc0, !PT ;  /* 0xffff000089477812 */ /* 0x000fe200078ec0ff */
[----:B------:R-:W-:Y:S01]  /*3660*/  FMUL.FTZ R143, R69, R140 ;  /* 0x0000008c458f7220 */ /* 0x000fe20000410000 */
[----:B------:R-:W-:Y:S01]  /*3670*/  LOP3.LUT R12, R12, 0xffff0000, RZ, 0xc0, !PT ;  /* 0xffff00000c0c7812 */ /* 0x000fe200078ec0ff */
[----:B------:R-:W-:Y:S01]  /*3680*/  FMUL.FTZ R141, R13, R138 ;  /* 0x0000008a0d8d7220 */ /* 0x000fe20000410000 */
[----:B------:R-:W-:Y:S01]  /*3690*/  LOP3.LUT R70, R15, 0xffff0000, RZ, 0xc0, !PT ;  /* 0xffff00000f467812 */ /* 0x000fe200078ec0ff */
[----:B------:R-:W-:Y:S01]  /*36a0*/  FMUL.FTZ R13, R13, R71 ;  /* 0x000000470d0d7220 */ /* 0x000fe20000410000 */
[----:B------:R-:W-:Y:S01]  /*36b0*/  LOP3.LUT R139, R139, 0xffff0000, RZ, 0xc0, !PT ;  /* 0xffff00008b8b7812 */ /* 0x000fe200078ec0ff */
[----:B------:R-:W-:-:S02]  /*36c0*/  IMAD.U32 R135, R135, 0x10000, RZ ;  /* 0x0001000087877824 */ /* 0x000fc400078e00ff */
[----:B------:R-:W-:Y:S01]  /*36d0*/  FMUL.FTZ R69, R69, R134 ;  /* 0x0000008645457220 */ /* 0x000fe20000410000 */
[----:B------:R-:W-:Y:S01]  /*36e0*/  LOP3.LUT R136, R136, 0xffff0000, RZ, 0xc0, !PT ;  /* 0xffff000088887812 */ /* 0x000fe200078ec0ff */
[----:B------:R-:W-:Y:S02]  /*36f0*/  IMAD.U32 R137, R137, 0x10000, RZ ;  /* 0x0001000089897824 */ /* 0x000fe400078e00ff */
[C---:B------:R-:W-:Y:S01]  /*3700*/  FFMA.FTZ R141, R14.reuse, R71, -R141 ;  /* 0x000000470e8d7223 */ /* 0x040fe2000001088d */
[----:B------:R-:W-:Y:S01]  /*3710*/  FFMA.FTZ R138, R14, R138, R13 ;  /* 0x0000008a0e8a7223 */ /* 0x000fe2000001000d */
[----:B------:R-:W-:Y:S01]  /*3720*/  FFMA.FTZ R143, R68, R134, -R143 ;  /* 0x00000086448f7223 */ /* 0x000fe2000001088f */
[----:B------:R-:W-:Y:S01]  /*3730*/  FMUL.FTZ R14, R12, R135 ;  /* 0x000000870c0e7220 */ /* 0x000fe20000410000 */
[----:B------:R-:W-:Y:S02]  /*3740*/  IMAD.U32 R15, R15, 0x10000, RZ ;  /* 0x000100000f0f7824 */ /* 0x000fe400078e00ff */
[----:B------:R-:W-:Y:S01]  /*3750*/  FFMA.FTZ R68, R68, R140, R69 ;  /* 0x0000008c44447223 */ /* 0x000fe20000010045 */
[----:B------:R-:W-:Y:S01]  /*3760*/  FMUL.FTZ R134, R70, R139 ;  /* 0x0000008b46867220 */ /* 0x000fe20000410000 */
[-C--:B------:R-:W-:Y:S01]  /*3770*/  FMUL.FTZ R12, R12, R137.reuse ;  /* 0x000000890c0c7220 */ /* 0x080fe20000410000 */
[-C--:B------:R-:W-:Y:S01]  /*3780*/  FMUL.FTZ R70, R70, R136.reuse ;  /* 0x0000008846467220 */ /* 0x080fe20000410000 */
[----:B------:R-:W-:Y:S01]  /*3790*/  FFMA.FTZ R14, R11, R137, -R14 ;  /* 0x000000890b0e7223 */ /* 0x000fe2000001080e */
[----:B------:R-:W-:Y:S01]  /*37a0*/  FFMA.FTZ R134, R15, R136, -R134 ;  /* 0x000000880f867223 */ /* 0x000fe20000010886 */
[----:B------:R-:W-:Y:S01]  /*37b0*/  FFMA.FTZ R11, R11, R135, R12 ;  /* 0x000000870b0b7223 */ /* 0x000fe2000001000c */
[----:B------:R-:W-:Y:S01]  /*37c0*/  FFMA.FTZ R15, R15, R139, R70 ;  /* 0x0000008b0f0f7223 */ /* 0x000fe20000010046 */
[----:B------:R-:W-:-:S02]  /*37d0*/  F2FP.BF16.F32.PACK_AB R68, R68, R143 ;  /* 0x0000008f4444723e */ /* 0x000fc400000010ff */
[----:B------:R-:W-:Y:S02]  /*37e0*/  F2FP.BF16.F32.PACK_AB R13, R138, R141 ;  /* 0x0000008d8a0d723e */ /* 0x000fe400000010ff */
[----:B------:R-:W-:Y:S01]  /*37f0*/  F2FP.BF16.F32.PACK_AB R12, R11, R14 ;  /* 0x0000000e0b0c723e */ /* 0x000fe200000010ff */
[----:B------:R-:W-:Y:S01]  /*3800*/  IMAD.MOV.U32 R14, RZ, RZ, R68 ;  /* 0x000000ffff0e7224 */ /* 0x000fe200078e0044 */
[----:B------:R-:W-:-:S07]  /*3810*/  F2FP.BF16.F32.PACK_AB R15, R15, R134 ;  /* 0x000000860f0f723e */ /* 0x000fce00000010ff */
.L_x_509:
[----:B------:R-:W-:Y:S05]  /*3820*/  BSYNC B3 ;  /* 0x0000000000037941 */ /* 0x000fea0003800000 */
.L_x_508:
[----:B0-----:R4:W-:Y:S02]  /*3830*/  ST.E.128 desc[UR42][R72.64], R12 ;  /* 0x0000000c48007985 */ /* 0x0019e4000c101d2a */
.L_x_507:
[----:B------:R-:W-:Y:S05]  /*3840*/  BSYNC B2 ;  /* 0x0000000000027941 */ /* 0x000fea0003800000 */
.L_x_506:
[----:B------:R-:W-:Y:S05]  /*3850*/  @P2 BRA `(.L_x_505) ;  /* 0x0000000000d82947 */ /* 0x000fea0003800000 */
[----:B----4-:R4:W0:Y:S01]  /*3860*/  LDS.128 R12, [R91+0x1c400] ;  /* 0x01c400005b0c7984 */ /* 0x0108220000000c00 */
[C---:B---3--:R-:W-:Y:S01]  /*3870*/  LEA R68, P6, R23.reuse, R74, 0x1 ;  /* 0x0000004a17447211 */ /* 0x048fe200078c08ff */
[----:B------:R-:W-:Y:S03]  /*3880*/  BSSY B2, `(.L_x_510) ;  /* 0x0000032000027945 */ /* 0x000fe60003800000 */
[----:B--2---:R-:W-:Y:S02]  /*3890*/  LEA.HI.X R69, R23, R75, R22, 0x1, P6 ;  /* 0x0000004b17457211 */ /* 0x004fe400030f0c16 */
[----:B------:R-:W-:-:S13]  /*38a0*/  ISETP.GE.AND P6, PT, R152, R102, PT ;  /* 0x000000669800720c */ /* 0x000fda0003fc6270 */
[----:B----4-:R-:W-:Y:S05]  /*38b0*/  @P6 BRA `(.L_x_511) ;  /* 0x0000000000b86947 */ /* 0x010fea0003800000 */
[----:B------:R-:W-:Y:S01]  /*38c0*/  SHF.R.U64 R72, R64, 0x10, R65 ;  /* 0x0000001040487819 */ /* 0x000fe20000001241 */
[----:B0-----:R-:W-:Y:S01]  /*38d0*/  IMAD.U32 R64, R14, 0x10000, RZ ;  /* 0x000100000e407824 */ /* 0x001fe200078e00ff */
[--C-:B------:R-:W-:Y:S02]  /*38e0*/  SHF.R.U64 R70, R66, 0x10, R67.reuse ;  /* 0x0000001042467819 */ /* 0x100fe40000001243 */
[----:B------:R-:W-:Y:S02]  /*38f0*/  SHF.R.U32.HI R67, RZ, 0x10, R67 ;  /* 0x00000010ff437819 */ /* 0x000fe40000011643 */
[----:B------:R-:W-:Y:S02]  /*3900*/  SHF.R.U32.HI R11, RZ, 0x10, R65 ;  /* 0x00000010ff0b7819 */ /* 0x000fe40000011641 */
[----:B------:R-:W-:Y:S02]  /*3910*/  PRMT R121, R121, 0x5410, R72 ;  /* 0x0000541079797816 */ /* 0x000fe40000000048 */
[----:B------:R-:W-:-:S02]  /*3920*/  PRMT R123, R123, 0x5410, R70 ;  /* 0x000054107b7b7816 */ /* 0x000fc40000000046 */
[----:B------:R-:W-:Y:S02]  /*3930*/  PRMT R124, R124, 0x5410, R67 ;  /* 0x000054107c7c7816 */ /* 0x000fe40000000043 */
[----:B------:R-:W-:Y:S01]  /*3940*/  LOP3.LUT R65, R14, 0xffff0000, RZ, 0xc0, !PT ;  /* 0xffff00000e417812 */ /* 0x000fe200078ec0ff */
[C---:B------:R-:W-:Y:S01]  /*3950*/  IMAD.U32 R14, R13.reuse, 0x10000, RZ ;  /* 0x000100000d0e7824 */ /* 0x040fe200078e00ff */
[----:B------:R-:W-:Y:S01]  /*3960*/  PRMT R122, R122, 0x5410, R11 ;  /* 0x000054107a7a7816 */ /* 0x000fe2000000000b */
[----:B------:R-:W-:Y:S01]  /*3970*/  IMAD.U32 R11, R12, 0x10000, RZ ;  /* 0x000100000c0b7824 */ /* 0x000fe200078e00ff */
[----:B------:R-:W-:Y:S02]  /*3980*/  LOP3.LUT R13, R13, 0xffff0000, RZ, 0xc0, !PT ;  /* 0xffff00000d0d7812 */ /* 0x000fe400078ec0ff */
[----:B------:R-:W-:Y:S01]  /*3990*/  LOP3.LUT R71, R123, 0xffff0000, RZ, 0xc0, !PT ;  /* 0xffff00007b477812 */ /* 0x000fe200078ec0ff */
[----:B------:R-:W-:Y:S01]  /*39a0*/  IMAD.U32 R70, R122, 0x10000, RZ ;  /* 0x000100007a467824 */ /* 0x000fe200078e00ff */
[----:B------:R-:W-:Y:S01]  /*39b0*/  LOP3.LUT R67, R121, 0xffff0000, RZ, 0xc0, !PT ;  /* 0xffff000079437812 */ /* 0x000fe200078ec0ff */
[----:B------:R-:W-:Y:S01]  /*39c0*/  IMAD.U32 R123, R123, 0x10000, RZ ;  /* 0x000100007b7b7824 */ /* 0x000fe200078e00ff */
[----:B------:R-:W-:Y:S01]  /*39d0*/  SHF.L.U32 R72, R124, 0x10, RZ ;  /* 0x000000107c487819 */ /* 0x000fe200000006ff */
[C---:B------:R-:W-:Y:S01]  /*39e0*/  FMUL.FTZ R73, R13.reuse, R71 ;  /* 0x000000470d497220 */ /* 0x040fe20000410000 */
[----:B------:R-:W-:Y:S01]  /*39f0*/  LOP3.LUT R12, R12, 0xffff0000, RZ, 0xc0, !PT ;  /* 0xffff00000c0c7812 */ /* 0x000fe200078ec0ff */
[-C--:B------:R-:W-:Y:S01]  /*3a00*/  FMUL.FTZ R74, R13, R67.reuse ;  /* 0x000000430d4a7220 */ /* 0x080fe20000410000 */
[----:B------:R-:W-:Y:S01]  /*3a10*/  LOP3.LUT R66, R15, 0xffff0000, RZ, 0xc0, !PT ;  /* 0xffff00000f427812 */ /* 0x000fe200078ec0ff */
[C---:B------:R-:W-:Y:S01]  /*3a20*/  FMUL.FTZ R13, R65.reuse, R72 ;  /* 0x00000048410d7220 */ /* 0x040fe20000410000 */
[-C--:B------:R-:W-:Y:S01]  /*3a30*/  FMUL.FTZ R65, R65, R70.reuse ;  /* 0x0000004641417220 */ /* 0x080fe20000410000 */
[----:B------:R-:W-:Y:S01]  /*3a40*/  LOP3.LUT R124, R124, 0xffff0000, RZ, 0xc0, !PT ;  /* 0xffff00007c7c7812 */ /* 0x000fe200078ec0ff */
[----:B------:R-:W-:Y:S01]  /*3a50*/  IMAD.U32 R121, R121, 0x10000, RZ ;  /* 0x0001000079797824 */ /* 0x000fe200078e00ff */
[----:B------:R-:W-:Y:S01]  /*3a60*/  LOP3.LUT R122, R122, 0xffff0000, RZ, 0xc0, !PT ;  /* 0xffff00007a7a7812 */ /* 0x000fe200078ec0ff */
[C---:B------:R-:W-:Y:S01]  /*3a70*/  FFMA.FTZ R73, R14.reuse, R67, -R73 ;  /* 0x000000430e497223 */ /* 0x040fe20000010849 */
[----:B------:R-:W-:Y:S01]  /*3a80*/  FFMA.FTZ R74, R14, R71, R74 ;  /* 0x000000470e4a7223 */ /* 0x000fe2000001004a */
[----:B------:R-:W-:Y:S01]  /*3a90*/  FFMA.FTZ R13, R64, R70, -R13 ;  /* 0x00000046400d7223 */ /* 0x000fe2000001080d */
[----:B------:R-:W-:Y:S01]  /*3aa0*/  FMUL.FTZ R14, R12, R123 ;  /* 0x0000007b0c0e7220 */ /* 0x000fe20000410000 */
[----:B------:R-:W-:Y:S01]  /*3ab0*/  FFMA.FTZ R64, R64, R72, R65 ;  /* 0x0000004840407223 */ /* 0x000fe20000010041 */
[----:B------:R-:W-:Y:S01]  /*3ac0*/  FMUL.FTZ R12, R12, R121 ;  /* 0x000000790c0c7220 */ /* 0x000fe20000410000 */
[----:B------:R-:W-:-:S02]  /*3ad0*/  IMAD.U32 R15, R15, 0x10000, RZ ;  /* 0x000100000f0f7824 */ /* 0x000fc400078e00ff */
[C---:B------:R-:W-:Y:S01]  /*3ae0*/  FMUL.FTZ R70, R66.reuse, R124 ;  /* 0x0000007c42467220 */ /* 0x040fe20000410000 */
[-C--:B------:R-:W-:Y:S01]  /*3af0*/  FMUL.FTZ R65, R66, R122.reuse ;  /* 0x0000007a42417220 */ /* 0x080fe20000410000 */
[C---:B------:R-:W-:Y:S01]  /*3b00*/  FFMA.FTZ R14, R11.reuse, R121, -R14 ;  /* 0x000000790b0e7223 */ /* 0x040fe2000001080e */
[----:B------:R-:W-:Y:S01]  /*3b10*/  FFMA.FTZ R11, R11, R123, R12 ;  /* 0x0000007b0b0b7223 */ /* 0x000fe2000001000c */
[C---:B------:R-:W-:Y:S01]  /*3b20*/  FFMA.FTZ R70, R15.reuse, R122, -R70 ;  /* 0x0000007a0f467223 */ /* 0x040fe20000010846 */
[----:B------:R-:W-:Y:S01]  /*3b30*/  FFMA.FTZ R65, R15, R124, R65 ;  /* 0x0000007c0f417223 */ /* 0x000fe20000010041 */
[----:B------:R-:W-:Y:S02]  /*3b40*/  F2FP.BF16.F32.PACK_AB R73, R74, R73 ;  /* 0x000000494a49723e */ /* 0x000fe400000010ff */
[----:B------:R-:W-:Y:S02]  /*3b50*/  F2FP.BF16.F32.PACK_AB R64, R64, R13 ;  /* 0x0000000d4040723e */ /* 0x000fe400000010ff */
[----:B------:R-:W-:Y:S01]  /*3b60*/  F2FP.BF16.F32.PACK_AB R12, R11, R14 ;  /* 0x0000000e0b0c723e */ /* 0x000fe200000010ff */
[----:B------:R-:W-:Y:S01]  /*3b70*/  IMAD.MOV.U32 R13, RZ, RZ, R73 ;  /* 0x000000ffff0d7224 */ /* 0x000fe200078e0049 */
[----:B------:R-:W-:Y:S01]  /*3b80*/  F2FP.BF16.F32.PACK_AB R15, R65, R70 ;  /* 0x00000046410f723e */ /* 0x000fe200000010ff */
[----:B------:R-:W-:-:S07]  /*3b90*/  IMAD.MOV.U32 R14, RZ, RZ, R64 ;  /* 0x000000ffff0e7224 */ /* 0x000fce00078e0040 */
.L_x_511:
[----:B------:R-:W-:Y:S05]  /*3ba0*/  BSYNC B2 ;  /* 0x0000000000027941 */ /* 0x000fea0003800000 */
.L_x_510:
[----:B0-----:R0:W-:Y:S02]  /*3bb0*/  ST.E.128 desc[UR42][R68.64], R12 ;  /* 0x0000000c44007985 */ /* 0x0011e4000c101d2a */
.L_x_505:
[----:B------:R-:W-:Y:S05]  /*3bc0*/  BSYNC B1 ;  /* 0x0000000000017941 */ /* 0x000fea0003800000 */
.L_x_504:
[----:B------:R-:W-:-:S03]  /*3bd0*/  UMOV UR4, 0xffffffff ;  /* 0xffffffff00047882 */ /* 0x000fc60000000000 */
[----:B------:R-:W-:Y:S05]  /*3be0*/  BRA.DIV UR4, `(.L_x_512) ;  /* 0x0000018204d07947 */ /* 0x000fea000b800000 */
[----:B------:R0:W0:Y:S04]  /*3bf0*/  SHFL.IDX PT, R67, R106, 0x1, 0x181f ;  /* 0x00381f006a437f89 */ /* 0x00002800000e0000 */
[----:B------:R0:W0:Y:S02]  /*3c00*/  SHFL.IDX PT, R66, R107, 0x1, 0x181f ;  /* 0x00381f006b427f89 */ /* 0x00002400000e0000 */
.L_x_816:
[----:B------:R-:W-:Y:S01]  /*3c10*/  ISETP.NE.AND P6, PT, R128, RZ, PT ;  /* 0x000000ff8000720c */ /* 0x000fe20003fc5270 */
[----:B------:R-:W-:-:S12]  /*3c20*/  BSSY B1, `(.L_x_513) ;  /* 0x0000072000017945 */ /* 0x000fd80003800000 */
[----:B------:R-:W-:Y:S05]  /*3c30*/  @P6 BRA `(.L_x_514) ;  /* 0x0000000400c06947 */ /* 0x000fea0003800000 */
[----:B------:R-:W-:Y:S04]  /*3c40*/  BSSY B2, `(.L_x_515) ;  /* 0x0000038000027945 */ /* 0x000fe80003800000 */
[----:B------:R-:W-:Y:S05]  /*3c50*/  @P1 BRA `(.L_x_516) ;  /* 0x0000000000d81947 */ /* 0x000fea0003800000 */
[----:B0---4-:R0:W4:Y:S01]  /*3c60*/  LDS.128 R12, [R91+0x19400] ;  /* 0x019400005b0c7984 */ /* 0x0111220000000c00 */
[C---:B------:R-:W-:Y:S01]  /*3c70*/  LEA R64, P6, R16.reuse, R66, 0x1 ;  /* 0x0000004210407211 */ /* 0x040fe200078c08ff */
[----:B------:R-:W-:Y:S03]  /*3c80*/  BSSY B3, `(.L_x_517) ;  /* 0x0000032000037945 */ /* 0x000fe60003800000 */
[----:B------:R-:W-:Y:S02]  /*3c90*/  LEA.HI.X R65, R16, R67, R17, 0x1, P6 ;  /* 0x0000004310417211 */ /* 0x000fe400030f0c11 */
[----:B------:R-:W-:-:S13]  /*3ca0*/  ISETP.GE.AND P6, PT, R18, R102, PT ;  /* 0x000000661200720c */ /* 0x000fda0003fc6270 */
[----:B0-----:R-:W-:Y:S05]  /*3cb0*/  @P6 BRA `(.L_x_518) ;  /* 0x0000000000b86947 */ /* 0x001fea0003800000 */
[----:B------:R-:W-:Y:S01]  /*3cc0*/  SHF.R.U64 R70, R60, 0x10, R61 ;  /* 0x000000103c467819 */ /* 0x000fe2000000123d */
[----:B----4-:R-:W-:Y:S01]  /*3cd0*/  IMAD.U32 R60, R14, 0x10000, RZ ;  /* 0x000100000e3c7824 */ /* 0x010fe200078e00ff */
        /* <DEDUP_REMOVED lines=10> */
[----:B------:R-:W-:Y:S01]  /*3d80*/  LOP3.LUT R13, R13, 0xffff0000, RZ, 0xc0, !PT ;  /* 0xffff00000d0d7812 */ /* 0x000fe200078ec0ff */
        /* <DEDUP_REMOVED lines=8> */
[-C--:B------:R-:W-:Y:S01]  /*3e10*/  FMUL.FTZ R72, R13, R63.reuse ;  /* 0x0000003f0d487220 */ /* 0x080fe20000410000 */
        /* <DEDUP_REMOVED lines=22> */
[----:B------:R-:W-:-:S02]  /*3f80*/  F2FP.BF16.F32.PACK_AB R15, R61, R68 ;  /* 0x000000443d0f723e */ /* 0x000fc400000010ff */
[----:B------:R-:W-:-:S07]  /*3f90*/  MOV R14, R60 ;  /* 0x0000003c000e7202 */ /* 0x000fce0000000f00 */
.L_x_518:
[----:B------:R-:W-:Y:S05]  /*3fa0*/  BSYNC B3 ;  /* 0x0000000000037941 */ /* 0x000fea0003800000 */
.L_x_517:
[----:B----4-:R0:W-:Y:S02]  /*3fb0*/  ST.E.128 desc[UR42][R64.64], R12 ;  /* 0x0000000c40007985 */ /* 0x0101e4000c101d2a */
.L_x_516:
[----:B------:R-:W-:Y:S05]  /*3fc0*/  BSYNC B2 ;  /* 0x0000000000027941 */ /* 0x000fea0003800000 */
.L_x_515:
        /* <DEDUP_REMOVED lines=53> */
.L_x_520:
[----:B------:R-:W-:Y:S05]  /*4320*/  BSYNC B2 ;  /* 0x0000000000027941 */ /* 0x000fea0003800000 */
.L_x_519:
[----:B----4-:R0:W-:Y:S02]  /*4330*/  ST.E.128 desc[UR42][R60.64], R12 ;  /* 0x0000000c3c007985 */ /* 0x0101e4000c101d2a */
.L_x_514:
[----:B------:R-:W-:Y:S05]  /*4340*/  BSYNC B1 ;  /* 0x0000000000017941 */ /* 0x000fea0003800000 */
.L_x_513:
[----:B------:R-:W-:-:S03]  /*4350*/  UMOV UR4, 0xffffffff ;  /* 0xffffffff00047882 */ /* 0x000fc60000000000 */
[----:B------:R-:W-:Y:S05]  /*4360*/  BRA.DIV UR4, `(.L_x_521) ;  /* 0x0000017e043c7947 */ /* 0x000fea000b800000 */
[----:B------:R0:W0:Y:S04]  /*4370*/  SHFL.IDX PT, R59, R106, 0x2, 0x181f ;  /* 0x00581f006a3b7f89 */ /* 0x00002800000e0000 */
[----:B------:R0:W0:Y:S02]  /*4380*/  SHFL.IDX PT, R58, R107, 0x2, 0x181f ;  /* 0x00581f006b3a7f89 */ /* 0x00002400000e0000 */
.L_x_820:
[----:B------:R-:W-:Y:S04]  /*4390*/  BSSY B1, `(.L_x_522) ;  /* 0x0000072000017945 */ /* 0x000fe80003800000 */
        /* <DEDUP_REMOVED lines=15> */
[----:B------:R-:W-:Y:S01]  /*4490*/  PRMT R132, R132, 0x5410, R11 ;  /* 0x0000541084847816 */ /* 0x000fe2000000000b */
[----:B------:R-:W-:Y:S01]  /*44a0*/  IMAD.U32 R11, R12, 0x10000, RZ ;  /* 0x000100000c0b7824 */ /* 0x000fe200078e00ff */
[----:B------:R-:W-:-:S02]  /*44b0*/  PRMT R133, R133, 0x5410, R60 ;  /* 0x0000541085857816 */ /* 0x000fc4000000003c */
[----:B------:R-:W-:Y:S02]  /*44c0*/  LOP3.LUT R53, R14, 0xffff0000, RZ, 0xc0, !PT ;  /* 0xffff00000e357812 */ /* 0x000fe400078ec0ff */
[----:B------:R-:W-:Y:S01]  /*44d0*/  PRMT R131, R131, 0x5410, R62 ;  /* 0x0000541083837816 */ /* 0x000fe2000000003e */
[----:B------:R-:W-:Y:S01]  /*44e0*/  IMAD.U32 R62, R133, 0x10000, RZ ;  /* 0x00010000853e7824 */ /* 0x000fe200078e00ff */
[C---:B------:R-:W-:Y:S02]  /*44f0*/  SHF.L.U32 R14, R13.reuse, 0x10, RZ ;  /* 0x000000100d0e7819 */ /* 0x040fe400000006ff */
[----:B------:R-:W-:Y:S01]  /*4500*/  LOP3.LUT R13, R13, 0xffff0000, RZ, 0xc0, !PT ;  /* 0xffff00000d0d7812 */ /* 0x000fe200078ec0ff */
[----:B------:R-:W-:Y:S01]  /*4510*/  IMAD.U32 R60, R131, 0x10000, RZ ;  /* 0x00010000833c7824 */ /* 0x000fe200078e00ff */
[C---:B------:R-:W-:Y:S01]  /*4520*/  LOP3.LUT R61, R132.reuse, 0xffff0000, RZ, 0xc0, !PT ;  /* 0xffff0000843d7812 */ /* 0x040fe200078ec0ff */
[----:B------:R-:W-:Y:S01]  /*4530*/  IMAD.U32 R132, R132, 0x10000, RZ ;  /* 0x0001000084847824 */ /* 0x000fe200078e00ff */
[C---:B------:R-:W-:Y:S01]  /*4540*/  LOP3.LUT R55, R130.reuse, 0xffff0000, RZ, 0xc0, !PT ;  /* 0xffff000082377812 */ /* 0x040fe200078ec0ff */
[----:B------:R-:W-:Y:S01]  /*4550*/  IMAD.U32 R130, R130, 0x10000, RZ ;  /* 0x0001000082827824 */ /* 0x000fe200078e00ff */
[----:B------:R-:W-:Y:S01]  /*4560*/  LOP3.LUT R54, R15, 0xffff0000, RZ, 0xc0, !PT ;  /* 0xffff00000f367812 */ /* 0x000fe200078ec0ff */
[C---:B------:R-:W-:Y:S01]  /*4570*/  FMUL.FTZ R63, R13.reuse, R61 ;  /* 0x0000003d0d3f7220 */ /* 0x040fe20000410000 */
[----:B------:R-:W-:Y:S01]  /*4580*/  LOP3.LUT R12, R12, 0xffff0000, RZ, 0xc0, !PT ;  /* 0xffff00000c0c7812 */ /* 0x000fe200078ec0ff */
[-C--:B------:R-:W-:Y:S01]  /*4590*/  FMUL.FTZ R64, R13, R55.reuse ;  /* 0x000000370d407220 */ /* 0x080fe20000410000 */
[C---:B------:R-:W-:Y:S01]  /*45a0*/  FMUL.FTZ R13, R53.reuse, R62 ;  /* 0x0000003e350d7220 */ /* 0x040fe20000410000 */
[-C--:B------:R-:W-:Y:S01]  /*45b0*/  FMUL.FTZ R53, R53, R60.reuse ;  /* 0x0000003c35357220 */ /* 0x080fe20000410000 */
[----:B------:R-:W-:Y:S01]  /*45c0*/  LOP3.LUT R133, R133, 0xffff0000, RZ, 0xc0, !PT ;  /* 0xffff000085857812 */ /* 0x000fe200078ec0ff */
[C---:B------:R-:W-:Y:S01]  /*45d0*/  FFMA.FTZ R63, R14.reuse, R55, -R63 ;  /* 0x000000370e3f7223 */ /* 0x040fe2000001083f */
[----:B------:R-:W-:Y:S01]  /*45e0*/  LOP3.LUT R131, R131, 0xffff0000, RZ, 0xc0, !PT ;  /* 0xffff000083837812 */ /* 0x000fe200078ec0ff */
[----:B------:R-:W-:Y:S01]  /*45f0*/  FFMA.FTZ R64, R14, R61, R64 ;  /* 0x0000003d0e407223 */ /* 0x000fe20000010040 */
[C---:B------:R-:W-:Y:S01]  /*4600*/  FFMA.FTZ R60, R52.reuse, R60, -R13 ;  /* 0x0000003c343c7223 */ /* 0x040fe2000001080d */
[----:B------:R-:W-:Y:S01]  /*4610*/  FFMA.FTZ R53, R52, R62, R53 ;  /* 0x0000003e34357223 */ /* 0x000fe20000010035 */
[----:B------:R-:W-:-:S02]  /*4620*/  IMAD.U32 R15, R15, 0x10000, RZ ;  /* 0x000100000f0f7824 */ /* 0x000fc400078e00ff */
[----:B------:R-:W-:Y:S01]  /*4630*/  FMUL.FTZ R52, R54, R133 ;  /* 0x0000008536347220 */ /* 0x000fe20000410000 */
[C---:B------:R-:W-:Y:S01]  /*4640*/  FMUL.FTZ R14, R12.reuse, R132 ;  /* 0x000000840c0e7220 */ /* 0x040fe20000410000 */
[-C--:B------:R-:W-:Y:S01]  /*4650*/  FMUL.FTZ R13, R12, R130.reuse ;  /* 0x000000820c0d7220 */ /* 0x080fe20000410000 */
[-C--:B------:R-:W-:Y:S01]  /*4660*/  FMUL.FTZ R54, R54, R131.reuse ;  /* 0x0000008336367220 */ /* 0x080fe20000410000 */
[----:B------:R-:W-:Y:S01]  /*4670*/  FFMA.FTZ R52, R15, R131, -R52 ;  /* 0x000000830f347223 */ /* 0x000fe20000010834 */
[C---:B------:R-:W-:Y:S01]  /*4680*/  FFMA.FTZ R14, R11.reuse, R130, -R14 ;  /* 0x000000820b0e7223 */ /* 0x040fe2000001080e */
[----:B------:R-:W-:Y:S01]  /*4690*/  FFMA.FTZ R13, R11, R132, R13 ;  /* 0x000000840b0d7223 */ /* 0x000fe2000001000d */
[----:B------:R-:W-:Y:S01]  /*46a0*/  FFMA.FTZ R15, R15, R133, R54 ;  /* 0x000000850f0f7223 */ /* 0x000fe20000010036 */
[----:B------:R-:W-:Y:S02]  /*46b0*/  F2FP.BF16.F32.PACK_AB R63, R64, R63 ;  /* 0x0000003f403f723e */ /* 0x000fe400000010ff */
[----:B------:R-:W-:-:S02]  /*46c0*/  F2FP.BF16.F32.PACK_AB R60, R53, R60 ;  /* 0x0000003c353c723e */ /* 0x000fc400000010ff */
[----:B------:R-:W-:Y:S01]  /*46d0*/  F2FP.BF16.F32.PACK_AB R12, R13, R14 ;  /* 0x0000000e0d0c723e */ /* 0x000fe200000010ff */
[----:B------:R-:W-:Y:S01]  /*46e0*/  IMAD.MOV.U32 R13, RZ, RZ, R63 ;  /* 0x000000ffff0d7224 */ /* 0x000fe200078e003f */
[----:B------:R-:W-:Y:S01]  /*46f0*/  F2FP.BF16.F32.PACK_AB R15, R15, R52 ;  /* 0x000000340f0f723e */ /* 0x000fe200000010ff */
[----:B------:R-:W-:-:S07]  /*4700*/  IMAD.MOV.U32 R14, RZ, RZ, R60 ;  /* 0x000000ffff0e7224 */ /* 0x000fce00078e003c */
.L_x_527:
[----:B------:R-:W-:Y:S05]  /*4710*/  BSYNC B3 ;  /* 0x0000000000037941 */ /* 0x000fea0003800000 */
.L_x_526:
[----:B----4-:R0:W-:Y:S02]  /*4720*/  ST.E.128 desc[UR42][R56.64], R12 ;  /* 0x0000000c38007985 */ /* 0x0101e4000c101d2a */
.L_x_525:
[----:B------:R-:W-:Y:S05]  /*4730*/  BSYNC B2 ;  /* 0x0000000000027941 */ /* 0x000fea0003800000 */
.L_x_524:
        /* <DEDUP_REMOVED lines=16> */
[----:B------:R-:W-:Y:S01]  /*4840*/  IMAD.U32 R14, R13, 0x10000, RZ ;  /* 0x000100000d0e7824 */ /* 0x000fe200078e00ff */
[----:B------:R-:W-:Y:S01]  /*4850*/  PRMT R126, R126, 0x5410, R11 ;  /* 0x000054107e7e7816 */ /* 0x000fe2000000000b */
[----:B------:R-:W-:Y:S01]  /*4860*/  IMAD.U32 R56, R129, 0x10000, RZ ;  /* 0x0001000081387824 */ /* 0x000fe200078e00ff */
[----:B------:R-:W-:Y:S01]  /*4870*/  LOP3.LUT R13, R13, 0xffff0000, RZ, 0xc0, !PT ;  /* 0xffff00000d0d7812 */ /* 0x000fe200078ec0ff */
[----:B------:R-:W-:Y:S01]  /*4880*/  IMAD.U32 R11, R12, 0x10000, RZ ;  /* 0x000100000c0b7824 */ /* 0x000fe200078e00ff */
[----:B------:R-:W-:Y:S01]  /*4890*/  LOP3.LUT R55, R127, 0xffff0000, RZ, 0xc0, !PT ;  /* 0xffff00007f377812 */ /* 0x000fe200078ec0ff */
[----:B------:R-:W-:Y:S01]  /*48a0*/  IMAD.U32 R54, R126, 0x10000, RZ ;  /* 0x000100007e367824 */ /* 0x000fe200078e00ff */
[C---:B------:R-:W-:Y:S01]  /*48b0*/  LOP3.LUT R51, R125.reuse, 0xffff0000, RZ, 0xc0, !PT ;  /* 0xffff00007d337812 */ /* 0x040fe200078ec0ff */
[----:B------:R-:W-:Y:S01]  /*48c0*/  IMAD.U32 R125, R125, 0x10000, RZ ;  /* 0x000100007d7d7824 */ /* 0x000fe200078e00ff */
[----:B------:R-:W-:Y:S01]  /*48d0*/  LOP3.LUT R12, R12, 0xffff0000, RZ, 0xc0, !PT ;  /* 0xffff00000c0c7812 */ /* 0x000fe200078ec0ff */
[----:B------:R-:W-:Y:S01]  /*48e0*/  FMUL.FTZ R57, R13, R55 ;  /* 0x000000370d397220 */ /* 0x000fe20000410000 */
[----:B------:R-:W-:Y:S01]  /*48f0*/  SHF.L.U32 R127, R127, 0x10, RZ ;  /* 0x000000107f7f7819 */ /* 0x000fe200000006ff */
[-C--:B------:R-:W-:Y:S01]  /*4900*/  FMUL.FTZ R58, R13, R51.reuse ;  /* 0x000000330d3a7220 */ /* 0x080fe20000410000 */
[----:B------:R-:W-:Y:S01]  /*4910*/  LOP3.LUT R50, R15, 0xffff0000, RZ, 0xc0, !PT ;  /* 0xffff00000f327812 */ /* 0x000fe200078ec0ff */
[----:B------:R-:W-:Y:S01]  /*4920*/  FMUL.FTZ R13, R49, R56 ;  /* 0x00000038310d7220 */ /* 0x000fe20000410000 */
[----:B------:R-:W-:Y:S01]  /*4930*/  LOP3.LUT R129, R129, 0xffff0000, RZ, 0xc0, !PT ;  /* 0xffff000081817812 */ /* 0x000fe200078ec0ff */
[-C--:B------:R-:W-:Y:S01]  /*4940*/  FMUL.FTZ R49, R49, R54.reuse ;  /* 0x0000003631317220 */ /* 0x080fe20000410000 */
[----:B------:R-:W-:Y:S01]  /*4950*/  LOP3.LUT R126, R126, 0xffff0000, RZ, 0xc0, !PT ;  /* 0xffff00007e7e7812 */ /* 0x000fe200078ec0ff */
[C---:B------:R-:W-:Y:S01]  /*4960*/  FFMA.FTZ R57, R14.reuse, R51, -R57 ;  /* 0x000000330e397223 */ /* 0x040fe20000010839 */
[----:B------:R-:W-:Y:S01]  /*4970*/  FFMA.FTZ R58, R14, R55, R58 ;  /* 0x000000370e3a7223 */ /* 0x000fe2000001003a */
[----:B------:R-:W-:Y:S01]  /*4980*/  FFMA.FTZ R13, R48, R54, -R13 ;  /* 0x00000036300d7223 */ /* 0x000fe2000001080d */
[----:B------:R-:W-:Y:S01]  /*4990*/  FMUL.FTZ R14, R12, R127 ;  /* 0x0000007f0c0e7220 */ /* 0x000fe20000410000 */
[----:B------:R-:W-:-:S02]  /*49a0*/  IMAD.U32 R15, R15, 0x10000, RZ ;  /* 0x000100000f0f7824 */ /* 0x000fc400078e00ff */
        /* <DEDUP_REMOVED lines=14> */
.L_x_529:
[----:B------:R-:W-:Y:S05]  /*4a90*/  BSYNC B2 ;  /* 0x0000000000027941 */ /* 0x000fea0003800000 */
.L_x_528:
[----:B----4-:R0:W-:Y:S02]  /*4aa0*/  ST.E.128 desc[UR42][R52.64], R12 ;  /* 0x0000000c34007985 */ /* 0x0101e4000c101d2a */
.L_x_523:
[----:B------:R-:W-:Y:S05]  /*4ab0*/  BSYNC B1 ;  /* 0x0000000000017941 */ /* 0x000fea0003800000 */
.L_x_522:
[----:B------:R-:W-:-:S03]  /*4ac0*/  UMOV UR4, 0xffffffff ;  /* 0xffffffff00047882 */ /* 0x000fc60000000000 */
[----:B------:R-:W-:Y:S05]  /*4ad0*/  BRA.DIV UR4, `(.L_x_530) ;  /* 0x0000017604ac7947 */ /* 0x000fea000b800000 */
[----:B------:R2:W2:Y:S04]  /*4ae0*/  SHFL.IDX PT, R51, R106, 0x3, 0x181f ;  /* 0x00781f006a337f89 */ /* 0x0004a800000e0000 */
[----:B01----:R-:W0:Y:S02]  /*4af0*/  SHFL.IDX PT, R107, R107, 0x3, 0x181f ;  /* 0x00781f006b6b7f89 */ /* 0x003e2400000e0000 */
.L_x_824:
[----:B------:R-:W-:Y:S05]  /*4b00*/  @P4 BRA `(.L_x_531) ;  /* 0x0000003400fc4947 */ /* 0x000fea0003800000 */
[----:B------:R-:W-:Y:S04]  /*4b10*/  BSSY B1, `(.L_x_532) ;  /* 0x0000038000017945 */ /* 0x000fe80003800000 */
[----:B------:R-:W-:Y:S05]  /*4b20*/  @P1 BRA `(.L_x_533) ;  /* 0x0000000000d81947 */ /* 0x000fea0003800000 */
[----:B----4-:R1:W4:Y:S01]  /*4b30*/  LDS.128 R12, [R91+0x1b400] ;  /* 0x01b400005b0c7984 */ /* 0x0103220000000c00 */
[C---:B0-----:R-:W-:Y:S01]  /*4b40*/  LEA R48, P3, R16.reuse, R107, 0x1 ;  /* 0x0000006b10307211 */ /* 0x041fe200078608ff */
[----:B------:R-:W-:Y:S03]  /*4b50*/  BSSY B2, `(.L_x_534) ;  /* 0x0000032000027945 */ /* 0x000fe60003800000 */
[----:B--2---:R-:W-:Y:S02]  /*4b60*/  LEA.HI.X R49, R16, R51, R17, 0x1, P3 ;  /* 0x0000003310317211 */ /* 0x004fe400018f0c11 */
[----:B------:R-:W-:-:S13]  /*4b70*/  ISETP.GE.AND P3, PT, R18, R102, PT ;  /* 0x000000661200720c */ /* 0x000fda0003f66270 */
[----:B-1----:R-:W-:Y:S05]  /*4b80*/  @P3 BRA `(.L_x_535) ;  /* 0x0000000000b83947 */ /* 0x002fea0003800000 */
[----:B------:R-:W-:Y:S02]  /*4b90*/  SHF.R.U64 R50, R46, 0x10, R47 ;  /* 0x000000102e327819 */ /* 0x000fe4000000122f */
[----:B------:R-:W-:Y:S01]  /*4ba0*/  SHF.R.U64 R52, R44, 0x10, R45 ;  /* 0x000000102c347819 */ /* 0x000fe2000000122d */
[----:B----4-:R-:W-:Y:S01]  /*4bb0*/  IMAD.U32 R44, R14, 0x10000, RZ ;  /* 0x000100000e2c7824 */ /* 0x010fe200078e00ff */
        /* <DEDUP_REMOVED lines=20> */
[----:B------:R-:W-:Y:S01]  /*4d00*/  IMAD.U32 R115, R115, 0x10000, RZ ;  /* 0x0001000073737824 */ /* 0x000fe200078e00ff */
[----:B------:R-:W-:Y:S01]  /*4d10*/  LOP3.LUT R114, R114, 0xffff0000, RZ, 0xc0, !PT ;  /* 0xffff000072727812 */ /* 0x000fe200078ec0ff */
[----:B------:R-:W-:Y:S01]  /*4d20*/  FMUL.FTZ R45, R45, R50 ;  /* 0x000000322d2d7220 */ /* 0x000fe20000410000 */
[----:B------:R-:W-:-:S02]  /*4d30*/  IMAD.U32 R113, R113, 0x10000, RZ ;  /* 0x0001000071717824 */ /* 0x000fc400078e00ff */
[C---:B------:R-:W-:Y:S01]  /*4d40*/  FFMA.FTZ R55, R14.reuse, R47, -R55 ;  /* 0x0000002f0e377223 */ /* 0x040fe20000010837 */
[----:B------:R-:W-:Y:S01]  /*4d50*/  FFMA.FTZ R52, R14, R52, R13 ;  /* 0x000000340e347223 */ /* 0x000fe2000001000d */
[----:B------:R-:W-:Y:S01]  /*4d60*/  FFMA.FTZ R57, R44, R50, -R57 ;  /* 0x000000322c397223 */ /* 0x000fe20000010839 */
[----:B------:R-:W-:Y:S01]  /*4d70*/  FMUL.FTZ R14, R12, R115 ;  /* 0x000000730c0e7220 */ /* 0x000fe20000410000 */
[----:B------:R-:W-:Y:S02]  /*4d80*/  IMAD.U32 R15, R15, 0x10000, RZ ;  /* 0x000100000f0f7824 */ /* 0x000fe400078e00ff */
[----:B------:R-:W-:Y:S01]  /*4d90*/  FFMA.FTZ R44, R44, R53, R45 ;  /* 0x000000352c2c7223 */ /* 0x000fe2000001002d */
[C---:B------:R-:W-:Y:S01]  /*4da0*/  FMUL.FTZ R50, R46.reuse, R116 ;  /* 0x000000742e327220 */ /* 0x040fe20000410000 */
[-C--:B------:R-:W-:Y:S01]  /*4db0*/  FMUL.FTZ R13, R46, R114.reuse ;  /* 0x000000722e0d7220 */ /* 0x080fe20000410000 */
[-C--:B------:R-:W-:Y:S01]  /*4dc0*/  FMUL.FTZ R12, R12, R113.reuse ;  /* 0x000000710c0c7220 */ /* 0x080fe20000410000 */
[----:B------:R-:W-:Y:S01]  /*4dd0*/  FFMA.FTZ R14, R11, R113, -R14 ;  /* 0x000000710b0e7223 */ /* 0x000fe2000001080e */
[C---:B------:R-:W-:Y:S01]  /*4de0*/  FFMA.FTZ R50, R15.reuse, R114, -R50 ;  /* 0x000000720f327223 */ /* 0x040fe20000010832 */
[----:B------:R-:W-:Y:S01]  /*4df0*/  FFMA.FTZ R13, R15, R116, R13 ;  /* 0x000000740f0d7223 */ /* 0x000fe2000001000d */
[----:B------:R-:W-:Y:S01]  /*4e00*/  FFMA.FTZ R11, R11, R115, R12 ;  /* 0x000000730b0b7223 */ /* 0x000fe2000001000c */
[----:B------:R-:W-:-:S02]  /*4e10*/  F2FP.BF16.F32.PACK_AB R52, R52, R55 ;  /* 0x000000373434723e */ /* 0x000fc400000010ff */
[----:B------:R-:W-:Y:S02]  /*4e20*/  F2FP.BF16.F32.PACK_AB R44, R44, R57 ;  /* 0x000000392c2c723e */ /* 0x000fe400000010ff */
[----:B------:R-:W-:Y:S01]  /*4e30*/  F2FP.BF16.F32.PACK_AB R15, R13, R50 ;  /* 0x000000320d0f723e */ /* 0x000fe200000010ff */
[----:B------:R-:W-:Y:S01]  /*4e40*/  IMAD.MOV.U32 R13, RZ, RZ, R52 ;  /* 0x000000ffff0d7224 */ /* 0x000fe200078e0034 */
[----:B------:R-:W-:Y:S01]  /*4e50*/  F2FP.BF16.F32.PACK_AB R12, R11, R14 ;  /* 0x0000000e0b0c723e */ /* 0x000fe200000010ff */
[----:B------:R-:W-:-:S07]  /*4e60*/  IMAD.MOV.U32 R14, RZ, RZ, R44 ;  /* 0x000000ffff0e7224 */ /* 0x000fce00078e002c */
.L_x_535:
[----:B------:R-:W-:Y:S05]  /*4e70*/  BSYNC B2 ;  /* 0x0000000000027941 */ /* 0x000fea0003800000 */
.L_x_534:
[----:B----4-:R1:W-:Y:S02]  /*4e80*/  ST.E.128 desc[UR42][R48.64], R12 ;  /* 0x0000000c30007985 */ /* 0x0103e4000c101d2a */
.L_x_533:
[----:B------:R-:W-:Y:S05]  /*4e90*/  BSYNC B1 ;  /* 0x0000000000017941 */ /* 0x000fea0003800000 */
.L_x_532:
[----:B------:R-:W-:Y:S05]  /*4ea0*/  @P2 BRA `(.L_x_531) ;  /* 0x0000003400142947 */ /* 0x000fea0003800000 */
[----:B-1--4-:R1:W4:Y:S01]  /*4eb0*/  LDS.128 R12, [R91+0x1f400] ;  /* 0x01f400005b0c7984 */ /* 0x0123220000000c00 */
[C---:B0-----:R-:W-:Y:S01]  /*4ec0*/  LEA R44, P3, R23.reuse, R107, 0x1 ;  /* 0x0000006b172c7211 */ /* 0x041fe200078608ff */
[----:B------:R-:W-:Y:S03]  /*4ed0*/  BSSY B1, `(.L_x_536) ;  /* 0x0000032000017945 */ /* 0x000fe60003800000 */
[----:B--2---:R-:W-:Y:S02]  /*4ee0*/  LEA.HI.X R45, R23, R51, R22, 0x1, P3 ;  /* 0x00000033172d7211 */ /* 0x004fe400018f0c16 */
[----:B------:R-:W-:-:S13]  /*4ef0*/  ISETP.GE.AND P3, PT, R152, R102, PT ;  /* 0x000000669800720c */ /* 0x000fda0003f66270 */
[----:B-1----:R-:W-:Y:S05]  /*4f00*/  @P3 BRA `(.L_x_537) ;  /* 0x0000000000b83947 */ /* 0x002fea0003800000 */
[----:B------:R-:W-:Y:S02]  /*4f10*/  SHF.R.U64 R48, R40, 0x10, R41 ;  /* 0x0000001028307819 */ /* 0x000fe40000001229 */
[--C-:B------:R-:W-:Y:S02]  /*4f20*/  SHF.R.U64 R46, R42, 0x10, R43.reuse ;  /* 0x000000102a2e7819 */ /* 0x100fe4000000122b */
[----:B------:R-:W-:Y:S02]  /*4f30*/  SHF.R.U32.HI R43, RZ, 0x10, R43 ;  /* 0x00000010ff2b7819 */ /* 0x000fe4000001162b */
[----:B------:R-:W-:Y:S02]  /*4f40*/  SHF.R.U32.HI R11, RZ, 0x10, R41 ;  /* 0x00000010ff0b7819 */ /* 0x000fe40000011629 */
[----:B------:R-:W-:Y:S02]  /*4f50*/  PRMT R103, R103, 0x5410, R48 ;  /* 0x0000541067677816 */ /* 0x000fe40000000030 */
[----:B------:R-:W-:-:S02]  /*4f60*/  PRMT R105, R105, 0x5410, R46 ;  /* 0x0000541069697816 */ /* 0x000fc4000000002e */
[----:B------:R-:W-:Y:S02]  /*4f70*/  PRMT R108, R108, 0x5410, R43 ;  /* 0x000054106c6c7816 */ /* 0x000fe4000000002b */
[C---:B----4-:R-:W-:Y:S02]  /*4f80*/  SHF.L.U32 R40, R14.reuse, 0x10, RZ ;  /* 0x000000100e287819 */ /* 0x050fe400000006ff */
        /* <DEDUP_REMOVED lines=38> */
.L_x_537:
[----:B------:R-:W-:Y:S05]  /*51f0*/  BSYNC B1 ;  /* 0x0000000000017941 */ /* 0x000fea0003800000 */
.L_x_536:
[----:B----4-:R0:W-:Y:S01]  /*5200*/  ST.E.128 desc[UR42][R44.64], R12 ;  /* 0x0000000c2c007985 */ /* 0x0101e2000c101d2a */
[----:B------:R-:W-:Y:S05]  /*5210*/  BRA `(.L_x_531) ;  /* 0x0000003000387947 */ /* 0x000fea0003800000 */
.L_x_491:
[----:B------:R-:W-:-:S05]  /*5220*/  VIADD R40, R153, 0x20 ;  /* 0x0000002099287836 */ /* 0x000fca0000000000 */
[----:B------:R-:W-:Y:S01]  /*5230*/  ISETP.GE.AND P4, PT, R40, R96, PT ;  /* 0x000000602800720c */ /* 0x000fe20003f86270 */
[----:B------:R-:W-:-:S03]  /*5240*/  VIADD R40, R153, 0x40 ;  /* 0x0000004099287836 */ /* 0x000fc60000000000 */
[----:B------:R-:W-:-:S13]  /*5250*/  ISETP.GE.OR P4, PT, R16, R102, P4 ;  /* 0x000000661000720c */ /* 0x000fda0002786670 */
[----:B------:R-:W-:Y:S01]  /*5260*/  @!P4 IADD3 R46, P3, P5, R82, R14, R20 ;  /* 0x0000000e522ec210 */ /* 0x000fe20007d7e014 */
[----:B------:R-:W0:Y:S03]  /*5270*/  @!P4 LDC.64 R56, c[0x0][0x3e8] ;  /* 0x0000fa00ff38cb82 */ /* 0x000e260000000a00 */
[----:B------:R-:W-:Y:S02]  /*5280*/  @!P4 IADD3.X R47, R39, R90, R8, P3, P5 ;  /* 0x0000005a272fc210 */ /* 0x000fe40001fea408 */
[----:B------:R-:W-:-:S03]  /*5290*/  @!P4 IADD3 R44, P3, P5, R86, R12, R33 ;  /* 0x0000000c562cc210 */ /* 0x000fc60007d7e021 */
[----:B------:R-:W1:Y:S01]  /*52a0*/  @!P4 LDC.64 R58, c[0x0][0x400] ;  /* 0x00010000ff3acb82 */ /* 0x000e620000000a00 */
[----:B------:R-:W-:Y:S02]  /*52b0*/  @!P4 IADD3.X R45, R78, R11, R30, P3, P5 ;  /* 0x0000000b4e2dc210 */ /* 0x000fe40001fea41e */
[----:B------:R-:W-:-:S04]  /*52c0*/  ISETP.GE.AND P3, PT, R40, R96, PT ;  /* 0x000000602800720c */ /* 0x000fc80003f66270 */
[----:B------:R-:W-:-:S13]  /*52d0*/  ISETP.GE.OR P3, PT, R16, R102, P3 ;  /* 0x000000661000720c */ /* 0x000fda0001f66670 */
[----:B------:R-:W-:Y:S01]  /*52e0*/  @!P3 IADD3 R42, P5, P6, R82, R21, R14 ;  /* 0x00000015522ab210 */ /* 0x000fe20007ebe00e */
[----:B------:R-:W2:Y:S03]  /*52f0*/  @!P3 LDC.64 R64, c[0x0][0x3e8] ;  /* 0x0000fa00ff40bb82 */ /* 0x000ea60000000a00 */
[----:B------:R-:W-:Y:S02]  /*5300*/  @!P3 IADD3.X R43, R39, R9, R90, P5, P6 ;  /* 0x00000009272bb210 */ /* 0x000fe40002fec45a */
[----:B------:R-:W-:-:S03]  /*5310*/  @!P3 IADD3 R40, P5, P6, R86, R34, R12 ;  /* 0x000000225628b210 */ /* 0x000fc60007ebe00c */
[----:B------:R-:W3:Y:S01]  /*5320*/  @!P3 LDC.64 R66, c[0x0][0x400] ;  /* 0x00010000ff42bb82 */ /* 0x000ee20000000a00 */
[----:B------:R-:W-:Y:S02]  /*5330*/  @!P3 IADD3.X R41, R78, R31, R11, P5, P6 ;  /* 0x0000001f4e29b210 */ /* 0x000fe40002fec40b */
[----:B------:R-:W-:-:S04]  /*5340*/  ISETP.GE.AND P5, PT, R153, R96, PT ;  /* 0x000000609900720c */ /* 0x000fc80003fa6270 */
[----:B------:R-:W-:-:S13]  /*5350*/  ISETP.GE.OR P5, PT, R16, R102, P5 ;  /* 0x000000661000720c */ /* 0x000fda0002fa6670 */
[----:B------:R-:W4:Y:S01]  /*5360*/  @!P5 LDC.64 R48, c[0x0][0x3e8] ;  /* 0x0000fa00ff30db82 */ /* 0x000f220000000a00 */
[----:B------:R-:W-:-:S05]  /*5370*/  @!P5 IADD3 R50, P6, R82, R14, RZ ;  /* 0x0000000e5232d210 */ /* 0x000fca0007fde0ff */
[----:B------:R-:W-:Y:S01]  /*5380*/  @!P5 IMAD.X R51, R90, 0x1, R39, P6 ;  /* 0x000000015a33d824 */ /* 0x000fe200030e0627 */
[----:B----4-:R-:W-:-:S04]  /*5390*/  @!P5 LEA R48, P6, R50, R48, 0x1 ;  /* 0x000000303230d211 */ /* 0x010fc800078c08ff */
[----:B------:R-:W-:Y:S02]  /*53a0*/  @!P5 LEA.HI.X R49, R50, R49, R51, 0x1, P6 ;  /* 0x000000313231d211 */ /* 0x000fe400030f0c33 */
[----:B------:R-:W4:Y:S01]  /*53b0*/  @!P5 LDC.64 R50, c[0x0][0x400] ;  /* 0x00010000ff32db82 */ /* 0x000f220000000a00 */
[----:B------:R-:W-:-:S05]  /*53c0*/  @!P5 IADD3 R52, P6, R86, R12, RZ ;  /* 0x0000000c5634d210 */ /* 0x000fca0007fde0ff */
[----:B------:R-:W-:Y:S01]  /*53d0*/  @!P5 IMAD.X R53, R11, 0x1, R78, P6 ;  /* 0x000000010b35d824 */ /* 0x000fe200030e064e */
[----:B----4-:R-:W-:-:S04]  /*53e0*/  @!P5 LEA R50, P6, R52, R50, 0x1 ;  /* 0x000000323432d211 */ /* 0x010fc800078c08ff */
[----:B------:R-:W-:Y:S02]  /*53f0*/  @!P5 LEA.HI.X R51, R52, R51, R53, 0x1, P6 ;  /* 0x000000333433d211 */ /* 0x000fe400030f0c35 */
[----:B0-----:R-:W-:-:S04]  /*5400*/  @!P4 LEA R56, P6, R46, R56, 0x1 ;  /* 0x000000382e38c211 */ /* 0x001fc800078c08ff */
[----:B------:R-:W-:Y:S02]  /*5410*/  @!P4 LEA.HI.X R57, R46, R57, R47, 0x1, P6 ;  /* 0x000000392e39c211 */ /* 0x000fe400030f0c2f */
[----:B------:R-:W-:Y:S02]  /*5420*/  CS2R R46, SRZ ;  /* 0x00000000002e7805 */ /* 0x000fe4000001ff00 */
[----:B-1----:R-:W-:-:S04]  /*5430*/  @!P4 LEA R58, P6, R44, R58, 0x1 ;  /* 0x0000003a2c3ac211 */ /* 0x002fc800078c08ff */
[----:B------:R-:W-:Y:S02]  /*5440*/  @!P4 LEA.HI.X R59, R44, R59, R45, 0x1, P6 ;  /* 0x0000003b2c3bc211 */ /* 0x000fe400030f0c2d */
[----:B------:R-:W-:Y:S02]  /*5450*/  CS2R R44, SRZ ;  /* 0x00000000002c7805 */ /* 0x000fe4000001ff00 */
[----:B--2---:R-:W-:-:S04]  /*5460*/  @!P3 LEA R64, P6, R42, R64, 0x1 ;  /* 0x000000402a40b211 */ /* 0x004fc800078c08ff */
[----:B------:R-:W-:Y:S02]  /*5470*/  @!P3 LEA.HI.X R65, R42, R65, R43, 0x1, P6 ;  /* 0x000000412a41b211 */ /* 0x000fe400030f0c2b */
[----:B------:R-:W-:Y:S02]  /*5480*/  CS2R R42, SRZ ;  /* 0x00000000002a7805 */ /* 0x000fe4000001ff00 */
[C---:B---3--:R-:W-:Y:S01]  /*5490*/  @!P3 LEA R66, P6, R40.reuse, R66, 0x1 ;  /* 0x000000422842b211 */ /* 0x048fe200078c08ff */
[----:B------:R0:W5:Y:S03]  /*54a0*/  @!P5 LDG.E.128 R44, desc[UR42][R50.64] ;  /* 0x0000002a322cd981 */ /* 0x000166000c1e1d00 */
[----:B------:R-:W-:Y:S02]  /*54b0*/  @!P3 LEA.HI.X R67, R40, R67, R41, 0x1, P6 ;  /* 0x000000432843b211 */ /* 0x000fe400030f0c29 */
[----:B------:R-:W-:-:S02]  /*54c0*/  CS2R R40, SRZ ;  /* 0x0000000000287805 */ /* 0x000fc4000001ff00 */
[----:B------:R-:W-:Y:S02]  /*54d0*/  CS2R R54, SRZ ;  /* 0x0000000000367805 */ /* 0x000fe4000001ff00 */
[----:B------:R-:W-:Y:S02]  /*54e0*/  CS2R R52, SRZ ;  /* 0x0000000000347805 */ /* 0x000fe4000001ff00 */
[----:B------:R1:W5:Y:S01]  /*54f0*/  @!P5 LDG.E.128 R40, desc[UR42][R48.64] ;  /* 0x0000002a3028d981 */ /* 0x000362000c1e1d00 */
[----:B0-----:R-:W-:Y:S02]  /*5500*/  CS2R R50, SRZ ;  /* 0x0000000000327805 */ /* 0x001fe4000001ff00 */
[----:B------:R-:W-:Y:S01]  /*5510*/  IADD3 R68, R153, 0x60, RZ ;  /* 0x0000006099447810 */ /* 0x000fe20007ffe0ff */
[----:B------:R0:W5:Y:S01]  /*5520*/  @!P4 LDG.E.128 R52, desc[UR42][R58.64] ;  /* 0x0000002a3a34c981 */ /* 0x000162000c1e1d00 */
[----:B-1----:R-:W-:-:S06]  /*5530*/  CS2R R48, SRZ ;  /* 0x0000000000307805 */ /* 0x002fcc000001ff00 */
[----:B------:R1:W5:Y:S01]  /*5540*/  @!P4 LDG.E.128 R48, desc[UR42][R56.64] ;  /* 0x0000002a3830c981 */ /* 0x000362000c1e1d00 */
[----:B------:R-:W-:-:S04]  /*5550*/  ISETP.GE.AND P4, PT, R68, R96, PT ;  /* 0x000000604400720c */ /* 0x000fc80003f86270 */
[----:B------:R-:W-:Y:S02]  /*5560*/  ISETP.GE.OR P4, PT, R16, R102, P4 ;  /* 0x000000661000720c */ /* 0x000fe40002786670 */
[----:B0-----:R-:W-:Y:S02]  /*5570*/  CS2R R58, SRZ ;  /* 0x00000000003a7805 */ /* 0x001fe4000001ff00 */
[----:B------:R-:W-:Y:S02]  /*5580*/  CS2R R62, SRZ ;  /* 0x00000000003e7805 */ /* 0x000fe4000001ff00 */
[----:B------:R-:W-:Y:S02]  /*5590*/  CS2R R60, SRZ ;  /* 0x00000000003c7805 */ /* 0x000fe4000001ff00 */
[----:B-1----:R-:W-:Y:S01]  /*55a0*/  CS2R R56, SRZ ;  /* 0x0000000000387805 */ /* 0x002fe2000001ff00 */
[----:B------:R-:W-:Y:S01]  /*55b0*/  BSSY B1, `(.L_x_538) ;  /* 0x000001d000017945 */ /* 0x000fe20003800000 */
[----:B------:R-:W-:-:S02]  /*55c0*/  CS2R R70, SRZ ;  /* 0x0000000000467805 */ /* 0x000fc4000001ff00 */
[----:B------:R-:W-:Y:S01]  /*55d0*/  CS2R R68, SRZ ;  /* 0x0000000000447805 */ /* 0x000fe2000001ff00 */
[----:B------:R0:W5:Y:S04]  /*55e0*/  @!P3 LDG.E.128 R60, desc[UR42][R66.64] ;  /* 0x0000002a423cb981 */ /* 0x000168000c1e1d00 */
[----:B------:R1:W5:Y:S01]  /*55f0*/  @!P3 LDG.E.128 R56, desc[UR42][R64.64] ;  /* 0x0000002a4038b981 */ /* 0x000362000c1e1d00 */
[----:B------:R-:W-:Y:S02]  /*5600*/  ISETP.GE.AND P3, PT, R16, R102, PT ;  /* 0x000000661000720c */ /* 0x000fe40003f66270 */
[----:B0-----:R-:W-:Y:S02]  /*5610*/  CS2R R66, SRZ ;  /* 0x0000000000427805 */ /* 0x001fe4000001ff00 */
[----:B-1----:R-:W-:Y:S01]  /*5620*/  CS2R R64, SRZ ;  /* 0x0000000000407805 */ /* 0x002fe2000001ff00 */
[----:B------:R-:W-:Y:S08]  /*5630*/  @P4 BRA `(.L_x_539) ;  /* 0x0000000000504947 */ /* 0x000ff00003800000 */
[----:B------:R-:W0:Y:S01]  /*5640*/  LDC.64 R64, c[0x0][0x3f8] ;  /* 0x0000fe00ff407b82 */ /* 0x000e220000000a00 */
[----:B------:R-:W-:Y:S01]  /*5650*/  IMAD.MOV.U32 R15, RZ, RZ, R90 ;  /* 0x000000ffff0f7224 */ /* 0x000fe200078e005a */
[----:B------:R-:W-:Y:S01]  /*5660*/  ULDC.64 UR4, c[0x0][0x3e8] ;  /* 0x0000fa0000047ab9 */ /* 0x000fe20000000a00 */
[----:B------:R-:W-:Y:S02]  /*5670*/  IMAD.MOV.U32 R13, RZ, RZ, R11 ;  /* 0x000000ffff0d7224 */ /* 0x000fe400078e000b */
[----:B0-----:R-:W-:-:S04]  /*5680*/  IMAD.WIDE.U32 R14, R64, 0x60, R14 ;  /* 0x00000060400e7825 */ /* 0x001fc800078e000e */
[----:B------:R-:W-:Y:S01]  /*5690*/  IMAD R66, R65, 0x60, RZ ;  /* 0x0000006041427824 */ /* 0x000fe200078e02ff */
[----:B------:R-:W-:-:S04]  /*56a0*/  IADD3 R65, P4, R82, R14, RZ ;  /* 0x0000000e52417210 */ /* 0x000fc80007f9e0ff */
[----:B------:R-:W-:Y:S02]  /*56b0*/  IADD3.X R66, R39, R15, R66, P4, !PT ;  /* 0x0000000f27427210 */ /* 0x000fe400027fe442 */
        /* <DEDUP_REMOVED lines=8> */
[----:B------:R-:W-:-:S03]  /*5740*/  LEA R68, P4, R11, UR4, 0x1 ;  /* 0x000000040b447c11 */ /* 0x000fc6000f8808ff */
[----:B------:R-:W5:Y:S01]  /*5750*/  LDG.E.128 R64, desc[UR42][R64.64] ;  /* 0x0000002a40407981 */ /* 0x000f62000c1e1d00 */
[----:B------:R-:W-:-:S06]  /*5760*/  LEA.HI.X R69, R11, UR5, R12, 0x1, P4 ;  /* 0x000000050b457c11 */ /* 0x000fcc000a0f0c0c */
[----:B------:R-:W5:Y:S03]  /*5770*/  LDG.E.128 R68, desc[UR42][R68.64] ;  /* 0x0000002a44447981 */ /* 0x000f66000c1e1d00 */
.L_x_539:
[----:B------:R-:W-:Y:S05]  /*5780*/  BSYNC B1 ;  /* 0x0000000000017941 */ /* 0x000fea0003800000 */
.L_x_538:
[----:B-----5:R-:W-:Y:S01]  /*5790*/  IMAD.MOV.U32 R11, RZ, RZ, R66 ;  /* 0x000000ffff0b7224 */ /* 0x020fe200078e0042 */
[----:B------:R-:W-:Y:S01]  /*57a0*/  UISETP.NE.AND UP0, UPT, UR41, 0x3, UPT ;  /* 0x000000032900788c */ /* 0x000fe2000bf05270 */
[----:B------:R-:W-:Y:S02]  /*57b0*/  IMAD.MOV.U32 R13, RZ, RZ, R64 ;  /* 0x000000ffff0d7224 */ /* 0x000fe400078e0040 */
        /* <DEDUP_REMOVED lines=17> */
[----:B------:R-:W-:-:S02]  /*58d0*/  MOV R14, R41 ;  /* 0x00000029000e7202 */ /* 0x000fc40000000f00 */
        /* <DEDUP_REMOVED lines=31> */
[----:B------:R-:W-:Y:S02]  /*5ad0*/  PRMT R128, R12, 0x7610, R128 ;  /* 0x000076100c807816 */ /* 0x000fe40000000080 */
[----:B------:R-:W-:Y:S02]  /*5ae0*/  MOV R12, R59 ;  /* 0x0000003b000c7202 */ /* 0x000fe40000000f00 */
        /* <DEDUP_REMOVED lines=14> */
.L_x_540:
[----:B------:R-:W-:Y:S01]  /*5bd0*/  IMAD R90, R155, 0x8, R156 ;  /* 0x000000089b5a7824 */ /* 0x000fe200078e029c */
[----:B------:R-:W-:Y:S01]  /*5be0*/  SHF.L.U32 R101, R154, 0x1f, RZ ;  /* 0x0000001f9a657819 */ /* 0x000fe200000006ff */
[----:B------:R-:W0:Y:S01]  /*5bf0*/  LDC R108, c[0x0][0x2f4] ;  /* 0x0000bd00ff6c7b82 */ /* 0x000e220000000800 */
[----:B------:R-:W-:Y:S02]  /*5c00*/  BSSY B1, `(.L_x_541) ;  /* 0x0000003000017945 */ /* 0x000fe40003800000 */
[----:B------:R-:W1:Y:S02]  /*5c10*/  SYNCS.PHASECHK.TRANS64.TRYWAIT P4, [R90+URZ+0x28890], R101 ;  /* 0x028890655a0075a7 */ /* 0x000e64000808017f */
[----:B-1----:R-:W-:Y:S05]  /*5c20*/  @!P4 BRA `(.L_x_542) ;  /* 0x0000016400a4c947 */ /* 0x002fea0003800000 */
.L_x_825:
[----:B------:R-:W-:Y:S05]  /*5c30*/  BSYNC B1 ;  /* 0x0000000000017941 */ /* 0x000fea0003800000 */
.L_x_541:
[----:B------:R-:W-:Y:S01]  /*5c40*/  UMOV UR4, 0xffffffff ;  /* 0xffffffff00047882 */ /* 0x000fe20000000000 */
[----:B0-----:R-:W-:Y:S02]  /*5c50*/  IMAD.IADD R110, R108, 0x1, -R37 ;  /* 0x000000016c6e7824 */ /* 0x001fe400078e0a25 */
[----:B------:R-:W-:Y:S05]  /*5c60*/  BRA.DIV UR4, `(.L_x_543) ;  /* 0x0000016604a87947 */ /* 0x000fea000b800000 */
[----:B------:R0:W2:Y:S04]  /*5c70*/  SHFL.IDX PT, R105, R106, RZ, 0x181f ;  /* 0x00181fff6a697589 */ /* 0x0000a800000e0000 */
[----:B------:R0:W3:Y:S02]  /*5c80*/  SHFL.IDX PT, R104, R107, RZ, 0x181f ;  /* 0x00181fff6b687589 */ /* 0x0000e400000e0000 */
.L_x_829:
[----:B------:R-:W-:Y:S01]  /*5c90*/  ISETP.GE.OR P4, PT, R153, R96, P1 ;  /* 0x000000609900720c */ /* 0x000fe20000f86670 */
[----:B------:R-:W-:-:S12]  /*5ca0*/  BSSY B1, `(.L_x_544) ;  /* 0x000007a000017945 */ /* 0x000fd80003800000 */
[----:B------:R-:W-:Y:S05]  /*5cb0*/  @P4 BRA `(.L_x_545) ;  /* 0x0000000400e04947 */ /* 0x000fea0003800000 */
[----:B------:R-:W-:Y:S01]  /*5cc0*/  SEL R11, R37, R110, !P0 ;  /* 0x0000006e250b7207 */ /* 0x000fe20004000000 */
[----:B------:R-:W-:Y:S01]  /*5cd0*/  IMAD.SHL.U32 R15, R153, 0x40, RZ ;  /* 0x00000040990f7824 */ /* 0x000fe200078e00ff */
[C---:B---3--:R-:W-:Y:S01]  /*5ce0*/  LEA R102, P4, R77.reuse, R104, 0x1 ;  /* 0x000000684d667211 */ /* 0x048fe200078808ff */
[----:B------:R-:W-:Y:S01]  /*5cf0*/  BSSY B2, `(.L_x_546) ;  /* 0x0000070000027945 */ /* 0x000fe20003800000 */
[----:B------:R-:W-:Y:S02]  /*5d00*/  SHF.R.S32.HI R12, RZ, 0x1f, R11 ;  /* 0x0000001fff0c7819 */ /* 0x000fe4000001140b */
[----:B--2---:R-:W-:Y:S02]  /*5d10*/  LEA.HI.X R103, R77, R105, R89, 0x1, P4 ;  /* 0x000000694d677211 */ /* 0x004fe400020f0c59 */
[----:B------:R-:W-:-:S04]  /*5d20*/  LEA.HI R12, R12, R11, RZ, 0x4 ;  /* 0x0000000b0c0c7211 */ /* 0x000fc800078f20ff */
[----:B------:R-:W-:-:S04]  /*5d30*/  LEA.HI.SX32 R12, R12, R79, 0x1c ;  /* 0x0000004f0c0c7211 */ /* 0x000fc800078fe2ff */
[----:B------:R-:W-:Y:S01]  /*5d40*/  SHF.R.S32.HI R13, RZ, 0x1f, R12 ;  /* 0x0000001fff0d7819 */ /* 0x000fe2000001140c */
[----:B------:R-:W-:-:S03]  /*5d50*/  IMAD.SHL.U32 R11, R12, 0x8, RZ ;  /* 0x000000080c0b7824 */ /* 0x000fc600078e00ff */
[----:B------:R-:W-:Y:S02]  /*5d60*/  LEA.HI R13, R13, R12, RZ, 0x3 ;  /* 0x0000000c0d0d7211 */ /* 0x000fe400078f18ff */
[----:B------:R-:W-:-:S03]  /*5d70*/  LOP3.LUT R12, R11, 0x38, RZ, 0xc0, !PT ;  /* 0x000000380b0c7812 */ /* 0x000fc600078ec0ff */
[----:B------:R-:W-:Y:S01]  /*5d80*/  IMAD.SHL.U32 R14, R13, 0x400, RZ ;  /* 0x000004000d0e7824 */ /* 0x000fe200078e00ff */
[----:B------:R-:W-:-:S04]  /*5d90*/  LOP3.LUT R13, R12, 0x1c0, R15, 0xf8, !PT ;  /* 0x000001c00c0d7812 */ /* 0x000fc800078ef80f */
[----:B------:R-:W-:Y:S02]  /*5da0*/  LOP3.LUT R14, R14, 0x7fffe000, RZ, 0xc0, !PT ;  /* 0x7fffe0000e0e7812 */ /* 0x000fe400078ec0ff */
[----:B------:R-:W-:-:S04]  /*5db0*/  LOP3.LUT R13, R13, R200, RZ, 0x3c, !PT ;  /* 0x000000c80d0d7212 */ /* 0x000fc800078e3cff */
[----:B------:R-:W-:Y:S01]  /*5dc0*/  IADD3 R14, R13, R14, R201 ;  /* 0x0000000e0d0e7210 */ /* 0x000fe20007ffe0c9 */
[----:B------:R-:W-:-:S04]  /*5dd0*/  IMAD R13, R155, 0x4000, R7 ;  /* 0x000040009b0d7824 */ /* 0x000fc800078e0207 */
[----:B------:R-:W-:Y:S01]  /*5de0*/  IMAD R15, R155, 0x4000, R14 ;  /* 0x000040009b0f7824 */ /* 0x000fe200078e020e */
[----:B------:R-:W-:-:S03]  /*5df0*/  LEA R13, R13, R156, 0x1 ;  /* 0x0000009c0d0d7211 */ /* 0x000fc600078e08ff */
[----:B------:R-:W-:-:S03]  /*5e00*/  IMAD R72, R15, 0x2, R156 ;  /* 0x000000020f487824 */ /* 0x000fc600078e029c */
[----:B------:R-:W2:Y:S04]  /*5e10*/  LDS.128 R12, [R13+0x18400] ;  /* 0x018400000d0c7984 */ /* 0x000ea80000000c00 */
[----:B------:R-:W3:Y:S01]  /*5e20*/  LDS.128 R72, [R72+0x18400] ;  /* 0x0184000048487984 */ /* 0x000ee20000000c00 */
[----:B------:R-:W-:Y:S05]  /*5e30*/  @P3 BRA `(.L_x_547) ;  /* 0x00000004006c3947 */ /* 0x000fea0003800000 */
[----:B------:R-:W-:Y:S01]  /*5e40*/  SHF.R.U32.HI R143, RZ, 0x10, R45 ;  /* 0x00000010ff8f7819 */ /* 0x000fe2000001162d */
[----:B---3--:R-:W-:Y:S01]  /*5e50*/  IMAD.U32 R141, R75, 0x10000, RZ ;  /* 0x000100004b8d7824 */ /* 0x008fe200078e00ff */
[----:B------:R-:W-:Y:S02]  /*5e60*/  SHF.R.U32.HI R148, RZ, 0x10, R41 ;  /* 0x00000010ff947819 */ /* 0x000fe40000011629 */
[----:B------:R-:W-:Y:S02]  /*5e70*/  SHF.R.U64 R144, R42, 0x10, R43 ;  /* 0x000000102a907819 */ /* 0x000fe4000000122b */
[----:B------:R-:W-:Y:S02]  /*5e80*/  PRMT R143, R138, 0x5410, R143 ;  /* 0x000054108a8f7816 */ /* 0x000fe4000000008f */
[----:B------:R-:W-:Y:S02]  /*5e90*/  SHF.R.U32.HI R142, RZ, 0x10, R43 ;  /* 0x00000010ff8e7819 */ /* 0x000fe4000001162b */
[----:B------:R-:W-:Y:S01]  /*5ea0*/  SHF.R.U64 R147, R44, 0x10, R45 ;  /* 0x000000102c937819 */ /* 0x000fe2000000122d */
[----:B------:R-:W-:Y:S01]  /*5eb0*/  IMAD.U32 R45, R73, 0x10000, RZ ;  /* 0x00010000492d7824 */ /* 0x000fe200078e00ff */
[----:B------:R-:W-:-:S02]  /*5ec0*/  PRMT R139, R139, 0x5410, R148 ;  /* 0x000054108b8b7816 */ /* 0x000fc40000000094 */
[----:B------:R-:W-:Y:S02]  /*5ed0*/  SHF.R.U32.HI R145, RZ, 0x10, R47 ;  /* 0x00000010ff917819 */ /* 0x000fe4000001162f */
[----:B------:R-:W-:Y:S01]  /*5ee0*/  PRMT R43, R109, 0x5432, R144 ;  /* 0x000054326d2b7816 */ /* 0x000fe20000000090 */
[----:B------:R-:W-:Y:S01]  /*5ef0*/  IMAD.U32 R144, R143, 0x10000, RZ ;  /* 0x000100008f907824 */ /* 0x000fe200078e00ff */
[----:B------:R-:W-:Y:S02]  /*5f00*/  PRMT R138, R137, 0x5410, R142 ;  /* 0x00005410898a7816 */ /* 0x000fe4000000008e */
[----:B------:R-:W-:Y:S01]  /*5f10*/  PRMT R142, R136, 0x5410, R147 ;  /* 0x00005410888e7816 */ /* 0x000fe20000000093 */
[----:B------:R-:W-:Y:S01]  /*5f20*/  IMAD.U32 R136, R139, 0x10000, RZ ;  /* 0x000100008b887824 */ /* 0x000fe200078e00ff */
[----:B------:R-:W-:Y:S01]  /*5f30*/  SHF.R.U64 R146, R46, 0x10, R47 ;  /* 0x000000102e927819 */ /* 0x000fe2000000122f */
[----:B--2---:R-:W-:Y:S01]  /*5f40*/  IMAD.U32 R46, R13, 0x10000, RZ ;  /* 0x000100000d2e7824 */ /* 0x004fe200078e00ff */
[----:B------:R-:W-:Y:S01]  /*5f50*/  PRMT R145, R134, 0x5410, R145 ;  /* 0x0000541086917816 */ /* 0x000fe20000000091 */
[----:B------:R-:W-:Y:S01]  /*5f60*/  FMUL.FTZ R147, R45, R144 ;  /* 0x000000902d937220 */ /* 0x000fe20000410000 */
[----:B------:R-:W-:Y:S01]  /*5f70*/  LOP3.LUT R137, R143, 0xffff0000, RZ, 0xc0, !PT ;  /* 0xffff00008f897812 */ /* 0x000fe200078ec0ff */
[-C--:B------:R-:W-:Y:S01]  /*5f80*/  FMUL.FTZ R143, R45, R136.reuse ;  /* 0x000000882d8f7220 */ /* 0x080fe20000410000 */
[----:B------:R-:W-:Y:S01]  /*5f90*/  LOP3.LUT R140, R73, 0xffff0000, RZ, 0xc0, !PT ;  /* 0xffff0000498c7812 */ /* 0x000fe200078ec0ff */
[----:B------:R-:W-:Y:S01]  /*5fa0*/  FFMA.FTZ R45, R46, R136, -R147 ;  /* 0x000000882e2d7223 */ /* 0x000fe20000010893 */
[----:B------:R-:W-:Y:S01]  /*5fb0*/  LOP3.LUT R139, R139, 0xffff0000, RZ, 0xc0, !PT ;  /* 0xffff00008b8b7812 */ /* 0x000fe200078ec0ff */
[----:B------:R-:W-:Y:S01]  /*5fc0*/  IMAD.U32 R136, R138, 0x10000, RZ ;  /* 0x000100008a887824 */ /* 0x000fe200078e00ff */
[----:B------:R-:W-:Y:S01]  /*5fd0*/  PRMT R135, R135, 0x5410, R146 ;  /* 0x0000541087877816 */ /* 0x000fe20000000092 */
[----:B------:R-:W-:-:S02]  /*5fe0*/  IMAD.U32 R146, R145, 0x10000, RZ ;  /* 0x0001000091927824 */ /* 0x000fc400078e00ff */
[----:B------:R-:W-:Y:S01]  /*5ff0*/  FFMA.FTZ R46, R46, R144, R143 ;  /* 0x000000902e2e7223 */ /* 0x000fe2000001008f */
[----:B------:R-:W-:Y:S01]  /*6000*/  SHF.R.U64 R150, R40, 0x10, R41 ;  /* 0x0000001028967819 */ /* 0x000fe20000001229 */
[C---:B------:R-:W-:Y:S01]  /*6010*/  FMUL.FTZ R147, R140.reuse, R137 ;  /* 0x000000898c937220 */ /* 0x040fe20000410000 */
[----:B------:R-:W-:Y:S01]  /*6020*/  LOP3.LUT R44, R13, 0xffff0000, RZ, 0xc0, !PT ;  /* 0xffff00000d2c7812 */ /* 0x000fe200078ec0ff */
[-C--:B------:R-:W-:Y:S01]  /*6030*/  FMUL.FTZ R143, R140, R139.reuse ;  /* 0x0000008b8c8f7220 */ /* 0x080fe20000410000 */
[----:B------:R-:W-:Y:S01]  /*6040*/  FMUL.FTZ R140, R141, R146 ;  /* 0x000000928d8c7220 */ /* 0x000fe20000410000 */
[----:B------:R-:W-:Y:S01]  /*6050*/  IMAD.U32 R73, R15, 0x10000, RZ ;  /* 0x000100000f497824 */ /* 0x000fe200078e00ff */
[----:B------:R-:W-:Y:S01]  /*6060*/  LOP3.LUT R47, R75, 0xffff0000, RZ, 0xc0, !PT ;  /* 0xffff00004b2f7812 */ /* 0x000fe200078ec0ff */
[-C--:B------:R-:W-:Y:S01]  /*6070*/  FMUL.FTZ R141, R141, R136.reuse ;  /* 0x000000888d8d7220 */ /* 0x080fe20000410000 */
[----:B------:R-:W-:Y:S01]  /*6080*/  LOP3.LUT R145, R145, 0xffff0000, RZ, 0xc0, !PT ;  /* 0xffff000091917812 */ /* 0x000fe200078ec0ff */
[C---:B------:R-:W-:Y:S01]  /*6090*/  FFMA.FTZ R134, R44.reuse, R139, -R147 ;  /* 0x0000008b2c867223 */ /* 0x040fe20000010893 */
[----:B------:R-:W-:Y:S01]  /*60a0*/  PRMT R75, R111, 0x5432, R150 ;  /* 0x000054326f4b7816 */ /* 0x000fe20000000096 */
[----:B------:R-:W-:Y:S01]  /*60b0*/  FFMA.FTZ R137, R44, R137, R143 ;  /* 0x000000892c897223 */ /* 0x000fe2000001008f */
[----:B------:R-:W-:Y:S01]  /*60c0*/  LOP3.LUT R42, R15, 0xffff0000, RZ, 0xc0, !PT ;  /* 0xffff00000f2a7812 */ /* 0x000fe200078ec0ff */
[C---:B------:R-:W-:Y:S01]  /*60d0*/  FFMA.FTZ R44, R73.reuse, R136, -R140 ;  /* 0x00000088492c7223 */ /* 0x040fe2000001088c */
[----:B------:R-:W-:Y:S01]  /*60e0*/  LOP3.LUT R138, R138, 0xffff0000, RZ, 0xc0, !PT ;  /* 0xffff00008a8a7812 */ /* 0x000fe200078ec0ff */
[----:B------:R-:W-:Y:S01]  /*60f0*/  FFMA.FTZ R141, R73, R146, R141 ;  /* 0x00000092498d7223 */ /* 0x000fe2000001008d */
[----:B------:R-:W-:Y:S01]  /*6100*/  FMUL.FTZ R73, R47, R145 ;  /* 0x000000912f497220 */ /* 0x000fe20000410000 */
[----:B------:R-:W-:Y:S01]  /*6110*/  IMAD.U32 R41, R72, 0x10000, RZ ;  /* 0x0001000048297824 */ /* 0x000fe200078e00ff */
[----:B------:R-:W-:Y:S01]  /*6120*/  SHF.L.U32 R136, R75, 0x10, RZ ;  /* 0x000000104b887819 */ /* 0x000fe200000006ff */
[----:B------:R-:W-:-:S02]  /*6130*/  IMAD.U32 R140, R142, 0x10000, RZ ;  /* 0x000100008e8c7824 */ /* 0x000fc400078e00ff */
[-C--:B------:R-:W-:Y:S01]  /*6140*/  FMUL.FTZ R139, R47, R138.reuse ;  /* 0x0000008a2f8b7220 */ /* 0x080fe20000410000 */
[----:B------:R-:W-:Y:S01]  /*6150*/  FFMA.FTZ R143, R42, R138, -R73 ;  /* 0x0000008a2a8f7223 */ /* 0x000fe20000010849 */
[----:B------:R-:W-:Y:S02]  /*6160*/  IMAD.U32 R13, R12, 0x10000, RZ ;  /* 0x000100000c0d7824 */ /* 0x000fe400078e00ff */
[C---:B------:R-:W-:Y:S01]  /*6170*/  FMUL.FTZ R138, R41.reuse, R140 ;  /* 0x0000008c298a7220 */ /* 0x040fe20000410000 */
[----:B------:R-:W-:Y:S01]  /*6180*/  FMUL.FTZ R41, R41, R136 ;  /* 0x0000008829297220 */ /* 0x000fe20000410000 */
[----:B------:R-:W-:Y:S01]  /*6190*/  LOP3.LUT R72, R72, 0xffff0000, RZ, 0xc0, !PT ;  /* 0xffff000048487812 */ /* 0x000fe200078ec0ff */
[----:B------:R-:W-:Y:S01]  /*61a0*/  IMAD.U32 R15, R14, 0x10000, RZ ;  /* 0x000100000e0f7824 */ /* 0x000fe200078e00ff */
[----:B------:R-:W-:Y:S01]  /*61b0*/  LOP3.LUT R47, R142, 0xffff0000, RZ, 0xc0, !PT ;  /* 0xffff00008e2f7812 */ /* 0x000fe200078ec0ff */
[----:B------:R-:W-:Y:S01]  /*61c0*/  FFMA.FTZ R140, R13, R140, R41 ;  /* 0x0000008c0d8c7223 */ /* 0x000fe20000010029 */
[----:B------:R-:W-:Y:S01]  /*61d0*/  LOP3.LUT R75, R75, 0xffff0000, RZ, 0xc0, !PT ;  /* 0xffff00004b4b7812 */ /* 0x000fe200078ec0ff */
[----:B------:R-:W-:Y:S01]  /*61e0*/  FFMA.FTZ R42, R42, R145, R139 ;  /* 0x000000912a2a7223 */ /* 0x000fe2000001008b */
[----:B------:R-:W-:Y:S01]  /*61f0*/  LOP3.LUT R40, R14, 0xffff0000, RZ, 0xc0, !PT ;  /* 0xffff00000e287812 */ /* 0x000fe200078ec0ff */
[----:B------:R-:W-:Y:S01]  /*6200*/  IMAD.U32 R14, R74, 0x10000, RZ ;  /* 0x000100004a0e7824 */ /* 0x000fe200078e00ff */
[----:B------:R-:W-:Y:S01]  /*6210*/  LOP3.LUT R12, R12, 0xffff0000, RZ, 0xc0, !PT ;  /* 0xffff00000c0c7812 */ /* 0x000fe200078ec0ff */
[C---:B------:R-:W-:Y:S01]  /*6220*/  IMAD.U32 R41, R135.reuse, 0x10000, RZ ;  /* 0x0001000087297824 */ /* 0x040fe200078e00ff */
[----:B------:R-:W-:Y:S01]  /*6230*/  LOP3.LUT R74, R74, 0xffff0000, RZ, 0xc0, !PT ;  /* 0xffff00004a4a7812 */ /* 0x000fe200078ec0ff */
[C---:B------:R-:W-:Y:S01]  /*6240*/  FMUL.FTZ R73, R72.reuse, R47 ;  /* 0x0000002f48497220 */ /* 0x040fe20000410000 */
[----:B------:R-:W-:Y:S01]  /*6250*/  FMUL.FTZ R139, R72, R75 ;  /* 0x0000004b488b7220 */ /* 0x000fe20000410000 */
[----:B------:R-:W-:Y:S01]  /*6260*/  LOP3.LUT R135, R135, 0xffff0000, RZ, 0xc0, !PT ;  /* 0xffff000087877812 */ /* 0x000fe200078ec0ff */
[----:B------:R-:W-:Y:S01]  /*6270*/  FFMA.FTZ R138, R13, R136, -R138 ;  /* 0x000000880d8a7223 */ /* 0x000fe2000001088a */
[----:B------:R-:W-:-:S02]  /*6280*/  IMAD.U32 R13, R43, 0x10000, RZ ;  /* 0x000100002b0d7824 */ /* 0x000fc400078e00ff */
[C---:B------:R-:W-:Y:S01]  /*6290*/  FFMA.FTZ R73, R12.reuse, R75, -R73 ;  /* 0x0000004b0c497223 */ /* 0x040fe20000010849 */
[----:B------:R-:W-:Y:S01]  /*62a0*/  LOP3.LUT R43, R43, 0xffff0000, RZ, 0xc0, !PT ;  /* 0xffff00002b2b7812 */ /* 0x000fe200078ec0ff */
[----:B------:R-:W-:Y:S01]  /*62b0*/  FFMA.FTZ R139, R12, R47, R139 ;  /* 0x0000002f0c8b7223 */ /* 0x000fe2000001008b */
[----:B------:R-:W-:Y:S01]  /*62c0*/  FMUL.FTZ R12, R14, R41 ;  /* 0x000000290e0c7220 */ /* 0x000fe20000410000 */
[----:B------:R-:W-:Y:S01]  /*62d0*/  FMUL.FTZ R47, R74, R135 ;  /* 0x000000874a2f7220 */ /* 0x000fe20000410000 */
[----:B------:R-:W-:Y:S01]  /*62e0*/  FMUL.FTZ R14, R14, R13 ;  /* 0x0000000d0e0e7220 */ /* 0x000fe20000410000 */
[----:B------:R-:W-:Y:S01]  /*62f0*/  FMUL.FTZ R74, R74, R43 ;  /* 0x0000002b4a4a7220 */ /* 0x000fe20000410000 */
[C---:B------:R-:W-:Y:S01]  /*6300*/  FFMA.FTZ R12, R15.reuse, R13, -R12 ;  /* 0x0000000d0f0c7223 */ /* 0x040fe2000001080c */
        /* <DEDUP_REMOVED lines=8> */
[----:B------:R-:W-:Y:S01]  /*6390*/  IMAD.MOV.U32 R12, RZ, RZ, R138 ;  /* 0x000000ffff0c7224 */ /* 0x000fe200078e008a */
[----:B------:R-:W-:Y:S01]  /*63a0*/  F2FP.BF16.F32.PACK_AB R13, R134, R45 ;  /* 0x0000002d860d723e */ /* 0x000fe200000010ff */
[----:B------:R-:W-:Y:S01]  /*63b0*/  IMAD.MOV.U32 R14, RZ, RZ, R40 ;  /* 0x000000ffff0e7224 */ /* 0x000fe200078e0028 */
[----:B------:R-:W-:Y:S02]  /*63c0*/  F2FP.BF16.F32.PACK_AB R15, R143, R44 ;  /* 0x0000002c8f0f723e */ /* 0x000fe400000010ff */
[----:B------:R-:W-:-:S02]  /*63d0*/  F2FP.BF16.F32.PACK_AB R75, R42, R141 ;  /* 0x0000008d2a4b723e */ /* 0x000fc400000010ff */
[----:B------:R-:W-:-:S07]  /*63e0*/  F2FP.BF16.F32.PACK_AB R72, R139, R140 ;  /* 0x0000008c8b48723e */ /* 0x000fce00000010ff */
.L_x_547:
[----:B------:R-:W-:Y:S05]  /*63f0*/  BSYNC B2 ;  /* 0x0000000000027941 */ /* 0x000fea0003800000 */
.L_x_546:
[----:B------:R-:W-:Y:S01]  /*6400*/  ISETP.GE.AND P4, PT, R11, R108, PT ;  /* 0x0000006c0b00720c */ /* 0x000fe20003f86270 */
[----:B--2---:R4:W-:-:S12]  /*6410*/  ST.E.128 desc[UR42][R102.64], R12 ;  /* 0x0000000c66007985 */ /* 0x0049d8000c101d2a */
[----:B------:R-:W-:-:S05]  /*6420*/  @!P4 IMAD.WIDE R104, R11, 0x2, R104 ;  /* 0x000000020b68c825 */ /* 0x000fca00078e0268 */
[----:B---3--:R4:W-:Y:S02]  /*6430*/  @!P4 ST.E.128 desc[UR42][R104.64], R72 ;  /* 0x000000486800c985 */ /* 0x0089e4000c101d2a */
.L_x_545:
[----:B------:R-:W-:Y:S05]  /*6440*/  BSYNC B1 ;  /* 0x0000000000017941 */ /* 0x000fea0003800000 */
.L_x_544:
[----:B------:R-:W-:-:S03]  /*6450*/  UMOV UR4, 0xffffffff ;  /* 0xffffffff00047882 */ /* 0x000fc60000000000 */
[----:B------:R-:W-:Y:S05]  /*6460*/  BRA.DIV UR4, `(.L_x_548) ;  /* 0x0000015e04f47947 */ /* 0x000fea000b800000 */
[----:B------:R0:W0:Y:S04]  /*6470*/  SHFL.IDX PT, R47, R106, 0x1, 0x181f ;  /* 0x00381f006a2f7f89 */ /* 0x00002800000e0000 */
[----:B------:R0:W0:Y:S02]  /*6480*/  SHFL.IDX PT, R46, R107, 0x1, 0x181f ;  /* 0x00381f006b2e7f89 */ /* 0x00002400000e0000 */
.L_x_833:
[----:B------:R-:W-:Y:S01]  /*6490*/  VIADD R11, R153, 0x20 ;  /* 0x00000020990b7836 */ /* 0x000fe20000000000 */
[----:B------:R-:W-:Y:S04]  /*64a0*/  BSSY B1, `(.L_x_549) ;  /* 0x000007a000017945 */ /* 0x000fe80003800000 */
[----:B------:R-:W-:-:S13]  /*64b0*/  ISETP.GE.OR P4, PT, R11, R96, P1 ;  /* 0x000000600b00720c */ /* 0x000fda0000f86670 */
[----:B------:R-:W-:Y:S05]  /*64c0*/  @P4 BRA `(.L_x_550) ;  /* 0x0000000400dc4947 */ /* 0x000fea0003800000 */
[----:B------:R-:W-:Y:S01]  /*64d0*/  SEL R11, R37, R110, !P0 ;  /* 0x0000006e250b7207 */ /* 0x000fe20004000000 */
[----:B------:R-:W-:Y:S01]  /*64e0*/  BSSY B2, `(.L_x_551) ;  /* 0x0000071000027945 */ /* 0x000fe20003800000 */
[----:B----4-:R-:W-:Y:S02]  /*64f0*/  SHF.R.U32.HI R14, RZ, 0x3, R193 ;  /* 0x00000003ff0e7819 */ /* 0x010fe400000116c1 */
[----:B------:R-:W-:Y:S02]  /*6500*/  SHF.R.S32.HI R12, RZ, 0x1f, R11 ;  /* 0x0000001fff0c7819 */ /* 0x000fe4000001140b */
[C---:B0-----:R-:W-:Y:S02]  /*6510*/  LEA R44, P4, R77.reuse, R46, 0x1 ;  /* 0x0000002e4d2c7211 */ /* 0x041fe400078808ff */
[----:B------:R-:W-:Y:S02]  /*6520*/  LEA.HI R12, R12, R11, RZ, 0x4 ;  /* 0x0000000b0c0c7211 */ /* 0x000fe400078f20ff */
[----:B------:R-:W-:-:S02]  /*6530*/  LEA.HI.X R45, R77, R47, R89, 0x1, P4 ;  /* 0x0000002f4d2d7211 */ /* 0x000fc400020f0c59 */
[----:B------:R-:W-:-:S04]  /*6540*/  LEA.HI.SX32 R12, R12, R79, 0x1c ;  /* 0x0000004f0c0c7211 */ /* 0x000fc800078fe2ff */
[----:B------:R-:W-:Y:S01]  /*6550*/  SHF.R.S32.HI R13, RZ, 0x1f, R12 ;  /* 0x0000001fff0d7819 */ /* 0x000fe2000001140c */
[----:B------:R-:W-:-:S03]  /*6560*/  IMAD.SHL.U32 R11, R12, 0x8, RZ ;  /* 0x000000080c0b7824 */ /* 0x000fc600078e00ff */
[----:B------:R-:W-:Y:S02]  /*6570*/  LEA.HI R13, R13, R12, RZ, 0x3 ;  /* 0x0000000c0d0d7211 */ /* 0x000fe400078f18ff */
[----:B------:R-:W-:-:S03]  /*6580*/  LOP3.LUT R12, R193, 0x38, R11, 0xf8, !PT ;  /* 0x00000038c10c7812 */ /* 0x000fc600078ef80b */
[----:B------:R-:W-:Y:S01]  /*6590*/  IMAD.SHL.U32 R13, R13, 0x400, RZ ;  /* 0x000004000d0d7824 */ /* 0x000fe200078e00ff */
[----:B------:R-:W-:-:S04]  /*65a0*/  LOP3.LUT R12, R12, R14, RZ, 0x3c, !PT ;  /* 0x0000000e0c0c7212 */ /* 0x000fc800078e3cff */
[----:B------:R-:W-:-:S04]  /*65b0*/  LOP3.LUT R13, R13, 0x7fffe000, RZ, 0xc0, !PT ;  /* 0x7fffe0000d0d7812 */ /* 0x000fc800078ec0ff */
[----:B------:R-:W-:Y:S01]  /*65c0*/  IADD3 R12, R12, R13, R199 ;  /* 0x0000000d0c0c7210 */ /* 0x000fe20007ffe0c7 */
[----:B------:R-:W-:-:S04]  /*65d0*/  IMAD R13, R155, 0x4000, R4 ;  /* 0x000040009b0d7824 */ /* 0x000fc800078e0204 */
[----:B------:R-:W-:Y:S02]  /*65e0*/  IMAD R15, R155, 0x4000, R12 ;  /* 0x000040009b0f7824 */ /* 0x000fe400078e020c */
[--C-:B------:R-:W-:Y:S02]  /*65f0*/  IMAD R13, R13, 0x2, R156.reuse ;  /* 0x000000020d0d7824 */ /* 0x100fe400078e029c */
[----:B------:R-:W-:-:S04]  /*6600*/  IMAD R40, R15, 0x2, R156 ;  /* 0x000000020f287824 */ /* 0x000fc800078e029c */
[----:B------:R-:W0:Y:S04]  /*6610*/  LDS.128 R12, [R13+0x18400] ;  /* 0x018400000d0c7984 */ /* 0x000e280000000c00 */
[----:B------:R-:W4:Y:S01]  /*6620*/  LDS.128 R40, [R40+0x18400] ;  /* 0x0184000028287984 */ /* 0x000f220000000c00 */
[----:B------:R-:W-:Y:S05]  /*6630*/  @P3 BRA `(.L_x_552) ;  /* 0x00000004006c3947 */ /* 0x000fea0003800000 */
[----:B--2---:R-:W-:Y:S02]  /*6640*/  SHF.R.U32.HI R105, RZ, 0x10, R49 ;  /* 0x00000010ff697819 */ /* 0x004fe40000011631 */
[--C-:B------:R-:W-:Y:S02]  /*6650*/  SHF.R.U32.HI R73, RZ, 0x10, R53.reuse ;  /* 0x00000010ff497819 */ /* 0x100fe40000011635 */
[----:B------:R-:W-:Y:S01]  /*6660*/  SHF.R.U64 R72, R52, 0x10, R53 ;  /* 0x0000001034487819 */ /* 0x000fe20000001235 */
[----:B----4-:R-:W-:Y:S01]  /*6670*/  IMAD.U32 R53, R41, 0x10000, RZ ;  /* 0x0001000029357824 */ /* 0x010fe200078e00ff */
[----:B------:R-:W-:Y:S01]  /*6680*/  PRMT R132, R132, 0x5410, R105 ;  /* 0x0000541084847816 */ /* 0x000fe20000000069 */
[----:B0-----:R-:W-:Y:S01]  /*6690*/  IMAD.U32 R52, R15, 0x10000, RZ ;  /* 0x000100000f347824 */ /* 0x001fe200078e00ff */
[----:B------:R-:W-:Y:S02]  /*66a0*/  PRMT R130, R130, 0x5410, R73 ;  /* 0x0000541082827816 */ /* 0x000fe40000000049 */
[----:B------:R-:W-:-:S02]  /*66b0*/  SHF.R.U32.HI R75, RZ, 0x10, R51 ;  /* 0x00000010ff4b7819 */ /* 0x000fc40000011633 */
[----:B------:R-:W-:Y:S01]  /*66c0*/  SHF.R.U32.HI R103, RZ, 0x10, R55 ;  /* 0x00000010ff677819 */ /* 0x000fe20000011637 */
[----:B------:R-:W-:Y:S01]  /*66d0*/  IMAD.U32 R73, R130, 0x10000, RZ ;  /* 0x0001000082497824 */ /* 0x000fe200078e00ff */
[----:B------:R-:W-:Y:S01]  /*66e0*/  PRMT R129, R129, 0x5410, R72 ;  /* 0x0000541081817816 */ /* 0x000fe20000000048 */
[----:B------:R-:W-:Y:S01]  /*66f0*/  IMAD.U32 R72, R132, 0x10000, RZ ;  /* 0x0001000084487824 */ /* 0x000fe200078e00ff */
[----:B------:R-:W-:Y:S02]  /*6700*/  SHF.R.U64 R102, R50, 0x10, R51 ;  /* 0x0000001032667819 */ /* 0x000fe40000001233 */
[----:B------:R-:W-:Y:S02]  /*6710*/  SHF.L.U32 R50, R13, 0x10, RZ ;  /* 0x000000100d327819 */ /* 0x000fe400000006ff */
[----:B------:R-:W-:Y:S01]  /*6720*/  PRMT R126, R126, 0x5410, R75 ;  /* 0x000054107e7e7816 */ /* 0x000fe2000000004b */
[CC--:B------:R-:W-:Y:S01]  /*6730*/  FMUL.FTZ R75, R53.reuse, R73.reuse ;  /* 0x00000049354b7220 */ /* 0x0c0fe20000410000 */
[----:B------:R-:W-:Y:S01]  /*6740*/  PRMT R128, R128, 0x5410, R103 ;  /* 0x0000541080807816 */ /* 0x000fe20000000067 */
[-C--:B------:R-:W-:Y:S01]  /*6750*/  FMUL.FTZ R103, R53, R72.reuse ;  /* 0x0000004835677220 */ /* 0x080fe20000410000 */
[----:B------:R-:W-:Y:S01]  /*6760*/  SHF.R.U64 R74, R54, 0x10, R55 ;  /* 0x00000010364a7819 */ /* 0x000fe20000001237 */
[C---:B------:R-:W-:Y:S01]  /*6770*/  FFMA.FTZ R75, R50.reuse, R72, -R75 ;  /* 0x00000048324b7223 */ /* 0x040fe2000001084b */
[----:B------:R-:W-:Y:S01]  /*6780*/  LOP3.LUT R54, R41, 0xffff0000, RZ, 0xc0, !PT ;  /* 0xffff000029367812 */ /* 0x000fe200078ec0ff */
[----:B------:R-:W-:Y:S01]  /*6790*/  FFMA.FTZ R103, R50, R73, R103 ;  /* 0x0000004932677223 */ /* 0x000fe20000010067 */
[----:B------:R-:W-:Y:S01]  /*67a0*/  LOP3.LUT R130, R130, 0xffff0000, RZ, 0xc0, !PT ;  /* 0xffff000082827812 */ /* 0x000fe200078ec0ff */
[----:B------:R-:W-:Y:S01]  /*67b0*/  IMAD.U32 R55, R43, 0x10000, RZ ;  /* 0x000100002b377824 */ /* 0x000fe200078e00ff */
[----:B------:R-:W-:Y:S01]  /*67c0*/  LOP3.LUT R132, R132, 0xffff0000, RZ, 0xc0, !PT ;  /* 0xffff000084847812 */ /* 0x000fe200078ec0ff */
[----:B------:R-:W-:Y:S01]  /*67d0*/  IMAD.U32 R53, R128, 0x10000, RZ ;  /* 0x0001000080357824 */ /* 0x000fe200078e00ff */
[----:B---3--:R-:W-:Y:S01]  /*67e0*/  SHF.R.U64 R104, R48, 0x10, R49 ;  /* 0x0000001030687819 */ /* 0x008fe20000001231 */
[----:B------:R-:W-:Y:S01]  /*67f0*/  IMAD.U32 R50, R126, 0x10000, RZ ;  /* 0x000100007e327824 */ /* 0x000fe200078e00ff */
[----:B------:R-:W-:Y:S01]  /*6800*/  PRMT R127, R127, 0x5410, R74 ;  /* 0x000054107f7f7816 */ /* 0x000fe2000000004a */
[----:B------:R-:W-:Y:S01]  /*6810*/  FMUL.FTZ R72, R54, R130 ;  /* 0x0000008236487220 */ /* 0x000fe20000410000 */
[----:B------:R-:W-:Y:S01]  /*6820*/  LOP3.LUT R51, R13, 0xffff0000, RZ, 0xc0, !PT ;  /* 0xffff00000d337812 */ /* 0x000fe200078ec0ff */
[-C--:B------:R-:W-:Y:S01]  /*6830*/  FMUL.FTZ R73, R55, R53.reuse ;  /* 0x0000003537497220 */ /* 0x080fe20000410000 */
[----:B------:R-:W-:Y:S01]  /*6840*/  LOP3.LUT R43, R43, 0xffff0000, RZ, 0xc0, !PT ;  /* 0xffff00002b2b7812 */ /* 0x000fe200078ec0ff */
[----:B------:R-:W-:Y:S01]  /*6850*/  FMUL.FTZ R74, R55, R50 ;  /* 0x00000032374a7220 */ /* 0x000fe20000410000 */
[----:B------:R-:W-:Y:S01]  /*6860*/  LOP3.LUT R128, R128, 0xffff0000, RZ, 0xc0, !PT ;  /* 0xffff000080807812 */ /* 0x000fe200078ec0ff */
[----:B------:R-:W-:Y:S01]  /*6870*/  FMUL.FTZ R54, R54, R132 ;  /* 0x0000008436367220 */ /* 0x000fe20000410000 */
[----:B------:R-:W-:Y:S01]  /*6880*/  PRMT R133, R133, 0x5410, R104 ;  /* 0x0000541085857816 */ /* 0x000fe20000000068 */
[----:B------:R-:W-:Y:S01]  /*6890*/  FFMA.FTZ R73, R52, R50, -R73 ;  /* 0x0000003234497223 */ /* 0x000fe20000010849 */
[----:B------:R-:W-:Y:S01]  /*68a0*/  LOP3.LUT R126, R126, 0xffff0000, RZ, 0xc0, !PT ;  /* 0xffff00007e7e7812 */ /* 0x000fe200078ec0ff */
[----:B------:R-:W-:Y:S01]  /*68b0*/  FFMA.FTZ R74, R52, R53, R74 ;  /* 0x00000035344a7223 */ /* 0x000fe2000001004a */
[----:B------:R-:W-:Y:S01]  /*68c0*/  LOP3.LUT R49, R15, 0xffff0000, RZ, 0xc0, !PT ;  /* 0xffff00000f317812 */ /* 0x000fe200078ec0ff */
[C---:B------:R-:W-:Y:S01]  /*68d0*/  FFMA.FTZ R72, R51.reuse, R132, -R72 ;  /* 0x0000008433487223 */ /* 0x040fe20000010848 */
[----:B------:R-:W-:Y:S01]  /*68e0*/  FFMA.FTZ R130, R51, R130, R54 ;  /* 0x0000008233827223 */ /* 0x000fe20000010036 */
[----:B------:R-:W-:Y:S01]  /*68f0*/  FMUL.FTZ R52, R43, R128 ;  /* 0x000000802b347220 */ /* 0x000fe20000410000 */
[----:B------:R-:W-:-:S02]  /*6900*/  IMAD.U32 R41, R40, 0x10000, RZ ;  /* 0x0001000028297824 */ /* 0x000fc400078e00ff */
[-C--:B------:R-:W-:Y:S01]  /*6910*/  FMUL.FTZ R54, R43, R126.reuse ;  /* 0x0000007e2b367220 */ /* 0x080fe20000410000 */
[----:B------:R-:W-:Y:S01]  /*6920*/  IMAD.U32 R50, R133, 0x10000, RZ ;  /* 0x0001000085327824 */ /* 0x000fe200078e00ff */
[----:B------:R-:W-:Y:S01]  /*6930*/  LOP3.LUT R40, R40, 0xffff0000, RZ, 0xc0, !PT ;  /* 0xffff000028287812 */ /* 0x000fe200078ec0ff */
[----:B------:R-:W-:Y:S02]  /*6940*/  IMAD.U32 R51, R129, 0x10000, RZ ;  /* 0x0001000081337824 */ /* 0x000fe400078e00ff */
[----:B------:R-:W-:Y:S01]  /*6950*/  FFMA.FTZ R126, R49, R126, -R52 ;  /* 0x0000007e317e7223 */ /* 0x000fe20000010834 */
[----:B------:R-:W-:Y:S01]  /*6960*/  LOP3.LUT R129, R129, 0xffff0000, RZ, 0xc0, !PT ;  /* 0xffff000081817812 */ /* 0x000fe200078ec0ff */
[C---:B------:R-:W-:Y:S01]  /*6970*/  IMAD.U32 R48, R12.reuse, 0x10000, RZ ;  /* 0x000100000c307824 */ /* 0x040fe200078e00ff */
[----:B------:R-:W-:Y:S01]  /*6980*/  LOP3.LUT R133, R133, 0xffff0000, RZ, 0xc0, !PT ;  /* 0xffff000085857812 */ /* 0x000fe200078ec0ff */
[C---:B------:R-:W-:Y:S01]  /*6990*/  FMUL.FTZ R43, R41.reuse, R51 ;  /* 0x00000033292b7220 */ /* 0x040fe20000410000 */
[----:B------:R-:W-:Y:S01]  /*69a0*/  FMUL.FTZ R52, R41, R50 ;  /* 0x0000003229347220 */ /* 0x000fe20000410000 */
[----:B------:R-:W-:Y:S01]  /*69b0*/  PRMT R131, R131, 0x5410, R102 ;  /* 0x0000541083837816 */ /* 0x000fe20000000066 */
[----:B------:R-:W-:Y:S01]  /*69c0*/  FFMA.FTZ R53, R49, R128, R54 ;  /* 0x0000008031357223 */ /* 0x000fe20000010036 */
[----:B------:R-:W-:Y:S01]  /*69d0*/  LOP3.LUT R13, R12, 0xffff0000, RZ, 0xc0, !PT ;  /* 0xffff00000c0d7812 */ /* 0x000fe200078ec0ff */
[----:B------:R-:W-:Y:S01]  /*69e0*/  FMUL.FTZ R54, R40, R129 ;  /* 0x0000008128367220 */ /* 0x000fe20000410000 */
[C---:B------:R-:W-:Y:S01]  /*69f0*/  FFMA.FTZ R43, R48.reuse, R50, -R43 ;  /* 0x00000032302b7223 */ /* 0x040fe2000001082b */
[----:B------:R-:W-:Y:S01]  /*6a00*/  FFMA.FTZ R52, R48, R51, R52 ;  /* 0x0000003330347223 */ /* 0x000fe20000010034 */
[----:B------:R-:W-:-:S02]  /*6a10*/  IMAD.U32 R15, R42, 0x10000, RZ ;  /* 0x000100002a0f7824 */ /* 0x000fc400078e00ff */
[-C--:B------:R-:W-:Y:S01]  /*6a20*/  FMUL.FTZ R48, R40, R133.reuse ;  /* 0x0000008528307220 */ /* 0x080fe20000410000 */
[----:B------:R-:W-:Y:S01]  /*6a30*/  SHF.L.U32 R41, R127, 0x10, RZ ;  /* 0x000000107f297819 */ /* 0x000fe200000006ff */
[----:B------:R-:W-:Y:S01]  /*6a40*/  IMAD.U32 R40, R131, 0x10000, RZ ;  /* 0x0001000083287824 */ /* 0x000fe200078e00ff */
[----:B------:R-:W-:Y:S01]  /*6a50*/  LOP3.LUT R42, R42, 0xffff0000, RZ, 0xc0, !PT ;  /* 0xffff00002a2a7812 */ /* 0x000fe200078ec0ff */
[----:B------:R-:W-:Y:S01]  /*6a60*/  FFMA.FTZ R54, R13, R133, -R54 ;  /* 0x000000850d367223 */ /* 0x000fe20000010836 */
[----:B------:R-:W-:Y:S01]  /*6a70*/  LOP3.LUT R127, R127, 0xffff0000, RZ, 0xc0, !PT ;  /* 0xffff00007f7f7812 */ /* 0x000fe200078ec0ff */
[C---:B------:R-:W-:Y:S01]  /*6a80*/  IMAD.U32 R12, R14.reuse, 0x10000, RZ ;  /* 0x000100000e0c7824 */ /* 0x040fe200078e00ff */
[----:B------:R-:W-:Y:S01]  /*6a90*/  LOP3.LUT R131, R131, 0xffff0000, RZ, 0xc0, !PT ;  /* 0xffff000083837812 */ /* 0x000fe200078ec0ff */
[----:B------:R-:W-:Y:S01]  /*6aa0*/  FFMA.FTZ R13, R13, R129, R48 ;  /* 0x000000810d0d7223 */ /* 0x000fe20000010030 */
[----:B------:R-:W-:Y:S01]  /*6ab0*/  LOP3.LUT R14, R14, 0xffff0000, RZ, 0xc0, !PT ;  /* 0xffff00000e0e7812 */ /* 0x000fe200078ec0ff */
[C---:B------:R-:W-:Y:S01]  /*6ac0*/  FMUL.FTZ R49, R15.reuse, R41 ;  /* 0x000000290f317220 */ /* 0x040fe20000410000 */
[-C--:B------:R-:W-:Y:S01]  /*6ad0*/  FMUL.FTZ R48, R15, R40.reuse ;  /* 0x000000280f307220 */ /* 0x080fe20000410000 */
[C---:B------:R-:W-:Y:S01]  /*6ae0*/  FMUL.FTZ R15, R42.reuse, R127 ;  /* 0x0000007f2a0f7220 */ /* 0x040fe20000410000 */
[----:B------:R-:W-:Y:S01]  /*6af0*/  FMUL.FTZ R42, R42, R131 ;  /* 0x000000832a2a7220 */ /* 0x000fe20000410000 */
[C---:B------:R-:W-:Y:S01]  /*6b00*/  FFMA.FTZ R49, R12.reuse, R40, -R49 ;  /* 0x000000280c317223 */ /* 0x040fe20000010831 */
[----:B------:R-:W-:Y:S01]  /*6b10*/  FFMA.FTZ R48, R12, R41, R48 ;  /* 0x000000290c307223 */ /* 0x000fe20000010030 */
[----:B------:R-:W-:Y:S01]  /*6b20*/  FFMA.FTZ R12, R14, R131, -R15 ;  /* 0x000000830e0c7223 */ /* 0x000fe2000001080f */
[----:B------:R-:W-:Y:S01]  /*6b30*/  F2FP.BF16.F32.PACK_AB R43, R54, R43 ;  /* 0x0000002b362b723e */ /* 0x000fe200000010ff */
        /* <DEDUP_REMOVED lines=10> */
[----:B------:R-:W-:-:S07]  /*6be0*/  F2FP.BF16.F32.PACK_AB R42, R127, R48 ;  /* 0x000000307f2a723e */ /* 0x000fce00000010ff */
.L_x_552:
[----:B------:R-:W-:Y:S05]  /*6bf0*/  BSYNC B2 ;  /* 0x0000000000027941 */ /* 0x000fea0003800000 */
.L_x_551:
[----:B------:R-:W-:Y:S01]  /*6c00*/  ISETP.GE.AND P4, PT, R11, R108, PT ;  /* 0x0000006c0b00720c */ /* 0x000fe20003f86270 */
[----:B0-----:R0:W-:-:S12]  /*6c10*/  ST.E.128 desc[UR42][R44.64], R12 ;  /* 0x0000000c2c007985 */ /* 0x0011d8000c101d2a */
[----:B------:R-:W-:-:S05]  /*6c20*/  @!P4 IMAD.WIDE R46, R11, 0x2, R46 ;  /* 0x000000020b2ec825 */ /* 0x000fca00078e022e */
[----:B----4-:R0:W-:Y:S02]  /*6c30*/  @!P4 ST.E.128 desc[UR42][R46.64], R40 ;  /* 0x000000282e00c985 */ /* 0x0101e4000c101d2a */
.L_x_550:
[----:B------:R-:W-:Y:S05]  /*6c40*/  BSYNC B1 ;  /* 0x0000000000017941 */ /* 0x000fea0003800000 */
.L_x_549:
[----:B------:R-:W-:-:S03]  /*6c50*/  UMOV UR4, 0xffffffff ;  /* 0xffffffff00047882 */ /* 0x000fc60000000000 */
[----:B------:R-:W-:Y:S05]  /*6c60*/  BRA.DIV UR4, `(.L_x_553) ;  /* 0x0000015a04407947 */ /* 0x000fea000b800000 */
[----:B0-----:R0:W0:Y:S04]  /*6c70*/  SHFL.IDX PT, R47, R106, 0x2, 0x181f ;  /* 0x00581f006a2f7f89 */ /* 0x00102800000e0000 */
[----:B------:R0:W0:Y:S02]  /*6c80*/  SHFL.IDX PT, R46, R107, 0x2, 0x181f ;  /* 0x00581f006b2e7f89 */ /* 0x00002400000e0000 */
.L_x_837:
        /* <DEDUP_REMOVED lines=27> */
[----:B------:R-:W-:Y:S01]  /*6e40*/  SHF.R.U64 R73, R60, 0x10, R61 ;  /* 0x000000103c497819 */ /* 0x000fe2000000123d */
[----:B0-----:R-:W-:Y:S01]  /*6e50*/  IMAD.U32 R49, R13, 0x10000, RZ ;  /* 0x000100000d317824 */ /* 0x001fe200078e00ff */
[----:B------:R-:W-:Y:S01]  /*6e60*/  SHF.R.U64 R75, R56, 0x10, R57 ;  /* 0x00000010384b7819 */ /* 0x000fe20000001239 */
[----:B----4-:R-:W-:Y:S01]  /*6e70*/  IMAD.U32 R54, R43, 0x10000, RZ ;  /* 0x000100002b367824 */ /* 0x010fe200078e00ff */
[----:B------:R-:W-:Y:S02]  /*6e80*/  SHF.R.U32.HI R60, RZ, 0x10, R61 ;  /* 0x00000010ff3c7819 */ /* 0x000fe4000001163d */
[----:B------:R-:W-:Y:S02]  /*6e90*/  SHF.R.U32.HI R56, RZ, 0x10, R57 ;  /* 0x00000010ff387819 */ /* 0x000fe40000011639 */
[----:B------:R-:W-:Y:S02]  /*6ea0*/  SHF.R.U64 R57, R58, 0x10, R59 ;  /* 0x000000103a397819 */ /* 0x000fe4000000123b */
[----:B------:R-:W-:-:S02]  /*6eb0*/  PRMT R125, R125, 0x5410, R60 ;  /* 0x000054107d7d7816 */ /* 0x000fc4000000003c */
[----:B------:R-:W-:Y:S02]  /*6ec0*/  PRMT R121, R121, 0x5410, R56 ;  /* 0x0000541079797816 */ /* 0x000fe40000000038 */
[----:B------:R-:W-:Y:S02]  /*6ed0*/  SHF.R.U32.HI R58, RZ, 0x10, R59 ;  /* 0x00000010ff3a7819 */ /* 0x000fe4000001163b */
[----:B------:R-:W-:Y:S01]  /*6ee0*/  SHF.L.U32 R52, R41, 0x10, RZ ;  /* 0x0000001029347819 */ /* 0x000fe200000006ff */
[----:B------:R-:W-:Y:S01]  /*6ef0*/  IMAD.U32 R56, R121, 0x10000, RZ ;  /* 0x0001000079387824 */ /* 0x000fe200078e00ff */
[----:B------:R-:W-:Y:S01]  /*6f00*/  PRMT R118, R118, 0x5410, R57 ;  /* 0x0000541076767816 */ /* 0x000fe20000000039 */
[----:B------:R-:W-:Y:S01]  /*6f10*/  IMAD.U32 R57, R125, 0x10000, RZ ;  /* 0x000100007d397824 */ /* 0x000fe200078e00ff */
[--C-:B------:R-:W-:Y:S02]  /*6f20*/  SHF.R.U64 R59, R62, 0x10, R63.reuse ;  /* 0x000000103e3b7819 */ /* 0x100fe4000000123f */
[----:B------:R-:W-:-:S02]  /*6f30*/  SHF.R.U32.HI R62, RZ, 0x10, R63 ;  /* 0x00000010ff3e7819 */ /* 0x000fc4000001163f */
[----:B------:R-:W-:Y:S01]  /*6f40*/  PRMT R119, R119, 0x5410, R58 ;  /* 0x0000541077777816 */ /* 0x000fe2000000003a */
[CC--:B------:R-:W-:Y:S01]  /*6f50*/  FMUL.FTZ R58, R52.reuse, R57.reuse ;  /* 0x00000039343a7220 */ /* 0x0c0fe20000410000 */
[----:B------:R-:W-:Y:S01]  /*6f60*/  LOP3.LUT R53, R41, 0xffff0000, RZ, 0xc0, !PT ;  /* 0xffff000029357812 */ /* 0x000fe200078ec0ff */
[-C--:B------:R-:W-:Y:S01]  /*6f70*/  FMUL.FTZ R52, R52, R56.reuse ;  /* 0x0000003834347220 */ /* 0x080fe20000410000 */
[----:B------:R-:W-:Y:S01]  /*6f80*/  PRMT R123, R123, 0x5410, R62 ;  /* 0x000054107b7b7816 */ /* 0x000fe2000000003e */
[----:B------:R-:W-:Y:S01]  /*6f90*/  FFMA.FTZ R58, R49, R56, -R58 ;  /* 0x00000038313a7223 */ /* 0x000fe2000001083a */
[----:B------:R-:W-:Y:S01]  /*6fa0*/  LOP3.LUT R125, R125, 0xffff0000, RZ, 0xc0, !PT ;  /* 0xffff00007d7d7812 */ /* 0x000fe200078ec0ff */
[----:B------:R-:W-:Y:S01]  /*6fb0*/  FFMA.FTZ R57, R49, R57, R52 ;  /* 0x0000003931397223 */ /* 0x000fe20000010034 */
[----:B------:R-:W-:Y:S01]  /*6fc0*/  LOP3.LUT R121, R121, 0xffff0000, RZ, 0xc0, !PT ;  /* 0xffff000079797812 */ /* 0x000fe200078ec0ff */
[----:B------:R-:W-:Y:S01]  /*6fd0*/  IMAD.U32 R49, R119, 0x10000, RZ ;  /* 0x0001000077317824 */ /* 0x000fe200078e00ff */
[----:B------:R-:W-:Y:S01]  /*6fe0*/  PRMT R122, R122, 0x5410, R59 ;  /* 0x000054107a7a7816 */ /* 0x000fe2000000003b */
[----:B------:R-:W-:Y:S01]  /*6ff0*/  IMAD.U32 R59, R123, 0x10000, RZ ;  /* 0x000100007b3b7824 */ /* 0x000fe200078e00ff */
[----:B------:R-:W-:Y:S01]  /*7000*/  LOP3.LUT R50, R13, 0xffff0000, RZ, 0xc0, !PT ;  /* 0xffff00000d327812 */ /* 0x000fe200078ec0ff */
[C---:B------:R-:W-:Y:S01]  /*7010*/  FMUL.FTZ R61, R53.reuse, R125 ;  /* 0x0000007d353d7220 */ /* 0x040fe20000410000 */
[----:B------:R-:W-:Y:S01]  /*7020*/  FMUL.FTZ R53, R53, R121 ;  /* 0x0000007935357220 */ /* 0x000fe20000410000 */
[C---:B------:R-:W-:Y:S01]  /*7030*/  IMAD.U32 R41, R40.reuse, 0x10000, RZ ;  /* 0x0001000028297824 */ /* 0x040fe200078e00ff */
[----:B------:R-:W-:Y:S01]  /*7040*/  LOP3.LUT R51, R40, 0xffff0000, RZ, 0xc0, !PT ;  /* 0xffff000028337812 */ /* 0x000fe200078ec0ff */
[C---:B------:R-:W-:Y:S01]  /*7050*/  FMUL.FTZ R63, R54.reuse, R59 ;  /* 0x0000003b363f7220 */ /* 0x040fe20000410000 */
[----:B------:R-:W-:Y:S01]  /*7060*/  LOP3.LUT R55, R43, 0xffff0000, RZ, 0xc0, !PT ;  /* 0xffff00002b377812 */ /* 0x000fe200078ec0ff */
[----:B------:R-:W-:Y:S01]  /*7070*/  FMUL.FTZ R52, R54, R49 ;  /* 0x0000003136347220 */ /* 0x000fe20000410000 */
[----:B------:R-:W-:Y:S01]  /*7080*/  LOP3.LUT R56, R123, 0xffff0000, RZ, 0xc0, !PT ;  /* 0xffff00007b387812 */ /* 0x000fe200078ec0ff */
[----:B------:R-:W-:Y:S01]  /*7090*/  IMAD.U32 R40, R15, 0x10000, RZ ;  /* 0x000100000f287824 */ /* 0x000fe200078e00ff */
[----:B------:R-:W-:Y:S01]  /*70a0*/  PRMT R124, R124, 0x5410, R73 ;  /* 0x000054107c7c7816 */ /* 0x000fe20000000049 */
[C---:B------:R-:W-:Y:S01]  /*70b0*/  FFMA.FTZ R61, R50.reuse, R121, -R61 ;  /* 0x00000079323d7223 */ /* 0x040fe2000001083d */
[----:B------:R-:W-:Y:S01]  /*70c0*/  FFMA.FTZ R54, R50, R125, R53 ;  /* 0x0000007d32367223 */ /* 0x000fe20000010035 */
[----:B------:R-:W-:Y:S01]  /*70d0*/  PRMT R120, R120, 0x5410, R75 ;  /* 0x0000541078787816 */ /* 0x000fe2000000004b */
[C---:B------:R-:W-:Y:S01]  /*70e0*/  FFMA.FTZ R59, R40.reuse, R59, R52 ;  /* 0x0000003b283b7223 */ /* 0x040fe20000010034 */
[----:B------:R-:W-:Y:S01]  /*70f0*/  LOP3.LUT R50, R119, 0xffff0000, RZ, 0xc0, !PT ;  /* 0xffff000077327812 */ /* 0x000fe200078ec0ff */
[----:B------:R-:W-:Y:S01]  /*7100*/  FMUL.FTZ R60, R55, R56 ;  /* 0x00000038373c7220 */ /* 0x000fe20000410000 */
[----:B------:R-:W-:Y:S01]  /*7110*/  LOP3.LUT R15, R15, 0xffff0000, RZ, 0xc0, !PT ;  /* 0xffff00000f0f7812 */ /* 0x000fe200078ec0ff */
[----:B------:R-:W-:Y:S01]  /*7120*/  FFMA.FTZ R63, R40, R49, -R63 ;  /* 0x00000031283f7223 */ /* 0x000fe2000001083f */
[----:B------:R-:W-:-:S02]  /*7130*/  IMAD.U32 R52, R124, 0x10000, RZ ;  /* 0x000100007c347824 */ /* 0x000fc400078e00ff */
[-C--:B------:R-:W-:Y:S01]  /*7140*/  FMUL.FTZ R62, R55, R50.reuse ;  /* 0x00000032373e7220 */ /* 0x080fe20000410000 */
[----:B------:R-:W-:Y:S01]  /*7150*/  IMAD.U32 R40, R120, 0x10000, RZ ;  /* 0x0001000078287824 */ /* 0x000fe200078e00ff */
[----:B------:R-:W-:Y:S01]  /*7160*/  LOP3.LUT R124, R124, 0xffff0000, RZ, 0xc0, !PT ;  /* 0xffff00007c7c7812 */ /* 0x000fe200078ec0ff */
[----:B------:R-:W-:Y:S01]  /*7170*/  FFMA.FTZ R60, R15, R50, -R60 ;  /* 0x000000320f3c7223 */ /* 0x000fe2000001083c */
[C---:B------:R-:W-:Y:S01]  /*7180*/  FMUL.FTZ R50, R41.reuse, R52 ;  /* 0x0000003429327220 */ /* 0x040fe20000410000 */
[C---:B------:R-:W-:Y:S01]  /*7190*/  IMAD.U32 R13, R12.reuse, 0x10000, RZ ;  /* 0x000100000c0d7824 */ /* 0x040fe200078e00ff */
[----:B------:R-:W-:Y:S01]  /*71a0*/  LOP3.LUT R48, R12, 0xffff0000, RZ, 0xc0, !PT ;  /* 0xffff00000c307812 */ /* 0x000fe200078ec0ff */
[----:B------:R-:W-:Y:S01]  /*71b0*/  FMUL.FTZ R41, R41, R40 ;  /* 0x0000002829297220 */ /* 0x000fe20000410000 */
[----:B------:R-:W-:Y:S01]  /*71c0*/  LOP3.LUT R120, R120, 0xffff0000, RZ, 0xc0, !PT ;  /* 0xffff000078787812 */ /* 0x000fe200078ec0ff */
[----:B------:R-:W-:Y:S01]  /*71d0*/  FFMA.FTZ R62, R15, R56, R62 ;  /* 0x000000380f3e7223 */ /* 0x000fe2000001003e */
[----:B------:R-:W-:Y:S01]  /*71e0*/  FMUL.FTZ R15, R51, R124 ;  /* 0x0000007c330f7220 */ /* 0x000fe20000410000 */
[----:B------:R-:W-:-:S02]  /*71f0*/  IMAD.U32 R43, R42, 0x10000, RZ ;  /* 0x000100002a2b7824 */ /* 0x000fc400078e00ff */
[C---:B------:R-:W-:Y:S01]  /*7200*/  FFMA.FTZ R50, R13.reuse, R40, -R50 ;  /* 0x000000280d327223 */ /* 0x040fe20000010832 */
[----:B------:R-:W-:Y:S01]  /*7210*/  FFMA.FTZ R52, R13, R52, R41 ;  /* 0x000000340d347223 */ /* 0x000fe20000010029 */
[----:B------:R-:W-:Y:S01]  /*7220*/  LOP3.LUT R42, R42, 0xffff0000, RZ, 0xc0, !PT ;  /* 0xffff00002a2a7812 */ /* 0x000fe200078ec0ff */
[----:B------:R-:W-:Y:S01]  /*7230*/  FFMA.FTZ R49, R48, R120, -R15 ;  /* 0x0000007830317223 */ /* 0x000fe2000001080f */
[C---:B------:R-:W-:Y:S01]  /*7240*/  IMAD.U32 R40, R122.reuse, 0x10000, RZ ;  /* 0x000100007a287824 */ /* 0x040fe200078e00ff */
[----:B------:R-:W-:Y:S01]  /*7250*/  LOP3.LUT R41, R122, 0xffff0000, RZ, 0xc0, !PT ;  /* 0xffff00007a297812 */ /* 0x000fe200078ec0ff */
[C---:B------:R-:W-:Y:S01]  /*7260*/  IMAD.U32 R13, R118.reuse, 0x10000, RZ ;  /* 0x00010000760d7824 */ /* 0x040fe200078e00ff */
[----:B------:R-:W-:Y:S01]  /*7270*/  LOP3.LUT R15, R118, 0xffff0000, RZ, 0xc0, !PT ;  /* 0xffff0000760f7812 */ /* 0x000fe200078ec0ff */
[C---:B------:R-:W-:Y:S02]  /*7280*/  IMAD.U32 R12, R14.reuse, 0x10000, RZ ;  /* 0x000100000e0c7824 */ /* 0x040fe400078e00ff */
[C---:B------:R-:W-:Y:S01]  /*7290*/  FMUL.FTZ R53, R43.reuse, R40 ;  /* 0x000000282b357220 */ /* 0x040fe20000410000 */
[----:B------:R-:W-:Y:S01]  /*72a0*/  LOP3.LUT R14, R14, 0xffff0000, RZ, 0xc0, !PT ;  /* 0xffff00000e0e7812 */ /* 0x000fe200078ec0ff */
[----:B------:R-:W-:Y:S01]  /*72b0*/  FMUL.FTZ R43, R43, R13 ;  /* 0x0000000d2b2b7220 */ /* 0x000fe20000410000 */
[C---:B------:R-:W-:Y:S01]  /*72c0*/  FMUL.FTZ R55, R42.reuse, R41 ;  /* 0x000000292a377220 */ /* 0x040fe20000410000 */
[----:B------:R-:W-:Y:S01]  /*72d0*/  FMUL.FTZ R42, R42, R15 ;  /* 0x0000000f2a2a7220 */ /* 0x000fe20000410000 */
[----:B------:R-:W-:Y:S01]  /*72e0*/  FMUL.FTZ R51, R51, R120 ;  /* 0x0000007833337220 */ /* 0x000fe20000410000 */
[C---:B------:R-:W-:Y:S01]  /*72f0*/  FFMA.FTZ R53, R12.reuse, R13, -R53 ;  /* 0x0000000d0c357223 */ /* 0x040fe20000010835 */
[----:B------:R-:W-:Y:S01]  /*7300*/  FFMA.FTZ R43, R12, R40, R43 ;  /* 0x000000280c2b7223 */ /* 0x000fe2000001002b */
[C---:B------:R-:W-:Y:S01]  /*7310*/  FFMA.FTZ R12, R14.reuse, R15, -R55 ;  /* 0x0000000f0e0c7223 */ /* 0x040fe20000010837 */
[----:B------:R-:W-:Y:S01]  /*7320*/  FFMA.FTZ R42, R14, R41, R42 ;  /* 0x000000290e2a7223 */ /* 0x000fe2000001002a */
[----:B------:R-:W-:Y:S01]  /*7330*/  FFMA.FTZ R51, R48, R124, R51 ;  /* 0x0000007c30337223 */ /* 0x000fe20000010033 */
[----:B------:R-:W-:-:S02]  /*7340*/  F2FP.BF16.F32.PACK_AB R59, R62, R59 ;  /* 0x0000003b3e3b723e */ /* 0x000fc400000010ff */
[----:B------:R-:W-:Y:S02]  /*7350*/  F2FP.BF16.F32.PACK_AB R50, R49, R50 ;  /* 0x000000323132723e */ /* 0x000fe400000010ff */
[----:B------:R-:W-:Y:S02]  /*7360*/  F2FP.BF16.F32.PACK_AB R14, R12, R53 ;  /* 0x000000350c0e723e */ /* 0x000fe400000010ff */
[----:B------:R-:W-:Y:S01]  /*7370*/  F2FP.BF16.F32.PACK_AB R42, R42, R43 ;  /* 0x0000002b2a2a723e */ /* 0x000fe200000010ff */
[----:B------:R-:W-:Y:S01]  /*7380*/  IMAD.MOV.U32 R43, RZ, RZ, R59 ;  /* 0x000000ffff2b7224 */ /* 0x000fe200078e003b */
[----:B------:R-:W-:Y:S02]  /*7390*/  F2FP.BF16.F32.PACK_AB R13, R61, R58 ;  /* 0x0000003a3d0d723e */ /* 0x000fe400000010ff */
[----:B------:R-:W-:Y:S02]  /*73a0*/  F2FP.BF16.F32.PACK_AB R15, R60, R63 ;  /* 0x0000003f3c0f723e */ /* 0x000fe400000010ff */
[----:B------:R-:W-:-:S02]  /*73b0*/  F2FP.BF16.F32.PACK_AB R41, R54, R57 ;  /* 0x000000393629723e */ /* 0x000fc400000010ff */
[----:B------:R-:W-:Y:S02]  /*73c0*/  F2FP.BF16.F32.PACK_AB R40, R51, R52 ;  /* 0x000000343328723e */ /* 0x000fe400000010ff */
[----:B------:R-:W-:-:S07]  /*73d0*/  MOV R12, R50 ;  /* 0x00000032000c7202 */ /* 0x000fce0000000f00 */
.L_x_557:
[----:B------:R-:W-:Y:S05]  /*73e0*/  BSYNC B2 ;  /* 0x0000000000027941 */ /* 0x000fea0003800000 */
.L_x_556:
[----:B------:R-:W-:Y:S01]  /*73f0*/  ISETP.GE.AND P4, PT, R11, R108, PT ;  /* 0x0000006c0b00720c */ /* 0x000fe20003f86270 */
[----:B0-----:R0:W-:-:S12]  /*7400*/  ST.E.128 desc[UR42][R44.64], R12 ;  /* 0x0000000c2c007985 */ /* 0x0011d8000c101d2a */
[----:B------:R-:W-:-:S05]  /*7410*/  @!P4 IMAD.WIDE R46, R11, 0x2, R46 ;  /* 0x000000020b2ec825 */ /* 0x000fca00078e022e */
[----:B----4-:R0:W-:Y:S02]  /*7420*/  @!P4 ST.E.128 desc[UR42][R46.64], R40 ;  /* 0x000000282e00c985 */ /* 0x0101e4000c101d2a */
.L_x_555:
[----:B------:R-:W-:Y:S05]  /*7430*/  BSYNC B1 ;  /* 0x0000000000017941 */ /* 0x000fea0003800000 */
.L_x_554:
[----:B------:R-:W-:-:S03]  /*7440*/  UMOV UR4, 0xffffffff ;  /* 0xffffffff00047882 */ /* 0x000fc60000000000 */
[----:B------:R-:W-:Y:S05]  /*7450*/  BRA.DIV UR4, `(.L_x_558) ;  /* 0x0000015204907947 */ /* 0x000fea000b800000 */
[----:B0-----:R-:W0:Y:S04]  /*7460*/  SHFL.IDX PT, R106, R106, 0x3, 0x181f ;  /* 0x00781f006a6a7f89 */ /* 0x001e2800000e0000 */
[----:B------:R-:W0:Y:S02]  /*7470*/  SHFL.IDX PT, R107, R107, 0x3, 0x181f ;  /* 0x00781f006b6b7f89 */ /* 0x000e2400000e0000 */
.L_x_841:
[----:B------:R-:W-:-:S05]  /*7480*/  VIADD R11, R153, 0x60 ;  /* 0x00000060990b7836 */ /* 0x000fca0000000000 */
[----:B------:R-:W-:-:S13]  /*7490*/  ISETP.GE.OR P4, PT, R11, R96, P1 ;  /* 0x000000600b00720c */ /* 0x000fda0000f86670 */
[----:B------:R-:W-:Y:S05]  /*74a0*/  @P4 BRA `(.L_x_531) ;  /* 0x0000000c00944947 */ /* 0x000fea0003800000 */
[----:B------:R-:W-:Y:S01]  /*74b0*/  SEL R110, R37, R110, !P0 ;  /* 0x0000006e256e7207 */ /* 0x000fe20004000000 */
[----:B------:R-:W-:Y:S01]  /*74c0*/  BSSY B1, `(.L_x_559) ;  /* 0x0000072000017945 */ /* 0x000fe20003800000 */
[----:B----4-:R-:W-:Y:S02]  /*74d0*/  SHF.R.U32.HI R14, RZ, 0x3, R159 ;  /* 0x00000003ff0e7819 */ /* 0x010fe4000001169f */
[----:B------:R-:W-:Y:S02]  /*74e0*/  SHF.R.S32.HI R11, RZ, 0x1f, R110 ;  /* 0x0000001fff0b7819 */ /* 0x000fe4000001146e */
[----:B0-----:R-:W-:Y:S02]  /*74f0*/  LEA R44, P4, R77, R107, 0x1 ;  /* 0x0000006b4d2c7211 */ /* 0x001fe400078808ff */
        /* <DEDUP_REMOVED lines=18> */
[--C-:B------:R-:W-:Y:S01]  /*7620*/  SHF.R.U64 R56, R68, 0x10, R69.reuse ;  /* 0x0000001044387819 */ /* 0x100fe20000001245 */
[----:B----4-:R-:W-:Y:S01]  /*7630*/  IMAD.U32 R50, R41, 0x10000, RZ ;  /* 0x0001000029327824 */ /* 0x010fe200078e00ff */
[----:B------:R-:W-:Y:S01]  /*7640*/  SHF.R.U32.HI R68, RZ, 0x10, R69 ;  /* 0x00000010ff447819 */ /* 0x000fe20000011645 */
[----:B0-----:R-:W-:Y:S01]  /*7650*/  IMAD.U32 R46, R13, 0x10000, RZ ;  /* 0x000100000d2e7824 */ /* 0x001fe200078e00ff */
[--C-:B------:R-:W-:Y:S01]  /*7660*/  SHF.R.U64 R60, R64, 0x10, R65.reuse ;  /* 0x00000010403c7819 */ /* 0x100fe20000001241 */
[----:B------:R-:W-:Y:S01]  /*7670*/  IMAD.U32 R52, R43, 0x10000, RZ ;  /* 0x000100002b347824 */ /* 0x000fe200078e00ff */
[----:B------:R-:W-:Y:S01]  /*7680*/  SHF.R.U32.HI R65, RZ, 0x10, R65 ;  /* 0x00000010ff417819 */ /* 0x000fe20000011641 */
[----:B------:R-:W-:Y:S01]  /*7690*/  IMAD.U32 R48, R40, 0x10000, RZ ;  /* 0x0001000028307824 */ /* 0x000fe200078e00ff */
[----:B------:R-:W-:Y:S02]  /*76a0*/  PRMT R109, R109, 0x5410, R68 ;  /* 0x000054106d6d7816 */ /* 0x000fe40000000044 */
[----:B------:R-:W-:-:S02]  /*76b0*/  SHF.R.U64 R54, R70, 0x10, R71 ;  /* 0x0000001046367819 */ /* 0x000fc40000001247 */
[----:B------:R-:W-:Y:S01]  /*76c0*/  PRMT R114, R114, 0x5410, R65 ;  /* 0x0000541072727816 */ /* 0x000fe20000000041 */
[----:B------:R-:W-:Y:S01]  /*76d0*/  IMAD.U32 R57, R109, 0x10000, RZ ;  /* 0x000100006d397824 */ /* 0x000fe200078e00ff */
[----:B------:R-:W-:Y:S02]  /*76e0*/  SHF.R.U64 R58, R66, 0x10, R67 ;  /* 0x00000010423a7819 */ /* 0x000fe40000001243 */
[----:B------:R-:W-:Y:S01]  /*76f0*/  SHF.R.U32.HI R71, RZ, 0x10, R71 ;  /* 0x00000010ff477819 */ /* 0x000fe20000011647 */
[----:B------:R-:W-:Y:S01]  /*7700*/  IMAD.U32 R55, R114, 0x10000, RZ ;  /* 0x0001000072377824 */ /* 0x000fe200078e00ff */
[----:B------:R-:W-:Y:S01]  /*7710*/  SHF.R.U32.HI R67, RZ, 0x10, R67 ;  /* 0x00000010ff437819 */ /* 0x000fe20000011643 */
[----:B------:R-:W-:Y:S01]  /*7720*/  FMUL.FTZ R59, R50, R57 ;  /* 0x00000039323b7220 */ /* 0x000fe20000410000 */
[----:B------:R-:W-:Y:S01]  /*7730*/  PRMT R112, R112, 0x5410, R71 ;  /* 0x0000541070707816 */ /* 0x000fe20000000047 */
[----:B------:R-:W-:Y:S01]  /*7740*/  FMUL.FTZ R61, R50, R55 ;  /* 0x00000037323d7220 */ /* 0x000fe20000410000 */
[----:B------:R-:W-:-:S02]  /*7750*/  PRMT R116, R116, 0x5410, R67 ;  /* 0x0000541074747816 */ /* 0x000fc40000000043 */
[----:B------:R-:W-:Y:S01]  /*7760*/  PRMT R111, R111, 0x5410, R56 ;  /* 0x000054106f6f7816 */ /* 0x000fe20000000038 */
[----:B------:R-:W-:Y:S01]  /*7770*/  FFMA.FTZ R56, R46, R55, -R59 ;  /* 0x000000372e387223 */ /* 0x000fe2000001083b */
[----:B------:R-:W-:Y:S01]  /*7780*/  PRMT R113, R113, 0x5410, R54 ;  /* 0x0000541071717816 */ /* 0x000fe20000000036 */
[----:B------:R-:W-:Y:S01]  /*7790*/  IMAD.U32 R59, R112, 0x10000, RZ ;  /* 0x00010000703b7824 */ /* 0x000fe200078e00ff */
[----:B------:R-:W-:Y:S01]  /*77a0*/  LOP3.LUT R51, R41, 0xffff0000, RZ, 0xc0, !PT ;  /* 0xffff000029337812 */ /* 0x000fe200078ec0ff */
[----:B------:R-:W-:Y:S01]  /*77b0*/  IMAD.U32 R55, R116, 0x10000, RZ ;  /* 0x0001000074377824 */ /* 0x000fe200078e00ff */
[----:B------:R-:W-:Y:S01]  /*77c0*/  LOP3.LUT R54, R109, 0xffff0000, RZ, 0xc0, !PT ;  /* 0xffff00006d367812 */ /* 0x000fe200078ec0ff */
[----:B------:R-:W-:Y:S01]  /*77d0*/  FFMA.FTZ R61, R46, R57, R61 ;  /* 0x000000392e3d7223 */ /* 0x000fe2000001003d */
[----:B------:R-:W-:Y:S01]  /*77e0*/  LOP3.LUT R114, R114, 0xffff0000, RZ, 0xc0, !PT ;  /* 0xffff000072727812 */ /* 0x000fe200078ec0ff */
[----:B------:R-:W-:Y:S01]  /*77f0*/  FMUL.FTZ R57, R52, R59 ;  /* 0x0000003b34397220 */ /* 0x000fe20000410000 */
[----:B------:R-:W-:Y:S01]  /*7800*/  LOP3.LUT R47, R13, 0xffff0000, RZ, 0xc0, !PT ;  /* 0xffff00000d2f7812 */ /* 0x000fe200078ec0ff */
[----:B------:R-:W-:Y:S01]  /*7810*/  FMUL.FTZ R50, R51, R54 ;  /* 0x0000003633327220 */ /* 0x000fe20000410000 */
[----:B------:R-:W-:Y:S01]  /*7820*/  LOP3.LUT R49, R40, 0xffff0000, RZ, 0xc0, !PT ;  /* 0xffff000028317812 */ /* 0x000fe200078ec0ff */
[----:B------:R-:W-:Y:S01]  /*7830*/  IMAD.U32 R40, R15, 0x10000, RZ ;  /* 0x000100000f287824 */ /* 0x000fe200078e00ff */
[----:B------:R-:W-:Y:S01]  /*7840*/  LOP3.LUT R53, R43, 0xffff0000, RZ, 0xc0, !PT ;  /* 0xffff00002b357812 */ /* 0x000fe200078ec0ff */
[-C--:B------:R-:W-:Y:S01]  /*7850*/  FMUL.FTZ R52, R52, R55.reuse ;  /* 0x0000003734347220 */ /* 0x080fe20000410000 */
[----:B------:R-:W-:Y:S01]  /*7860*/  PRMT R115, R115, 0x5410, R60 ;  /* 0x0000541073737816 */ /* 0x000fe2000000003c */
[-C--:B------:R-:W-:Y:S01]  /*7870*/  FMUL.FTZ R46, R51, R114.reuse ;  /* 0x00000072332e7220 */ /* 0x080fe20000410000 */
[----:B------:R-:W-:Y:S01]  /*7880*/  LOP3.LUT R112, R112, 0xffff0000, RZ, 0xc0, !PT ;  /* 0xffff000070707812 */ /* 0x000fe200078ec0ff */
[----:B------:R-:W-:Y:S01]  /*7890*/  FFMA.FTZ R51, R47, R114, -R50 ;  /* 0x000000722f337223 */ /* 0x000fe20000010832 */
[----:B------:R-:W-:Y:S01]  /*78a0*/  LOP3.LUT R116, R116, 0xffff0000, RZ, 0xc0, !PT ;  /* 0xffff000074747812 */ /* 0x000fe200078ec0ff */
[C---:B------:R-:W-:Y:S01]  /*78b0*/  FFMA.FTZ R57, R40.reuse, R55, -R57 ;  /* 0x0000003728397223 */ /* 0x040fe20000010839 */
[----:B------:R-:W-:Y:S01]  /*78c0*/  LOP3.LUT R41, R15, 0xffff0000, RZ, 0xc0, !PT ;  /* 0xffff00000f297812 */ /* 0x000fe200078ec0ff */
[----:B------:R-:W-:Y:S01]  /*78d0*/  FFMA.FTZ R52, R40, R59, R52 ;  /* 0x0000003b28347223 */ /* 0x000fe20000010034 */
[----:B------:R-:W-:Y:S01]  /*78e0*/  FFMA.FTZ R54, R47, R54, R46 ;  /* 0x000000362f367223 */ /* 0x000fe2000001002e */
[----:B------:R-:W-:Y:S01]  /*78f0*/  FMUL.FTZ R50, R53, R112 ;  /* 0x0000007035327220 */ /* 0x000fe20000410000 */
[----:B------:R-:W-:Y:S01]  /*7900*/  IMAD.U32 R40, R115, 0x10000, RZ ;  /* 0x0001000073287824 */ /* 0x000fe200078e00ff */
[----:B------:R-:W-:Y:S01]  /*7910*/  PRMT R117, R117, 0x5410, R58 ;  /* 0x0000541075757816 */ /* 0x000fe2000000003a */
[----:B------:R-:W-:-:S02]  /*7920*/  IMAD.U32 R46, R111, 0x10000, RZ ;  /* 0x000100006f2e7824 */ /* 0x000fc400078e00ff */
[-C--:B------:R-:W-:Y:S01]  /*7930*/  FMUL.FTZ R58, R53, R116.reuse ;  /* 0x00000074353a7220 */ /* 0x080fe20000410000 */
[----:B------:R-:W-:Y:S02]  /*7940*/  IMAD.U32 R13, R12, 0x10000, RZ ;  /* 0x000100000c0d7824 */ /* 0x000fe400078e00ff */
[----:B------:R-:W-:Y:S01]  /*7950*/  FFMA.FTZ R116, R41, R116, -R50 ;  /* 0x0000007429747223 */ /* 0x000fe20000010832 */
[C---:B------:R-:W-:Y:S01]  /*7960*/  FMUL.FTZ R47, R48.reuse, R40 ;  /* 0x00000028302f7220 */ /* 0x040fe20000410000 */
[-C--:B------:R-:W-:Y:S01]  /*7970*/  FMUL.FTZ R50, R48, R46.reuse ;  /* 0x0000002e30327220 */ /* 0x080fe20000410000 */
[----:B------:R-:W-:Y:S01]  /*7980*/  LOP3.LUT R111, R111, 0xffff0000, RZ, 0xc0, !PT ;  /* 0xffff00006f6f7812 */ /* 0x000fe200078ec0ff */
[C---:B------:R-:W-:Y:S02]  /*7990*/  IMAD.U32 R43, R42.reuse, 0x10000, RZ ;  /* 0x000100002a2b7824 */ /* 0x040fe400078e00ff */
[C---:B------:R-:W-:Y:S01]  /*79a0*/  FFMA.FTZ R47, R13.reuse, R46, R47 ;  /* 0x0000002e0d2f7223 */ /* 0x040fe2000001002f */
[----:B------:R-:W-:Y:S01]  /*79b0*/  FFMA.FTZ R50, R13, R40, -R50 ;  /* 0x000000280d327223 */ /* 0x000fe20000010832 */
        /* <DEDUP_REMOVED lines=10> */
[----:B------:R-:W-:Y:S01]  /*7a60*/  FMUL.FTZ R13, R42, R113 ;  /* 0x000000712a0d7220 */ /* 0x000fe20000410000 */
[C---:B------:R-:W-:Y:S01]  /*7a70*/  SHF.L.U32 R15, R14.reuse, 0x10, RZ ;  /* 0x000000100e0f7819 */ /* 0x040fe200000006ff */
[-C--:B------:R-:W-:Y:S01]  /*7a80*/  FMUL.FTZ R49, R49, R115.reuse ;  /* 0x0000007331317220 */ /* 0x080fe20000410000 */
[----:B------:R-:W-:Y:S01]  /*7a90*/  LOP3.LUT R14, R14, 0xffff0000, RZ, 0xc0, !PT ;  /* 0xffff00000e0e7812 */ /* 0x000fe200078ec0ff */
[----:B------:R-:W-:Y:S01]  /*7aa0*/  FFMA.FTZ R41, R12, R115, -R41 ;  /* 0x000000730c297223 */ /* 0x000fe20000010829 */
[-C--:B------:R-:W-:Y:S01]  /*7ab0*/  FMUL.FTZ R43, R43, R40.reuse ;  /* 0x000000282b2b7220 */ /* 0x080fe20000410000 */
[----:B------:R-:W-:Y:S01]  /*7ac0*/  FMUL.FTZ R42, R42, R117 ;  /* 0x000000752a2a7220 */ /* 0x000fe20000410000 */
[----:B------:R-:W-:Y:S01]  /*7ad0*/  FFMA.FTZ R12, R12, R111, R49 ;  /* 0x0000006f0c0c7223 */ /* 0x000fe20000010031 */
[C---:B------:R-:W-:Y:S01]  /*7ae0*/  FFMA.FTZ R48, R15.reuse, R40, -R48 ;  /* 0x000000280f307223 */ /* 0x040fe20000010830 */
[----:B------:R-:W-:Y:S01]  /*7af0*/  FFMA.FTZ R43, R15, R46, R43 ;  /* 0x0000002e0f2b7223 */ /* 0x000fe2000001002b */
[C---:B------:R-:W-:Y:S01]  /*7b00*/  FFMA.FTZ R13, R14.reuse, R117, -R13 ;  /* 0x000000750e0d7223 */ /* 0x040fe2000001080d */
[----:B------:R-:W-:Y:S01]  /*7b10*/  FFMA.FTZ R42, R14, R113, R42 ;  /* 0x000000710e2a7223 */ /* 0x000fe2000001002a */
[----:B------:R-:W-:-:S02]  /*7b20*/  F2FP.BF16.F32.PACK_AB R51, R51, R56 ;  /* 0x000000383333723e */ /* 0x000fc400000010ff */
[----:B------:R-:W-:Y:S02]  /*7b30*/  F2FP.BF16.F32.PACK_AB R54, R54, R61 ;  /* 0x0000003d3636723e */ /* 0x000fe400000010ff */
[----:B------:R-:W-:Y:S02]  /*7b40*/  F2FP.BF16.F32.PACK_AB R50, R41, R50 ;  /* 0x000000322932723e */ /* 0x000fe400000010ff */
[----:B------:R-:W-:Y:S01]  /*7b50*/  F2FP.BF16.F32.PACK_AB R52, R53, R52 ;  /* 0x000000343534723e */ /* 0x000fe200000010ff */
[----:B------:R-:W-:Y:S01]  /*7b60*/  IMAD.MOV.U32 R41, RZ, RZ, R54 ;  /* 0x000000ffff297224 */ /* 0x000fe200078e0036 */
[----:B------:R-:W-:Y:S01]  /*7b70*/  F2FP.BF16.F32.PACK_AB R40, R12, R47 ;  /* 0x0000002f0c28723e */ /* 0x000fe200000010ff */
[----:B------:R-:W-:Y:S01]  /*7b80*/  IMAD.MOV.U32 R12, RZ, RZ, R50 ;  /* 0x000000ffff0c7224 */ /* 0x000fe200078e0032 */
[----:B------:R-:W-:Y:S01]  /*7b90*/  F2FP.BF16.F32.PACK_AB R14, R13, R48 ;  /* 0x000000300d0e723e */ /* 0x000fe200000010ff */
[----:B------:R-:W-:Y:S01]  /*7ba0*/  IMAD.MOV.U32 R13, RZ, RZ, R51 ;  /* 0x000000ffff0d7224 */ /* 0x000fe200078e0033 */
[----:B------:R-:W-:-:S02]  /*7bb0*/  F2FP.BF16.F32.PACK_AB R42, R42, R43 ;  /* 0x0000002b2a2a723e */ /* 0x000fc400000010ff */
[----:B------:R-:W-:Y:S02]  /*7bc0*/  F2FP.BF16.F32.PACK_AB R15, R116, R57 ;  /* 0x00000039740f723e */ /* 0x000fe400000010ff */
[----:B------:R-:W-:-:S07]  /*7bd0*/  MOV R43, R52 ;  /* 0x00000034002b7202 */ /* 0x000fce0000000f00 */
.L_x_560:
[----:B------:R-:W-:Y:S05]  /*7be0*/  BSYNC B1 ;  /* 0x0000000000017941 */ /* 0x000fea0003800000 */
.L_x_559:
[----:B------:R-:W-:Y:S01]  /*7bf0*/  ISETP.GE.AND P3, PT, R11, R108, PT ;  /* 0x0000006c0b00720c */ /* 0x000fe20003f66270 */
[----:B0-----:R0:W-:Y:S02]  /*7c00*/  ST.E.128 desc[UR42][R44.64], R12 ;  /* 0x0000000c2c007985 */ /* 0x0011e4000c101d2a */
[----:B0-----:R-:W-:Y:S02]  /*7c10*/  IMAD.MOV.U32 R12, RZ, RZ, R107 ;  /* 0x000000ffff0c7224 */ /* 0x001fe400078e006b */
[----:B------:R-:W-:-:S08]  /*7c20*/  IMAD.MOV.U32 R13, RZ, RZ, R106 ;  /* 0x000000ffff0d7224 */ /* 0x000fd000078e006a */
[----:B------:R-:W-:Y:S05]  /*7c30*/  @P3 BRA `(.L_x_531) ;  /* 0x0000000400b03947 */ /* 0x000fea0003800000 */
[----:B------:R-:W-:-:S05]  /*7c40*/  IMAD.WIDE R12, R11, 0x2, R12 ;  /* 0x000000020b0c7825 */ /* 0x000fca00078e020c */
[----:B----4-:R0:W-:Y:S01]  /*7c50*/  ST.E.128 desc[UR42][R12.64], R40 ;  /* 0x000000280c007985 */ /* 0x0101e2000c101d2a */
[----:B------:R-:W-:Y:S05]  /*7c60*/  BRA `(.L_x_531) ;  /* 0x0000000400a47947 */ /* 0x000fea0003800000 */
.L_x_490:
[----:B------:R-:W-:-:S06]  /*7c70*/  UISETP.NE.AND UP0, UPT, UR41, 0x3, UPT ;  /* 0x000000032900788c */ /* 0x000fcc000bf05270 */
[----:B------:R-:W-:-:S13]  /*7c80*/  PLOP3.LUT P5, PT, PT, PT, UP0, 0x80, 0x0 ;  /* 0x000000000000781c */ /* 0x000fda0003faf008 */
[----:B------:R-:W-:Y:S05]  /*7c90*/  @!P5 BRA `(.L_x_561) ;  /* 0x000000000004d947 */ /* 0x000fea0003800000 */
[----:B------:R-:W-:Y:S01]  /*7ca0*/  BPT.TRAP 0x1 ;  /* 0x000000040000795c */ /* 0x000fe20000300000 */
.L_x_561:
[----:B------:R-:W-:Y:S01]  /*7cb0*/  IMAD R90, R155, 0x8, R156 ;  /* 0x000000089b5a7824 */ /* 0x000fe200078e029c */
[----:B------:R-:W-:Y:S01]  /*7cc0*/  SHF.L.U32 R101, R154, 0x1f, RZ ;  /* 0x0000001f9a657819 */ /* 0x000fe200000006ff */
[----:B------:R-:W-:Y:S01]  /*7cd0*/  BSSY B1, `(.L_x_562) ;  /* 0x0000004000017945 */ /* 0x000fe20003800000 */
[----:B------:R-:W-:Y:S02]  /*7ce0*/  SHF.R.S32.HI R98, RZ, 0x1f, R99 ;  /* 0x0000001fff627819 */ /* 0x000fe40000011463 */
[----:B------:R-:W1:Y:S02]  /*7cf0*/  SYNCS.PHASECHK.TRANS64.TRYWAIT P3, [R90+URZ+0x28890], R101 ;  /* 0x028890655a0075a7 */ /* 0x000e64000806017f */
[----:B-1----:R-:W-:Y:S05]  /*7d00*/  @!P3 BRA `(.L_x_563) ;  /* 0x0000014800b0b947 */ /* 0x002fea0003800000 */
.L_x_842:
[----:B------:R-:W-:Y:S05]  /*7d10*/  BSYNC B1 ;  /* 0x0000000000017941 */ /* 0x000fea0003800000 */
.L_x_562:
[----:B------:R-:W-:Y:S01]  /*7d20*/  ULDC.64 UR4, c[0x0][0x300] ;  /* 0x0000c00000047ab9 */ /* 0x000fe20000000a00 */
[----:B-----5:R-:W-:Y:S01]  /*7d30*/  SHF.R.S32.HI R97, RZ, 0x1f, R100 ;  /* 0x0000001fff617819 */ /* 0x020fe20000011464 */
[----:B------:R-:W-:Y:S01]  /*7d40*/  IMAD R14, R98, UR4, RZ ;  /* 0x00000004620e7c24 */ /* 0x000fe2000f8e02ff */
[----:B------:R-:W-:Y:S01]  /*7d50*/  ULDC.64 UR6, c[0x0][0x2e8] ;  /* 0x0000ba0000067ab9 */ /* 0x000fe20000000a00 */
[----:B0-----:R-:W-:-:S04]  /*7d60*/  IMAD.WIDE.U32 R12, R99, UR4, RZ ;  /* 0x00000004630c7c25 */ /* 0x001fc8000f8e00ff */
[----:B------:R-:W-:Y:S01]  /*7d70*/  IMAD R11, R99, UR5, R14 ;  /* 0x00000005630b7c24 */ /* 0x000fe2000f8e020e */
[----:B------:R-:W-:Y:S01]  /*7d80*/  ULDC.64 UR4, c[0x0][0x310] ;  /* 0x0000c40000047ab9 */ /* 0x000fe20000000a00 */
[----:B------:R-:W-:Y:S02]  /*7d90*/  IMAD R96, R27, -0x80, R25 ;  /* 0xffffff801b607824 */ /* 0x000fe400078e0219 */
[----:B------:R-:W-:Y:S02]  /*7da0*/  IMAD R15, R97, UR4, RZ ;  /* 0x00000004610f7c24 */ /* 0x000fe4000f8e02ff */
[----:B------:R-:W-:Y:S01]  /*7db0*/  IMAD.IADD R13, R13, 0x1, R11 ;  /* 0x000000010d0d7824 */ /* 0x000fe200078e020b */
[----:B------:R-:W-:Y:S01]  /*7dc0*/  VIMNMX R96, R96, 0x80, PT ;  /* 0x0000008060607848 */ /* 0x000fe20003fe0100 */
[C---:B------:R-:W-:Y:S02]  /*7dd0*/  IMAD R15, R100.reuse, UR5, R15 ;  /* 0x00000005640f7c24 */ /* 0x040fe4000f8e020f */
[----:B------:R-:W-:Y:S01]  /*7de0*/  IMAD.WIDE.U32 R12, R100, UR4, R12 ;  /* 0x00000004640c7c25 */ /* 0x000fe2000f8e000c */
[----:B------:R-:W-:-:S03]  /*7df0*/  ULDC.64 UR4, c[0x0][0x308] ;  /* 0x0000c20000047ab9 */ /* 0x000fc60000000a00 */
[----:B------:R-:W-:Y:S02]  /*7e00*/  IMAD.IADD R13, R13, 0x1, R15 ;  /* 0x000000010d0d7824 */ /* 0x000fe400078e020f */
[----:B------:R-:W-:Y:S02]  /*7e10*/  IMAD.IADD R46, R96, 0x1, -R153 ;  /* 0x00000001602e7824 */ /* 0x000fe400078e0a99 */
[----:B------:R-:W-:Y:S01]  /*7e20*/  IMAD.WIDE.U32 R12, R2, UR4, R12 ;  /* 0x00000004020c7c25 */ /* 0x000fe2000f8e000c */
[----:B------:R-:W-:-:S03]  /*7e30*/  UMOV UR4, 0xffffffff ;  /* 0xffffffff00047882 */ /* 0x000fc60000000000 */
[----:B------:R-:W-:Y:S01]  /*7e40*/  IMAD R45, R2, UR5, R13 ;  /* 0x00000005022d7c24 */ /* 0x000fe2000f8e020d */
[----:B------:R-:W-:-:S04]  /*7e50*/  LEA R44, P3, R12, UR6, 0x1 ;  /* 0x000000060c2c7c11 */ /* 0x000fc8000f8608ff */
[----:B------:R-:W-:Y:S02]  /*7e60*/  LEA.HI.X R45, R12, UR7, R45, 0x1, P3 ;  /* 0x000000070c2d7c11 */ /* 0x000fe400098f0c2d */
[----:B------:R-:W-:Y:S01]  /*7e70*/  ISETP.GE.AND P3, PT, R46, 0x1, PT ;  /* 0x000000012e00780c */ /* 0x000fe20003f66270 */
[----:B------:R-:W-:-:S12]  /*7e80*/  BRA.DIV UR4, `(.L_x_564) ;  /* 0x0000014a04647947 */ /* 0x000fd8000b800000 */
[----:B------:R0:W2:Y:S04]  /*7e90*/  SHFL.IDX PT, R41, R45, RZ, 0x181f ;  /* 0x00181fff2d297589 */ /* 0x0000a800000e0000 */
[----:B------:R0:W3:Y:S02]  /*7ea0*/  SHFL.IDX PT, R14, R44, RZ, 0x181f ;  /* 0x00181fff2c0e7589 */ /* 0x0000e400000e0000 */
.L_x_846:
[----:B------:R-:W-:Y:S04]  /*7eb0*/  BSSY B1, `(.L_x_565) ;  /* 0x000000d000017945 */ /* 0x000fe80003800000 */
[----:B------:R-:W-:Y:S05]  /*7ec0*/  @!P3 BRA `(.L_x_566) ;  /* 0x00000000002cb947 */ /* 0x000fea0003800000 */
[----:B------:R-:W-:Y:S02]  /*7ed0*/  ULDC UR4, c[0x0][0x2f4] ;  /* 0x0000bd0000047ab9 */ /* 0x000fe40000000800 */
[----:B------:R-:W-:-:S13]  /*7ee0*/  ISETP.GE.AND P3, PT, R16, UR4, PT ;  /* 0x0000000410007c0c */ /* 0x000fda000bf66270 */
[----:B---3--:R-:W-:-:S04]  /*7ef0*/  @!P3 LEA R42, P4, R16, R14, 0x1 ;  /* 0x0000000e102ab211 */ /* 0x008fc800078808ff */
[----:B--2---:R-:W-:Y:S02]  /*7f00*/  @!P3 LEA.HI.X R43, R16, R41, R17, 0x1, P4 ;  /* 0x00000029102bb211 */ /* 0x004fe400020f0c11 */
[----:B------:R-:W-:-:S13]  /*7f10*/  ISETP.GE.AND P4, PT, R23, UR4, PT ;  /* 0x0000000417007c0c */ /* 0x000fda000bf86270 */
[C---:B------:R-:W-:Y:S02]  /*7f20*/  @!P4 LEA R40, P6, R23.reuse, R14, 0x1 ;  /* 0x0000000e1728c211 */ /* 0x040fe400078c08ff */
[----:B------:R-:W2:Y:S02]  /*7f30*/  @!P3 LDS.128 R12, [R91+0x18400] ;  /* 0x018400005b0cb984 */ /* 0x000ea40000000c00 */
[----:B------:R-:W-:Y:S02]  /*7f40*/  @!P4 LEA.HI.X R41, R23, R41, R22, 0x1, P6 ;  /* 0x000000291729c211 */ /* 0x000fe400030f0c16 */
[----:B--2---:R-:W-:Y:S04]  /*7f50*/  @!P3 ST.E.128 desc[UR42][R42.64], R12 ;  /* 0x0000000c2a00b985 */ /* 0x004fe8000c101d2a */
[----:B------:R-:W2:Y:S04]  /*7f60*/  @!P4 LDS.128 R12, [R91+0x1c400] ;  /* 0x01c400005b0cc984 */ /* 0x000ea80000000c00 */
[----:B--2---:R4:W-:Y:S02]  /*7f70*/  @!P4 ST.E.128 desc[UR42][R40.64], R12 ;  /* 0x0000000c2800c985 */ /* 0x0049e4000c101d2a */
.L_x_566:
[----:B------:R-:W-:Y:S05]  /*7f80*/  BSYNC B1 ;  /* 0x0000000000017941 */ /* 0x000fea0003800000 */
.L_x_565:
[----:B------:R-:W-:-:S03]  /*7f90*/  UMOV UR4, 0xffffffff ;  /* 0xffffffff00047882 */ /* 0x000fc60000000000 */
[----:B------:R-:W-:Y:S05]  /*7fa0*/  BRA.DIV UR4, `(.L_x_567) ;  /* 0x0000014a04647947 */ /* 0x000fea000b800000 */
[----:B--2-4-:R2:W4:Y:S04]  /*7fb0*/  SHFL.IDX PT, R41, R45, 0x1, 0x181f ;  /* 0x00381f002d297f89 */ /* 0x01452800000e0000 */
[----:B---3--:R2:W3:Y:S02]  /*7fc0*/  SHFL.IDX PT, R14, R44, 0x1, 0x181f ;  /* 0x00381f002c0e7f89 */ /* 0x0084e400000e0000 */
.L_x_850:
[----:B------:R-:W-:Y:S01]  /*7fd0*/  ISETP.GE.AND P3, PT, R46, 0x21, PT ;  /* 0x000000212e00780c */ /* 0x000fe20003f66270 */
[----:B------:R-:W-:-:S12]  /*7fe0*/  BSSY B1, `(.L_x_568) ;  /* 0x000000d000017945 */ /* 0x000fd80003800000 */
[----:B------:R-:W-:Y:S05]  /*7ff0*/  @!P3 BRA `(.L_x_569) ;  /* 0x00000000002cb947 */ /* 0x000fea0003800000 */
[----:B------:R-:W-:Y:S02]  /*8000*/  ULDC UR4, c[0x0][0x2f4] ;  /* 0x0000bd0000047ab9 */ /* 0x000fe40000000800 */
[----:B------:R-:W-:-:S13]  /*8010*/  ISETP.GE.AND P3, PT, R16, UR4, PT ;  /* 0x0000000410007c0c */ /* 0x000fda000bf66270 */
[----:B---3--:R-:W-:-:S04]  /*8020*/  @!P3 LEA R42, P4, R16, R14, 0x1 ;  /* 0x0000000e102ab211 */ /* 0x008fc800078808ff */
[----:B----4-:R-:W-:Y:S02]  /*8030*/  @!P3 LEA.HI.X R43, R16, R41, R17, 0x1, P4 ;  /* 0x00000029102bb211 */ /* 0x010fe400020f0c11 */
[----:B------:R-:W-:-:S13]  /*8040*/  ISETP.GE.AND P4, PT, R23, UR4, PT ;  /* 0x0000000417007c0c */ /* 0x000fda000bf86270 */
[C---:B------:R-:W-:Y:S02]  /*8050*/  @!P4 LEA R40, P6, R23.reuse, R14, 0x1 ;  /* 0x0000000e1728c211 */ /* 0x040fe400078c08ff */
[----:B------:R-:W3:Y:S02]  /*8060*/  @!P3 LDS.128 R12, [R91+0x19400] ;  /* 0x019400005b0cb984 */ /* 0x000ee40000000c00 */
[----:B------:R-:W-:Y:S02]  /*8070*/  @!P4 LEA.HI.X R41, R23, R41, R22, 0x1, P6 ;  /* 0x000000291729c211 */ /* 0x000fe400030f0c16 */
[----:B---3--:R-:W-:Y:S04]  /*8080*/  @!P3 ST.E.128 desc[UR42][R42.64], R12 ;  /* 0x0000000c2a00b985 */ /* 0x008fe8000c101d2a */
[----:B------:R-:W3:Y:S04]  /*8090*/  @!P4 LDS.128 R12, [R91+0x1d400] ;  /* 0x01d400005b0cc984 */ /* 0x000ee80000000c00 */
[----:B---3--:R3:W-:Y:S02]  /*80a0*/  @!P4 ST.E.128 desc[UR42][R40.64], R12 ;  /* 0x0000000c2800c985 */ /* 0x0087e4000c101d2a */
.L_x_569:
[----:B------:R-:W-:Y:S05]  /*80b0*/  BSYNC B1 ;  /* 0x0000000000017941 */ /* 0x000fea0003800000 */
.L_x_568:
[----:B------:R-:W-:-:S03]  /*80c0*/  UMOV UR4, 0xffffffff ;  /* 0xffffffff00047882 */ /* 0x000fc60000000000 */
[----:B------:R-:W-:Y:S05]  /*80d0*/  BRA.DIV UR4, `(.L_x_570) ;  /* 0x0000014a04607947 */ /* 0x000fea000b800000 */
[----:B---34-:R3:W4:Y:S04]  /*80e0*/  SHFL.IDX PT, R41, R45, 0x2, 0x181f ;  /* 0x00581f002d297f89 */ /* 0x01872800000e0000 */
[----:B------:R3:W0:Y:S02]  /*80f0*/  SHFL.IDX PT, R14, R44, 0x2, 0x181f ;  /* 0x00581f002c0e7f89 */ /* 0x00062400000e0000 */
.L_x_854:
[----:B------:R-:W-:Y:S01]  /*8100*/  ISETP.GE.AND P3, PT, R46, 0x41, PT ;  /* 0x000000412e00780c */ /* 0x000fe20003f66270 */
[----:B------:R-:W-:-:S12]  /*8110*/  BSSY B1, `(.L_x_571) ;  /* 0x000000d000017945 */ /* 0x000fd80003800000 */
[----:B------:R-:W-:Y:S05]  /*8120*/  @!P3 BRA `(.L_x_572) ;  /* 0x00000000002cb947 */ /* 0x000fea0003800000 */
[----:B------:R-:W-:Y:S02]  /*8130*/  ULDC UR4, c[0x0][0x2f4] ;  /* 0x0000bd0000047ab9 */ /* 0x000fe40000000800 */
[----:B------:R-:W-:-:S13]  /*8140*/  ISETP.GE.AND P3, PT, R16, UR4, PT ;  /* 0x0000000410007c0c */ /* 0x000fda000bf66270 */
[----:B0-----:R-:W-:-:S04]  /*8150*/  @!P3 LEA R42, P4, R16, R14, 0x1 ;  /* 0x0000000e102ab211 */ /* 0x001fc800078808ff */
[----:B----4-:R-:W-:Y:S02]  /*8160*/  @!P3 LEA.HI.X R43, R16, R41, R17, 0x1, P4 ;  /* 0x00000029102bb211 */ /* 0x010fe400020f0c11 */
[----:B------:R-:W-:-:S13]  /*8170*/  ISETP.GE.AND P4, PT, R23, UR4, PT ;  /* 0x0000000417007c0c */ /* 0x000fda000bf86270 */
[C---:B------:R-:W-:Y:S02]  /*8180*/  @!P4 LEA R40, P6, R23.reuse, R14, 0x1 ;  /* 0x0000000e1728c211 */ /* 0x040fe400078c08ff */
[----:B------:R-:W0:Y:S02]  /*8190*/  @!P3 LDS.128 R12, [R91+0x1a400] ;  /* 0x01a400005b0cb984 */ /* 0x000e240000000c00 */
[----:B------:R-:W-:Y:S02]  /*81a0*/  @!P4 LEA.HI.X R41, R23, R41, R22, 0x1, P6 ;  /* 0x000000291729c211 */ /* 0x000fe400030f0c16 */
[----:B0-----:R-:W-:Y:S04]  /*81b0*/  @!P3 ST.E.128 desc[UR42][R42.64], R12 ;  /* 0x0000000c2a00b985 */ /* 0x001fe8000c101d2a */
[----:B------:R-:W0:Y:S04]  /*81c0*/  @!P4 LDS.128 R12, [R91+0x1e400] ;  /* 0x01e400005b0cc984 */ /* 0x000e280000000c00 */
[----:B0-----:R0:W-:Y:S02]  /*81d0*/  @!P4 ST.E.128 desc[UR42][R40.64], R12 ;  /* 0x0000000c2800c985 */ /* 0x0011e4000c101d2a */
.L_x_572:
[----:B------:R-:W-:Y:S05]  /*81e0*/  BSYNC B1 ;  /* 0x0000000000017941 */ /* 0x000fea0003800000 */
.L_x_571:
[----:B------:R-:W-:-:S03]  /*81f0*/  UMOV UR4, 0xffffffff ;  /* 0xffffffff00047882 */ /* 0x000fc60000000000 */
[----:B------:R-:W-:Y:S05]  /*8200*/  BRA.DIV UR4, `(.L_x_573) ;  /* 0x0000014a045c7947 */ /* 0x000fea000b800000 */
[----:B0---4-:R0:W4:Y:S04]  /*8210*/  SHFL.IDX PT, R41, R45, 0x3, 0x181f ;  /* 0x00781f002d297f89 */ /* 0x01112800000e0000 */
[----:B------:R0:W0:Y:S02]  /*8220*/  SHFL.IDX PT, R14, R44, 0x3, 0x181f ;  /* 0x00781f002c0e7f89 */ /* 0x00002400000e0000 */
.L_x_858:
[----:B------:R-:W-:-:S13]  /*8230*/  ISETP.GE.AND P3, PT, R46, 0x61, PT ;  /* 0x000000612e00780c */ /* 0x000fda0003f66270 */
        /* <DEDUP_REMOVED lines=12> */
.L_x_531:
[----:B------:R-:W-:Y:S05]  /*8300*/  BSYNC B0 ;  /* 0x0000000000007941 */ /* 0x000fea0003800000 */
.L_x_489:
[----:B------:R-:W5:Y:S01]  /*8310*/  S2R R11, SR_TID.X ;  /* 0x00000000000b7919 */ /* 0x000f620000002100 */
[----:B------:R-:W-:Y:S01]  /*8320*/  @!PT LDS RZ, [RZ] ;  /* 0x00000000fffff984 */ /* 0x000fe20000000800 */
[----:B------:R-:W-:Y:S01]  /*8330*/  @!PT LDS RZ, [RZ] ;  /* 0x00000000fffff984 */ /* 0x000fe20000000800 */
[----:B------:R-:W-:Y:S01]  /*8340*/  @!PT LDS RZ, [RZ] ;  /* 0x00000000fffff984 */ /* 0x000fe20000000800 */
[----:B------:R-:W-:Y:S01]  /*8350*/  @!PT LDS RZ, [RZ] ;  /* 0x00000000fffff984 */ /* 0x000fe20000000800 */
[----:B------:R3:W-:Y:S06]  /*8360*/  MEMBAR.ALL.CTA ;  /* 0x0000000000007992 */ /* 0x0007ec0000008000 */
[----:B---3--:R-:W3:Y:S01]  /*8370*/  FENCE.VIEW.ASYNC.S ;  /* 0x00000000000073c6 */ /* 0x008ee20000000000 */
[----:B------:R-:W-:Y:S05]  /*8380*/  WARPSYNC.ALL ;  /* 0x0000000000007948 */ /* 0x000fea0003800000 */
[----:B------:R-:W-:Y:S01]  /*8390*/  BSSY B0, `(.L_x_574) ;  /* 0x0000009000007945 */ /* 0x000fe20003800000 */
[----:B-----5:R-:W-:Y:S01]  /*83a0*/  LOP3.LUT R11, R11, 0x7f, RZ, 0xc0, !PT ;  /* 0x0000007f0b0b7812 */ /* 0x020fe200078ec0ff */
[----:B---3--:R3:W-:Y:S03]  /*83b0*/  BAR.SYNC.DEFER_BLOCKING R94, 0x80 ;  /* 0x0002005e0000751d */ /* 0x0087e60000010000 */
[----:B------:R-:W-:-:S13]  /*83c0*/  ISETP.NE.AND P3, PT, R11, RZ, PT ;  /* 0x000000ff0b00720c */ /* 0x000fda0003f65270 */
[----:B------:R-:W-:-:S05]  /*83d0*/  @!P3 VIADD R11, R90, 0x288a0 ;  /* 0x000288a05a0bb836 */ /* 0x000fca0000000000 */
[----:B------:R-:W-:-:S04]  /*83e0*/  @!P3 PRMT R11, RZ, 0x654, R11 ;  /* 0x00000654ff0bb816 */ /* 0x000fc8000000000b */
[----:B------:R3:W-:Y:S01]  /*83f0*/  @!P3 SYNCS.ARRIVE.TRANS64.RED.A1T0 RZ, [R11+URZ], RZ ;  /* 0x000000ff0bffb9a7 */ /* 0x0007e2000810043f */
[----:B------:R-:W-:Y:S05]  /*8400*/  @!P5 BRA `(.L_x_575) ;  /* 0x000000000004d947 */ /* 0x000fea0003800000 */
[----:B------:R-:W-:Y:S01]  /*8410*/  BPT.TRAP 0x1 ;  /* 0x000000040000795c */ /* 0x000fe20000300000 */
.L_x_575:
[----:B------:R-:W-:Y:S05]  /*8420*/  BSYNC B0 ;  /* 0x0000000000007941 */ /* 0x000fea0003800000 */
.L_x_574:
[----:B------:R-:W5:Y:S01]  /*8430*/  SYNCS.PHASECHK.TRANS64.TRYWAIT P4, [R90+URZ+0x288b0], R101 ;  /* 0x0288b0655a0075a7 */ /* 0x000f62000808017f */
[----:B------:R-:W-:Y:S01]  /*8440*/  ULDC UR37, c[0x0][0x2f4] ;  /* 0x0000bd0000257ab9 */ /* 0x000fe20000000800 */
[----:B------:R-:W-:Y:S04]  /*8450*/  BSSY B0, `(.L_x_576) ;  /* 0x0000002000007945 */ /* 0x000fe80003800000 */
[----:B-----5:R-:W-:Y:S05]  /*8460*/  @!P4 BRA `(.L_x_577) ;  /* 0x00000148000cc947 */ /* 0x020fea0003800000 */
.L_x_859:
[----:B------:R-:W-:Y:S05]  /*8470*/  BSYNC B0 ;  /* 0x0000000000007941 */ /* 0x000fea0003800000 */
.L_x_576:
[----:B------:R-:W-:Y:S01]  /*8480*/  ULDC.64 UR4, c[0x0][0x328] ;  /* 0x0000ca0000047ab9 */ /* 0x000fe20000000a00 */
[----:B------:R-:W-:Y:S01]  /*8490*/  ULDC.64 UR6, c[0x0][0x318] ;  /* 0x0000c60000067ab9 */ /* 0x000fe20000000a00 */
[----:B------:R-:W-:Y:S01]  /*84a0*/  IMAD R98, R98, UR4, RZ ;  /* 0x0000000462627c24 */ /* 0x000fe2000f8e02ff */
[----:B------:R-:W-:Y:S01]  /*84b0*/  BSSY B0, `(.L_x_578) ;  /* 0x000001d000007945 */ /* 0x000fe20003800000 */
[----:B01--4-:R-:W-:-:S04]  /*84c0*/  IMAD.WIDE.U32 R12, R99, UR4, RZ ;  /* 0x00000004630c7c25 */ /* 0x013fc8000f8e00ff */
[----:B------:R-:W-:Y:S01]  /*84d0*/  IMAD R99, R99, UR5, R98 ;  /* 0x0000000563637c24 */ /* 0x000fe2000f8e0262 */
[----:B------:R-:W-:Y:S01]  /*84e0*/  ULDC.64 UR4, c[0x0][0x338] ;  /* 0x0000ce0000047ab9 */ /* 0x000fe20000000a00 */
[----:B------:R-:W-:Y:S02]  /*84f0*/  IMAD.IADD R96, R96, 0x1, -R153 ;  /* 0x0000000160607824 */ /* 0x000fe400078e0a99 */
[----:B------:R-:W-:Y:S02]  /*8500*/  IMAD R97, R97, UR4, RZ ;  /* 0x0000000461617c24 */ /* 0x000fe4000f8e02ff */
[----:B------:R-:W-:Y:S02]  /*8510*/  IMAD.IADD R13, R13, 0x1, R99 ;  /* 0x000000010d0d7824 */ /* 0x000fe400078e0263 */
[C---:B------:R-:W-:Y:S02]  /*8520*/  IMAD R97, R100.reuse, UR5, R97 ;  /* 0x0000000564617c24 */ /* 0x040fe4000f8e0261 */
[----:B------:R-:W-:Y:S01]  /*8530*/  IMAD.WIDE.U32 R100, R100, UR4, R12 ;  /* 0x0000000464647c25 */ /* 0x000fe2000f8e000c */
[----:B------:R-:W-:-:S03]  /*8540*/  ULDC.64 UR4, c[0x0][0x330] ;  /* 0x0000cc0000047ab9 */ /* 0x000fc60000000a00 */
[----:B------:R-:W-:Y:S02]  /*8550*/  IMAD.IADD R101, R101, 0x1, R97 ;  /* 0x0000000165657824 */ /* 0x000fe400078e0261 */
[----:B------:R-:W-:-:S04]  /*8560*/  IMAD.WIDE.U32 R12, R2, UR4, R100 ;  /* 0x00000004020c7c25 */ /* 0x000fc8000f8e0064 */
[----:B---3--:R-:W-:Y:S01]  /*8570*/  IMAD R11, R2, UR5, R13 ;  /* 0x00000005020b7c24 */ /* 0x008fe2000f8e020d */
[----:B--2---:R-:W-:-:S04]  /*8580*/  LEA R44, P4, R12, UR6, 0x1 ;  /* 0x000000060c2c7c11 */ /* 0x004fc8000f8808ff */
[----:B------:R-:W-:Y:S01]  /*8590*/  LEA.HI.X R11, R12, UR7, R11, 0x1, P4 ;  /* 0x000000070c0b7c11 */ /* 0x000fe2000a0f0c0b */
[----:B------:R0:W1:Y:S01]  /*85a0*/  SHFL.IDX PT, R40, R44, RZ, 0x181f ;  /* 0x00181fff2c287589 */ /* 0x00006200000e0000 */
[----:B------:R-:W-:-:S03]  /*85b0*/  ISETP.GE.AND P4, PT, R96, 0x1, PT ;  /* 0x000000016000780c */ /* 0x000fc60003f86270 */
[----:B------:R0:W2:Y:S10]  /*85c0*/  SHFL.IDX PT, R13, R11, RZ, 0x181f ;  /* 0x00181fff0b0d7589 */ /* 0x0000b400000e0000 */
[----:B0-----:R-:W-:Y:S05]  /*85d0*/  @!P4 BRA `(.L_x_579) ;  /* 0x000000000028c947 */ /* 0x001fea0003800000 */
[----:B------:R-:W-:-:S13]  /*85e0*/  ISETP.GE.AND P4, PT, R16, UR37, PT ;  /* 0x0000002510007c0c */ /* 0x000fda000bf86270 */
[----:B-1----:R-:W-:-:S04]  /*85f0*/  @!P4 LEA R42, P5, R16, R40, 0x1 ;  /* 0x00000028102ac211 */ /* 0x002fc800078a08ff */
[----:B--2---:R-:W-:Y:S02]  /*8600*/  @!P4 LEA.HI.X R43, R16, R13, R17, 0x1, P5 ;  /* 0x0000000d102bc211 */ /* 0x004fe400028f0c11 */
[----:B------:R-:W-:-:S13]  /*8610*/  ISETP.GE.AND P5, PT, R23, UR37, PT ;  /* 0x0000002517007c0c */ /* 0x000fda000bfa6270 */
[----:B------:R-:W-:-:S04]  /*8620*/  @!P5 LEA R40, P6, R23, R40, 0x1 ;  /* 0x000000281728d211 */ /* 0x000fc800078c08ff */
[----:B------:R-:W-:Y:S02]  /*8630*/  @!P5 LEA.HI.X R41, R23, R13, R22, 0x1, P6 ;  /* 0x0000000d1729d211 */ /* 0x000fe400030f0c16 */
[----:B------:R-:W0:Y:S04]  /*8640*/  @!P4 LDS.128 R12, [R91+0x400] ;  /* 0x000400005b0cc984 */ /* 0x000e280000000c00 */
[----:B0-----:R-:W-:Y:S04]  /*8650*/  @!P4 ST.E.128 desc[UR42][R42.64], R12 ;  /* 0x0000000c2a00c985 */ /* 0x001fe8000c101d2a */
[----:B------:R-:W0:Y:S04]  /*8660*/  @!P5 LDS.128 R12, [R91+0x4400] ;  /* 0x004400005b0cd984 */ /* 0x000e280000000c00 */
[----:B0-----:R0:W-:Y:S02]  /*8670*/  @!P5 ST.E.128 desc[UR42][R40.64], R12 ;  /* 0x0000000c2800d985 */ /* 0x0011e4000c101d2a */
.L_x_579:
[----:B------:R-:W-:Y:S05]  /*8680*/  BSYNC B0 ;  /* 0x0000000000007941 */ /* 0x000fea0003800000 */
.L_x_578:
[----:B------:R-:W-:Y:S01]  /*8690*/  ISETP.GE.AND P4, PT, R96, 0x21, PT ;  /* 0x000000216000780c */ /* 0x000fe20003f86270 */
[----:B0-2---:R0:W2:Y:S01]  /*86a0*/  SHFL.IDX PT, R13, R11, 0x1, 0x181f ;  /* 0x00381f000b0d7f89 */ /* 0x0050a200000e0000 */
[----:B------:R-:W-:Y:S03]  /*86b0*/  BSSY B0, `(.L_x_580) ;  /* 0x000000d000007945 */ /* 0x000fe60003800000 */
[----:B-1----:R0:W1:Y:S08]  /*86c0*/  SHFL.IDX PT, R40, R44, 0x1, 0x181f ;  /* 0x00381f002c287f89 */ /* 0x00207000000e0000 */
        /* <DEDUP_REMOVED lines=11> */
.L_x_581:
[----:B------:R-:W-:Y:S05]  /*8780*/  BSYNC B0 ;  /* 0x0000000000007941 */ /* 0x000fea0003800000 */
.L_x_580:
        /* <DEDUP_REMOVED lines=15> */
.L_x_583:
[----:B------:R-:W-:Y:S05]  /*8880*/  BSYNC B0 ;  /* 0x0000000000007941 */ /* 0x000fea0003800000 */
.L_x_582:
[----:B------:R-:W-:Y:S01]  /*8890*/  ISETP.GE.AND P4, PT, R96, 0x61, PT ;  /* 0x000000616000780c */ /* 0x000fe20003f86270 */
[----:B------:R-:W3:Y:S01]  /*88a0*/  SHFL.IDX PT, R11, R11, 0x3, 0x181f ;  /* 0x00781f000b0b7f89 */ /* 0x000ee200000e0000 */
[----:B------:R-:W-:Y:S03]  /*88b0*/  BSSY B0, `(.L_x_584) ;  /* 0x000000d000007945 */ /* 0x000fe60003800000 */
[----:B------:R4:W0:Y:S08]  /*88c0*/  SHFL.IDX PT, R42, R44, 0x3, 0x181f ;  /* 0x00781f002c2a7f89 */ /* 0x00083000000e0000 */
[----:B----4-:R-:W-:Y:S05]  /*88d0*/  @!P4 BRA `(.L_x_585) ;  /* 0x000000000028c947 */ /* 0x010fea0003800000 */
[----:B------:R-:W-:-:S13]  /*88e0*/  ISETP.GE.AND P4, PT, R16, UR37, PT ;  /* 0x0000002510007c0c */ /* 0x000fda000bf86270 */
[----:B0-2---:R-:W0:Y:S01]  /*88f0*/  @!P4 LDS.128 R12, [R91+0x3400] ;  /* 0x003400005b0cc984 */ /* 0x005e220000000c00 */
[----:B-1----:R-:W-:-:S04]  /*8900*/  @!P4 LEA R40, P5, R16, R42, 0x1 ;  /* 0x0000002a1028c211 */ /* 0x002fc800078a08ff */
[----:B---3--:R-:W-:Y:S02]  /*8910*/  @!P4 LEA.HI.X R41, R16, R11, R17, 0x1, P5 ;  /* 0x0000000b1029c211 */ /* 0x008fe400028f0c11 */
[----:B------:R-:W-:-:S13]  /*8920*/  ISETP.GE.AND P5, PT, R23, UR37, PT ;  /* 0x0000002517007c0c */ /* 0x000fda000bfa6270 */
[----:B------:R-:W-:-:S04]  /*8930*/  @!P5 LEA R42, P6, R23, R42, 0x1 ;  /* 0x0000002a172ad211 */ /* 0x000fc800078c08ff */
[----:B------:R-:W-:Y:S01]  /*8940*/  @!P5 LEA.HI.X R43, R23, R11, R22, 0x1, P6 ;  /* 0x0000000b172bd211 */ /* 0x000fe200030f0c16 */
[----:B0-----:R-:W-:Y:S04]  /*8950*/  @!P4 ST.E.128 desc[UR42][R40.64], R12 ;  /* 0x0000000c2800c985 */ /* 0x001fe8000c101d2a */
[----:B------:R-:W0:Y:S04]  /*8960*/  @!P5 LDS.128 R12, [R91+0x7400] ;  /* 0x007400005b0cd984 */ /* 0x000e280000000c00 */
[----:B0-----:R4:W-:Y:S02]  /*8970*/  @!P5 ST.E.128 desc[UR42][R42.64], R12 ;  /* 0x0000000c2a00d985 */ /* 0x0019e4000c101d2a */
.L_x_585:
[----:B------:R-:W-:Y:S05]  /*8980*/  BSYNC B0 ;  /* 0x0000000000007941 */ /* 0x000fea0003800000 */
.L_x_584:
[----:B---3--:R-:W3:Y:S01]  /*8990*/  LDL R11, [R1] ;  /* 0x00000000010b7983 */ /* 0x008ee20000100800 */
[----:B------:R-:W-:Y:S02]  /*89a0*/  @!P3 VIADD R90, R90, 0x288c0 ;  /* 0x000288c05a5ab836 */ /* 0x000fe40000000000 */
[----:B------:R-:W-:Y:S01]  /*89b0*/  VIADD R155, R155, 0x1 ;  /* 0x000000019b9b7836 */ /* 0x000fe20000000000 */
[----:B------:R-:W-:Y:S01]  /*89c0*/  @!PT LDS RZ, [RZ] ;  /* 0x00000000fffff984 */ /* 0x000fe20000000800 */
[----:B------:R-:W-:Y:S01]  /*89d0*/  @!PT LDS RZ, [RZ] ;  /* 0x00000000fffff984 */ /* 0x000fe20000000800 */
[----:B------:R-:W-:Y:S01]  /*89e0*/  @!PT LDS RZ, [RZ] ;  /* 0x00000000fffff984 */ /* 0x000fe20000000800 */
[----:B------:R-:W-:Y:S01]  /*89f0*/  @!PT LDS RZ, [RZ] ;  /* 0x00000000fffff984 */ /* 0x000fe20000000800 */
[----:B------:R5:W-:Y:S06]  /*8a00*/  MEMBAR.ALL.CTA ;  /* 0x0000000000007992 */ /* 0x000bec0000008000 */
[----:B-----5:R-:W5:Y:S01]  /*8a10*/  FENCE.VIEW.ASYNC.S ;  /* 0x00000000000073c6 */ /* 0x020f620000000000 */
[----:B------:R-:W-:Y:S01]  /*8a20*/  @!P3 PRMT R90, RZ, 0x654, R90 ;  /* 0x00000654ff5ab816 */ /* 0x000fe2000000005a */
[----:B-----5:R0:W-:Y:S06]  /*8a30*/  BAR.SYNC.DEFER_BLOCKING R94, 0x80 ;  /* 0x0002005e0000751d */ /* 0x0201ec0000010000 */
[----:B------:R0:W-:Y:S01]  /*8a40*/  @!P3 SYNCS.ARRIVE.TRANS64.RED.A1T0 RZ, [R90+URZ], RZ ;  /* 0x000000ff5affb9a7 */ /* 0x0001e2000810043f */
[----:B------:R-:W-:-:S04]  /*8a50*/  ISETP.NE.AND P3, PT, R155, 0x2, PT ;  /* 0x000000029b00780c */ /* 0x000fc80003f65270 */
[----:B------:R-:W-:Y:S02]  /*8a60*/  SEL R155, R155, RZ, P3 ;  /* 0x000000ff9b9b7207 */ /* 0x000fe40001800000 */
[----:B---3--:R-:W-:Y:S02]  /*8a70*/  LOP3.LUT P4, RZ, R11, 0x4, RZ, 0xc0, !PT ;  /* 0x000000040bff7812 */ /* 0x008fe4000788c0ff */
[----:B------:R-:W-:-:S04]  /*8a80*/  SEL R11, RZ, 0x1, P3 ;  /* 0x00000001ff0b7807 */ /* 0x000fc80001800000 */
[----:B------:R-:W-:-:S07]  /*8a90*/  LOP3.LUT R154, R154, R11, RZ, 0x3c, !PT ;  /* 0x0000000b9a9a7212 */ /* 0x000fce00078e3cff */
[----:B0-----:R-:W-:Y:S05]  /*8aa0*/  @P4 BRA `(.L_x_586) ;  /* 0xffffff98003c4947 */ /* 0x001fea000383ffff */
[----:B----4-:R-:W0:Y:S01]  /*8ab0*/  S2R R12, SR_TID.X ;  /* 0x00000000000c7919 */ /* 0x010e220000002100 */
[----:B------:R-:W-:Y:S02]  /*8ac0*/  PLOP3.LUT P0, PT, PT, PT, PT, 0x8, 0x0 ;  /* 0x000000000000781c */ /* 0x000fe40003f0e170 */
[----:B0-----:R-:W-:-:S04]  /*8ad0*/  SHF.R.U32.HI R12, RZ, 0x7, R12 ;  /* 0x00000007ff0c7819 */ /* 0x001fc8000001160c */
[----:B------:R-:W-:-:S13]  /*8ae0*/  ISETP.NE.AND P4, PT, R12, 0x1, PT ;  /* 0x000000010c00780c */ /* 0x000fda0003f85270 */
[----:B------:R-:W-:Y:S06]  /*8af0*/  @!P4 BAR.ARV 0x9, 0x100 ;  /* 0x024400000000cb1d */ /* 0x000fec0000002000 */
.L_x_484:
[----:B------:R-:W-:Y:S01]  /*8b00*/  IMAD.MOV.U32 R3, RZ, RZ, RZ ;  /* 0x000000ffff037224 */ /* 0x000fe200078e00ff */
[----:B------:R-:W-:Y:S06]  /*8b10*/  @P0 BRA `(.L_x_587) ;  /* 0x00000000000c0947 */ /* 0x000fec0003800000 */
[----:B------:R-:W3:Y:S01]  /*8b20*/  FENCE.VIEW.ASYNC.G ;  /* 0x00000000000073c6 */ /* 0x000ee20000000100 */
[----:B------:R-:W-:Y:S05]  /*8b30*/  WARPSYNC.ALL ;  /* 0x0000000000007948 */ /* 0x000fea0003800000 */
[----:B---3--:R-:W-:Y:S06]  /*8b40*/  BAR.ARV 0xc, 0x180 ;  /* 0x0306000000007b1d */ /* 0x008fec0000002000 */
.L_x_587:
[----:B------:R-:W3:Y:S01]  /*8b50*/  LDL R0, [R1] ;  /* 0x0000000001007983 */ /* 0x000ee20000100800 */
[----:B------:R-:W-:Y:S01]  /*8b60*/  BSSY B0, `(.L_x_588) ;  /* 0x0000020000007945 */ /* 0x000fe20003800000 */
[----:B---3--:R-:W-:-:S13]  /*8b70*/  LOP3.LUT P0, RZ, R0, 0x8, RZ, 0xc0, !PT ;  /* 0x0000000800ff7812 */ /* 0x008fda000780c0ff */
        /* <DEDUP_REMOVED lines=12> */
[----:B0-----:R-:W-:Y:S01]  /*8c40*/  IADD3 R4, R3, 0xffffffe, RZ ;  /* 0x0ffffffe03047810 */ /* 0x001fe20007ffe0ff */
[----:B------:R-:W-:-:S05]  /*8c50*/  IMAD.MOV R3, RZ, RZ, -R10 ;  /* 0x000000ffff037224 */ /* 0x000fca00078e0a0a */
[----:B------:R0:W3:Y:S02]  /*8c60*/  F2I.FTZ.U32.TRUNC.NTZ R5, R4 ;  /* 0x0000000400057305 */ /* 0x0000e4000021f000 */
[----:B0-----:R-:W-:Y:S02]  /*8c70*/  IMAD.MOV.U32 R4, RZ, RZ, RZ ;  /* 0x000000ffff047224 */ /* 0x001fe400078e00ff */
[----:B---3--:R-:W-:-:S04]  /*8c80*/  IMAD.MOV R7, RZ, RZ, -R5 ;  /* 0x000000ffff077224 */ /* 0x008fc800078e0a05 */
        /* <DEDUP_REMOVED lines=13> */
.L_x_589:
[----:B------:R-:W-:Y:S05]  /*8d60*/  BSYNC B0 ;  /* 0x0000000000007941 */ /* 0x000fea0003800000 */
.L_x_588:
[-C--:B------:R-:W-:Y:S01]  /*8d70*/  IMAD R194, R209, R3.reuse, RZ ;  /* 0x00000003d1c27224 */ /* 0x080fe200078e02ff */
[----:B------:R-:W-:Y:S01]  /*8d80*/  PLOP3.LUT P0, PT, PT, PT, PT, 0x80, 0x0 ;  /* 0x000000000000781c */ /* 0x000fe20003f0f070 */
[----:B------:R-:W-:Y:S01]  /*8d90*/  IMAD.MOV.U32 R0, RZ, RZ, RZ ;  /* 0x000000ffff007224 */ /* 0x000fe200078e00ff */
[----:B------:R-:W-:Y:S02]  /*8da0*/  CS2R R150, SRZ ;  /* 0x0000000000967805 */ /* 0x000fe4000001ff00 */
[----:B------:R-:W-:Y:S02]  /*8db0*/  CS2R R68, SRZ ;  /* 0x0000000000447805 */ /* 0x000fe4000001ff00 */
[----:B------:R-:W-:Y:S01]  /*8dc0*/  VIADDMNMX R92, R194, R3, R92, PT ;  /* 0x00000003c25c7246 */ /* 0x000fe2000380015c */
[----:B------:R-:W-:Y:S01]  /*8dd0*/  IMAD.MOV.U32 R3, RZ, RZ, RZ ;  /* 0x000000ffff037224 */ /* 0x000fe200078e00ff */
[----:B------:R-:W-:Y:S02]  /*8de0*/  CS2R R102, SRZ ;  /* 0x0000000000667805 */ /* 0x000fe4000001ff00 */
[----:B------:R-:W-:-:S02]  /*8df0*/  CS2R R66, SRZ ;  /* 0x0000000000427805 */ /* 0x000fc4000001ff00 */
[----:B------:R-:W-:Y:S02]  /*8e00*/  ISETP.GT.AND P1, PT, R92, R194, PT ;  /* 0x000000c25c00720c */ /* 0x000fe40003f24270 */
        /* <DEDUP_REMOVED lines=25> */
[----:B-1----:R-:W-:Y:S02]  /*8fa0*/  CS2R R40, SRZ ;  /* 0x0000000000287805 */ /* 0x002fe4000001ff00 */
[----:B------:R-:W-:Y:S02]  /*8fb0*/  CS2R R70, SRZ ;  /* 0x0000000000467805 */ /* 0x000fe4000001ff00 */
[----:B------:R-:W-:Y:S01]  /*8fc0*/  CS2R R20, SRZ ;  /* 0x0000000000147805 */ /* 0x000fe2000001ff00 */
[----:B------:R-:W-:Y:S06]  /*8fd0*/  @!P1 BRA `(.L_x_590) ;  /* 0x0000008c00b89947 */ /* 0x000fec0003800000 */
[----:B------:R-:W-:-:S03]  /*8fe0*/  UMOV UR4, 0xffffffff ;  /* 0xffffffff00047882 */ /* 0x000fc60000000000 */
[----:B------:R-:W-:Y:S05]  /*8ff0*/  BRA.DIV UR4, `(.L_x_591) ;  /* 0x0000013e043c7947 */ /* 0x000fea000b800000 */
[----:B------:R-:W1:Y:S02]  /*9000*/  S2R R3, SR_TID.X ;  /* 0x0000000000037919 */ /* 0x000e640000002100 */
[----:B-1----:R-:W-:-:S05]  /*9010*/  VIADD R3, R3, 0xffffff80 ;  /* 0xffffff8003037836 */ /* 0x002fca0000000000 */
[----:B------:R-:W-:-:S04]  /*9020*/  SHF.R.S32.HI R0, RZ, 0x1f, R3 ;  /* 0x0000001fff007819 */ /* 0x000fc80000011403 */
[----:B------:R-:W-:-:S04]  /*9030*/  LEA.HI R0, R0, R3, RZ, 0x7 ;  /* 0x0000000300007211 */ /* 0x000fc800078f38ff */
[----:B------:R-:W-:-:S05]  /*9040*/  SHF.R.S32.HI R0, RZ, 0x7, R0 ;  /* 0x00000007ff007819 */ /* 0x000fca0000011400 */
[----:B------:R1:W3:Y:S02]  /*9050*/  SHFL.IDX PT, R195, R0, RZ, 0x1f ;  /* 0x00001fff00c37589 */ /* 0x0002e400000e0000 */
.L_x_862:
[----:B-1-3--:R-:W-:Y:S01]  /*9060*/  LEA.HI R0, R195, R195, RZ, 0x1 ;  /* 0x000000c3c3007211 */ /* 0x00afe200078f08ff */
[----:B------:R-:W-:-:S03]  /*9070*/  IMAD.U32 R3, RZ, RZ, UR40 ;  /* 0x00000028ff037e24 */ /* 0x000fc6000f8e00ff */
[----:B------:R-:W-:Y:S02]  /*9080*/  LOP3.LUT R0, R0, 0x1e, RZ, 0xc0, !PT ;  /* 0x0000001e00007812 */ /* 0x000fe400078ec0ff */
[----:B------:R-:W-:-:S03]  /*9090*/  LOP3.LUT P0, RZ, R3, 0x3ff, RZ, 0xc0, !PT ;  /* 0x000003ff03ff7812 */ /* 0x000fc6000780c0ff */
[----:B------:R-:W-:Y:S01]  /*90a0*/  IMAD.IADD R0, R195, 0x1, -R0 ;  /* 0x00000001c3007824 */ /* 0x000fe200078e0a00 */
[----:B------:R-:W-:-:S04]  /*90b0*/  P2R R26, PR, RZ, 0x1 ;  /* 0x00000001ff1a7803 */ /* 0x000fc80000000000 */
[----:B------:R-:W-:-:S04]  /*90c0*/  LEA R0, R0, UR40, 0xd ;  /* 0x0000002800007c11 */ /* 0x000fc8000f8e68ff */
[----:B------:R-:W-:-:S04]  /*90d0*/  SHF.R.U32.HI R0, RZ, 0x4, R0 ;  /* 0x00000004ff007819 */ /* 0x000fc80000011600 */
[----:B------:R-:W-:Y:S01]  /*90e0*/  LOP3.LUT R25, R0, 0x3fff, RZ, 0xc0, !PT ;  /* 0x00003fff00197812 */ /* 0x000fe200078ec0ff */
[----:B------:R-:W-:Y:S06]  /*90f0*/  @!P0 BRA `(.L_x_592) ;  /* 0x0000000000408947 */ /* 0x000fec0003800000 */
[----:B------:R-:W-:Y:S01]  /*9100*/  MOV R0, 0x0 ;  /* 0x0000000000007802 */ /* 0x000fe20000000f00 */
[----:B------:R-:W-:Y:S01]  /*9110*/  ULDC.64 UR4, c[0x4][0x80] ;  /* 0x0100200000047ab9 */ /* 0x000fe20000000a00 */
[----:B------:R-:W-:Y:S01]  /*9120*/  ULDC.64 UR6, c[0x4][0x88] ;  /* 0x0100220000067ab9 */ /* 0x000fe20000000a00 */
[----:B------:R-:W-:Y:S01]  /*9130*/  MOV R4, UR4 ;  /* 0x0000000400047c02 */ /* 0x000fe20008000f00 */
[----:B------:R1:W3:Y:S01]  /*9140*/  LDC.64 R14, c[0x4][R0] ;  /* 0x01000000000e7b82 */ /* 0x0002e20000000a00 */
[----:B------:R-:W-:Y:S01]  /*9150*/  IMAD.U32 R5, RZ, RZ, UR5 ;  /* 0x00000005ff057e24 */ /* 0x000fe2000f8e00ff */
[----:B------:R-:W-:Y:S01]  /*9160*/  ULDC.64 UR4, c[0x4][0x20] ;  /* 0x0100080000047ab9 */ /* 0x000fe20000000a00 */
[----:B0-----:R-:W-:Y:S02]  /*9170*/  IMAD.U32 R6, RZ, RZ, UR6 ;  /* 0x00000006ff067e24 */ /* 0x001fe4000f8e00ff */
[----:B------:R-:W-:Y:S02]  /*9180*/  IMAD.U32 R7, RZ, RZ, UR7 ;  /* 0x00000007ff077e24 */ /* 0x000fe4000f8e00ff */
[----:B------:R-:W-:-:S02]  /*9190*/  IMAD.U32 R10, RZ, RZ, UR4 ;  /* 0x00000004ff0a7e24 */ /* 0x000fc4000f8e00ff */
[----:B------:R-:W-:Y:S02]  /*91a0*/  IMAD.U32 R11, RZ, RZ, UR5 ;  /* 0x00000005ff0b7e24 */ /* 0x000fe4000f8e00ff */
[----:B------:R-:W-:Y:S02]  /*91b0*/  IMAD.MOV.U32 R8, RZ, RZ, 0x70 ;  /* 0x00000070ff087424 */ /* 0x000fe400078e00ff */
[----:B------:R-:W-:Y:S02]  /*91c0*/  IMAD.MOV.U32 R12, RZ, RZ, 0x1 ;  /* 0x00000001ff0c7424 */ /* 0x000fe400078e00ff */
[----:B-12---:R-:W-:-:S07]  /*91d0*/  IMAD.MOV.U32 R13, RZ, RZ, RZ ;  /* 0x000000ffff0d7224 */ /* 0x006fce00078e00ff */
[----:B------:R-:W-:-:S07]  /*91e0*/  LEPC R20, `(.L_x_592) ;  /* 0x000000001014794e */ /* 0x000fce0000000000 */
[----:B---3-5:R-:W-:Y:S05]  /*91f0*/  CALL.ABS.NOINC R14 ;  /* 0x000000000e007343 */ /* 0x028fea0003c00000 */
.L_x_592:
[----:B------:R-:W-:Y:S02]  /*9200*/  ULDC UR4, c[0x0][0x3f4] ;  /* 0x0000fd0000047ab9 */ /* 0x000fe40000000800 */
[----:B------:R-:W-:-:S13]  /*9210*/  ISETP.LT.AND P0, PT, RZ, UR4, PT ;  /* 0x00000004ff007c0c */ /* 0x000fda000bf01270 */
[----:B------:R-:W-:Y:S05]  /*9220*/  @P0 BRA `(.L_x_593) ;  /* 0x0000000000400947 */ /* 0x000fea0003800000 */
[----:B------:R-:W-:-:S04]  /*9230*/  ULEA.HI UR4, UR39, UR39, URZ, 0x1 ;  /* 0x0000002727047291 */ /* 0x000fc8000f8f083f */
[----:B------:R-:W-:-:S04]  /*9240*/  ULOP3.LUT UR4, UR4, 0xfffffffe, URZ, 0xc0, !UPT ;  /* 0xfffffffe04047892 */ /* 0x000fc8000f8ec03f */
[----:B------:R-:W-:-:S06]  /*9250*/  UIADD3 UR4, UR39, -UR4, URZ ;  /* 0x8000000427047290 */ /* 0x000fcc000fffe03f */
[----:B------:R-:W-:-:S05]  /*9260*/  IMAD.U32 R3, RZ, RZ, UR4 ;  /* 0x00000004ff037e24 */ /* 0x000fca000f8e00ff */
[----:B------:R-:W-:-:S04]  /*9270*/  SHF.L.U32 R3, R3, 0x1f, RZ ;  /* 0x0000001f03037819 */ /* 0x000fc800000006ff */
[----:B------:R1:W3:Y:S03]  /*9280*/  SYNCS.PHASECHK.TRANS64.TRYWAIT P0, [R156+URZ+0x28800], R3 ;  /* 0x028800039c0075a7 */ /* 0x0002e6000800017f */
[----:B---3--:R-:W-:Y:S05]  /*9290*/  @!P0 NANOSLEEP.SYNCS 0x989680 ;  /* 0x009896800000895d */ /* 0x008fea0003900000 */
[----:B------:R-:W3:Y:S01]  /*92a0*/  @!P0 SYNCS.PHASECHK.TRANS64 P0, [R156+URZ+0x28800], R3 ;  /* 0x028800039c0085a7 */ /* 0x000ee2000800007f */
[----:B------:R-:W-:Y:S04]  /*92b0*/  BSSY B0, `(.L_x_594) ;  /* 0x0000006000007945 */ /* 0x000fe80003800000 */
[----:B---3--:R-:W-:Y:S05]  /*92c0*/  @P0 BRA `(.L_x_595) ;  /* 0x0000000000100947 */ /* 0x008fea0003800000 */
.L_x_596:
[----:B---3--:R3:W4:Y:S02]  /*92d0*/  SYNCS.PHASECHK.TRANS64.TRYWAIT P0, [R156+URZ+0x28800], R3 ;  /* 0x028800039c0075a7 */ /* 0x008724000800017f */
[----:B----4-:R-:W-:Y:S05]  /*92e0*/  @!P0 NANOSLEEP.SYNCS 0x989680 ;  /* 0x009896800000895d */ /* 0x010fea0003900000 */
[----:B------:R-:W4:Y:S02]  /*92f0*/  @!P0 SYNCS.PHASECHK.TRANS64 P0, [R156+URZ+0x28800], R3 ;  /* 0x028800039c0085a7 */ /* 0x000f24000800007f */
[----:B----4-:R-:W-:Y:S05]  /*9300*/  @!P0 BRA `(.L_x_596) ;  /* 0xfffffffc00f08947 */ /* 0x010fea000383ffff */
.L_x_595:
[----:B------:R-:W-:Y:S05]  /*9310*/  BSYNC B0 ;  /* 0x0000000000007941 */ /* 0x000fea0003800000 */
.L_x_594:
[----:B------:R-:W-:Y:S05]  /*9320*/  BRA `(.L_x_597) ;  /* 0x00000038001c7947 */ /* 0x000fea0003800000 */
.L_x_593:
[----:B-----5:R-:W-:Y:S01]  /*9330*/  SHF.R.S32.HI R0, RZ, 0x1f, R24 ;  /* 0x0000001fff007819 */ /* 0x020fe20000011418 */
[----:B------:R-:W-:Y:S01]  /*9340*/  ULDC.64 UR4, c[0x0][0x3f8] ;  /* 0x0000fe0000047ab9 */ /* 0x000fe20000000a00 */
[----:B------:R-:W-:Y:S01]  /*9350*/  ULDC.64 UR6, c[0x0][0x408] ;  /* 0x0001020000067ab9 */ /* 0x000fe20000000a00 */
[----:B------:R-:W-:Y:S01]  /*9360*/  ISETP.NE.AND P2, PT, R26, RZ, PT ;  /* 0x000000ff1a00720c */ /* 0x000fe20003f45270 */
[----:B------:R-:W-:-:S04]  /*9370*/  IMAD.WIDE.U32 R4, R24, UR4, RZ ;  /* 0x0000000418047c25 */ /* 0x000fc8000f8e00ff */
[C---:B------:R-:W-:Y:S02]  /*9380*/  IMAD R3, R0.reuse, UR4, RZ ;  /* 0x0000000400037c24 */ /* 0x040fe4000f8e02ff */
[----:B------:R-:W-:Y:S02]  /*9390*/  IMAD R9, R0, UR6, RZ ;  /* 0x0000000600097c24 */ /* 0x000fe4000f8e02ff */
[C---:B------:R-:W-:Y:S01]  /*93a0*/  IMAD R3, R24.reuse, UR5, R3 ;  /* 0x0000000518037c24 */ /* 0x040fe2000f8e0203 */
[----:B------:R-:W-:Y:S01]  /*93b0*/  ULDC.64 UR4, c[0x0][0x3e8] ;  /* 0x0000fa0000047ab9 */ /* 0x000fe20000000a00 */
[----:B0-----:R-:W-:-:S04]  /*93c0*/  IMAD.WIDE.U32 R6, R24, UR6, RZ ;  /* 0x0000000618067c25 */ /* 0x001fc8000f8e00ff */
[----:B------:R-:W-:Y:S01]  /*93d0*/  IMAD R9, R24, UR7, R9 ;  /* 0x0000000718097c24 */ /* 0x000fe2000f8e0209 */
[----:B------:R-:W-:Y:S01]  /*93e0*/  ULDC.64 UR6, c[0x0][0x400] ;  /* 0x0001000000067ab9 */ /* 0x000fe20000000a00 */
[----:B------:R-:W-:Y:S01]  /*93f0*/  IMAD.IADD R5, R3, 0x1, R5 ;  /* 0x0000000103057824 */ /* 0x000fe200078e0205 */
[----:B------:R-:W-:Y:S01]  /*9400*/  LEA R24, P0, R4, UR4, 0x1 ;  /* 0x0000000404187c11 */ /* 0x000fe2000f8008ff */
[----:B------:R-:W-:Y:S01]  /*9410*/  IMAD.IADD R3, R9, 0x1, R7 ;  /* 0x0000000109037824 */ /* 0x000fe200078e0207 */
[----:B------:R-:W-:Y:S02]  /*9420*/  LEA R27, P1, R6, UR6, 0x1 ;  /* 0x00000006061b7c11 */ /* 0x000fe4000f8208ff */
[----:B------:R-:W-:Y:S02]  /*9430*/  LEA.HI.X R26, R4, UR5, R5, 0x1, P0 ;  /* 0x00000005041a7c11 */ /* 0x000fe400080f0c05 */
[----:B------:R-:W-:Y:S01]  /*9440*/  LEA.HI.X R28, R6, UR7, R3, 0x1, P1 ;  /* 0x00000007061c7c11 */ /* 0x000fe200088f0c03 */
[----:B------:R-:W-:Y:S08]  /*9450*/  @!P2 BRA `(.L_x_598) ;  /* 0x000000000040a947 */ /* 0x000ff00003800000 */
        /* <DEDUP_REMOVED lines=9> */
[----:B------:R-:W-:Y:S02]  /*94f0*/  IMAD.U32 R7, RZ, RZ, UR5 ;  /* 0x00000005ff077e24 */ /* 0x000fe4000f8e00ff */
[----:B------:R-:W-:-:S02]  /*9500*/  IMAD.U32 R11, RZ, RZ, UR7 ;  /* 0x00000007ff0b7e24 */ /* 0x000fc4000f8e00ff */
[----:B------:R-:W-:Y:S02]  /*9510*/  IMAD.MOV.U32 R8, RZ, RZ, 0x70 ;  /* 0x00000070ff087424 */ /* 0x000fe400078e00ff */
[----:B------:R-:W-:Y:S02]  /*9520*/  IMAD.MOV.U32 R12, RZ, RZ, 0x1 ;  /* 0x00000001ff0c7424 */ /* 0x000fe400078e00ff */
[----:B0-2---:R-:W-:-:S07]  /*9530*/  IMAD.MOV.U32 R13, RZ, RZ, RZ ;  /* 0x000000ffff0d7224 */ /* 0x005fce00078e00ff */
[----:B------:R-:W-:-:S07]  /*9540*/  LEPC R20, `(.L_x_598) ;  /* 0x000000001014794e */ /* 0x000fce0000000000 */
[----:B-1----:R-:W-:Y:S05]  /*9550*/  CALL.ABS.NOINC R14 ;  /* 0x000000000e007343 */ /* 0x002fea0003c00000 */
.L_x_598:
[----:B------:R-:W-:Y:S01]  /*9560*/  ULDC.U8 UR4, c[0x0][0x410] ;  /* 0x0001040000047ab9 */ /* 0x000fe20000000000 */
[----:B------:R-:W-:Y:S01]  /*9570*/  BSSY B0, `(.L_x_599) ;  /* 0x000035a000007945 */ /* 0x000fe20003800000 */
[----:B------:R-:W-:Y:S01]  /*9580*/  ISETP.NE.AND P0, PT, RZ, UR4, PT ;  /* 0x00000004ff007c0c */ /* 0x000fe2000bf05270 */
[----:B------:R-:W-:Y:S01]  /*9590*/  IMAD R5, R29, 0x80, R153 ;  /* 0x000000801d057824 */ /* 0x000fe200078e0299 */
[----:B------:R-:W-:-:S11]  /*95a0*/  LEA R21, R196, UR40, 0x1 ;  /* 0x00000028c4157c11 */ /* 0x000fd6000f8e08ff */
[----:B------:R-:W-:Y:S05]  /*95b0*/  @!P0 BRA `(.L_x_600) ;  /* 0x0000001800988947 */ /* 0x000fea0003800000 */
[----:B------:R-:W-:-:S03]  /*95c0*/  UMOV UR4, 0xffffffff ;  /* 0xffffffff00047882 */ /* 0x000fc60000000000 */
[----:B------:R-:W-:Y:S05]  /*95d0*/  BRA.DIV UR4, `(.L_x_601) ;  /* 0x0000013a04047947 */ /* 0x000fea000b800000 */
[----:B------:R0:W1:Y:S04]  /*95e0*/  SHFL.IDX PT, R0, R26, RZ, 0x181f ;  /* 0x00181fff1a007589 */ /* 0x00006800000e0000 */
[----:B------:R0:W3:Y:S04]  /*95f0*/  SHFL.IDX PT, R3, R24, RZ, 0x181f ;  /* 0x00181fff18037589 */ /* 0x0000e800000e0000 */
[----:B------:R0:W4:Y:S04]  /*9600*/  SHFL.IDX PT, R4, R28, RZ, 0x181f ;  /* 0x00181fff1c047589 */ /* 0x00012800000e0000 */
[----:B------:R0:W0:Y:S02]  /*9610*/  SHFL.IDX PT, R14, R27, RZ, 0x181f ;  /* 0x00181fff1b0e7589 */ /* 0x00002400000e0000 */
.L_x_868:
[----:B------:R-:W-:Y:S01]  /*9620*/  ULDC UR4, c[0x0][0x448] ;  /* 0x0001120000047ab9 */ /* 0x000fe20000000800 */
[----:B------:R-:W-:Y:S01]  /*9630*/  BSSY B1, `(.L_x_602) ;  /* 0x000001d000017945 */ /* 0x000fe20003800000 */
[----:B------:R-:W-:Y:S01]  /*9640*/  IMAD R20, R93, UR4, RZ ;  /* 0x000000045d147c24 */ /* 0x000fe2000f8e02ff */
[----:B------:R-:W-:Y:S02]  /*9650*/  CS2R R6, SRZ ;  /* 0x0000000000067805 */ /* 0x000fe4000001ff00 */
[----:B------:R-:W-:Y:S02]  /*9660*/  CS2R R8, SRZ ;  /* 0x0000000000087805 */ /* 0x000fe4000001ff00 */
[----:B------:R-:W-:Y:S02]  /*9670*/  CS2R R10, SRZ ;  /* 0x00000000000a7805 */ /* 0x000fe4000001ff00 */
[----:B--2---:R-:W-:Y:S02]  /*9680*/  CS2R R12, SRZ ;  /* 0x00000000000c7805 */ /* 0x004fe4000001ff00 */
[----:B------:R-:W-:-:S13]  /*9690*/  ISETP.GE.AND P0, PT, R5, R20, PT ;  /* 0x000000140500720c */ /* 0x000fda0003f06270 */
[----:B------:R-:W-:Y:S05]  /*96a0*/  @P0 BRA `(.L_x_603) ;  /* 0x0000000000540947 */ /* 0x000fea0003800000 */
[----:B------:R-:W-:Y:S01]  /*96b0*/  ULDC UR4, c[0x0][0x3f4] ;  /* 0x0000fd0000047ab9 */ /* 0x000fe20000000800 */
[----:B------:R-:W-:Y:S02]  /*96c0*/  CS2R R12, SRZ ;  /* 0x00000000000c7805 */ /* 0x000fe4000001ff00 */
[----:B------:R-:W-:Y:S02]  /*96d0*/  ISETP.GE.AND P4, PT, R18, UR4, PT ;  /* 0x0000000412007c0c */ /* 0x000fe4000bf86270 */
[----:B------:R-:W-:Y:S02]  /*96e0*/  CS2R R8, SRZ ;  /* 0x0000000000087805 */ /* 0x000fe4000001ff00 */
[----:B------:R-:W-:-:S09]  /*96f0*/  ISETP.GE.AND P5, PT, R152, UR4, PT ;  /* 0x0000000498007c0c */ /* 0x000fd2000bfa6270 */
[C---:B------:R-:W-:Y:S01]  /*9700*/  @!P4 IMAD.SHL.U32 R30, R18.reuse, 0x2, RZ ;  /* 0x00000002121ec824 */ /* 0x040fe200078e00ff */
[----:B------:R-:W-:-:S03]  /*9710*/  @!P4 SHF.L.U64.HI R5, R18, 0x1, R19 ;  /* 0x000000011205c819 */ /* 0x000fc60000010213 */
[C---:B---3--:R-:W-:Y:S02]  /*9720*/  @!P5 IADD3 R32, P2, R3.reuse, R220, RZ ;  /* 0x000000dc0320d210 */ /* 0x048fe40007f5e0ff */
[-C--:B0-----:R-:W-:Y:S02]  /*9730*/  @!P4 IADD3 R26, P0, R3, R30.reuse, RZ ;  /* 0x0000001e031ac210 */ /* 0x081fe40007f1e0ff */
[C---:B------:R-:W-:Y:S02]  /*9740*/  @!P4 IADD3 R30, P1, R14.reuse, R30, RZ ;  /* 0x0000001e0e1ec210 */ /* 0x040fe40007f3e0ff */
[----:B------:R-:W-:Y:S02]  /*9750*/  CS2R R10, SRZ ;  /* 0x00000000000a7805 */ /* 0x000fe4000001ff00 */
[----:B------:R-:W-:Y:S02]  /*9760*/  @!P5 IADD3 R14, P3, R14, R220, RZ ;  /* 0x000000dc0e0ed210 */ /* 0x000fe40007f7e0ff */
[----:B------:R-:W-:Y:S01]  /*9770*/  CS2R R6, SRZ ;  /* 0x0000000000067805 */ /* 0x000fe2000001ff00 */
[----:B-1----:R-:W-:-:S02]  /*9780*/  @!P5 IMAD.X R33, R0, 0x1, R219, P2 ;  /* 0x000000010021d824 */ /* 0x002fc400010e06db */
[--C-:B------:R-:W-:Y:S02]  /*9790*/  @!P4 IMAD.X R27, R0, 0x1, R5.reuse, P0 ;  /* 0x00000001001bc824 */ /* 0x100fe400000e0605 */
[C---:B----4-:R-:W-:Y:S01]  /*97a0*/  @!P4 IMAD.X R31, R4.reuse, 0x1, R5, P1 ;  /* 0x00000001041fc824 */ /* 0x050fe200008e0605 */
[----:B------:R2:W5:Y:S01]  /*97b0*/  @!P5 LD.E.64 R12, desc[UR42][R32.64] ;  /* 0x0000002a200cd980 */ /* 0x000562000c101b00 */
[----:B------:R-:W-:-:S03]  /*97c0*/  @!P5 IMAD.X R15, R4, 0x1, R219, P3 ;  /* 0x00000001040fd824 */ /* 0x000fc600018e06db */
[----:B------:R2:W5:Y:S04]  /*97d0*/  @!P4 LD.E.64 R10, desc[UR42][R26.64] ;  /* 0x0000002a1a0ac980 */ /* 0x000568000c101b00 */
[----:B------:R2:W5:Y:S04]  /*97e0*/  @!P5 LD.E.64 R8, desc[UR42][R14.64] ;  /* 0x0000002a0e08d980 */ /* 0x000568000c101b00 */
[----:B------:R2:W5:Y:S02]  /*97f0*/  @!P4 LD.E.64 R6, desc[UR42][R30.64] ;  /* 0x0000002a1e06c980 */ /* 0x000564000c101b00 */
.L_x_603:
[----:B------:R-:W-:Y:S05]  /*9800*/  BSYNC B1 ;  /* 0x0000000000017941 */ /* 0x000fea0003800000 */
.L_x_602:
[----:B------:R-:W-:Y:S01]  /*9810*/  ULEA.HI UR4, UR39, UR39, URZ, 0x1 ;  /* 0x0000002727047291 */ /* 0x000fe2000f8f083f */
[----:B-1----:R-:W-:Y:S01]  /*9820*/  IMAD R0, R29, -0x80, R20 ;  /* 0xffffff801d007824 */ /* 0x002fe200078e0214 */
[----:B---3-5:R-:W-:Y:S01]  /*9830*/  MOV R3, R10 ;  /* 0x0000000a00037202 */ /* 0x028fe20000000f00 */
[--C-:B--2---:R-:W-:Y:S01]  /*9840*/  IMAD.MOV.U32 R15, RZ, RZ, R11.reuse ;  /* 0x000000ffff0f7224 */ /* 0x104fe200078e000b */
[----:B------:R-:W-:Y:S01]  /*9850*/  ULOP3.LUT UR4, UR4, 0xfffffffe, URZ, 0xc0, !UPT ;  /* 0xfffffffe04047892 */ /* 0x000fe2000f8ec03f */
[--C-:B------:R-:W-:Y:S01]  /*9860*/  SHF.R.U64 R30, R10, 0x10, R11.reuse ;  /* 0x000000100a1e7819 */ /* 0x100fe2000000120b */
[----:B------:R-:W-:Y:S01]  /*9870*/  IMAD.MOV.U32 R20, RZ, RZ, R12 ;  /* 0x000000ffff147224 */ /* 0x000fe200078e000c */
[----:B0-----:R-:W-:Y:S01]  /*9880*/  SHF.R.U32.HI R28, RZ, 0x10, R11 ;  /* 0x00000010ff1c7819 */ /* 0x001fe2000001160b */
[----:B------:R-:W-:Y:S01]  /*9890*/  UIADD3 UR4, UR39, -UR4, URZ ;  /* 0x8000000427047290 */ /* 0x000fe2000fffe03f */
[--C-:B------:R-:W-:Y:S01]  /*98a0*/  IMAD.MOV.U32 R24, RZ, RZ, R13.reuse ;  /* 0x000000ffff187224 */ /* 0x100fe200078e000d */
[--C-:B------:R-:W-:Y:S01]  /*98b0*/  SHF.R.U64 R31, R12, 0x10, R13.reuse ;  /* 0x000000100c1f7819 */ /* 0x100fe2000000120d */
[----:B------:R-:W-:Y:S01]  /*98c0*/  BSSY B1, `(.L_x_604) ;  /* 0x0000014000017945 */ /* 0x000fe20003800000 */
[----:B------:R-:W-:Y:S01]  /*98d0*/  SHF.R.U32.HI R29, RZ, 0x10, R13 ;  /* 0x00000010ff1d7819 */ /* 0x000fe2000001160d */
[----:B------:R-:W-:Y:S01]  /*98e0*/  IMAD.MOV.U32 R13, RZ, RZ, R6 ;  /* 0x000000ffff0d7224 */ /* 0x000fe200078e0006 */
[----:B------:R-:W-:Y:S01]  /*98f0*/  VIMNMX R10, R0, 0x80, PT ;  /* 0x00000080000a7848 */ /* 0x000fe20003fe0100 */
[----:B------:R-:W-:Y:S01]  /*9900*/  IMAD.U32 R5, RZ, RZ, UR4 ;  /* 0x00000004ff057e24 */ /* 0x000fe2000f8e00ff */
[--C-:B------:R-:W-:Y:S01]  /*9910*/  SHF.R.U64 R26, R6, 0x10, R7.reuse ;  /* 0x00000010061a7819 */ /* 0x100fe20000001207 */
[--C-:B------:R-:W-:Y:S01]  /*9920*/  IMAD.MOV.U32 R14, RZ, RZ, R7.reuse ;  /* 0x000000ffff0e7224 */ /* 0x100fe200078e0007 */
[----:B------:R-:W-:Y:S01]  /*9930*/  SHF.R.U32.HI R27, RZ, 0x10, R7 ;  /* 0x00000010ff1b7819 */ /* 0x000fe20000011607 */
[--C-:B------:R-:W-:Y:S01]  /*9940*/  IMAD.MOV.U32 R6, RZ, RZ, R9.reuse ;  /* 0x000000ffff067224 */ /* 0x100fe200078e0009 */
[----:B------:R-:W-:Y:S01]  /*9950*/  SHF.L.U32 R5, R5, 0x1f, RZ ;  /* 0x0000001f05057819 */ /* 0x000fe200000006ff */
[----:B----4-:R-:W-:Y:S01]  /*9960*/  IMAD.MOV.U32 R4, RZ, RZ, R8 ;  /* 0x000000ffff047224 */ /* 0x010fe200078e0008 */
[----:B------:R-:W-:-:S02]  /*9970*/  SHF.R.U64 R7, R8, 0x10, R9 ;  /* 0x0000001008077819 */ /* 0x000fc40000001209 */
[----:B------:R-:W0:Y:S01]  /*9980*/  SYNCS.PHASECHK.TRANS64.TRYWAIT P0, [R156+URZ+0x28800], R5 ;  /* 0x028800059c0075a7 */ /* 0x000e22000800017f */
[----:B------:R-:W-:Y:S02]  /*9990*/  PRMT R11, R3, 0x5410, R30 ;  /* 0x00005410030b7816 */ /* 0x000fe4000000001e */
[----:B------:R-:W-:Y:S02]  /*99a0*/  ISETP.GE.AND P1, PT, R153, R10, PT ;  /* 0x0000000a9900720c */ /* 0x000fe40003f26270 */
[----:B------:R-:W-:Y:S02]  /*99b0*/  SHF.R.U32.HI R9, RZ, 0x10, R9 ;  /* 0x00000010ff097819 */ /* 0x000fe40000011609 */
[----:B------:R-:W-:Y:S02]  /*99c0*/  PRMT R12, R15, 0x5410, R28 ;  /* 0x000054100f0c7816 */ /* 0x000fe4000000001c */
[----:B------:R-:W-:Y:S02]  /*99d0*/  PRMT R0, R20, 0x5410, R31 ;  /* 0x0000541014007816 */ /* 0x000fe4000000001f */
[----:B------:R-:W-:Y:S01]  /*99e0*/  PRMT R3, R24, 0x5410, R29 ;  /* 0x0000541018037816 */ /* 0x000fe2000000001d */
[----:B0-----:R-:W-:Y:S06]  /*99f0*/  @!P0 BRA `(.L_x_605) ;  /* 0x00000134006c8947 */ /* 0x001fec0003800000 */
.L_x_869:
[----:B------:R-:W-:Y:S05]  /*9a00*/  BSYNC B1 ;  /* 0x0000000000017941 */ /* 0x000fea0003800000 */
.L_x_604:
[----:B------:R-:W-:Y:S01]  /*9a10*/  BSSY B1, `(.L_x_606) ;  /* 0x0000059000017945 */ /* 0x000fe20003800000 */
[----:B------:R-:W-:Y:S02]  /*9a20*/  PRMT R13, R13, 0x5410, R26 ;  /* 0x000054100d0d7816 */ /* 0x000fe4000000001a */
[----:B------:R-:W-:Y:S02]  /*9a30*/  PRMT R14, R14, 0x5410, R27 ;  /* 0x000054100e0e7816 */ /* 0x000fe4000000001b */
[----:B------:R-:W-:Y:S02]  /*9a40*/  PRMT R8, R4, 0x5410, R7 ;  /* 0x0000541004087816 */ /* 0x000fe40000000007 */
[----:B------:R-:W-:Y:S01]  /*9a50*/  PRMT R9, R6, 0x5410, R9 ;  /* 0x0000541006097816 */ /* 0x000fe20000000009 */
[----:B------:R-:W-:Y:S06]  /*9a60*/  @P1 BRA `(.L_x_607) ;  /* 0x00000004004c1947 */ /* 0x000fec0003800000 */
[----:B0-----:R-:W0:Y:S01]  /*9a70*/  LDC R5, c[0x0][0x3f4] ;  /* 0x0000fd00ff057b82 */ /* 0x001e220000000800 */
[----:B------:R-:W-:Y:S01]  /*9a80*/  BSSY B2, `(.L_x_608) ;  /* 0x000002a000027945 */ /* 0x000fe20003800000 */
[-C--:B0-----:R-:W-:Y:S02]  /*9a90*/  ISETP.GE.AND P0, PT, R18, R5.reuse, PT ;  /* 0x000000051200720c */ /* 0x081fe40003f06270 */
[----:B------:R-:W-:-:S11]  /*9aa0*/  ISETP.GE.AND P1, PT, R152, R5, PT ;  /* 0x000000059800720c */ /* 0x000fd60003f26270 */
[----:B------:R-:W-:Y:S05]  /*9ab0*/  @P0 BRA `(.L_x_609) ;  /* 0x0000000000980947 */ /* 0x000fea0003800000 */
[----:B------:R-:W0:Y:S01]  /*9ac0*/  LDS.128 R4, [R21] ;  /* 0x0000000015047984 */ /* 0x000e220000000c00 */
[C---:B------:R-:W-:Y:S01]  /*9ad0*/  IMAD.U32 R29, R13.reuse, 0x10000, RZ ;  /* 0x000100000d1d7824 */ /* 0x040fe200078e00ff */
[----:B------:R-:W-:Y:S01]  /*9ae0*/  LOP3.LUT R30, R13, 0xffff0000, RZ, 0xc0, !PT ;  /* 0xffff00000d1e7812 */ /* 0x000fe200078ec0ff */
[C---:B------:R-:W-:Y:S01]  /*9af0*/  IMAD.U32 R27, R11.reuse, 0x10000, RZ ;  /* 0x000100000b1b7824 */ /* 0x040fe200078e00ff */
[----:B------:R-:W-:Y:S01]  /*9b00*/  LOP3.LUT R28, R11, 0xffff0000, RZ, 0xc0, !PT ;  /* 0xffff00000b1c7812 */ /* 0x000fe200078ec0ff */
[C---:B0-----:R-:W-:Y:S01]  /*9b10*/  IMAD.U32 R15, R4.reuse, 0x10000, RZ ;  /* 0x00010000040f7824 */ /* 0x041fe200078e00ff */
[----:B------:R-:W-:Y:S01]  /*9b20*/  LOP3.LUT R4, R4, 0xffff0000, RZ, 0xc0, !PT ;  /* 0xffff000004047812 */ /* 0x000fe200078ec0ff */
[C---:B------:R-:W-:Y:S01]  /*9b30*/  IMAD.U32 R20, R5.reuse, 0x10000, RZ ;  /* 0x0001000005147824 */ /* 0x040fe200078e00ff */
[----:B------:R-:W-:Y:S01]  /*9b40*/  LOP3.LUT R5, R5, 0xffff0000, RZ, 0xc0, !PT ;  /* 0xffff000005057812 */ /* 0x000fe200078ec0ff */
[C---:B------:R-:W-:Y:S01]  /*9b50*/  IMAD.U32 R24, R6.reuse, 0x10000, RZ ;  /* 0x0001000006187824 */ /* 0x040fe200078e00ff */
[----:B------:R-:W-:Y:S01]  /*9b60*/  LOP3.LUT R6, R6, 0xffff0000, RZ, 0xc0, !PT ;  /* 0xffff000006067812 */ /* 0x000fe200078ec0ff */
[C---:B------:R-:W-:Y:S01]  /*9b70*/  FMUL.FTZ R32, R4.reuse, R29 ;  /* 0x0000001d04207220 */ /* 0x040fe20000410000 */
[----:B------:R-:W-:Y:S01]  /*9b80*/  FMUL.FTZ R4, R4, R27 ;  /* 0x0000001b04047220 */ /* 0x000fe20000410000 */
[----:B------:R-:W-:-:S02]  /*9b90*/  IMAD.U32 R26, R7, 0x10000, RZ ;  /* 0x00010000071a7824 */ /* 0x000fc400078e00ff */
[----:B------:R-:W-:Y:S01]  /*9ba0*/  FMUL.FTZ R31, R5, R30 ;  /* 0x0000001e051f7220 */ /* 0x000fe20000410000 */
[C---:B------:R-:W-:Y:S01]  /*9bb0*/  FFMA.FTZ R32, R15.reuse, R27, -R32 ;  /* 0x0000001b0f207223 */ /* 0x040fe20000010820 */
[----:B------:R-:W-:Y:S01]  /*9bc0*/  FFMA.FTZ R29, R15, R29, R4 ;  /* 0x0000001d0f1d7223 */ /* 0x000fe20000010004 */
[----:B------:R-:W-:Y:S01]  /*9bd0*/  LOP3.LUT R7, R7, 0xffff0000, RZ, 0xc0, !PT ;  /* 0xffff000007077812 */ /* 0x000fe200078ec0ff */
[-C--:B------:R-:W-:Y:S01]  /*9be0*/  FMUL.FTZ R33, R5, R28.reuse ;  /* 0x0000001c05217220 */ /* 0x080fe20000410000 */
[----:B------:R-:W-:Y:S01]  /*9bf0*/  SHF.L.U32 R15, R14, 0x10, RZ ;  /* 0x000000100e0f7819 */ /* 0x000fe200000006ff */
[----:B------:R-:W-:Y:S01]  /*9c00*/  IMAD.U32 R5, R12, 0x10000, RZ ;  /* 0x000100000c057824 */ /* 0x000fe200078e00ff */
[----:B------:R-:W-:Y:S01]  /*9c10*/  LOP3.LUT R27, R14, 0xffff0000, RZ, 0xc0, !PT ;  /* 0xffff00000e1b7812 */ /* 0x000fe200078ec0ff */
[----:B------:R-:W-:Y:S01]  /*9c20*/  FFMA.FTZ R31, R20, R28, -R31 ;  /* 0x0000001c141f7223 */ /* 0x000fe2000001081f */
[----:B------:R-:W-:Y:S01]  /*9c30*/  LOP3.LUT R4, R12, 0xffff0000, RZ, 0xc0, !PT ;  /* 0xffff00000c047812 */ /* 0x000fe200078ec0ff */
[----:B------:R-:W-:Y:S01]  /*9c40*/  FFMA.FTZ R20, R20, R30, R33 ;  /* 0x0000001e14147223 */ /* 0x000fe20000010021 */
[C---:B------:R-:W-:Y:S01]  /*9c50*/  FMUL.FTZ R33, R6.reuse, R15 ;  /* 0x0000000f06217220 */ /* 0x040fe20000410000 */
[----:B------:R-:W-:Y:S01]  /*9c60*/  FMUL.FTZ R28, R6, R5 ;  /* 0x00000005061c7220 */ /* 0x000fe20000410000 */
[C---:B------:R-:W-:Y:S01]  /*9c70*/  FMUL.FTZ R35, R7.reuse, R27 ;  /* 0x0000001b07237220 */ /* 0x040fe20000410000 */
[-C--:B------:R-:W-:Y:S01]  /*9c80*/  FMUL.FTZ R30, R7, R4.reuse ;  /* 0x00000004071e7220 */ /* 0x080fe20000410000 */
[C---:B------:R-:W-:Y:S01]  /*9c90*/  FFMA.FTZ R6, R24.reuse, R5, -R33 ;  /* 0x0000000518067223 */ /* 0x040fe20000010821 */
[----:B------:R-:W-:Y:S01]  /*9ca0*/  FFMA.FTZ R15, R24, R15, R28 ;  /* 0x0000000f180f7223 */ /* 0x000fe2000001001c */
[C---:B------:R-:W-:Y:S01]  /*9cb0*/  FFMA.FTZ R7, R26.reuse, R4, -R35 ;  /* 0x000000041a077223 */ /* 0x040fe20000010823 */
[----:B------:R-:W-:Y:S01]  /*9cc0*/  FFMA.FTZ R30, R26, R27, R30 ;  /* 0x0000001b1a1e7223 */ /* 0x000fe2000001001e */
[----:B------:R-:W-:-:S02]  /*9cd0*/  F2FP.BF16.F32.PACK_AB R4, R29, R32 ;  /* 0x000000201d04723e */ /* 0x000fc400000010ff */
[----:B------:R-:W-:Y:S02]  /*9ce0*/  F2FP.BF16.F32.PACK_AB R5, R20, R31 ;  /* 0x0000001f1405723e */ /* 0x000fe400000010ff */
[----:B------:R-:W-:Y:S02]  /*9cf0*/  F2FP.BF16.F32.PACK_AB R6, R15, R6 ;  /* 0x000000060f06723e */ /* 0x000fe400000010ff */
[----:B------:R-:W-:-:S05]  /*9d00*/  F2FP.BF16.F32.PACK_AB R7, R30, R7 ;  /* 0x000000071e07723e */ /* 0x000fca00000010ff */
[----:B------:R0:W-:Y:S02]  /*9d10*/  STS.128 [R21], R4 ;  /* 0x0000000415007388 */ /* 0x0001e40000000c00 */
.L_x_609:
[----:B------:R-:W-:Y:S05]  /*9d20*/  BSYNC B2 ;  /* 0x0000000000027941 */ /* 0x000fea0003800000 */
.L_x_608:
[----:B------:R-:W-:Y:S05]  /*9d30*/  @P1 BRA `(.L_x_607) ;  /* 0x0000000000981947 */ /* 0x000fea0003800000 */
[----:B0-----:R-:W0:Y:S01]  /*9d40*/  LDS.128 R4, [R21+0x4000] ;  /* 0x0040000015047984 */ /* 0x001e220000000c00 */
        /* <DEDUP_REMOVED lines=18> */
[C---:B------:R-:W-:Y:S01]  /*9e70*/  LOP3.LUT R27, R9.reuse, 0xffff0000, RZ, 0xc0, !PT ;  /* 0xffff0000091b7812 */ /* 0x040fe200078ec0ff */
[----:B------:R-:W-:Y:S01]  /*9e80*/  IMAD.U32 R15, R9, 0x10000, RZ ;  /* 0x00010000090f7824 */ /* 0x000fe200078e00ff */
[C---:B------:R-:W-:Y:S01]  /*9e90*/  LOP3.LUT R4, R3.reuse, 0xffff0000, RZ, 0xc0, !PT ;  /* 0xffff000003047812 */ /* 0x040fe200078ec0ff */
[----:B------:R-:W-:Y:S02]  /*9ea0*/  IMAD.U32 R5, R3, 0x10000, RZ ;  /* 0x0001000003057824 */ /* 0x000fe400078e00ff */
[C---:B------:R-:W-:Y:S01]  /*9eb0*/  FFMA.FTZ R31, R20.reuse, R28, -R31 ;  /* 0x0000001c141f7223 */ /* 0x040fe2000001081f */
        /* <DEDUP_REMOVED lines=13> */
[----:B------:R1:W-:Y:S02]  /*9f90*/  STS.128 [R21+0x4000], R4 ;  /* 0x0040000415007388 */ /* 0x0003e40000000c00 */
.L_x_607:
[----:B------:R-:W-:Y:S05]  /*9fa0*/  BSYNC B1 ;  /* 0x0000000000017941 */ /* 0x000fea0003800000 */
.L_x_606:
[----:B01----:R-:W-:Y:S01]  /*9fb0*/  VIADD R4, R153, 0x20 ;  /* 0x0000002099047836 */ /* 0x003fe20000000000 */
[----:B------:R-:W-:Y:S04]  /*9fc0*/  BSSY B1, `(.L_x_610) ;  /* 0x0000056000017945 */ /* 0x000fe80003800000 */
[----:B------:R-:W-:-:S13]  /*9fd0*/  ISETP.GE.AND P0, PT, R4, R10, PT ;  /* 0x0000000a0400720c */ /* 0x000fda0003f06270 */
[----:B------:R-:W-:Y:S05]  /*9fe0*/  @P0 BRA `(.L_x_611) ;  /* 0x00000004004c0947 */ /* 0x000fea0003800000 */
[----:B------:R-:W0:Y:S01]  /*9ff0*/  LDC R5, c[0x0][0x3f4] ;  /* 0x0000fd00ff057b82 */ /* 0x000e220000000800 */
[----:B------:R-:W-:Y:S01]  /*a000*/  BSSY B2, `(.L_x_612) ;  /* 0x000002a000027945 */ /* 0x000fe20003800000 */
[-C--:B0-----:R-:W-:Y:S02]  /*a010*/  ISETP.GE.AND P0, PT, R18, R5.reuse, PT ;  /* 0x000000051200720c */ /* 0x081fe40003f06270 */
[----:B------:R-:W-:-:S11]  /*a020*/  ISETP.GE.AND P1, PT, R152, R5, PT ;  /* 0x000000059800720c */ /* 0x000fd60003f26270 */
[----:B------:R-:W-:Y:S05]  /*a030*/  @P0 BRA `(.L_x_613) ;  /* 0x0000000000980947 */ /* 0x000fea0003800000 */
[----:B------:R-:W0:Y:S01]  /*a040*/  LDS.128 R4, [R21+0x1000] ;  /* 0x0010000015047984 */ /* 0x000e220000000c00 */
[----:B------:R-:W-:Y:S01]  /*a050*/  SHF.L.U32 R31, R13, 0x10, RZ ;  /* 0x000000100d1f7819 */ /* 0x000fe200000006ff */
[----:B------:R-:W-:Y:S01]  /*a060*/  IMAD.U32 R29, R11, 0x10000, RZ ;  /* 0x000100000b1d7824 */ /* 0x000fe200078e00ff */
[----:B------:R-:W-:Y:S02]  /*a070*/  LOP3.LUT R34, R13, 0xffff0000, RZ, 0xc0, !PT ;  /* 0xffff00000d227812 */ /* 0x000fe400078ec0ff */
[----:B------:R-:W-:Y:S02]  /*a080*/  LOP3.LUT R32, R11, 0xffff0000, RZ, 0xc0, !PT ;  /* 0xffff00000b207812 */ /* 0x000fe400078ec0ff */
[----:B------:R-:W-:Y:S01]  /*a090*/  LOP3.LUT R36, R14, 0xffff0000, RZ, 0xc0, !PT ;  /* 0xffff00000e247812 */ /* 0x000fe200078ec0ff */
[C---:B0-----:R-:W-:Y:S01]  /*a0a0*/  IMAD.U32 R15, R4.reuse, 0x10000, RZ ;  /* 0x00010000040f7824 */ /* 0x041fe200078e00ff */
[----:B------:R-:W-:Y:S01]  /*a0b0*/  LOP3.LUT R4, R4, 0xffff0000, RZ, 0xc0, !PT ;  /* 0xffff000004047812 */ /* 0x000fe200078ec0ff */
[C---:B------:R-:W-:Y:S01]  /*a0c0*/  IMAD.U32 R20, R5.reuse, 0x10000, RZ ;  /* 0x0001000005147824 */ /* 0x040fe200078e00ff */
[----:B------:R-:W-:Y:S01]  /*a0d0*/  LOP3.LUT R5, R5, 0xffff0000, RZ, 0xc0, !PT ;  /* 0xffff000005057812 */ /* 0x000fe200078ec0ff */
[C---:B------:R-:W-:Y:S01]  /*a0e0*/  IMAD.U32 R26, R7.reuse, 0x10000, RZ ;  /* 0x00010000071a7824 */ /* 0x040fe200078e00ff */
[----:B------:R-:W-:Y:S01]  /*a0f0*/  LOP3.LUT R7, R7, 0xffff0000, RZ, 0xc0, !PT ;  /* 0xffff000007077812 */ /* 0x000fe200078ec0ff */
[-C--:B------:R-:W-:Y:S01]  /*a100*/  FMUL.FTZ R28, R31, R4.reuse ;  /* 0x000000041f1c7220 */ /* 0x080fe20000410000 */
[----:B------:R-:W-:Y:S01]  /*a110*/  FMUL.FTZ R30, R29, R4 ;  /* 0x000000041d1e7220 */ /* 0x000fe20000410000 */
[----:B------:R-:W-:Y:S01]  /*a120*/  FMUL.FTZ R27, R34, R5 ;  /* 0x00000005221b7220 */ /* 0x000fe20000410000 */
[----:B------:R-:W-:-:S02]  /*a130*/  IMAD.U32 R24, R6, 0x10000, RZ ;  /* 0x0001000006187824 */ /* 0x000fc400078e00ff */
[-C--:B------:R-:W-:Y:S01]  /*a140*/  FFMA.FTZ R4, R29, R15.reuse, -R28 ;  /* 0x0000000f1d047223 */ /* 0x080fe2000001081c */
[----:B------:R-:W-:Y:S01]  /*a150*/  FFMA.FTZ R15, R31, R15, R30 ;  /* 0x0000000f1f0f7223 */ /* 0x000fe2000001001e */
[----:B------:R-:W-:Y:S01]  /*a160*/  FMUL.FTZ R29, R32, R5 ;  /* 0x00000005201d7220 */ /* 0x000fe20000410000 */
[----:B------:R-:W-:Y:S01]  /*a170*/  LOP3.LUT R6, R6, 0xffff0000, RZ, 0xc0, !PT ;  /* 0xffff000006067812 */ /* 0x000fe200078ec0ff */
[-C--:B------:R-:W-:Y:S01]  /*a180*/  FFMA.FTZ R5, R32, R20.reuse, -R27 ;  /* 0x0000001420057223 */ /* 0x080fe2000001081b */
[----:B------:R-:W-:Y:S01]  /*a190*/  LOP3.LUT R30, R12, 0xffff0000, RZ, 0xc0, !PT ;  /* 0xffff00000c1e7812 */ /* 0x000fe200078ec0ff */
[----:B------:R-:W-:Y:S02]  /*a1a0*/  IMAD.U32 R32, R14, 0x10000, RZ ;  /* 0x000100000e207824 */ /* 0x000fe400078e00ff */
[----:B------:R-:W-:Y:S01]  /*a1b0*/  FFMA.FTZ R20, R34, R20, R29 ;  /* 0x0000001422147223 */ /* 0x000fe2000001001d */
[----:B------:R-:W-:Y:S02]  /*a1c0*/  IMAD.U32 R28, R12, 0x10000, RZ ;  /* 0x000100000c1c7824 */ /* 0x000fe400078e00ff */
[-C--:B------:R-:W-:Y:S01]  /*a1d0*/  FMUL.FTZ R31, R36, R7.reuse ;  /* 0x00000007241f7220 */ /* 0x080fe20000410000 */
[-C--:B------:R-:W-:Y:S01]  /*a1e0*/  FMUL.FTZ R27, R32, R6.reuse ;  /* 0x00000006201b7220 */ /* 0x080fe20000410000 */
[----:B------:R-:W-:Y:S01]  /*a1f0*/  FMUL.FTZ R33, R30, R7 ;  /* 0x000000071e217220 */ /* 0x000fe20000410000 */
[----:B------:R-:W-:Y:S01]  /*a200*/  FMUL.FTZ R29, R28, R6 ;  /* 0x000000061c1d7220 */ /* 0x000fe20000410000 */
[----:B------:R-:W-:Y:S01]  /*a210*/  FFMA.FTZ R7, R30, R26, -R31 ;  /* 0x0000001a1e077223 */ /* 0x000fe2000001081f */
[----:B------:R-:W-:Y:S01]  /*a220*/  FFMA.FTZ R6, R28, R24, -R27 ;  /* 0x000000181c067223 */ /* 0x000fe2000001081b */
[----:B------:R-:W-:Y:S01]  /*a230*/  FFMA.FTZ R26, R36, R26, R33 ;  /* 0x0000001a241a7223 */ /* 0x000fe20000010021 */
[----:B------:R-:W-:Y:S01]  /*a240*/  FFMA.FTZ R29, R32, R24, R29 ;  /* 0x00000018201d7223 */ /* 0x000fe2000001001d */
[----:B------:R-:W-:-:S02]  /*a250*/  F2FP.BF16.F32.PACK_AB R4, R15, R4 ;  /* 0x000000040f04723e */ /* 0x000fc400000010ff */
[----:B------:R-:W-:Y:S02]  /*a260*/  F2FP.BF16.F32.PACK_AB R5, R20, R5 ;  /* 0x000000051405723e */ /* 0x000fe400000010ff */
[----:B------:R-:W-:Y:S02]  /*a270*/  F2FP.BF16.F32.PACK_AB R6, R29, R6 ;  /* 0x000000061d06723e */ /* 0x000fe400000010ff */
[----:B------:R-:W-:-:S05]  /*a280*/  F2FP.BF16.F32.PACK_AB R7, R26, R7 ;  /* 0x000000071a07723e */ /* 0x000fca00000010ff */
[----:B------:R0:W-:Y:S02]  /*a290*/  STS.128 [R21+0x1000], R4 ;  /* 0x0010000415007388 */ /* 0x0001e40000000c00 */
.L_x_613:
[----:B------:R-:W-:Y:S05]  /*a2a0*/  BSYNC B2 ;  /* 0x0000000000027941 */ /* 0x000fea0003800000 */
.L_x_612:
[----:B------:R-:W-:Y:S05]  /*a2b0*/  @P1 BRA `(.L_x_611) ;  /* 0x0000000000981947 */ /* 0x000fea0003800000 */
[----:B0-----:R-:W0:Y:S01]  /*a2c0*/  LDS.128 R4, [R21+0x5000] ;  /* 0x0050000015047984 */ /* 0x001e220000000c00 */
[C---:B------:R-:W-:Y:S01]  /*a2d0*/  IMAD.U32 R31, R8.reuse, 0x10000, RZ ;  /* 0x00010000081f7824 */ /* 0x040fe200078e00ff */
[----:B------:R-:W-:Y:S01]  /*a2e0*/  LOP3.LUT R34, R8, 0xffff0000, RZ, 0xc0, !PT ;  /* 0xffff000008227812 */ /* 0x000fe200078ec0ff */
[C---:B------:R-:W-:Y:S01]  /*a2f0*/  IMAD.U32 R29, R0.reuse, 0x10000, RZ ;  /* 0x00010000001d7824 */ /* 0x040fe200078e00ff */
        /* <DEDUP_REMOVED lines=34> */
.L_x_611:
[----:B------:R-:W-:Y:S05]  /*a520*/  BSYNC B1 ;  /* 0x0000000000017941 */ /* 0x000fea0003800000 */
.L_x_610:
        /* <DEDUP_REMOVED lines=10> */
[C---:B------:R-:W-:Y:S01]  /*a5d0*/  IMAD.U32 R31, R13.reuse, 0x10000, RZ ;  /* 0x000100000d1f7824 */ /* 0x040fe200078e00ff */
[----:B------:R-:W-:Y:S01]  /*a5e0*/  LOP3.LUT R34, R13, 0xffff0000, RZ, 0xc0, !PT ;  /* 0xffff00000d227812 */ /* 0x000fe200078ec0ff */
[C---:B------:R-:W-:Y:S01]  /*a5f0*/  IMAD.U32 R29, R11.reuse, 0x10000, RZ ;  /* 0x000100000b1d7824 */ /* 0x040fe200078e00ff */
[----:B------:R-:W-:Y:S02]  /*a600*/  LOP3.LUT R32, R11, 0xffff0000, RZ, 0xc0, !PT ;  /* 0xffff00000b207812 */ /* 0x000fe400078ec0ff */
[----:B------:R-:W-:Y:S02]  /*a610*/  LOP3.LUT R36, R14, 0xffff0000, RZ, 0xc0, !PT ;  /* 0xffff00000e247812 */ /* 0x000fe400078ec0ff */
[C---:B0-----:R-:W-:Y:S01]  /*a620*/  SHF.L.U32 R15, R4.reuse, 0x10, RZ ;  /* 0x00000010040f7819 */ /* 0x041fe200000006ff */
[----:B------:R-:W-:Y:S01]  /*a630*/  IMAD.U32 R20, R5, 0x10000, RZ ;  /* 0x0001000005147824 */ /* 0x000fe200078e00ff */
[----:B------:R-:W-:Y:S01]  /*a640*/  LOP3.LUT R4, R4, 0xffff0000, RZ, 0xc0, !PT ;  /* 0xffff000004047812 */ /* 0x000fe200078ec0ff */
[----:B------:R-:W-:Y:S01]  /*a650*/  IMAD.U32 R26, R7, 0x10000, RZ ;  /* 0x00010000071a7824 */ /* 0x000fe200078e00ff */
[----:B------:R-:W-:Y:S01]  /*a660*/  LOP3.LUT R5, R5, 0xffff0000, RZ, 0xc0, !PT ;  /* 0xffff000005057812 */ /* 0x000fe200078ec0ff */
[----:B------:R-:W-:Y:S01]  /*a670*/  IMAD.U32 R24, R6, 0x10000, RZ ;  /* 0x0001000006187824 */ /* 0x000fe200078e00ff */
[----:B------:R-:W-:Y:S01]  /*a680*/  LOP3.LUT R7, R7, 0xffff0000, RZ, 0xc0, !PT ;  /* 0xffff000007077812 */ /* 0x000fe200078ec0ff */
[-C--:B------:R-:W-:Y:S01]  /*a690*/  FMUL.FTZ R28, R31, R4.reuse ;  /* 0x000000041f1c7220 */ /* 0x080fe20000410000 */
[C---:B------:R-:W-:Y:S01]  /*a6a0*/  FMUL.FTZ R30, R29.reuse, R4 ;  /* 0x000000041d1e7220 */ /* 0x040fe20000410000 */
[----:B------:R-:W-:Y:S01]  /*a6b0*/  FMUL.FTZ R27, R34, R5 ;  /* 0x00000005221b7220 */ /* 0x000fe20000410000 */
[----:B------:R-:W-:Y:S01]  /*a6c0*/  LOP3.LUT R6, R6, 0xffff0000, RZ, 0xc0, !PT ;  /* 0xffff000006067812 */ /* 0x000fe200078ec0ff */
[-C--:B------:R-:W-:Y:S01]  /*a6d0*/  FFMA.FTZ R4, R29, R15.reuse, -R28 ;  /* 0x0000000f1d047223 */ /* 0x080fe2000001081c */
[----:B------:R-:W-:Y:S01]  /*a6e0*/  FFMA.FTZ R15, R31, R15, R30 ;  /* 0x0000000f1f0f7223 */ /* 0x000fe2000001001e */
[C---:B------:R-:W-:Y:S01]  /*a6f0*/  FMUL.FTZ R29, R32.reuse, R5 ;  /* 0x00000005201d7220 */ /* 0x040fe20000410000 */
[----:B------:R-:W-:Y:S01]  /*a700*/  FFMA.FTZ R5, R32, R20, -R27 ;  /* 0x0000001420057223 */ /* 0x000fe2000001081b */
[----:B------:R-:W-:Y:S01]  /*a710*/  LOP3.LUT R30, R12, 0xffff0000, RZ, 0xc0, !PT ;  /* 0xffff00000c1e7812 */ /* 0x000fe200078ec0ff */
[----:B------:R-:W-:-:S02]  /*a720*/  IMAD.U32 R32, R14, 0x10000, RZ ;  /* 0x000100000e207824 */ /* 0x000fc400078e00ff */
        /* <DEDUP_REMOVED lines=15> */
.L_x_617:
[----:B------:R-:W-:Y:S05]  /*a820*/  BSYNC B2 ;  /* 0x0000000000027941 */ /* 0x000fea0003800000 */
.L_x_616:
        /* <DEDUP_REMOVED lines=17> */
[----:B------:R-:W-:Y:S01]  /*a940*/  FFMA.FTZ R4, R29, R15, -R28 ;  /* 0x0000000f1d047223 */ /* 0x000fe2000001081c */
[C---:B------:R-:W-:Y:S01]  /*a950*/  FMUL.FTZ R29, R32.reuse, R5 ;  /* 0x00000005201d7220 */ /* 0x040fe20000410000 */
[----:B------:R-:W-:Y:S01]  /*a960*/  FFMA.FTZ R15, R31, R15, R30 ;  /* 0x0000000f1f0f7223 */ /* 0x000fe2000001001e */
[-C--:B------:R-:W-:Y:S01]  /*a970*/  FFMA.FTZ R5, R32, R20.reuse, -R27 ;  /* 0x0000001420057223 */ /* 0x080fe2000001081b */
[----:B------:R-:W-:Y:S01]  /*a980*/  LOP3.LUT R6, R6, 0xffff0000, RZ, 0xc0, !PT ;  /* 0xffff000006067812 */ /* 0x000fe200078ec0ff */
[----:B------:R-:W-:Y:S01]  /*a990*/  IMAD.U32 R28, R3, 0x10000, RZ ;  /* 0x00010000031c7824 */ /* 0x000fe200078e00ff */
[----:B------:R-:W-:Y:S01]  /*a9a0*/  SHF.L.U32 R32, R9, 0x10, RZ ;  /* 0x0000001009207819 */ /* 0x000fe200000006ff */
[----:B------:R-:W-:Y:S01]  /*a9b0*/  FFMA.FTZ R20, R34, R20, R29 ;  /* 0x0000001422147223 */ /* 0x000fe2000001001d */
[----:B------:R-:W-:Y:S01]  /*a9c0*/  LOP3.LUT R30, R3, 0xffff0000, RZ, 0xc0, !PT ;  /* 0xffff0000031e7812 */ /* 0x000fe200078ec0ff */
[-C--:B------:R-:W-:Y:S01]  /*a9d0*/  FMUL.FTZ R31, R36, R7.reuse ;  /* 0x00000007241f7220 */ /* 0x080fe20000410000 */
[-C--:B------:R-:W-:Y:S01]  /*a9e0*/  FMUL.FTZ R29, R28, R6.reuse ;  /* 0x000000061c1d7220 */ /* 0x080fe20000410000 */
[----:B------:R-:W-:Y:S01]  /*a9f0*/  FMUL.FTZ R27, R32, R6 ;  /* 0x00000006201b7220 */ /* 0x000fe20000410000 */
[----:B------:R-:W-:Y:S01]  /*aa00*/  F2FP.BF16.F32.PACK_AB R4, R15, R4 ;  /* 0x000000040f04723e */ /* 0x000fe200000010ff */
[C---:B------:R-:W-:Y:S01]  /*aa10*/  FMUL.FTZ R33, R30.reuse, R7 ;  /* 0x000000071e217220 */ /* 0x040fe20000410000 */
[----:B------:R-:W-:Y:S01]  /*aa20*/  FFMA.FTZ R7, R30, R26, -R31 ;  /* 0x0000001a1e077223 */ /* 0x000fe2000001081f */
[-C--:B------:R-:W-:Y:S01]  /*aa30*/  FFMA.FTZ R6, R28, R24.reuse, -R27 ;  /* 0x000000181c067223 */ /* 0x080fe2000001081b */
[----:B------:R-:W-:Y:S01]  /*aa40*/  FFMA.FTZ R29, R32, R24, R29 ;  /* 0x00000018201d7223 */ /* 0x000fe2000001001d */
[----:B------:R-:W-:Y:S01]  /*aa50*/  FFMA.FTZ R26, R36, R26, R33 ;  /* 0x0000001a241a7223 */ /* 0x000fe20000010021 */
[----:B------:R-:W-:-:S03]  /*aa60*/  F2FP.BF16.F32.PACK_AB R5, R20, R5 ;  /* 0x000000051405723e */ /* 0x000fc600000010ff */
[----:B------:R-:W-:Y:S02]  /*aa70*/  F2FP.BF16.F32.PACK_AB R6, R29, R6 ;  /* 0x000000061d06723e */ /* 0x000fe400000010ff */
[----:B------:R-:W-:-:S05]  /*aa80*/  F2FP.BF16.F32.PACK_AB R7, R26, R7 ;  /* 0x000000071a07723e */ /* 0x000fca00000010ff */
[----:B------:R1:W-:Y:S02]  /*aa90*/  STS.128 [R21+0x6000], R4 ;  /* 0x0060000415007388 */ /* 0x0003e40000000c00 */
.L_x_615:
[----:B------:R-:W-:Y:S05]  /*aaa0*/  BSYNC B1 ;  /* 0x0000000000017941 */ /* 0x000fea0003800000 */
.L_x_614:
[----:B01----:R-:W-:-:S05]  /*aab0*/  VIADD R4, R153, 0x60 ;  /* 0x0000006099047836 */ /* 0x003fca0000000000 */
        /* <DEDUP_REMOVED lines=8> */
[----:B------:R-:W-:Y:S01]  /*ab40*/  IMAD.U32 R24, R11, 0x10000, RZ ;  /* 0x000100000b187824 */ /* 0x000fe200078e00ff */
[C---:B------:R-:W-:Y:S01]  /*ab50*/  LOP3.LUT R33, R13.reuse, 0xffff0000, RZ, 0xc0, !PT ;  /* 0xffff00000d217812 */ /* 0x040fe200078ec0ff */
[----:B------:R-:W-:Y:S01]  /*ab60*/  IMAD.U32 R26, R13, 0x10000, RZ ;  /* 0x000100000d1a7824 */ /* 0x000fe200078e00ff */
        /* <DEDUP_REMOVED lines=15> */
[C---:B------:R-:W-:Y:S01]  /*ac60*/  FMUL.FTZ R10, R31.reuse, R5 ;  /* 0x000000051f0a7220 */ /* 0x040fe20000410000 */
[-C--:B------:R-:W-:Y:S01]  /*ac70*/  FFMA.FTZ R5, R31, R15.reuse, -R20 ;  /* 0x0000000f1f057223 */ /* 0x080fe20000010814 */
[----:B------:R-:W-:Y:S01]  /*ac80*/  LOP3.LUT R7, R7, 0xffff0000, RZ, 0xc0, !PT ;  /* 0xffff000007077812 */ /* 0x000fe200078ec0ff */
[C---:B------:R-:W-:Y:S01]  /*ac90*/  IMAD.U32 R27, R12.reuse, 0x10000, RZ ;  /* 0x000100000c1b7824 */ /* 0x040fe200078e00ff */
[----:B------:R-:W-:Y:S01]  /*aca0*/  LOP3.LUT R31, R12, 0xffff0000, RZ, 0xc0, !PT ;  /* 0xffff00000c1f7812 */ /* 0x000fe200078ec0ff */
[-C--:B------:R-:W-:Y:S01]  /*acb0*/  FMUL.FTZ R12, R35, R6.reuse ;  /* 0x00000006230c7220 */ /* 0x080fe20000410000 */
[----:B------:R-:W-:Y:S01]  /*acc0*/  FFMA.FTZ R10, R33, R15, R10 ;  /* 0x0000000f210a7223 */ /* 0x000fe2000001000a */
[----:B------:R-:W-:Y:S01]  /*acd0*/  FMUL.FTZ R14, R27, R6 ;  /* 0x000000061b0e7220 */ /* 0x000fe20000410000 */
[-C--:B------:R-:W-:Y:S01]  /*ace0*/  FMUL.FTZ R20, R37, R7.reuse ;  /* 0x0000000725147220 */ /* 0x080fe20000410000 */
[----:B------:R-:W-:Y:S01]  /*acf0*/  FMUL.FTZ R24, R31, R7 ;  /* 0x000000071f187220 */ /* 0x000fe20000410000 */
[-C--:B------:R-:W-:Y:S01]  /*ad00*/  FFMA.FTZ R6, R27, R11.reuse, -R12 ;  /* 0x0000000b1b067223 */ /* 0x080fe2000001080c */
[----:B------:R-:W-:Y:S01]  /*ad10*/  FFMA.FTZ R11, R35, R11, R14 ;  /* 0x0000000b230b7223 */ /* 0x000fe2000001000e */
[-C--:B------:R-:W-:Y:S01]  /*ad20*/  FFMA.FTZ R7, R31, R13.reuse, -R20 ;  /* 0x0000000d1f077223 */ /* 0x080fe20000010814 */
[----:B------:R-:W-:Y:S01]  /*ad30*/  FFMA.FTZ R24, R37, R13, R24 ;  /* 0x0000000d25187223 */ /* 0x000fe20000010018 */
[----:B------:R-:W-:-:S02]  /*ad40*/  F2FP.BF16.F32.PACK_AB R4, R29, R4 ;  /* 0x000000041d04723e */ /* 0x000fc400000010ff */
[----:B------:R-:W-:Y:S02]  /*ad50*/  F2FP.BF16.F32.PACK_AB R5, R10, R5 ;  /* 0x000000050a05723e */ /* 0x000fe400000010ff */
[----:B------:R-:W-:Y:S02]  /*ad60*/  F2FP.BF16.F32.PACK_AB R6, R11, R6 ;  /* 0x000000060b06723e */ /* 0x000fe400000010ff */
[----:B------:R-:W-:-:S05]  /*ad70*/  F2FP.BF16.F32.PACK_AB R7, R24, R7 ;  /* 0x000000071807723e */ /* 0x000fca00000010ff */
[----:B------:R0:W-:Y:S02]  /*ad80*/  STS.128 [R21+0x3000], R4 ;  /* 0x0030000415007388 */ /* 0x0001e40000000c00 */
.L_x_620:
[----:B------:R-:W-:Y:S05]  /*ad90*/  BSYNC B1 ;  /* 0x0000000000017941 */ /* 0x000fea0003800000 */
.L_x_619:
[----:B------:R-:W-:Y:S05]  /*ada0*/  @P1 BRA `(.L_x_618) ;  /* 0x0000001c00581947 */ /* 0x000fea0003800000 */
[----:B0-----:R-:W0:Y:S01]  /*adb0*/  LDS.128 R4, [R21+0x7000] ;  /* 0x0070000015047984 */ /* 0x001e220000000c00 */
        /* <DEDUP_REMOVED lines=36> */
[----:B------:R1:W-:Y:S01]  /*b000*/  STS.128 [R21+0x7000], R4 ;  /* 0x0070000415007388 */ /* 0x0003e20000000c00 */
[----:B------:R-:W-:Y:S05]  /*b010*/  BRA `(.L_x_618) ;  /* 0x0000001800bc7947 */ /* 0x000fea0003800000 */
.L_x_600:
[----:B------:R-:W-:-:S03]  /*b020*/  UMOV UR4, 0xffffffff ;  /* 0xffffffff00047882 */ /* 0x000fc60000000000 */
[----:B------:R-:W-:Y:S05]  /*b030*/  BRA.DIV UR4, `(.L_x_621) ;  /* 0x0000011e04f07947 */ /* 0x000fea000b800000 */
[----:B------:R0:W1:Y:S04]  /*b040*/  SHFL.IDX PT, R0, R26, RZ, 0x181f ;  /* 0x00181fff1a007589 */ /* 0x00006800000e0000 */
[----:B------:R0:W3:Y:S04]  /*b050*/  SHFL.IDX PT, R3, R24, RZ, 0x181f ;  /* 0x00181fff18037589 */ /* 0x0000e800000e0000 */
[----:B------:R0:W4:Y:S04]  /*b060*/  SHFL.IDX PT, R20, R28, RZ, 0x181f ;  /* 0x00181fff1c147589 */ /* 0x00012800000e0000 */
[----:B------:R0:W0:Y:S02]  /*b070*/  SHFL.IDX PT, R14, R27, RZ, 0x181f ;  /* 0x00181fff1b0e7589 */ /* 0x00002400000e0000 */
.L_x_875:
[----:B------:R-:W-:Y:S01]  /*b080*/  ULDC UR4, c[0x0][0x448] ;  /* 0x0001120000047ab9 */ /* 0x000fe20000000800 */
[----:B------:R-:W-:Y:S01]  /*b090*/  BSSY B1, `(.L_x_622) ;  /* 0x0000014000017945 */ /* 0x000fe20003800000 */
[----:B0-----:R-:W-:Y:S01]  /*b0a0*/  IMAD R24, R93, UR4, RZ ;  /* 0x000000045d187c24 */ /* 0x001fe2000f8e02ff */
[----:B------:R-:W-:Y:S02]  /*b0b0*/  CS2R R8, SRZ ;  /* 0x0000000000087805 */ /* 0x000fe4000001ff00 */
[----:B------:R-:W-:Y:S02]  /*b0c0*/  CS2R R6, SRZ ;  /* 0x0000000000067805 */ /* 0x000fe4000001ff00 */
[----:B------:R-:W-:Y:S02]  /*b0d0*/  CS2R R10, SRZ ;  /* 0x00000000000a7805 */ /* 0x000fe4000001ff00 */
[----:B------:R-:W-:Y:S02]  /*b0e0*/  ISETP.GE.AND P0, PT, R5, R24, PT ;  /* 0x000000180500720c */ /* 0x000fe40003f06270 */
[----:B------:R-:W-:-:S11]  /*b0f0*/  CS2R R4, SRZ ;  /* 0x0000000000047805 */ /* 0x000fd6000001ff00 */
[----:B------:R-:W-:Y:S05]  /*b100*/  @P0 BRA `(.L_x_623) ;  /* 0x0000000000300947 */ /* 0x000fea0003800000 */
[----:B------:R-:W-:Y:S01]  /*b110*/  ULDC UR4, c[0x0][0x3f4] ;  /* 0x0000fd0000047ab9 */ /* 0x000fe20000000800 */
[C---:B------:R-:W-:Y:S01]  /*b120*/  IMAD.SHL.U32 R15, R16.reuse, 0x2, RZ ;  /* 0x00000002100f7824 */ /* 0x040fe200078e00ff */
[C---:B------:R-:W-:Y:S02]  /*b130*/  ISETP.GE.AND P2, PT, R16.reuse, UR4, PT ;  /* 0x0000000410007c0c */ /* 0x040fe4000bf46270 */
[----:B------:R-:W-:Y:S02]  /*b140*/  SHF.L.U64.HI R9, R16, 0x1, R17 ;  /* 0x0000000110097819 */ /* 0x000fe40000010211 */
[-C--:B---3--:R-:W-:Y:S02]  /*b150*/  IADD3 R12, P0, R3, R15.reuse, RZ ;  /* 0x0000000f030c7210 */ /* 0x088fe40007f1e0ff */
[----:B------:R-:W-:-:S03]  /*b160*/  IADD3 R14, P1, R14, R15, RZ ;  /* 0x0000000f0e0e7210 */ /* 0x000fc60007f3e0ff */
[--C-:B-12---:R-:W-:Y:S02]  /*b170*/  IMAD.X R13, R0, 0x1, R9.reuse, P0 ;  /* 0x00000001000d7824 */ /* 0x106fe400000e0609 */
[----:B----4-:R-:W-:Y:S01]  /*b180*/  IMAD.X R15, R20, 0x1, R9, P1 ;  /* 0x00000001140f7824 */ /* 0x010fe200008e0609 */
[----:B------:R-:W-:Y:S01]  /*b190*/  CS2R R8, SRZ ;  /* 0x0000000000087805 */ /* 0x000fe2000001ff00 */
[----:B------:R-:W-:Y:S06]  /*b1a0*/  @P2 BRA `(.L_x_623) ;  /* 0x0000000000082947 */ /* 0x000fec0003800000 */
[----:B------:R0:W5:Y:S04]  /*b1b0*/  LD.E.128 R4, desc[UR42][R12.64] ;  /* 0x0000002a0c047980 */ /* 0x000168000c101d00 */
[----:B------:R0:W5:Y:S02]  /*b1c0*/  LD.E.128 R8, desc[UR42][R14.64] ;  /* 0x0000002a0e087980 */ /* 0x000164000c101d00 */
.L_x_623:
[----:B------:R-:W-:Y:S05]  /*b1d0*/  BSYNC B1 ;  /* 0x0000000000017941 */ /* 0x000fea0003800000 */
.L_x_622:
[----:B------:R-:W-:Y:S01]  /*b1e0*/  ULEA.HI UR4, UR39, UR39, URZ, 0x1 ;  /* 0x0000002727047291 */ /* 0x000fe2000f8f083f */
[----:B-1----:R-:W1:Y:S01]  /*b1f0*/  LDC R0, c[0x0][0x3f4] ;  /* 0x0000fd00ff007b82 */ /* 0x002e620000000800 */
[----:B---3--:R-:W-:Y:S01]  /*b200*/  IMAD R3, R29, -0x80, R24 ;  /* 0xffffff801d037824 */ /* 0x008fe200078e0218 */
[----:B-----5:R-:W-:Y:S01]  /*b210*/  SHF.R.U64 R28, R6, 0x10, R7 ;  /* 0x00000010061c7819 */ /* 0x020fe20000001207 */
[----:B------:R-:W-:Y:S01]  /*b220*/  ULOP3.LUT UR4, UR4, 0xfffffffe, URZ, 0xc0, !UPT ;  /* 0xfffffffe04047892 */ /* 0x000fe2000f8ec03f */
[----:B0-----:R-:W-:Y:S01]  /*b230*/  IMAD.MOV.U32 R12, RZ, RZ, R4 ;  /* 0x000000ffff0c7224 */ /* 0x001fe200078e0004 */
[--C-:B------:R-:W-:Y:S01]  /*b240*/  SHF.R.U64 R33, R4, 0x10, R5.reuse ;  /* 0x0000001004217819 */ /* 0x100fe20000001205 */
[----:B--2---:R-:W-:Y:S01]  /*b250*/  IMAD.MOV.U32 R13, RZ, RZ, R6 ;  /* 0x000000ffff0d7224 */ /* 0x004fe200078e0006 */
[----:B------:R-:W-:Y:S01]  /*b260*/  UIADD3 UR4, UR39, -UR4, URZ ;  /* 0x8000000427047290 */ /* 0x000fe2000fffe03f */
[----:B------:R-:W-:Y:S01]  /*b270*/  IMAD.MOV.U32 R24, RZ, RZ, R5 ;  /* 0x000000ffff187224 */ /* 0x000fe200078e0005 */
[----:B------:R-:W-:Y:S01]  /*b280*/  SHF.R.U64 R6, R8, 0x10, R9 ;  /* 0x0000001008067819 */ /* 0x000fe20000001209 */
[----:B------:R-:W-:Y:S01]  /*b290*/  IMAD.MOV.U32 R15, RZ, RZ, R8 ;  /* 0x000000ffff0f7224 */ /* 0x000fe200078e0008 */
[----:B------:R-:W-:Y:S01]  /*b2a0*/  SHF.R.U32.HI R31, RZ, 0x10, R5 ;  /* 0x00000010ff1f7819 */ /* 0x000fe20000011605 */
[C---:B------:R-:W-:Y:S01]  /*b2b0*/  VIADD R34, R153.reuse, 0x20 ;  /* 0x0000002099227836 */ /* 0x040fe20000000000 */
[--C-:B------:R-:W-:Y:S01]  /*b2c0*/  SHF.R.U32.HI R29, RZ, 0x10, R7.reuse ;  /* 0x00000010ff1d7819 */ /* 0x100fe20000011607 */
[----:B------:R-:W-:Y:S01]  /*b2d0*/  IMAD.U32 R27, RZ, RZ, UR4 ;  /* 0x00000004ff1b7e24 */ /* 0x000fe2000f8e00ff */
[----:B----4-:R-:W-:Y:S01]  /*b2e0*/  MOV R20, R9 ;  /* 0x0000000900147202 */ /* 0x010fe20000000f00 */
[----:B------:R-:W-:Y:S01]  /*b2f0*/  VIADD R32, R153, 0x40 ;  /* 0x0000004099207836 */ /* 0x000fe20000000000 */
[----:B------:R-:W-:Y:S01]  /*b300*/  VIMNMX R8, R3, 0x80, PT ;  /* 0x0000008003087848 */ /* 0x000fe20003fe0100 */
[----:B------:R-:W-:Y:S01]  /*b310*/  IMAD.MOV.U32 R14, RZ, RZ, R7 ;  /* 0x000000ffff0e7224 */ /* 0x000fe200078e0007 */
[----:B------:R-:W-:Y:S01]  /*b320*/  SHF.L.U32 R27, R27, 0x1f, RZ ;  /* 0x0000001f1b1b7819 */ /* 0x000fe200000006ff */
[----:B------:R-:W-:Y:S01]  /*b330*/  IMAD.MOV.U32 R4, RZ, RZ, R10 ;  /* 0x000000ffff047224 */ /* 0x000fe200078e000a */
[----:B------:R-:W-:Y:S01]  /*b340*/  SHF.R.U32.HI R9, RZ, 0x10, R9 ;  /* 0x00000010ff097819 */ /* 0x000fe20000011609 */
[--C-:B------:R-:W-:Y:S01]  /*b350*/  IMAD.MOV.U32 R26, RZ, RZ, R11.reuse ;  /* 0x000000ffff1a7224 */ /* 0x100fe200078e000b */
[----:B------:R-:W0:Y:S01]  /*b360*/  SYNCS.PHASECHK.TRANS64.TRYWAIT P4, [R156+URZ+0x28800], R27 ;  /* 0x0288001b9c0075a7 */ /* 0x000e22000808017f */
[----:B-1----:R-:W-:Y:S01]  /*b370*/  ISETP.GE.AND P0, PT, R16, R0, PT ;  /* 0x000000001000720c */ /* 0x002fe20003f06270 */
[----:B------:R-:W-:Y:S01]  /*b380*/  VIADD R30, R153, 0x60 ;  /* 0x00000060991e7836 */ /* 0x000fe20000000000 */
[--C-:B------:R-:W-:Y:S01]  /*b390*/  SHF.R.U64 R7, R10, 0x10, R11.reuse ;  /* 0x000000100a077819 */ /* 0x100fe2000000120b */
[----:B------:R-:W-:Y:S01]  /*b3a0*/  BSSY B1, `(.L_x_624) ;  /* 0x000000f000017945 */ /* 0x000fe20003800000 */
[----:B------:R-:W-:-:S02]  /*b3b0*/  SHF.R.U32.HI R5, RZ, 0x10, R11 ;  /* 0x00000010ff057819 */ /* 0x000fc4000001160b */
[----:B------:R-:W-:Y:S02]  /*b3c0*/  PRMT R3, R12, 0x5410, R33 ;  /* 0x000054100c037816 */ /* 0x000fe40000000021 */
[-C--:B------:R-:W-:Y:S02]  /*b3d0*/  ISETP.GE.OR P3, PT, R153, R8.reuse, P0 ;  /* 0x000000089900720c */ /* 0x080fe40000766670 */
[-C--:B------:R-:W-:Y:S02]  /*b3e0*/  ISETP.GE.OR P2, PT, R34, R8.reuse, P0 ;  /* 0x000000082200720c */ /* 0x080fe40000746670 */
[-C--:B------:R-:W-:Y:S02]  /*b3f0*/  ISETP.GE.OR P1, PT, R32, R8.reuse, P0 ;  /* 0x000000082000720c */ /* 0x080fe40000726670 */
[----:B------:R-:W-:Y:S02]  /*b400*/  PRMT R12, R24, 0x5410, R31 ;  /* 0x00005410180c7816 */ /* 0x000fe4000000001f */
[----:B------:R-:W-:-:S02]  /*b410*/  ISETP.GE.OR P0, PT, R30, R8, P0 ;  /* 0x000000081e00720c */ /* 0x000fc40000706670 */
[----:B------:R-:W-:Y:S02]  /*b420*/  PRMT R13, R13, 0x5410, R28 ;  /* 0x000054100d0d7816 */ /* 0x000fe4000000001c */
[----:B------:R-:W-:Y:S02]  /*b430*/  PRMT R14, R14, 0x5410, R29 ;  /* 0x000054100e0e7816 */ /* 0x000fe4000000001d */
[----:B------:R-:W-:Y:S02]  /*b440*/  PRMT R15, R15, 0x5410, R6 ;  /* 0x000054100f0f7816 */ /* 0x000fe40000000006 */
[----:B------:R-:W-:Y:S02]  /*b450*/  PRMT R20, R20, 0x5410, R9 ;  /* 0x0000541014147816 */ /* 0x000fe40000000009 */
[----:B------:R-:W-:Y:S02]  /*b460*/  PRMT R24, R4, 0x5410, R7 ;  /* 0x0000541004187816 */ /* 0x000fe40000000007 */
[----:B------:R-:W-:Y:S01]  /*b470*/  PRMT R26, R26, 0x5410, R5 ;  /* 0x000054101a1a7816 */ /* 0x000fe20000000005 */
[----:B0-----:R-:W-:Y:S06]  /*b480*/  @!P4 BRA `(.L_x_625) ;  /* 0x0000011c004cc947 */ /* 0x001fec0003800000 */
.L_x_876:
[----:B------:R-:W-:Y:S05]  /*b490*/  BSYNC B1 ;  /* 0x0000000000017941 */ /* 0x000fea0003800000 */
.L_x_624:
[----:B------:R-:W-:Y:S04]  /*b4a0*/  BSSY B1, `(.L_x_626) ;  /* 0x000005a000017945 */ /* 0x000fe80003800000 */
[----:B------:R-:W-:Y:S05]  /*b4b0*/  @P3 BRA `(.L_x_627) ;  /* 0x0000000400603947 */ /* 0x000fea0003800000 */
[----:B------:R-:W-:Y:S01]  /*b4c0*/  LEA.HI R4, R0, R203, RZ, 0x1d ;  /* 0x000000cb00047211 */ /* 0x000fe200078fe8ff */
[----:B------:R-:W-:Y:S01]  /*b4d0*/  IMAD.SHL.U32 R6, R153, 0x40, RZ ;  /* 0x0000004099067824 */ /* 0x000fe200078e00ff */
[C---:B------:R-:W-:Y:S01]  /*b4e0*/  LOP3.LUT R41, R15.reuse, 0xffff0000, RZ, 0xc0, !PT ;  /* 0xffff00000f297812 */ /* 0x040fe200078ec0ff */
[----:B------:R-:W-:Y:S01]  /*b4f0*/  IMAD.U32 R39, R15, 0x10000, RZ ;  /* 0x000100000f277824 */ /* 0x000fe200078e00ff */
[----:B------:R-:W-:Y:S01]  /*b500*/  SHF.R.S32.HI R7, RZ, 0x1f, R4 ;  /* 0x0000001fff077819 */ /* 0x000fe20000011404 */
[----:B------:R-:W-:Y:S02]  /*b510*/  IMAD.SHL.U32 R5, R4, 0x8, RZ ;  /* 0x0000000804057824 */ /* 0x000fe400078e00ff */
[----:B------:R-:W-:Y:S01]  /*b520*/  IMAD.U32 R37, R3, 0x10000, RZ ;  /* 0x0001000003257824 */ /* 0x000fe200078e00ff */
[----:B------:R-:W-:Y:S02]  /*b530*/  LEA.HI R7, R7, R4, RZ, 0x3 ;  /* 0x0000000407077211 */ /* 0x000fe400078f18ff */
[----:B------:R-:W-:-:S03]  /*b540*/  LOP3.LUT R5, R5, 0x38, RZ, 0xc0, !PT ;  /* 0x0000003805057812 */ /* 0x000fc600078ec0ff */
[----:B------:R-:W-:Y:S01]  /*b550*/  IMAD.SHL.U32 R7, R7, 0x400, RZ ;  /* 0x0000040007077824 */ /* 0x000fe200078e00ff */
[----:B------:R-:W-:-:S04]  /*b560*/  LOP3.LUT R5, R5, 0x1c0, R6, 0xf8, !PT ;  /* 0x000001c005057812 */ /* 0x000fc800078ef806 */
[----:B------:R-:W-:Y:S02]  /*b570*/  LOP3.LUT R5, R5, R200, RZ, 0x3c, !PT ;  /* 0x000000c805057212 */ /* 0x000fe400078e3cff */
[----:B------:R-:W-:-:S04]  /*b580*/  LOP3.LUT R4, R7, 0x7fffe000, RZ, 0xc0, !PT ;  /* 0x7fffe00007047812 */ /* 0x000fc800078ec0ff */
[----:B------:R-:W-:Y:S02]  /*b590*/  IADD3 R9, R5, R4, R201 ;  /* 0x0000000405097210 */ /* 0x000fe40007ffe0c9 */
[----:B------:R-:W1:Y:S03]  /*b5a0*/  LDS.128 R4, [R21] ;  /* 0x0000000015047984 */ /* 0x000e660000000c00 */
[----:B0-----:R-:W-:-:S05]  /*b5b0*/  IMAD R27, R9, 0x2, R156 ;  /* 0x00000002091b7824 */ /* 0x001fca00078e029c */
[----:B------:R-:W0:Y:S01]  /*b5c0*/  LDS.128 R8, [R27+0x10400] ;  /* 0x010400001b087984 */ /* 0x000e220000000c00 */
[C---:B-1----:R-:W-:Y:S01]  /*b5d0*/  IMAD.U32 R28, R4.reuse, 0x10000, RZ ;  /* 0x00010000041c7824 */ /* 0x042fe200078e00ff */
[----:B------:R-:W-:Y:S01]  /*b5e0*/  LOP3.LUT R4, R4, 0xffff0000, RZ, 0xc0, !PT ;  /* 0xffff000004047812 */ /* 0x000fe200078ec0ff */
[C---:B------:R-:W-:Y:S01]  /*b5f0*/  IMAD.U32 R29, R5.reuse, 0x10000, RZ ;  /* 0x00010000051d7824 */ /* 0x040fe200078e00ff */
[----:B------:R-:W-:Y:S01]  /*b600*/  LOP3.LUT R5, R5, 0xffff0000, RZ, 0xc0, !PT ;  /* 0xffff000005057812 */ /* 0x000fe200078ec0ff */
[C---:B------:R-:W-:Y:S01]  /*b610*/  IMAD.U32 R30, R6.reuse, 0x10000, RZ ;  /* 0x00010000061e7824 */ /* 0x040fe200078e00ff */
[----:B------:R-:W-:Y:S01]  /*b620*/  LOP3.LUT R6, R6, 0xffff0000, RZ, 0xc0, !PT ;  /* 0xffff000006067812 */ /* 0x000fe200078ec0ff */
[C---:B------:R-:W-:Y:S01]  /*b630*/  IMAD.U32 R31, R7.reuse, 0x10000, RZ ;  /* 0x00010000071f7824 */ /* 0x040fe200078e00ff */
[----:B------:R-:W-:Y:S01]  /*b640*/  LOP3.LUT R7, R7, 0xffff0000, RZ, 0xc0, !PT ;  /* 0xffff000007077812 */ /* 0x000fe200078ec0ff */
[----:B0-----:R-:W-:Y:S01]  /*b650*/  IMAD.U32 R33, R9, 0x10000, RZ ;  /* 0x0001000009217824 */ /* 0x001fe200078e00ff */
[----:B------:R-:W-:Y:S01]  /*b660*/  SHF.L.U32 R32, R8, 0x10, RZ ;  /* 0x0000001008207819 */ /* 0x000fe200000006ff */
[----:B------:R-:W-:Y:S01]  /*b670*/  IMAD.U32 R34, R10, 0x10000, RZ ;  /* 0x000100000a227824 */ /* 0x000fe200078e00ff */
[----:B------:R-:W-:Y:S01]  /*b680*/  LOP3.LUT R8, R8, 0xffff0000, RZ, 0xc0, !PT ;  /* 0xffff000008087812 */ /* 0x000fe200078ec0ff */
[----:B------:R-:W-:Y:S01]  /*b690*/  IMAD.U32 R35, R11, 0x10000, RZ ;  /* 0x000100000b237824 */ /* 0x000fe200078e00ff */
[----:B------:R-:W-:Y:S01]  /*b6a0*/  LOP3.LUT R10, R10, 0xffff0000, RZ, 0xc0, !PT ;  /* 0xffff00000a0a7812 */ /* 0x000fe200078ec0ff */
[C---:B------:R-:W-:Y:S01]  /*b6b0*/  FMUL.FTZ R43, R32.reuse, R39 ;  /* 0x00000027202b7220 */ /* 0x040fe20000410000 */
[----:B------:R-:W-:Y:S01]  /*b6c0*/  FMUL.FTZ R45, R32, R37 ;  /* 0x00000025202d7220 */ /* 0x000fe20000410000 */
[----:B------:R-:W-:Y:S01]  /*b6d0*/  FMUL.FTZ R47, R8, R41 ;  /* 0x00000029082f7220 */ /* 0x000fe20000410000 */
[----:B------:R-:W-:-:S02]  /*b6e0*/  IMAD.U32 R32, R20, 0x10000, RZ ;  /* 0x0001000014207824 */ /* 0x000fc400078e00ff */
[C---:B------:R-:W-:Y:S01]  /*b6f0*/  FFMA.FTZ R43, R28.reuse, R37, -R43 ;  /* 0x000000251c2b7223 */ /* 0x040fe2000001082b */
[----:B------:R-:W-:Y:S01]  /*b700*/  LOP3.LUT R37, R3, 0xffff0000, RZ, 0xc0, !PT ;  /* 0xffff000003257812 */ /* 0x000fe200078ec0ff */
[----:B------:R-:W-:Y:S01]  /*b710*/  FFMA.FTZ R45, R28, R39, R45 ;  /* 0x000000271c2d7223 */ /* 0x000fe2000001002d */
[----:B------:R-:W-:Y:S01]  /*b720*/  IMAD.U32 R28, R12, 0x10000, RZ ;  /* 0x000100000c1c7824 */ /* 0x000fe200078e00ff */
[----:B------:R-:W-:Y:S02]  /*b730*/  LOP3.LUT R9, R9, 0xffff0000, RZ, 0xc0, !PT ;  /* 0xffff000009097812 */ /* 0x000fe400078ec0ff */
[-C--:B------:R-:W-:Y:S01]  /*b740*/  FMUL.FTZ R39, R8, R37.reuse ;  /* 0x0000002508277220 */ /* 0x080fe20000410000 */
[----:B------:R-:W-:Y:S01]  /*b750*/  FFMA.FTZ R36, R4, R37, -R47 ;  /* 0x0000002504247223 */ /* 0x000fe2000001082f */
[C---:B------:R-:W-:Y:S01]  /*b760*/  FMUL.FTZ R8, R33.reuse, R32 ;  /* 0x0000002021087220 */ /* 0x040fe20000410000 */
[----:B------:R-:W-:Y:S02]  /*b770*/  IMAD.U32 R37, R24, 0x10000, RZ ;  /* 0x0001000018257824 */ /* 0x000fe400078e00ff */
[-C--:B------:R-:W-:Y:S01]  /*b780*/  FMUL.FTZ R47, R33, R28.reuse ;  /* 0x0000001c212f7220 */ /* 0x080fe20000410000 */
[----:B------:R-:W-:Y:S01]  /*b790*/  FFMA.FTZ R38, R4, R41, R39 ;  /* 0x0000002904267223 */ /* 0x000fe20000010027 */
[----:B------:R-:W-:Y:S01]  /*b7a0*/  FFMA.FTZ R40, R29, R28, -R8 ;  /* 0x0000001c1d287223 */ /* 0x000fe20000010808 */
[----:B------:R-:W-:-:S02]  /*b7b0*/  IMAD.U32 R33, R13, 0x10000, RZ ;  /* 0x000100000d217824 */ /* 0x000fc400078e00ff */
[----:B------:R-:W-:Y:S01]  /*b7c0*/  FFMA.FTZ R47, R29, R32, R47 ;  /* 0x000000201d2f7223 */ /* 0x000fe2000001002f */
[----:B------:R-:W-:Y:S01]  /*b7d0*/  FMUL.FTZ R41, R34, R37 ;  /* 0x0000002522297220 */ /* 0x000fe20000410000 */
[----:B------:R-:W-:Y:S01]  /*b7e0*/  LOP3.LUT R39, R24, 0xffff0000, RZ, 0xc0, !PT ;  /* 0xffff000018277812 */ /* 0x000fe200078ec0ff */
[----:B------:R-:W-:Y:S01]  /*b7f0*/  IMAD.U32 R28, R26, 0x10000, RZ ;  /* 0x000100001a1c7824 */ /* 0x000fe200078e00ff */
[----:B------:R-:W-:Y:S01]  /*b800*/  LOP3.LUT R29, R13, 0xffff0000, RZ, 0xc0, !PT ;  /* 0xffff00000d1d7812 */ /* 0x000fe200078ec0ff */
[-C--:B------:R-:W-:Y:S01]  /*b810*/  FMUL.FTZ R49, R34, R33.reuse ;  /* 0x0000002122317220 */ /* 0x080fe20000410000 */
[----:B------:R-:W-:Y:S01]  /*b820*/  FFMA.FTZ R41, R30, R33, -R41 ;  /* 0x000000211e297223 */ /* 0x000fe20000010829 */
[----:B------:R-:W-:Y:S01]  /*b830*/  FMUL.FTZ R33, R10, R39 ;  /* 0x000000270a217220 */ /* 0x000fe20000410000 */
[----:B------:R-:W-:Y:S02]  /*b840*/  IMAD.U32 R4, R14, 0x10000, RZ ;  /* 0x000100000e047824 */ /* 0x000fe400078e00ff */
[----:B------:R-:W-:Y:S01]  /*b850*/  FMUL.FTZ R10, R10, R29 ;  /* 0x0000001d0a0a7220 */ /* 0x000fe20000410000 */
[----:B------:R-:W-:Y:S01]  /*b860*/  FMUL.FTZ R8, R35, R28 ;  /* 0x0000001c23087220 */ /* 0x000fe20000410000 */
[----:B------:R-:W-:Y:S01]  /*b870*/  FFMA.FTZ R49, R30, R37, R49 ;  /* 0x000000251e317223 */ /* 0x000fe20000010031 */
[C---:B------:R-:W-:Y:S01]  /*b880*/  FFMA.FTZ R30, R6.reuse, R29, -R33 ;  /* 0x0000001d061e7223 */ /* 0x040fe20000010821 */
[----:B------:R-:W-:Y:S01]  /*b890*/  FFMA.FTZ R32, R6, R39, R10 ;  /* 0x0000002706207223 */ /* 0x000fe2000001000a */
[-C--:B------:R-:W-:Y:S01]  /*b8a0*/  FFMA.FTZ R33, R31, R4.reuse, -R8 ;  /* 0x000000041f217223 */ /* 0x080fe20000010808 */
[----:B------:R-:W-:Y:S01]  /*b8b0*/  LOP3.LUT R11, R11, 0xffff0000, RZ, 0xc0, !PT ;  /* 0xffff00000b0b7812 */ /* 0x000fe200078ec0ff */
[----:B------:R-:W-:Y:S01]  /*b8c0*/  FMUL.FTZ R34, R35, R4 ;  /* 0x0000000423227220 */ /* 0x000fe20000410000 */
[----:B------:R-:W-:-:S02]  /*b8d0*/  LOP3.LUT R8, R20, 0xffff0000, RZ, 0xc0, !PT ;  /* 0xffff000014087812 */ /* 0x000fc400078ec0ff */
[----:B------:R-:W-:Y:S01]  /*b8e0*/  LOP3.LUT R10, R26, 0xffff0000, RZ, 0xc0, !PT ;  /* 0xffff00001a0a7812 */ /* 0x000fe200078ec0ff */
[----:B------:R-:W-:Y:S01]  /*b8f0*/  FFMA.FTZ R34, R31, R28, R34 ;  /* 0x0000001c1f227223 */ /* 0x000fe20000010022 */
[----:B------:R-:W-:Y:S01]  /*b900*/  LOP3.LUT R4, R12, 0xffff0000, RZ, 0xc0, !PT ;  /* 0xffff00000c047812 */ /* 0x000fe200078ec0ff */
[----:B------:R-:W-:Y:S01]  /*b910*/  FMUL.FTZ R28, R9, R8 ;  /* 0x00000008091c7220 */ /* 0x000fe20000410000 */
[----:B------:R-:W-:Y:S01]  /*b920*/  LOP3.LUT R6, R14, 0xffff0000, RZ, 0xc0, !PT ;  /* 0xffff00000e067812 */ /* 0x000fe200078ec0ff */
[----:B------:R-:W-:Y:S02]  /*b930*/  FMUL.FTZ R42, R11, R10 ;  /* 0x0000000a0b2a7220 */ /* 0x000fe40000410000 */
[-C--:B------:R-:W-:Y:S01]  /*b940*/  FMUL.FTZ R29, R9, R4.reuse ;  /* 0x00000004091d7220 */ /* 0x080fe20000410000 */
[----:B------:R-:W-:Y:S01]  /*b950*/  FFMA.FTZ R9, R5, R4, -R28 ;  /* 0x0000000405097223 */ /* 0x000fe2000001081c */
[-C--:B------:R-:W-:Y:S01]  /*b960*/  FMUL.FTZ R11, R11, R6.reuse ;  /* 0x000000060b0b7220 */ /* 0x080fe20000410000 */
[----:B------:R-:W-:Y:S01]  /*b970*/  FFMA.FTZ R42, R7, R6, -R42 ;  /* 0x00000006072a7223 */ /* 0x000fe2000001082a */
[----:B------:R-:W-:Y:S01]  /*b980*/  FFMA.FTZ R28, R5, R8, R29 ;  /* 0x00000008051c7223 */ /* 0x000fe2000001001d */
[----:B------:R-:W-:Y:S01]  /*b990*/  F2FP.BF16.F32.PACK_AB R6, R30, R41 ;  /* 0x000000291e06723e */ /* 0x000fe200000010ff */
[----:B------:R-:W-:Y:S01]  /*b9a0*/  FFMA.FTZ R11, R7, R10, R11 ;  /* 0x0000000a070b7223 */ /* 0x000fe2000001000b */
[----:B------:R-:W-:-:S02]  /*b9b0*/  F2FP.BF16.F32.PACK_AB R4, R36, R43 ;  /* 0x0000002b2404723e */ /* 0x000fc400000010ff */
[----:B------:R-:W-:Y:S02]  /*b9c0*/  F2FP.BF16.F32.PACK_AB R5, R9, R40 ;  /* 0x000000280905723e */ /* 0x000fe400000010ff */
[----:B------:R-:W-:Y:S02]  /*b9d0*/  F2FP.BF16.F32.PACK_AB R7, R42, R33 ;  /* 0x000000212a07723e */ /* 0x000fe400000010ff */
[----:B------:R-:W-:Y:S02]  /*b9e0*/  F2FP.BF16.F32.PACK_AB R10, R32, R49 ;  /* 0x00000031200a723e */ /* 0x000fe400000010ff */
[----:B------:R-:W-:Y:S01]  /*b9f0*/  F2FP.BF16.F32.PACK_AB R8, R38, R45 ;  /* 0x0000002d2608723e */ /* 0x000fe200000010ff */
[----:B------:R1:W-:Y:S01]  /*ba00*/  STS.128 [R21], R4 ;  /* 0x0000000415007388 */ /* 0x0003e20000000c00 */
[----:B------:R-:W-:Y:S02]  /*ba10*/  F2FP.BF16.F32.PACK_AB R9, R28, R47 ;  /* 0x0000002f1c09723e */ /* 0x000fe400000010ff */
[----:B------:R-:W-:-:S05]  /*ba20*/  F2FP.BF16.F32.PACK_AB R11, R11, R34 ;  /* 0x000000220b0b723e */ /* 0x000fca00000010ff */
[----:B------:R1:W-:Y:S02]  /*ba30*/  STS.128 [R27+0x10400], R8 ;  /* 0x010400081b007388 */ /* 0x0003e40000000c00 */
.L_x_627:
[----:B------:R-:W-:Y:S05]  /*ba40*/  BSYNC B1 ;  /* 0x0000000000017941 */ /* 0x000fea0003800000 */
.L_x_626:
[----:B------:R-:W-:Y:S04]  /*ba50*/  BSSY B1, `(.L_x_628) ;  /* 0x0000059000017945 */ /* 0x000fe80003800000 */
[----:B------:R-:W-:Y:S05]  /*ba60*/  @P2 BRA `(.L_x_629) ;  /* 0x00000004005c2947 */ /* 0x000fea0003800000 */
[----:B-1----:R-:W-:Y:S01]  /*ba70*/  LEA.HI R4, R0, R203, RZ, 0x1d ;  /* 0x000000cb00047211 */ /* 0x002fe200078fe8ff */
[----:B------:R-:W-:Y:S01]  /*ba80*/  IMAD.U32 R37, R15, 0x10000, RZ ;  /* 0x000100000f257824 */ /* 0x000fe200078e00ff */
[----:B------:R-:W-:Y:S01]  /*ba90*/  SHF.R.U32.HI R7, RZ, 0x3, R193 ;  /* 0x00000003ff077819 */ /* 0x000fe200000116c1 */
[----:B------:R-:W-:Y:S01]  /*baa0*/  IMAD.U32 R35, R3, 0x10000, RZ ;  /* 0x0001000003237824 */ /* 0x000fe200078e00ff */
[----:B------:R-:W-:Y:S01]  /*bab0*/  SHF.R.S32.HI R5, RZ, 0x1f, R4 ;  /* 0x0000001fff057819 */ /* 0x000fe20000011404 */
[----:B------:R-:W-:Y:S01]  /*bac0*/  IMAD.SHL.U32 R6, R4, 0x8, RZ ;  /* 0x0000000804067824 */ /* 0x000fe200078e00ff */
[----:B------:R-:W-:Y:S01]  /*bad0*/  LOP3.LUT R44, R15, 0xffff0000, RZ, 0xc0, !PT ;  /* 0xffff00000f2c7812 */ /* 0x000fe200078ec0ff */
[----:B------:R-:W-:Y:S01]  /*bae0*/  IMAD.U32 R46, R20, 0x10000, RZ ;  /* 0x00010000142e7824 */ /* 0x000fe200078e00ff */
[----:B------:R-:W-:Y:S01]  /*baf0*/  LEA.HI R5, R5, R4, RZ, 0x3 ;  /* 0x0000000405057211 */ /* 0x000fe200078f18ff */
[----:B------:R-:W-:Y:S01]  /*bb00*/  IMAD.U32 R42, R12, 0x10000, RZ ;  /* 0x000100000c2a7824 */ /* 0x000fe200078e00ff */
[----:B------:R-:W-:Y:S01]  /*bb10*/  LOP3.LUT R4, R193, 0x38, R6, 0xf8, !PT ;  /* 0x00000038c1047812 */ /* 0x000fe200078ef806 */
[----:B------:R-:W-:Y:S01]  /*bb20*/  IMAD.U32 R41, R24, 0x10000, RZ ;  /* 0x0001000018297824 */ /* 0x000fe200078e00ff */
[----:B------:R-:W-:Y:S01]  /*bb30*/  LOP3.LUT R40, R3, 0xffff0000, RZ, 0xc0, !PT ;  /* 0xffff000003287812 */ /* 0x000fe200078ec0ff */
[----:B------:R-:W-:Y:S01]  /*bb40*/  IMAD.SHL.U32 R5, R5, 0x400, RZ ;  /* 0x0000040005057824 */ /* 0x000fe200078e00ff */
[----:B------:R-:W-:-:S02]  /*bb50*/  LOP3.LUT R4, R4, R7, RZ, 0x3c, !PT ;  /* 0x0000000704047212 */ /* 0x000fc400078e3cff */
[----:B------:R-:W-:Y:S02]  /*bb60*/  SHF.L.U32 R39, R13, 0x10, RZ ;  /* 0x000000100d277819 */ /* 0x000fe400000006ff */
[----:B------:R-:W-:Y:S02]  /*bb70*/  LOP3.LUT R5, R5, 0x7fffe000, RZ, 0xc0, !PT ;  /* 0x7fffe00005057812 */ /* 0x000fe400078ec0ff */
[----:B------:R-:W-:Y:S02]  /*bb80*/  LOP3.LUT R47, R20, 0xffff0000, RZ, 0xc0, !PT ;  /* 0xffff0000142f7812 */ /* 0x000fe400078ec0ff */
[----:B------:R-:W-:Y:S02]  /*bb90*/  IADD3 R9, R4, R5, R199 ;  /* 0x0000000504097210 */ /* 0x000fe40007ffe0c7 */
[----:B------:R-:W0:Y:S01]  /*bba0*/  LDS.128 R4, [R229] ;  /* 0x00000000e5047984 */ /* 0x000e220000000c00 */
[----:B------:R-:W-:Y:S02]  /*bbb0*/  LOP3.LUT R49, R26, 0xffff0000, RZ, 0xc0, !PT ;  /* 0xffff00001a317812 */ /* 0x000fe400078ec0ff */
[----:B------:R-:W-:-:S02]  /*bbc0*/  LEA R21, R9, R156, 0x1 ;  /* 0x0000009c09157211 */ /* 0x000fc400078e08ff */
[----:B------:R-:W-:Y:S02]  /*bbd0*/  LOP3.LUT R43, R12, 0xffff0000, RZ, 0xc0, !PT ;  /* 0xffff00000c2b7812 */ /* 0x000fe400078ec0ff */
[----:B------:R-:W-:Y:S01]  /*bbe0*/  LOP3.LUT R45, R14, 0xffff0000, RZ, 0xc0, !PT ;  /* 0xffff00000e2d7812 */ /* 0x000fe200078ec0ff */
[----:B------:R-:W1:Y:S01]  /*bbf0*/  LDS.128 R8, [R21+0x10400] ;  /* 0x0104000015087984 */ /* 0x000e620000000c00 */
[C---:B0-----:R-:W-:Y:S01]  /*bc00*/  IMAD.U32 R27, R4.reuse, 0x10000, RZ ;  /* 0x00010000041b7824 */ /* 0x041fe200078e00ff */
[----:B------:R-:W-:Y:S01]  /*bc10*/  LOP3.LUT R4, R4, 0xffff0000, RZ, 0xc0, !PT ;  /* 0xffff000004047812 */ /* 0x000fe200078ec0ff */
[C---:B------:R-:W-:Y:S01]  /*bc20*/  IMAD.U32 R28, R5.reuse, 0x10000, RZ ;  /* 0x00010000051c7824 */ /* 0x040fe200078e00ff */
[----:B------:R-:W-:Y:S01]  /*bc30*/  LOP3.LUT R5, R5, 0xffff0000, RZ, 0xc0, !PT ;  /* 0xffff000005057812 */ /* 0x000fe200078ec0ff */
[C---:B------:R-:W-:Y:S01]  /*bc40*/  IMAD.U32 R29, R6.reuse, 0x10000, RZ ;  /* 0x00010000061d7824 */ /* 0x040fe200078e00ff */
[----:B------:R-:W-:Y:S01]  /*bc50*/  LOP3.LUT R6, R6, 0xffff0000, RZ, 0xc0, !PT ;  /* 0xffff000006067812 */ /* 0x000fe200078ec0ff */
[C---:B------:R-:W-:Y:S01]  /*bc60*/  IMAD.U32 R30, R7.reuse, 0x10000, RZ ;  /* 0x00010000071e7824 */ /* 0x040fe200078e00ff */
[----:B------:R-:W-:Y:S01]  /*bc70*/  LOP3.LUT R7, R7, 0xffff0000, RZ, 0xc0, !PT ;  /* 0xffff000007077812 */ /* 0x000fe200078ec0ff */
[C---:B-1----:R-:W-:Y:S01]  /*bc80*/  IMAD.U32 R31, R8.reuse, 0x10000, RZ ;  /* 0x00010000081f7824 */ /* 0x042fe200078e00ff */
        /* <DEDUP_REMOVED lines=10> */
[-C--:B------:R-:W-:Y:S01]  /*bd30*/  FMUL.FTZ R35, R46, R32.reuse ;  /* 0x000000202e237220 */ /* 0x080fe20000410000 */
[----:B------:R-:W-:Y:S01]  /*bd40*/  FMUL.FTZ R37, R42, R32 ;  /* 0x000000202a257220 */ /* 0x000fe20000410000 */
[-C--:B------:R-:W-:Y:S01]  /*bd50*/  FFMA.FTZ R31, R40, R4.reuse, -R31 ;  /* 0x00000004281f7223 */ /* 0x080fe2000001081f */
[----:B------:R-:W-:Y:S01]  /*bd60*/  FFMA.FTZ R27, R44, R4, R27 ;  /* 0x000000042c1b7223 */ /* 0x000fe2000001001b */
[----:B------:R-:W-:Y:S01]  /*bd70*/  LOP3.LUT R10, R10, 0xffff0000, RZ, 0xc0, !PT ;  /* 0xffff00000a0a7812 */ /* 0x000fe200078ec0ff */
[-C--:B------:R-:W-:Y:S01]  /*bd80*/  FMUL.FTZ R4, R41, R33.reuse ;  /* 0x0000002129047220 */ /* 0x080fe20000410000 */
[----:B------:R-:W-:Y:S01]  /*bd90*/  LOP3.LUT R32, R13, 0xffff0000, RZ, 0xc0, !PT ;  /* 0xffff00000d207812 */ /* 0x000fe200078ec0ff */
[-C--:B------:R-:W-:Y:S01]  /*bda0*/  FFMA.FTZ R35, R42, R28.reuse, -R35 ;  /* 0x0000001c2a237223 */ /* 0x080fe20000010823 */
[----:B------:R-:W-:Y:S01]  /*bdb0*/  LOP3.LUT R40, R24, 0xffff0000, RZ, 0xc0, !PT ;  /* 0xffff000018287812 */ /* 0x000fe200078ec0ff */
[----:B------:R-:W-:Y:S01]  /*bdc0*/  FFMA.FTZ R37, R46, R28, R37 ;  /* 0x0000001c2e257223 */ /* 0x000fe20000010025 */
[----:B------:R-:W-:Y:S01]  /*bdd0*/  FMUL.FTZ R28, R39, R33 ;  /* 0x00000021271c7220 */ /* 0x000fe20000410000 */
[----:B------:R-:W-:-:S02]  /*bde0*/  IMAD.U32 R34, R11, 0x10000, RZ ;  /* 0x000100000b227824 */ /* 0x000fc400078e00ff */
[-C--:B------:R-:W-:Y:S01]  /*bdf0*/  FFMA.FTZ R8, R39, R29.reuse, -R4 ;  /* 0x0000001d27087223 */ /* 0x080fe20000010804 */
[----:B------:R-:W-:Y:S02]  /*be00*/  IMAD.U32 R42, R26, 0x10000, RZ ;  /* 0x000100001a2a7824 */ /* 0x000fe400078e00ff */
[-C--:B------:R-:W-:Y:S01]  /*be10*/  FMUL.FTZ R33, R40, R10.reuse ;  /* 0x0000000a28217220 */ /* 0x080fe20000410000 */
[----:B------:R-:W-:Y:S01]  /*be20*/  FMUL.FTZ R39, R32, R10 ;  /* 0x0000000a20277220 */ /* 0x000fe20000410000 */
[----:B------:R-:W-:Y:S01]  /*be30*/  FFMA.FTZ R10, R41, R29, R28 ;  /* 0x0000001d290a7223 */ /* 0x000fe2000001001c */
[----:B------:R-:W-:Y:S01]  /*be40*/  LOP3.LUT R11, R11, 0xffff0000, RZ, 0xc0, !PT ;  /* 0xffff00000b0b7812 */ /* 0x000fe200078ec0ff */
[----:B------:R-:W-:Y:S02]  /*be50*/  IMAD.U32 R4, R14, 0x10000, RZ ;  /* 0x000100000e047824 */ /* 0x000fe400078e00ff */
[----:B------:R-:W-:Y:S01]  /*be60*/  FMUL.FTZ R29, R42, R34 ;  /* 0x000000222a1d7220 */ /* 0x000fe20000410000 */
[-C--:B------:R-:W-:Y:S01]  /*be70*/  FFMA.FTZ R33, R32, R6.reuse, -R33 ;  /* 0x0000000620217223 */ /* 0x080fe20000010821 */
[----:B------:R-:W-:Y:S01]  /*be80*/  FFMA.FTZ R39, R40, R6, R39 ;  /* 0x0000000628277223 */ /* 0x000fe20000010027 */
[C---:B------:R-:W-:Y:S01]  /*be90*/  FMUL.FTZ R41, R4.reuse, R34 ;  /* 0x0000002204297220 */ /* 0x040fe20000410000 */
[-C--:B------:R-:W-:Y:S01]  /*bea0*/  FFMA.FTZ R29, R4, R30.reuse, -R29 ;  /* 0x0000001e041d7223 */ /* 0x080fe2000001081d */
[----:B------:R-:W-:Y:S01]  /*beb0*/  FMUL.FTZ R4, R47, R9 ;  /* 0x000000092f047220 */ /* 0x000fe20000410000 */
[----:B------:R-:W-:Y:S01]  /*bec0*/  FMUL.FTZ R32, R49, R11 ;  /* 0x0000000b31207220 */ /* 0x000fe20000410000 */
[----:B------:R-:W-:Y:S01]  /*bed0*/  FMUL.FTZ R6, R43, R9 ;  /* 0x000000092b067220 */ /* 0x000fe20000410000 */
[----:B------:R-:W-:Y:S01]  /*bee0*/  FMUL.FTZ R34, R45, R11 ;  /* 0x0000000b2d227220 */ /* 0x000fe20000410000 */
[----:B------:R-:W-:Y:S01]  /*bef0*/  FFMA.FTZ R41, R42, R30, R41 ;  /* 0x0000001e2a297223 */ /* 0x000fe20000010029 */
[----:B------:R-:W-:Y:S01]  /*bf00*/  FFMA.FTZ R28, R43, R5, -R4 ;  /* 0x000000052b1c7223 */ /* 0x000fe20000010804 */
[----:B------:R-:W-:Y:S01]  /*bf10*/  FFMA.FTZ R32, R45, R7, -R32 ;  /* 0x000000072d207223 */ /* 0x000fe20000010820 */
[----:B------:R-:W-:Y:S01]  /*bf20*/  FFMA.FTZ R30, R47, R5, R6 ;  /* 0x000000052f1e7223 */ /* 0x000fe20000010006 */
[----:B------:R-:W-:Y:S01]  /*bf30*/  FFMA.FTZ R34, R49, R7, R34 ;  /* 0x0000000731227223 */ /* 0x000fe20000010022 */
[----:B------:R-:W-:-:S02]  /*bf40*/  F2FP.BF16.F32.PACK_AB R6, R33, R8 ;  /* 0x000000082106723e */ /* 0x000fc400000010ff */
[----:B------:R-:W-:Y:S02]  /*bf50*/  F2FP.BF16.F32.PACK_AB R4, R31, R36 ;  /* 0x000000241f04723e */ /* 0x000fe400000010ff */
[----:B------:R-:W-:Y:S02]  /*bf60*/  F2FP.BF16.F32.PACK_AB R5, R28, R35 ;  /* 0x000000231c05723e */ /* 0x000fe400000010ff */
[----:B------:R-:W-:Y:S02]  /*bf70*/  F2FP.BF16.F32.PACK_AB R7, R32, R29 ;  /* 0x0000001d2007723e */ /* 0x000fe400000010ff */
[----:B------:R-:W-:Y:S02]  /*bf80*/  F2FP.BF16.F32.PACK_AB R10, R39, R10 ;  /* 0x0000000a270a723e */ /* 0x000fe400000010ff */
[----:B------:R-:W-:Y:S01]  /*bf90*/  F2FP.BF16.F32.PACK_AB R8, R27, R38 ;  /* 0x000000261b08723e */ /* 0x000fe200000010ff */
[----:B------:R2:W-:Y:S01]  /*bfa0*/  STS.128 [R229], R4 ;  /* 0x00000004e5007388 */ /* 0x0005e20000000c00 */
[----:B------:R-:W-:-:S02]  /*bfb0*/  F2FP.BF16.F32.PACK_AB R9, R30, R37 ;  /* 0x000000251e09723e */ /* 0x000fc400000010ff */
[----:B------:R-:W-:-:S05]  /*bfc0*/  F2FP.BF16.F32.PACK_AB R11, R34, R41 ;  /* 0x00000029220b723e */ /* 0x000fca00000010ff */
[----:B------:R2:W-:Y:S02]  /*bfd0*/  STS.128 [R21+0x10400], R8 ;  /* 0x0104000815007388 */ /* 0x0005e40000000c00 */
.L_x_629:
[----:B------:R-:W-:Y:S05]  /*bfe0*/  BSYNC B1 ;  /* 0x0000000000017941 */ /* 0x000fea0003800000 */
.L_x_628:
[----:B------:R-:W-:Y:S04]  /*bff0*/  BSSY B1, `(.L_x_630) ;  /* 0x0000059000017945 */ /* 0x000fe80003800000 */
[----:B------:R-:W-:Y:S05]  /*c000*/  @P1 BRA `(.L_x_631) ;  /* 0x00000004005c1947 */ /* 0x000fea0003800000 */
[----:B-12---:R-:W-:Y:S01]  /*c010*/  LEA.HI R4, R0, R203, RZ, 0x1d ;  /* 0x000000cb00047211 */ /* 0x006fe200078fe8ff */
        /* <DEDUP_REMOVED lines=13> */
[----:B------:R-:W-:Y:S01]  /*c0f0*/  LOP3.LUT R5, R4, R6, RZ, 0x3c, !PT ;  /* 0x0000000604057212 */ /* 0x000fe200078e3cff */
[----:B------:R-:W-:Y:S01]  /*c100*/  IMAD.U32 R39, R13, 0x10000, RZ ;  /* 0x000100000d277824 */ /* 0x000fe200078e00ff */
[----:B------:R-:W-:-:S02]  /*c110*/  LOP3.LUT R47, R20, 0xffff0000, RZ, 0xc0, !PT ;  /* 0xffff0000142f7812 */ /* 0x000fc400078ec0ff */
[----:B------:R-:W-:Y:S02]  /*c120*/  LOP3.LUT R7, R7, 0x7fffe000, RZ, 0xc0, !PT ;  /* 0x7fffe00007077812 */ /* 0x000fe400078ec0ff */
[----:B------:R-:W-:Y:S02]  /*c130*/  LOP3.LUT R49, R26, 0xffff0000, RZ, 0xc0, !PT ;  /* 0xffff00001a317812 */ /* 0x000fe400078ec0ff */
[----:B------:R-:W-:Y:S02]  /*c140*/  IADD3 R9, R5, R7, R198 ;  /* 0x0000000705097210 */ /* 0x000fe40007ffe0c6 */
[----:B------:R-:W0:Y:S01]  /*c150*/  LDS.128 R4, [R228] ;  /* 0x00000000e4047984 */ /* 0x000e220000000c00 */
[----:B------:R-:W-:Y:S02]  /*c160*/  LOP3.LUT R43, R12, 0xffff0000, RZ, 0xc0, !PT ;  /* 0xffff00000c2b7812 */ /* 0x000fe400078ec0ff */
[----:B------:R-:W-:Y:S01]  /*c170*/  IMAD R21, R9, 0x2, R156 ;  /* 0x0000000209157824 */ /* 0x000fe200078e029c */
[----:B------:R-:W-:-:S04]  /*c180*/  LOP3.LUT R45, R14, 0xffff0000, RZ, 0xc0, !PT ;  /* 0xffff00000e2d7812 */ /* 0x000fc800078ec0ff */
        /* <DEDUP_REMOVED lines=11> */
[----:B------:R-:W-:Y:S01]  /*c240*/  IMAD.U32 R32, R9, 0x10000, RZ ;  /* 0x0001000009207824 */ /* 0x000fe200078e00ff */
[----:B------:R-:W-:Y:S01]  /*c250*/  SHF.L.U32 R33, R10, 0x10, RZ ;  /* 0x000000100a217819 */ /* 0x000fe200000006ff */
[-C--:B------:R-:W-:Y:S01]  /*c260*/  FMUL.FTZ R36, R37, R31.reuse ;  /* 0x0000001f25247220 */ /* 0x080fe20000410000 */
[C---:B------:R-:W-:Y:S01]  /*c270*/  FMUL.FTZ R38, R35.reuse, R31 ;  /* 0x0000001f23267220 */ /* 0x040fe20000410000 */
[-C--:B------:R-:W-:Y:S01]  /*c280*/  FMUL.FTZ R31, R44, R8.reuse ;  /* 0x000000082c1f7220 */ /* 0x080fe20000410000 */
[----:B------:R-:W-:Y:S01]  /*c290*/  LOP3.LUT R10, R10, 0xffff0000, RZ, 0xc0, !PT ;  /* 0xffff00000a0a7812 */ /* 0x000fe200078ec0ff */
[-C--:B------:R-:W-:Y:S01]  /*c2a0*/  FFMA.FTZ R36, R35, R27.reuse, -R36 ;  /* 0x0000001b23247223 */ /* 0x080fe20000010824 */
[----:B------:R-:W-:Y:S01]  /*c2b0*/  FFMA.FTZ R38, R37, R27, R38 ;  /* 0x0000001b25267223 */ /* 0x000fe20000010026 */
[----:B------:R-:W-:Y:S01]  /*c2c0*/  FMUL.FTZ R27, R40, R8 ;  /* 0x00000008281b7220 */ /* 0x000fe20000410000 */
[-C--:B------:R-:W-:Y:S01]  /*c2d0*/  FMUL.FTZ R35, R46, R32.reuse ;  /* 0x000000202e237220 */ /* 0x080fe20000410000 */
[----:B------:R-:W-:Y:S01]  /*c2e0*/  FMUL.FTZ R37, R42, R32 ;  /* 0x000000202a257220 */ /* 0x000fe20000410000 */
[-C--:B------:R-:W-:Y:S01]  /*c2f0*/  FFMA.FTZ R31, R40, R4.reuse, -R31 ;  /* 0x00000004281f7223 */ /* 0x080fe2000001081f */
[----:B------:R-:W-:Y:S01]  /*c300*/  FFMA.FTZ R27, R44, R4, R27 ;  /* 0x000000042c1b7223 */ /* 0x000fe2000001001b */
        /* <DEDUP_REMOVED lines=13> */
[----:B------:R-:W-:Y:S01]  /*c3e0*/  IMAD.U32 R4, R14, 0x10000, RZ ;  /* 0x000100000e047824 */ /* 0x000fe200078e00ff */
[----:B------:R-:W-:Y:S01]  /*c3f0*/  LOP3.LUT R11, R11, 0xffff0000, RZ, 0xc0, !PT ;  /* 0xffff00000b0b7812 */ /* 0x000fe200078ec0ff */
[----:B------:R-:W-:Y:S01]  /*c400*/  FMUL.FTZ R29, R42, R34 ;  /* 0x000000222a1d7220 */ /* 0x000fe20000410000 */
[----:B------:R-:W-:Y:S01]  /*c410*/  FFMA.FTZ R33, R32, R6, -R33 ;  /* 0x0000000620217223 */ /* 0x000fe20000010821 */
[----:B------:R-:W-:Y:S01]  /*c420*/  FMUL.FTZ R41, R4, R34 ;  /* 0x0000002204297220 */ /* 0x000fe20000410000 */
[----:B------:R-:W-:Y:S01]  /*c430*/  FFMA.FTZ R39, R40, R6, R39 ;  /* 0x0000000628277223 */ /* 0x000fe20000010027 */
        /* <DEDUP_REMOVED lines=20> */
.L_x_631:
[----:B------:R-:W-:Y:S05]  /*c580*/  BSYNC B1 ;  /* 0x0000000000017941 */ /* 0x000fea0003800000 */
.L_x_630:
[----:B------:R-:W-:Y:S05]  /*c590*/  @P0 BRA `(.L_x_618) ;  /* 0x00000004005c0947 */ /* 0x000fea0003800000 */
[----:B------:R-:W-:Y:S01]  /*c5a0*/  LEA.HI R0, R0, R203, RZ, 0x1d ;  /* 0x000000cb00007211 */ /* 0x000fe200078fe8ff */
[----:B------:R-:W-:Y:S01]  /*c5b0*/  IMAD.U32 R37, R15, 0x10000, RZ ;  /* 0x000100000f257824 */ /* 0x000fe200078e00ff */
[----:B-123--:R-:W-:Y:S01]  /*c5c0*/  SHF.R.U32.HI R6, RZ, 0x3, R159 ;  /* 0x00000003ff067819 */ /* 0x00efe2000001169f */
[----:B------:R-:W-:Y:S01]  /*c5d0*/  IMAD.U32 R35, R3, 0x10000, RZ ;  /* 0x0001000003237824 */ /* 0x000fe200078e00ff */
[----:B------:R-:W-:Y:S01]  /*c5e0*/  SHF.R.S32.HI R5, RZ, 0x1f, R0 ;  /* 0x0000001fff057819 */ /* 0x000fe20000011400 */
[----:B------:R-:W-:Y:S01]  /*c5f0*/  IMAD.SHL.U32 R4, R0, 0x8, RZ ;  /* 0x0000000800047824 */ /* 0x000fe200078e00ff */
[----:B------:R-:W-:Y:S01]  /*c600*/  LOP3.LUT R38, R15, 0xffff0000, RZ, 0xc0, !PT ;  /* 0xffff00000f267812 */ /* 0x000fe200078ec0ff */
[----:B------:R-:W-:Y:S01]  /*c610*/  IMAD.U32 R40, R24, 0x10000, RZ ;  /* 0x0001000018287824 */ /* 0x000fe200078e00ff */
[----:B------:R-:W-:Y:S01]  /*c620*/  LEA.HI R5, R5, R0, RZ, 0x3 ;  /* 0x0000000005057211 */ /* 0x000fe200078f18ff */
[----:B------:R-:W-:Y:S01]  /*c630*/  IMAD.U32 R39, R26, 0x10000, RZ ;  /* 0x000100001a277824 */ /* 0x000fe200078e00ff */
[----:B------:R-:W-:-:S02]  /*c640*/  LOP3.LUT R0, R159, 0x38, R4, 0xf8, !PT ;  /* 0x000000389f007812 */ /* 0x000fc400078ef804 */
[----:B------:R-:W-:Y:S01]  /*c650*/  LOP3.LUT R36, R3, 0xffff0000, RZ, 0xc0, !PT ;  /* 0xffff000003247812 */ /* 0x000fe200078ec0ff */
[----:B------:R-:W-:Y:S01]  /*c660*/  IMAD.SHL.U32 R5, R5, 0x400, RZ ;  /* 0x0000040005057824 */ /* 0x000fe200078e00ff */
[----:B------:R-:W-:Y:S02]  /*c670*/  LOP3.LUT R0, R0, R6, RZ, 0x3c, !PT ;  /* 0x0000000600007212 */ /* 0x000fe400078e3cff */
[----:B------:R-:W-:Y:S02]  /*c680*/  LOP3.LUT R24, R24, 0xffff0000, RZ, 0xc0, !PT ;  /* 0xffff000018187812 */ /* 0x000fe400078ec0ff */
[----:B------:R-:W-:Y:S02]  /*c690*/  LOP3.LUT R5, R5, 0x7fffe000, RZ, 0xc0, !PT ;  /* 0x7fffe00005057812 */ /* 0x000fe400078ec0ff */
[----:B------:R-:W-:Y:S02]  /*c6a0*/  LOP3.LUT R41, R26, 0xffff0000, RZ, 0xc0, !PT ;  /* 0xffff00001a297812 */ /* 0x000fe400078ec0ff */
[----:B------:R-:W-:-:S02]  /*c6b0*/  IADD3 R9, R0, R5, R197 ;  /* 0x0000000500097210 */ /* 0x000fc40007ffe0c5 */
[----:B------:R-:W1:Y:S03]  /*c6c0*/  LDS.128 R4, [R227] ;  /* 0x00000000e3047984 */ /* 0x000e660000000c00 */
[----:B------:R-:W-:-:S05]  /*c6d0*/  IMAD R0, R9, 0x2, R156 ;  /* 0x0000000209007824 */ /* 0x000fca00078e029c */
[----:B------:R-:W2:Y:S01]  /*c6e0*/  LDS.128 R8, [R0+0x10400] ;  /* 0x0104000000087984 */ /* 0x000ea20000000c00 */
[C---:B-1----:R-:W-:Y:S01]  /*c6f0*/  IMAD.U32 R21, R4.reuse, 0x10000, RZ ;  /* 0x0001000004157824 */ /* 0x042fe200078e00ff */
[----:B------:R-:W-:Y:S01]  /*c700*/  LOP3.LUT R4, R4, 0xffff0000, RZ, 0xc0, !PT ;  /* 0xffff000004047812 */ /* 0x000fe200078ec0ff */
[----:B0-----:R-:W-:Y:S01]  /*c710*/  IMAD.U32 R27, R5, 0x10000, RZ ;  /* 0x00010000051b7824 */ /* 0x001fe200078e00ff */
[----:B------:R-:W-:Y:S01]  /*c720*/  SHF.L.U32 R29, R7, 0x10, RZ ;  /* 0x00000010071d7819 */ /* 0x000fe200000006ff */
[C---:B------:R-:W-:Y:S01]  /*c730*/  IMAD.U32 R28, R6.reuse, 0x10000, RZ ;  /* 0x00010000061c7824 */ /* 0x040fe200078e00ff */
[----:B------:R-:W-:Y:S02]  /*c740*/  LOP3.LUT R6, R6, 0xffff0000, RZ, 0xc0, !PT ;  /* 0xffff000006067812 */ /* 0x000fe400078ec0ff */
[----:B------:R-:W-:Y:S01]  /*c750*/  LOP3.LUT R5, R5, 0xffff0000, RZ, 0xc0, !PT ;  /* 0xffff000005057812 */ /* 0x000fe200078ec0ff */
[C---:B--2---:R-:W-:Y:S01]  /*c760*/  IMAD.U32 R30, R8.reuse, 0x10000, RZ ;  /* 0x00010000081e7824 */ /* 0x044fe200078e00ff */
[----:B------:R-:W-:Y:S01]  /*c770*/  LOP3.LUT R8, R8, 0xffff0000, RZ, 0xc0, !PT ;  /* 0xffff000008087812 */ /* 0x000fe200078ec0ff */
[C---:B------:R-:W-:Y:S01]  /*c780*/  IMAD.U32 R31, R9.reuse, 0x10000, RZ ;  /* 0x00010000091f7824 */ /* 0x040fe200078e00ff */
[----:B------:R-:W-:Y:S01]  /*c790*/  LOP3.LUT R9, R9, 0xffff0000, RZ, 0xc0, !PT ;  /* 0xffff000009097812 */ /* 0x000fe200078ec0ff */
[-C--:B------:R-:W-:Y:S01]  /*c7a0*/  FMUL.FTZ R34, R37, R30.reuse ;  /* 0x0000001e25227220 */ /* 0x080fe20000410000 */
[C---:B------:R-:W-:Y:S01]  /*c7b0*/  FMUL.FTZ R30, R35.reuse, R30 ;  /* 0x0000001e231e7220 */ /* 0x040fe20000410000 */
[-C--:B------:R-:W-:Y:S01]  /*c7c0*/  FMUL.FTZ R3, R38, R8.reuse ;  /* 0x0000000826037220 */ /* 0x080fe20000410000 */
[----:B------:R-:W-:Y:S01]  /*c7d0*/  FMUL.FTZ R15, R36, R8 ;  /* 0x00000008240f7220 */ /* 0x000fe20000410000 */
[----:B------:R-:W-:Y:S01]  /*c7e0*/  FFMA.FTZ R34, R35, R21, -R34 ;  /* 0x0000001523227223 */ /* 0x000fe20000010822 */
[----:B------:R-:W-:-:S02]  /*c7f0*/  IMAD.U32 R35, R20, 0x10000, RZ ;  /* 0x0001000014237824 */ /* 0x000fc400078e00ff */
[----:B------:R-:W-:Y:S01]  /*c800*/  FFMA.FTZ R30, R37, R21, R30 ;  /* 0x00000015251e7223 */ /* 0x000fe2000001001e */
[----:B------:R-:W-:Y:S02]  /*c810*/  IMAD.U32 R21, R12, 0x10000, RZ ;  /* 0x000100000c157824 */ /* 0x000fe400078e00ff */
[-C--:B------:R-:W-:Y:S01]  /*c820*/  FFMA.FTZ R3, R36, R4.reuse, -R3 ;  /* 0x0000000424037223 */ /* 0x080fe20000010803 */
[-C--:B------:R-:W-:Y:S01]  /*c830*/  FMUL.FTZ R8, R35, R31.reuse ;  /* 0x0000001f23087220 */ /* 0x080fe20000410000 */
[C---:B------:R-:W-:Y:S02]  /*c840*/  IMAD.U32 R32, R10.reuse, 0x10000, RZ ;  /* 0x000100000a207824 */ /* 0x040fe400078e00ff */
[C---:B------:R-:W-:Y:S01]  /*c850*/  FMUL.FTZ R36, R21.reuse, R31 ;  /* 0x0000001f15247220 */ /* 0x040fe20000410000 */
[----:B------:R-:W-:Y:S01]  /*c860*/  LOP3.LUT R10, R10, 0xffff0000, RZ, 0xc0, !PT ;  /* 0xffff00000a0a7812 */ /* 0x000fe200078ec0ff */
[-C--:B------:R-:W-:Y:S01]  /*c870*/  FFMA.FTZ R21, R21, R27.reuse, -R8 ;  /* 0x0000001b15157223 */ /* 0x080fe20000010808 */
[----:B------:R-:W-:Y:S01]  /*c880*/  FFMA.FTZ R15, R38, R4, R15 ;  /* 0x00000004260f7223 */ /* 0x000fe2000001000f */
[----:B------:R-:W-:Y:S01]  /*c890*/  FFMA.FTZ R36, R35, R27, R36 ;  /* 0x0000001b23247223 */ /* 0x000fe20000010024 */
[C---:B------:R-:W-:Y:S01]  /*c8a0*/  LOP3.LUT R8, R13.reuse, 0xffff0000, RZ, 0xc0, !PT ;  /* 0xffff00000d087812 */ /* 0x040fe200078ec0ff */
[----:B------:R-:W-:-:S02]  /*c8b0*/  IMAD.U32 R4, R13, 0x10000, RZ ;  /* 0x000100000d047824 */ /* 0x000fc400078e00ff */
[----:B------:R-:W-:Y:S01]  /*c8c0*/  FMUL.FTZ R27, R40, R32 ;  /* 0x00000020281b7220 */ /* 0x000fe20000410000 */
[----:B------:R-:W-:Y:S02]  /*c8d0*/  IMAD.U32 R33, R11, 0x10000, RZ ;  /* 0x000100000b217824 */ /* 0x000fe400078e00ff */
[----:B------:R-:W-:Y:S01]  /*c8e0*/  FMUL.FTZ R31, R24, R10 ;  /* 0x0000000a181f7220 */ /* 0x000fe20000410000 */
[C---:B------:R-:W-:Y:S01]  /*c8f0*/  FMUL.FTZ R13, R4.reuse, R32 ;  /* 0x00000020040d7220 */ /* 0x040fe20000410000 */
[----:B------:R-:W-:Y:S01]  /*c900*/  FFMA.FTZ R27, R4, R28, -R27 ;  /* 0x0000001c041b7223 */ /* 0x000fe2000001081b */
[----:B------:R-:W-:Y:S01]  /*c910*/  FMUL.FTZ R35, R8, R10 ;  /* 0x0000000a08237220 */ /* 0x000fe20000410000 */
[----:B------:R-:W-:Y:S02]  /*c920*/  IMAD.U32 R37, R14, 0x10000, RZ ;  /* 0x000100000e257824 */ /* 0x000fe400078e00ff */
[-C--:B------:R-:W-:Y:S01]  /*c930*/  FMUL.FTZ R4, R39, R33.reuse ;  /* 0x0000002127047220 */ /* 0x080fe20000410000 */
[----:B------:R-:W-:Y:S01]  /*c940*/  FFMA.FTZ R10, R40, R28, R13 ;  /* 0x0000001c280a7223 */ /* 0x000fe2000001000d */
[-C--:B------:R-:W-:Y:S01]  /*c950*/  FFMA.FTZ R8, R8, R6.reuse, -R31 ;  /* 0x0000000608087223 */ /* 0x080fe2000001081f */
[----:B------:R-:W-:Y:S01]  /*c960*/  FFMA.FTZ R35, R24, R6, R35 ;  /* 0x0000000618237223 */ /* 0x000fe20000010023 */
[C---:B------:R-:W-:Y:S01]  /*c970*/  FMUL.FTZ R6, R37.reuse, R33 ;  /* 0x0000002125067220 */ /* 0x040fe20000410000 */
[----:B------:R-:W-:Y:S01]  /*c980*/  FFMA.FTZ R13, R37, R29, -R4 ;  /* 0x0000001d250d7223 */ /* 0x000fe20000010804 */
[----:B------:R-:W-:-:S02]  /*c990*/  LOP3.LUT R11, R11, 0xffff0000, RZ, 0xc0, !PT ;  /* 0xffff00000b0b7812 */ /* 0x000fc400078ec0ff */
[----:B------:R-:W-:Y:S01]  /*c9a0*/  LOP3.LUT R37, R20, 0xffff0000, RZ, 0xc0, !PT ;  /* 0xffff000014257812 */ /* 0x000fe200078ec0ff */
[----:B------:R-:W-:Y:S01]  /*c9b0*/  FFMA.FTZ R29, R39, R29, R6 ;  /* 0x0000001d271d7223 */ /* 0x000fe20000010006 */
[----:B------:R-:W-:Y:S02]  /*c9c0*/  LOP3.LUT R31, R12, 0xffff0000, RZ, 0xc0, !PT ;  /* 0xffff00000c1f7812 */ /* 0x000fe400078ec0ff */
[----:B------:R-:W-:Y:S01]  /*c9d0*/  LOP3.LUT R33, R14, 0xffff0000, RZ, 0xc0, !PT ;  /* 0xffff00000e217812 */ /* 0x000fe200078ec0ff */
[----:B------:R-:W-:Y:S01]  /*c9e0*/  FMUL.FTZ R4, R37, R9 ;  /* 0x0000000925047220 */ /* 0x000fe20000410000 */
[----:B------:R-:W-:Y:S01]  /*c9f0*/  LOP3.LUT R7, R7, 0xffff0000, RZ, 0xc0, !PT ;  /* 0xffff000007077812 */ /* 0x000fe200078ec0ff */
[----:B------:R-:W-:Y:S01]  /*ca00*/  FMUL.FTZ R14, R41, R11 ;  /* 0x0000000b290e7220 */ /* 0x000fe20000410000 */
        /* <DEDUP_REMOVED lines=16> */
.L_x_618:
[----:B------:R-:W-:Y:S05]  /*cb10*/  BSYNC B0 ;  /* 0x0000000000007941 */ /* 0x000fea0003800000 */
.L_x_599:
[----:B------:R-:W-:Y:S01]  /*cb20*/  @!PT LDS RZ, [RZ] ;  /* 0x00000000fffff984 */ /* 0x000fe20000000800 */
[----:B------:R-:W-:Y:S01]  /*cb30*/  @!PT LDS RZ, [RZ] ;  /* 0x00000000fffff984 */ /* 0x000fe20000000800 */
[----:B------:R-:W-:Y:S01]  /*cb40*/  @!PT LDS RZ, [RZ] ;  /* 0x00000000fffff984 */ /* 0x000fe20000000800 */
[----:B------:R-:W-:Y:S01]  /*cb50*/  @!PT LDS RZ, [RZ] ;  /* 0x00000000fffff984 */ /* 0x000fe20000000800 */
[----:B------:R5:W-:Y:S06]  /*cb60*/  MEMBAR.ALL.CTA ;  /* 0x0000000000007992 */ /* 0x000bec0000008000 */
[----:B-----5:R-:W5:Y:S01]  /*cb70*/  FENCE.VIEW.ASYNC.S ;  /* 0x00000000000073c6 */ /* 0x020f620000000000 */
[----:B------:R-:W-:Y:S05]  /*cb80*/  WARPSYNC.ALL ;  /* 0x0000000000007948 */ /* 0x000fea0003800000 */
[----:B-----5:R-:W-:Y:S06]  /*cb90*/  BAR.SYNC.DEFER_BLOCKING 0xd, 0x100 ;  /* 0x0344000000007b1d */ /* 0x020fec0000010000 */
.L_x_597:
[----:B----4-:R-:W-:-:S05]  /*cba0*/  IMAD.U32 R0, RZ, RZ, UR41 ;  /* 0x00000029ff007e24 */ /* 0x010fca000f8e00ff */
[----:B------:R-:W-:-:S13]  /*cbb0*/  ISETP.NE.AND P0, PT, R0, 0x3, PT ;  /* 0x000000030000780c */ /* 0x000fda0003f05270 */
[----:B------:R-:W-:Y:S05]  /*cbc0*/  @!P0 BRA `(.L_x_632) ;  /* 0x0000000000048947 */ /* 0x000fea0003800000 */
[----:B------:R-:W-:Y:S01]  /*cbd0*/  BPT.TRAP 0x1 ;  /* 0x000000040000795c */ /* 0x000fe20000300000 */
.L_x_632:
[----:B-1-3--:R-:W-:Y:S02]  /*cbe0*/  LEA R3, R157, R156, 0x3 ;  /* 0x0000009c9d037211 */ /* 0x00afe400078e18ff */
[----:B------:R-:W-:-:S04]  /*cbf0*/  SHF.L.U32 R0, R158, 0x1f, RZ ;  /* 0x0000001f9e007819 */ /* 0x000fc800000006ff */
[----:B------:R1:W3:Y:S01]  /*cc00*/  SYNCS.PHASECHK.TRANS64.TRYWAIT P1, [R3+URZ+0x28830], R0 ;  /* 0x02883000030075a7 */ /* 0x0002e2000802017f */
[----:B------:R-:W-:Y:S05]  /*cc10*/  @!P0 BRA `(.L_x_633) ;  /* 0x0000000000048947 */ /* 0x000fea0003800000 */
[----:B------:R-:W-:Y:S01]  /*cc20*/  BPT.TRAP 0x1 ;  /* 0x000000040000795c */ /* 0x000fe20000300000 */
.L_x_633:
[----:B------:R-:W-:Y:S01]  /*cc30*/  IMAD.MOV.U32 R151, RZ, RZ, RZ ;  /* 0x000000ffff977224 */ /* 0x000fe200078e00ff */
[----:B---3--:R-:W-:Y:S06]  /*cc40*/  @P1 BRA `(.L_x_634) ;  /* 0x0000000000081947 */ /* 0x008fec0003800000 */
[----:B------:R-:W3:Y:S02]  /*cc50*/  SYNCS.PHASECHK.TRANS64.TRYWAIT P1, [R3+URZ+0x28830], R0 ;  /* 0x02883000030075a7 */ /* 0x000ee4000802017f */
[----:B---3--:R-:W-:Y:S05]  /*cc60*/  @!P1 BRA `(.L_x_635) ;  /* 0x0000010400689947 */ /* 0x008fea0003800000 */
.L_x_634:
[----:B------:R-:W-:Y:S05]  /*cc70*/  WARPSYNC.ALL ;  /* 0x0000000000007948 */ /* 0x000fea0003800000 */
[----:B-1-3--:R-:W-:Y:S01]  /*cc80*/  VIADD R0, R156, 0x18400 ;  /* 0x000184009c007836 */ /* 0x00afe20000000000 */
[----:B------:R-:W-:Y:S01]  /*cc90*/  R2UR UR4, R25 ;  /* 0x00000000190472ca */ /* 0x000fe200000e0000 */
[----:B0-2---:R-:W-:Y:S01]  /*cca0*/  IMAD.MOV.U32 R5, RZ, RZ, 0x40000040 ;  /* 0x40000040ff057424 */ /* 0x005fe200078e00ff */
[----:B-----5:R-:W-:Y:S01]  /*ccb0*/  WARPGROUP.ARRIVE ;  /* 0x00000000000079c5 */ /* 0x020fe20000000000 */
[----:B------:R-:W-:Y:S01]  /*ccc0*/  UMOV UR5, 0x40000040 ;  /* 0x4000004000057882 */ /* 0x000fe20000000000 */
[----:B------:R-:W-:Y:S01]  /*ccd0*/  SHF.R.U32.HI R0, RZ, 0x4, R0 ;  /* 0x00000004ff007819 */ /* 0x000fe20000011600 */
[----:B------:R-:W-:Y:S01]  /*cce0*/  IMAD.MOV.U32 R7, RZ, RZ, 0x40000040 ;  /* 0x40000040ff077424 */ /* 0x000fe200078e00ff */
[----:B------:R-:W-:Y:S01]  /*ccf0*/  R2UR UR7, R5 ;  /* 0x00000000050772ca */ /* 0x000fe200000e0000 */
[----:B------:R-:W-:Y:S01]  /*cd00*/  UMOV UR9, 0x40000040 ;  /* 0x4000004000097882 */ /* 0x000fe20000000000 */
[----:B------:R-:W-:Y:S01]  /*cd10*/  LOP3.LUT R0, R0, 0x3fff, RZ, 0xc0, !PT ;  /* 0x00003fff00007812 */ /* 0x000fe200078ec0ff */
[----:B------:R-:W-:Y:S01]  /*cd20*/  UMOV UR13, 0x40000040 ;  /* 0x40000040000d7882 */ /* 0x000fe20000000000 */
[----:B------:R-:W-:Y:S01]  /*cd30*/  R2UR UR11, R7 ;  /* 0x00000000070b72ca */ /* 0x000fe200000e0000 */
[----:B------:R-:W-:Y:S01]  /*cd40*/  IMAD.MOV.U32 R7, RZ, RZ, 0x40000040 ;  /* 0x40000040ff077424 */ /* 0x000fe200078e00ff */
[----:B------:R-:W-:Y:S01]  /*cd50*/  LOP3.LUT R0, R0, 0x10000, RZ, 0xfc, !PT ;  /* 0x0001000000007812 */ /* 0x000fe200078efcff */
[----:B------:R-:W-:Y:S01]  /*cd60*/  ULOP3.LUT UR4, UR4, 0x10000, URZ, 0xfc, !UPT ;  /* 0x0001000004047892 */ /* 0x000fe2000f8efc3f */
[----:B------:R-:W-:Y:S01]  /*cd70*/  IMAD.MOV.U32 R5, RZ, RZ, 0x40000040 ;  /* 0x40000040ff057424 */ /* 0x000fe200078e00ff */
[----:B------:R-:W-:Y:S01]  /*cd80*/  UMOV UR17, 0x40000040 ;  /* 0x4000004000117882 */ /* 0x000fe20000000000 */
[----:B------:R-:W-:Y:S01]  /*cd90*/  R2UR UR15, R7 ;  /* 0x00000000070f72ca */ /* 0x000fe200000e0000 */
[----:B------:R-:W-:Y:S01]  /*cda0*/  IMAD R4, R157, 0x800, R0 ;  /* 0x000008009d047824 */ /* 0x000fe200078e0200 */
[----:B------:R-:W-:Y:S01]  /*cdb0*/  UIADD3 UR8, UR4, 0x2, URZ ;  /* 0x0000000204087890 */ /* 0x000fe2000fffe03f */
[----:B------:R-:W-:Y:S01]  /*cdc0*/  IMAD.MOV.U32 R7, RZ, RZ, 0x40000040 ;  /* 0x40000040ff077424 */ /* 0x000fe200078e00ff */
[----:B------:R-:W-:Y:S01]  /*cdd0*/  UIADD3 UR12, UR4, 0x4, URZ ;  /* 0x00000004040c7890 */ /* 0x000fe2000fffe03f */
[C---:B------:R-:W-:Y:S01]  /*cde0*/  VIADD R6, R4.reuse, 0x2 ;  /* 0x0000000204067836 */ /* 0x040fe20000000000 */
[----:B------:R-:W-:Y:S01]  /*cdf0*/  R2UR UR6, R4 ;  /* 0x00000000040672ca */ /* 0x000fe200000e0000 */
[----:B------:R-:W-:Y:S01]  /*ce00*/  UIADD3 UR16, UR4, 0x6, URZ ;  /* 0x0000000604107890 */ /* 0x000fe2000fffe03f */
[----:B------:R-:W-:Y:S01]  /*ce10*/  R2UR UR19, R7 ;  /* 0x00000000071372ca */ /* 0x000fe200000e0000 */
[----:B------:R-:W-:Y:S01]  /*ce20*/  IMAD.MOV.U32 R7, RZ, RZ, 0x40000040 ;  /* 0x40000040ff077424 */ /* 0x000fe200078e00ff */
[----:B------:R-:W-:Y:S01]  /*ce30*/  R2UR UR10, R6 ;  /* 0x00000000060a72ca */ /* 0x000fe200000e0000 */
[----:B------:R-:W-:Y:S01]  /*ce40*/  VIADD R6, R4, 0x4 ;  /* 0x0000000404067836 */ /* 0x000fe20000000000 */
[----:B------:R-:W-:Y:S01]  /*ce50*/  UIADD3 UR20, UR4, 0x400, URZ ;  /* 0x0000040004147890 */ /* 0x000fe2000fffe03f */
[----:B------:R-:W-:Y:S01]  /*ce60*/  R2UR UR35, R5 ;  /* 0x00000000052372ca */ /* 0x000fe200000e0000 */
[----:B------:R-:W-:Y:S01]  /*ce70*/  UMOV UR21, 0x40000040 ;  /* 0x4000004000157882 */ /* 0x000fe20000000000 */
[----:B------:R-:W-:Y:S01]  /*ce80*/  R2UR UR23, R7 ;  /* 0x00000000071772ca */ /* 0x000fe200000e0000 */
[----:B------:R-:W-:Y:S01]  /*ce90*/  UIADD3 UR24, UR4, 0x402, URZ ;  /* 0x0000040204187890 */ /* 0x000fe2000fffe03f */
[----:B------:R-:W-:Y:S01]  /*cea0*/  R2UR UR14, R6 ;  /* 0x00000000060e72ca */ /* 0x000fe200000e0000 */
[----:B------:R-:W-:Y:S01]  /*ceb0*/  VIADD R6, R4, 0x6 ;  /* 0x0000000604067836 */ /* 0x000fe20000000000 */
[----:B------:R-:W-:Y:S01]  /*cec0*/  HGMMA.64x128x16.F32.BF16 R24, gdesc[UR4], RZ, !UPT, gsb0 ;  /* 0x01e00000041879f0 */ /* 0x000fe2000c0018ff */
[----:B------:R-:W-:Y:S01]  /*ced0*/  MOV R7, 0x40000040 ;  /* 0x4000004000077802 */ /* 0x000fe20000000f00 */
[----:B------:R-:W-:Y:S01]  /*cee0*/  UMOV UR25, 0x40000040 ;  /* 0x4000004000197882 */ /* 0x000fe20000000000 */
[----:B------:R-:W-:Y:S01]  /*cef0*/  UIADD3 UR28, UR4, 0x404, URZ ;  /* 0x00000404041c7890 */ /* 0x000fe2000fffe03f */
[----:B------:R-:W-:Y:S01]  /*cf00*/  R2UR UR18, R6 ;  /* 0x00000000061272ca */ /* 0x000fe200000e0000 */
[----:B------:R-:W-:Y:S01]  /*cf10*/  VIADD R6, R4, 0x400 ;  /* 0x0000040004067836 */ /* 0x000fe20000000000 */
[----:B------:R-:W-:Y:S01]  /*cf20*/  R2UR UR27, R7 ;  /* 0x00000000071b72ca */ /* 0x000fe200000e0000 */
[----:B------:R-:W-:Y:S01]  /*cf30*/  IMAD.MOV.U32 R7, RZ, RZ, 0x40000040 ;  /* 0x40000040ff077424 */ /* 0x000fe200078e00ff */
[----:B------:R-:W-:Y:S01]  /*cf40*/  UMOV UR29, 0x40000040 ;  /* 0x40000040001d7882 */ /* 0x000fe20000000000 */
[----:B------:R-:W-:Y:S01]  /*cf50*/  UIADD3 UR32, UR4, 0x406, URZ ;  /* 0x0000040604207890 */ /* 0x000fe2000fffe03f */
[----:B------:R-:W-:Y:S01]  /*cf60*/  R2UR UR22, R6 ;  /* 0x00000000061672ca */ /* 0x000fe200000e0000 */
[----:B------:R-:W-:Y:S01]  /*cf70*/  VIADD R6, R4, 0x402 ;  /* 0x0000040204067836 */ /* 0x000fe20000000000 */
[----:B------:R-:W-:Y:S01]  /*cf80*/  R2UR UR31, R7 ;  /* 0x00000000071f72ca */ /* 0x000fe200000e0000 */
[----:B------:R-:W-:-:S03]  /*cf90*/  UMOV UR33, 0x40000040 ;  /* 0x4000004000217882 */ /* 0x000fc60000000000 */
[----:B------:R-:W-:Y:S01]  /*cfa0*/  R2UR UR26, R6 ;  /* 0x00000000061a72ca */ /* 0x000fe200000e0000 */
[C---:B------:R-:W-:Y:S02]  /*cfb0*/  VIADD R6, R4.reuse, 0x404 ;  /* 0x0000040404067836 */ /* 0x040fe40000000000 */
[----:B------:R-:W-:-:S03]  /*cfc0*/  VIADD R4, R4, 0x406 ;  /* 0x0000040604047836 */ /* 0x000fc60000000000 */
[----:B------:R-:W-:Y:S02]  /*cfd0*/  R2UR UR30, R6 ;  /* 0x00000000061e72ca */ /* 0x000fe400000e0000 */
[----:B------:R-:W-:Y:S01]  /*cfe0*/  R2UR UR34, R4 ;  /* 0x00000000042272ca */ /* 0x000fe200000e0000 */
        /* <DEDUP_REMOVED lines=24> */
.L_x_636:
[----:B------:R-:W-:Y:S01]  /*d170*/  IADD3 R5, R95, 0x80, -R202 ;  /* 0x000000805f057810 */ /* 0x000fe20007ffe8ca */
[----:B------:R-:W-:Y:S01]  /*d180*/  ULDC UR45, c[0x0][0x988] ;  /* 0x00026200002d7ab9 */ /* 0x000fe20000000800 */
[----:B------:R-:W-:Y:S01]  /*d190*/  P2R R6, PR, RZ, 0x1 ;  /* 0x00000001ff067803 */ /* 0x000fe20000000000 */
[----:B------:R-:W-:Y:S01]  /*d1a0*/  VIADD R3, R3, 0x28840 ;  /* 0x0002884003037836 */ /* 0x000fe20000000000 */
[----:B------:R-:W-:Y:S01]  /*d1b0*/  ULDC UR44, c[0x0][0x988] ;  /* 0x00026200002c7ab9 */ /* 0x000fe20000000800 */
        /* <DEDUP_REMOVED lines=143> */
[----:B------:R-:W-:Y:S02]  /*dab0*/  ISETP.GT.AND P0, PT, R5, 0x59, PT ;  /* 0x000000590500780c */ /* 0x000fe40003f04270 */
[----:B------:R-:W-:Y:S02]  /*dac0*/  FSEL R68, R68, -INF , P2 ;  /* 0xff80000044447808 */ /* 0x000fe40001000000 */
[----:B------:R-:W-:-:S02]  /*dad0*/  FMNMX.FTZ R7, R65, R4, !PT ;  /* 0x0000000441077209 */ /* 0x000fc40007810000 */
[----:B------:R-:W-:Y:S02]  /*dae0*/  ISETP.GT.AND P6, PT, R5, 0x60, PT ;  /* 0x000000600500780c */ /* 0x000fe40003fc4270 */
[----:B------:R-:W-:Y:S02]  /*daf0*/  FSEL R69, R69, -INF , P0 ;  /* 0xff80000045457808 */ /* 0x000fe40000000000 */
[----:B------:R-:W-:Y:S02]  /*db00*/  FMNMX.FTZ R4, R68, R7, !PT ;  /* 0x0000000744047209 */ /* 0x000fe40007810000 */
        /* <DEDUP_REMOVED lines=12> */
[----:B------:R-:W-:Y:S02]  /*dbd0*/  FSEL R77, R77, -INF , P2 ;  /* 0xff8000004d4d7808 */ /* 0x000fe40001000000 */
[----:B------:R-:W-:Y:S02]  /*dbe0*/  FMNMX.FTZ R4, R76, R7, !PT ;  /* 0x000000074c047209 */ /* 0x000fe40007810000 */
[----:B------:R-:W-:-:S02]  /*dbf0*/  ISETP.GT.AND P3, PT, R5, 0x70, PT ;  /* 0x000000700500780c */ /* 0x000fc40003f64270 */
[----:B------:R-:W-:Y:S02]  /*dc00*/  FSEL R63, R63, -INF , P4 ;  /* 0xff8000003f3f7808 */ /* 0x000fe40002000000 */
[----:B------:R-:W-:Y:S02]  /*dc10*/  FSEL R80, R80, -INF , P3 ;  /* 0xff80000050507808 */ /* 0x000fe40001800000 */
[----:B------:R-:W-:Y:S02]  /*dc20*/  FMNMX.FTZ R7, R77, R4, !PT ;  /* 0x000000044d077209 */ /* 0x000fe40007810000 */
[----:B------:R-:W-:Y:S02]  /*dc30*/  ISETP.GT.AND P4, PT, R5, 0x71, PT ;  /* 0x000000710500780c */ /* 0x000fe40003f84270 */
[----:B------:R-:W-:Y:S02]  /*dc40*/  FSEL R62, R62, -INF , P5 ;  /* 0xff8000003e3e7808 */ /* 0x000fe40002800000 */
[----:B------:R-:W-:-:S02]  /*dc50*/  FSEL R81, R81, -INF , P4 ;  /* 0xff80000051517808 */ /* 0x000fc40002000000 */
[----:B------:R-:W-:Y:S02]  /*dc60*/  FMNMX.FTZ R4, R80, R7, !PT ;  /* 0x0000000750047209 */ /* 0x000fe40007810000 */
[----:B------:R-:W-:Y:S02]  /*dc70*/  ISETP.GT.AND P5, PT, R5, 0x78, PT ;  /* 0x000000780500780c */ /* 0x000fe40003fa4270 */
[----:B------:R-:W-:Y:S02]  /*dc80*/  FMNMX.FTZ R7, R81, R4, !PT ;  /* 0x0000000451077209 */ /* 0x000fe40007810000 */
[----:B------:R-:W-:Y:S02]  /*dc90*/  FSEL R84, R84, -INF , P5 ;  /* 0xff80000054547808 */ /* 0x000fe40002800000 */
[----:B------:R-:W-:Y:S02]  /*dca0*/  ISETP.GT.AND P6, PT, R5, 0x79, PT ;  /* 0x000000790500780c */ /* 0x000fe40003fc4270 */
[----:B------:R-:W-:-:S02]  /*dcb0*/  FMNMX.FTZ R4, R84, R7, !PT ;  /* 0x0000000754047209 */ /* 0x000fc40007810000 */
[----:B------:R-:W-:Y:S02]  /*dcc0*/  FSEL R85, R85, -INF , P6 ;  /* 0xff80000055557808 */ /* 0x000fe40003000000 */
[----:B------:R-:W-:Y:S02]  /*dcd0*/  P2R R12, PR, RZ, 0x1 ;  /* 0x00000001ff0c7803 */ /* 0x000fe40000000000 */
[----:B------:R-:W-:Y:S02]  /*dce0*/  FMNMX.FTZ R7, R85, R4, !PT ;  /* 0x0000000455077209 */ /* 0x000fe40007810000 */
[----:B------:R-:W-:Y:S02]  /*dcf0*/  ISETP.GT.AND P0, PT, R5, 0x60, PT ;  /* 0x000000600500780c */ /* 0x000fe40003f04270 */
[----:B------:R-:W-:Y:S01]  /*dd00*/  P2R R11, PR, RZ, 0x2 ;  /* 0x00000002ff0b7803 */ /* 0x000fe20000000000 */
[----:B------:R-:W0:Y:S01]  /*dd10*/  SHFL.BFLY PT, R4, R7, 0x2, 0x1f ;  /* 0x0c401f0007047f89 */ /* 0x000e2200000e0000 */
[----:B------:R-:W-:-:S02]  /*dd20*/  FSEL R74, R74, -INF , P0 ;  /* 0xff8000004a4a7808 */ /* 0x000fc40000000000 */
[----:B------:R-:W-:Y:S02]  /*dd30*/  ISETP.NE.AND P0, PT, R12, RZ, PT ;  /* 0x000000ff0c00720c */ /* 0x000fe40003f05270 */
[----:B------:R-:W-:Y:S02]  /*dd40*/  ISETP.GT.AND P1, PT, R5, 0x59, PT ;  /* 0x000000590500780c */ /* 0x000fe40003f24270 */
[----:B------:R-:W-:Y:S02]  /*dd50*/  FSEL R75, R75, -INF , P0 ;  /* 0xff8000004b4b7808 */ /* 0x000fe40000000000 */
[----:B------:R-:W-:Y:S02]  /*dd60*/  ISETP.NE.AND P0, PT, R6, RZ, PT ;  /* 0x000000ff0600720c */ /* 0x000fe40003f05270 */
[----:B------:R-:W-:Y:S02]  /*dd70*/  FSEL R71, R71, -INF , P1 ;  /* 0xff80000047477808 */ /* 0x000fe40000800000 */
[----:B------:R-:W-:-:S02]  /*dd80*/  ISETP.NE.AND P1, PT, R11, RZ, PT ;  /* 0x000000ff0b00720c */ /* 0x000fc40003f25270 */
[----:B------:R-:W-:Y:S02]  /*dd90*/  P2R R10, PR, RZ, 0x4 ;  /* 0x00000004ff0a7803 */ /* 0x000fe40000000000 */
[----:B------:R-:W-:Y:S02]  /*dda0*/  FSEL R78, R78, -INF , P1 ;  /* 0xff8000004e4e7808 */ /* 0x000fe40000800000 */
[----:B------:R-:W-:Y:S02]  /*ddb0*/  FSEL R82, R82, -INF , P3 ;  /* 0xff80000052527808 */ /* 0x000fe40001800000 */
[----:B------:R-:W-:Y:S02]  /*ddc0*/  FSEL R83, R83, -INF , P4 ;  /* 0xff80000053537808 */ /* 0x000fe40002000000 */
[----:B------:R-:W-:Y:S02]  /*ddd0*/  FSEL R86, R86, -INF , P5 ;  /* 0xff80000056567808 */ /* 0x000fe40002800000 */
[----:B0-----:R-:W-:-:S02]  /*dde0*/  FMNMX.FTZ R9, R7, R4, !PT ;  /* 0x0000000407097209 */ /* 0x001fc40007810000 */
[----:B------:R-:W-:Y:S02]  /*ddf0*/  FSEL R87, R87, -INF , P6 ;  /* 0xff80000057577808 */ /* 0x000fe40003000000 */
[-C--:B------:R-:W-:Y:S01]  /*de00*/  MOV R116, R151.reuse ;  /* 0x0000009700747202 */ /* 0x080fe20000000f00 */
[----:B------:R-:W0:Y:S01]  /*de10*/  SHFL.BFLY PT, R4, R9, 0x1, 0x1f ;  /* 0x0c201f0009047f89 */ /* 0x000e2200000e0000 */
[-C--:B------:R-:W-:Y:S02]  /*de20*/  MOV R102, R151.reuse ;  /* 0x0000009700667202 */ /* 0x080fe40000000f00 */
[----:B------:R-:W-:Y:S02]  /*de30*/  MOV R88, R151 ;  /* 0x0000009700587202 */ /* 0x000fe40000000f00 */
[----:B0-----:R-:W-:Y:S02]  /*de40*/  FMNMX.FTZ R4, R9, R4, !PT ;  /* 0x0000000409047209 */ /* 0x001fe40007810000 */
[----:B------:R-:W-:-:S02]  /*de50*/  FMNMX.FTZ R9, R26, R27, !PT ;  /* 0x0000001b1a097209 */ /* 0x000fc40007810000 */
[C---:B------:R-:W-:Y:S01]  /*de60*/  FSETP.NEU.FTZ.AND P2, PT, R4.reuse, -INF , PT ;  /* 0xff8000000400780b */ /* 0x040fe20003f5d000 */
[----:B------:R-:W-:Y:S01]  /*de70*/  FMUL.FTZ R8, R4, UR45 ;  /* 0x0000002d04087c20 */ /* 0x000fe20008410000 */
[----:B------:R-:W-:-:S04]  /*de80*/  FMNMX.FTZ R6, R30, R9, !PT ;  /* 0x000000091e067209 */ /* 0x000fc80007810000 */
[----:B------:R-:W-:Y:S02]  /*de90*/  FMNMX.FTZ R9, R31, R6, !PT ;  /* 0x000000061f097209 */ /* 0x000fe40007810000 */
[----:B------:R-:W-:Y:S02]  /*dea0*/  FSEL R8, R8, RZ, P2 ;  /* 0x000000ff08087208 */ /* 0x000fe40001000000 */
[----:B------:R-:W-:Y:S02]  /*deb0*/  FMNMX.FTZ R6, R34, R9, !PT ;  /* 0x0000000922067209 */ /* 0x000fe40007810000 */
[----:B------:R-:W-:Y:S01]  /*dec0*/  ISETP.NE.AND P2, PT, R10, RZ, PT ;  /* 0x000000ff0a00720c */ /* 0x000fe20003f45270 */
[--C-:B------:R-:W-:Y:S01]  /*ded0*/  FFMA.FTZ R5, R25, UR45, -R8.reuse ;  /* 0x0000002d19057c23 */ /* 0x100fe20008010808 */
[----:B------:R-:W-:Y:S01]  /*dee0*/  FMNMX.FTZ R11, R35, R6, !PT ;  /* 0x00000006230b7209 */ /* 0x000fe20007810000 */
[--C-:B------:R-:W-:Y:S01]  /*def0*/  FFMA.FTZ R7, R29, UR45, -R8.reuse ;  /* 0x0000002d1d077c23 */ /* 0x100fe20008010808 */
[----:B------:R-:W-:Y:S01]  /*df00*/  FSEL R79, R79, -INF , P2 ;  /* 0xff8000004f4f7808 */ /* 0x000fe20001000000 */
[--C-:B------:R-:W-:Y:S01]  /*df10*/  FFMA.FTZ R9, R33, UR45, -R8.reuse ;  /* 0x0000002d21097c23 */ /* 0x100fe20008010808 */
[----:B------:R-:W-:Y:S01]  /*df20*/  FMNMX.FTZ R6, R38, R11, !PT ;  /* 0x0000000b26067209 */ /* 0x000fe20007810000 */
[--C-:B------:R-:W-:Y:S01]  /*df30*/  FFMA.FTZ R160, R24, UR45, -R8.reuse ;  /* 0x0000002d18a07c23 */ /* 0x100fe20008010808 */
[--C-:B------:R-:W-:Y:S01]  /*df40*/  FFMA.FTZ R162, R28, UR45, -R8.reuse ;  /* 0x0000002d1ca27c23 */ /* 0x100fe20008010808 */
[----:B------:R-:W-:Y:S01]  /*df50*/  MUFU.EX2 R5, R5 ;  /* 0x0000000500057308 */ /* 0x000fe20000000800 */
[----:B------:R-:W-:Y:S01]  /*df60*/  FMNMX.FTZ R11, R39, R6, !PT ;  /* 0x00000006270b7209 */ /* 0x000fe20007810000 */
[--C-:B------:R-:W-:Y:S01]  /*df70*/  FFMA.FTZ R164, R32, UR45, -R8.reuse ;  /* 0x0000002d20a47c23 */ /* 0x100fe20008010808 */
[--C-:B------:R-:W-:Y:S01]  /*df80*/  FFMA.FTZ R166, R36, UR45, -R8.reuse ;  /* 0x0000002d24a67c23 */ /* 0x100fe20008010808 */
[--C-:B------:R-:W-:Y:S01]  /*df90*/  FFMA.FTZ R168, R40, UR45, -R8.reuse ;  /* 0x0000002d28a87c23 */ /* 0x100fe20008010808 */
[----:B------:R-:W-:Y:S01]  /*dfa0*/  FMNMX.FTZ R6, R42, R11, !PT ;  /* 0x0000000b2a067209 */ /* 0x000fe20007810000 */
[--C-:B------:R-:W-:Y:S01]  /*dfb0*/  FFMA.FTZ R11, R37, UR45, -R8.reuse ;  /* 0x0000002d250b7c23 */ /* 0x100fe20008010808 */
[--C-:B------:R-:W-:Y:S01]  /*dfc0*/  FFMA.FTZ R170, R44, UR45, -R8.reuse ;  /* 0x0000002d2caa7c23 */ /* 0x100fe20008010808 */
[----:B------:R-:W0:Y:S01]  /*dfd0*/  MUFU.EX2 R160, R160 ;  /* 0x000000a000a07308 */ /* 0x000e220000000800 */
[----:B------:R-:W-:Y:S01]  /*dfe0*/  FMNMX.FTZ R13, R43, R6, !PT ;  /* 0x000000062b0d7209 */ /* 0x000fe20007810000 */
[--C-:B------:R-:W-:Y:S01]  /*dff0*/  FFMA.FTZ R172, R48, UR45, -R8.reuse ;  /* 0x0000002d30ac7c23 */ /* 0x100fe20008010808 */
[--C-:B------:R-:W-:Y:S01]  /*e000*/  FFMA.FTZ R174, R52, UR45, -R8.reuse ;  /* 0x0000002d34ae7c23 */ /* 0x100fe20008010808 */
[--C-:B------:R-:W-:Y:S01]  /*e010*/  FFMA.FTZ R176, R56, UR45, -R8.reuse ;  /* 0x0000002d38b07c23 */ /* 0x100fe20008010808 */
[----:B------:R-:W-:Y:S01]  /*e020*/  FMNMX.FTZ R6, R46, R13, !PT ;  /* 0x0000000d2e067209 */ /* 0x000fe20007810000 */
[--C-:B------:R-:W-:Y:S01]  /*e030*/  FFMA.FTZ R178, R60, UR45, -R8.reuse ;  /* 0x0000002d3cb27c23 */ /* 0x100fe20008010808 */
[--C-:B------:R-:W-:Y:S01]  /*e040*/  FFMA.FTZ R180, R64, UR45, -R8.reuse ;  /* 0x0000002d40b47c23 */ /* 0x100fe20008010808 */
[----:B------:R-:W1:Y:S01]  /*e050*/  MUFU.EX2 R162, R162 ;  /* 0x000000a200a27308 */ /* 0x000e620000000800 */
[----:B------:R-:W-:Y:S01]  /*e060*/  FMNMX.FTZ R13, R47, R6, !PT ;  /* 0x000000062f0d7209 */ /* 0x000fe20007810000 */
[--C-:B------:R-:W-:Y:S01]  /*e070*/  FFMA.FTZ R37, R65, UR45, -R8.reuse ;  /* 0x0000002d41257c23 */ /* 0x100fe20008010808 */
[--C-:B------:R-:W-:Y:S01]  /*e080*/  FFMA.FTZ R182, R68, UR45, -R8.reuse ;  /* 0x0000002d44b67c23 */ /* 0x100fe20008010808 */
[--C-:B------:R-:W-:Y:S01]  /*e090*/  FFMA.FTZ R184, R72, UR45, -R8.reuse ;  /* 0x0000002d48b87c23 */ /* 0x100fe20008010808 */
[----:B------:R-:W-:Y:S01]  /*e0a0*/  FMNMX.FTZ R6, R50, R13, !PT ;  /* 0x0000000d32067209 */ /* 0x000fe20007810000 */
[--C-:B------:R-:W-:Y:S01]  /*e0b0*/  FFMA.FTZ R13, R41, UR45, -R8.reuse ;  /* 0x0000002d290d7c23 */ /* 0x100fe20008010808 */
[--C-:B------:R-:W-:Y:S01]  /*e0c0*/  FFMA.FTZ R41, R69, UR45, -R8.reuse ;  /* 0x0000002d45297c23 */ /* 0x100fe20008010808 */
[----:B------:R-:W2:Y:S01]  /*e0d0*/  MUFU.EX2 R7, R7 ;  /* 0x0000000700077308 */ /* 0x000ea20000000800 */
[----:B------:R-:W-:Y:S01]  /*e0e0*/  FMNMX.FTZ R15, R51, R6, !PT ;  /* 0x00000006330f7209 */ /* 0x000fe20007810000 */
[--C-:B------:R-:W-:Y:S01]  /*e0f0*/  FFMA.FTZ R186, R76, UR45, -R8.reuse ;  /* 0x0000002d4cba7c23 */ /* 0x100fe20008010808 */
[--C-:B------:R-:W-:Y:S01]  /*e100*/  FFMA.FTZ R188, R80, UR45, -R8.reuse ;  /* 0x0000002d50bc7c23 */ /* 0x100fe20008010808 */
[--C-:B------:R-:W-:Y:S01]  /*e110*/  FFMA.FTZ R81, R81, UR45, -R8.reuse ;  /* 0x0000002d51517c23 */ /* 0x100fe20008010808 */
[----:B------:R-:W-:Y:S01]  /*e120*/  FMNMX.FTZ R6, R54, R15, !PT ;  /* 0x0000000f36067209 */ /* 0x000fe20007810000 */
[----:B------:R-:W-:-:S02]  /*e130*/  FFMA.FTZ R190, R84, UR45, -R8 ;  /* 0x0000002d54be7c23 */ /* 0x000fc40008010808 */
[----:B------:R-:W3:Y:S01]  /*e140*/  MUFU.EX2 R164, R164 ;  /* 0x000000a400a47308 */ /* 0x000ee20000000800 */
[----:B------:R-:W-:-:S04]  /*e150*/  FMNMX.FTZ R15, R55, R6, !PT ;  /* 0x00000006370f7209 */ /* 0x000fc80007810000 */
[----:B------:R-:W-:Y:S01]  /*e160*/  FMNMX.FTZ R6, R58, R15, !PT ;  /* 0x0000000f3a067209 */ /* 0x000fe20007810000 */
[----:B------:R-:W-:Y:S02]  /*e170*/  FFMA.FTZ R15, R45, UR45, -R8 ;  /* 0x0000002d2d0f7c23 */ /* 0x000fe40008010808 */
[----:B------:R-:W4:Y:S01]  /*e180*/  MUFU.EX2 R9, R9 ;  /* 0x0000000900097308 */ /* 0x000f220000000800 */
[----:B------:R-:W-:-:S04]  /*e190*/  FMNMX.FTZ R21, R59, R6, !PT ;  /* 0x000000063b157209 */ /* 0x000fc80007810000 */
[----:B------:R-:W-:-:S03]  /*e1a0*/  FMNMX.FTZ R6, R62, R21, !PT ;  /* 0x000000153e067209 */ /* 0x000fc60007810000 */
[----:B------:R-:W5:Y:S01]  /*e1b0*/  MUFU.EX2 R166, R166 ;  /* 0x000000a600a67308 */ /* 0x000f620000000800 */
[----:B------:R-:W-:-:S04]  /*e1c0*/  FMNMX.FTZ R21, R63, R6, !PT ;  /* 0x000000063f157209 */ /* 0x000fc80007810000 */
[----:B------:R-:W-:Y:S01]  /*e1d0*/  FMNMX.FTZ R6, R66, R21, !PT ;  /* 0x0000001542067209 */ /* 0x000fe20007810000 */
[--C-:B------:R-:W-:Y:S01]  /*e1e0*/  FFMA.FTZ R21, R49, UR45, -R8.reuse ;  /* 0x0000002d31157c23 */ /* 0x100fe20008010808 */
[----:B------:R-:W-:Y:S01]  /*e1f0*/  FFMA.FTZ R49, R77, UR45, -R8 ;  /* 0x0000002d4d317c23 */ /* 0x000fe20008010808 */
[----:B------:R-:W5:Y:S01]  /*e200*/  MUFU.EX2 R11, R11 ;  /* 0x0000000b000b7308 */ /* 0x000f620000000800 */
[----:B------:R-:W-:-:S04]  /*e210*/  FMNMX.FTZ R25, R67, R6, !PT ;  /* 0x0000000643197209 */ /* 0x000fc80007810000 */
[----:B------:R-:W-:-:S03]  /*e220*/  FMNMX.FTZ R6, R70, R25, !PT ;  /* 0x0000001946067209 */ /* 0x000fc60007810000 */
[----:B------:R-:W5:Y:S01]  /*e230*/  MUFU.EX2 R168, R168 ;  /* 0x000000a800a87308 */ /* 0x000f620000000800 */
[----:B------:R-:W-:-:S04]  /*e240*/  FMNMX.FTZ R25, R71, R6, !PT ;  /* 0x0000000647197209 */ /* 0x000fc80007810000 */
[----:B------:R-:W-:Y:S01]  /*e250*/  FMNMX.FTZ R6, R74, R25, !PT ;  /* 0x000000194a067209 */ /* 0x000fe20007810000 */
[----:B------:R-:W-:Y:S02]  /*e260*/  FFMA.FTZ R25, R53, UR45, -R8 ;  /* 0x0000002d35197c23 */ /* 0x000fe40008010808 */
[----:B------:R-:W-:Y:S01]  /*e270*/  MUFU.EX2 R13, R13 ;  /* 0x0000000d000d7308 */ /* 0x000fe20000000800 */
[----:B------:R-:W-:-:S04]  /*e280*/  FMNMX.FTZ R29, R75, R6, !PT ;  /* 0x000000064b1d7209 */ /* 0x000fc80007810000 */
[----:B------:R-:W-:-:S03]  /*e290*/  FMNMX.FTZ R6, R78, R29, !PT ;  /* 0x0000001d4e067209 */ /* 0x000fc60007810000 */
[----:B------:R-:W-:Y:S01]  /*e2a0*/  MUFU.EX2 R170, R170 ;  /* 0x000000aa00aa7308 */ /* 0x000fe20000000800 */
[----:B------:R-:W-:-:S04]  /*e2b0*/  FMNMX.FTZ R29, R79, R6, !PT ;  /* 0x000000064f1d7209 */ /* 0x000fc80007810000 */
[----:B------:R-:W-:Y:S01]  /*e2c0*/  FMNMX.FTZ R6, R82, R29, !PT ;  /* 0x0000001d52067209 */ /* 0x000fe20007810000 */
[--C-:B------:R-:W-:Y:S01]  /*e2d0*/  FFMA.FTZ R29, R57, UR45, -R8.reuse ;  /* 0x0000002d391d7c23 */ /* 0x100fe20008010808 */
[----:B------:R-:W-:Y:S01]  /*e2e0*/  FFMA.FTZ R57, R85, UR45, -R8 ;  /* 0x0000002d55397c23 */ /* 0x000fe20008010808 */
[----:B------:R-:W-:Y:S01]  /*e2f0*/  MUFU.EX2 R15, R15 ;  /* 0x0000000f000f7308 */ /* 0x000fe20000000800 */
[----:B------:R-:W-:-:S04]  /*e300*/  FMNMX.FTZ R33, R83, R6, !PT ;  /* 0x0000000653217209 */ /* 0x000fc80007810000 */
[----:B------:R-:W-:Y:S01]  /*e310*/  FMNMX.FTZ R6, R86, R33, !PT ;  /* 0x0000002156067209 */ /* 0x000fe20007810000 */
[----:B------:R-:W-:Y:S02]  /*e320*/  FFMA.FTZ R33, R61, UR45, -R8 ;  /* 0x0000002d3d217c23 */ /* 0x000fe40008010808 */
[----:B------:R-:W-:Y:S01]  /*e330*/  MUFU.EX2 R172, R172 ;  /* 0x000000ac00ac7308 */ /* 0x000fe20000000800 */
[----:B------:R-:W-:-:S05]  /*e340*/  FMNMX.FTZ R6, R87, R6, !PT ;  /* 0x0000000657067209 */ /* 0x000fca0007810000 */
[----:B------:R-:W0:Y:S02]  /*e350*/  SHFL.BFLY PT, R45, R6, 0x2, 0x1f ;  /* 0x0c401f00062d7f89 */ /* 0x000e2400000e0000 */
[----:B------:R-:W-:Y:S08]  /*e360*/  MUFU.EX2 R21, R21 ;  /* 0x0000001500157308 */ /* 0x000ff00000000800 */
[----:B------:R-:W-:Y:S08]  /*e370*/  MUFU.EX2 R174, R174 ;  /* 0x000000ae00ae7308 */ /* 0x000ff00000000800 */
[----:B------:R-:W-:Y:S01]  /*e380*/  MUFU.EX2 R25, R25 ;  /* 0x0000001900197308 */ /* 0x000fe20000000800 */
[----:B0-----:R-:W-:Y:S01]  /*e390*/  FMNMX.FTZ R10, R6, R45, !PT ;  /* 0x0000002d060a7209 */ /* 0x001fe20007810000 */
[----:B------:R-:W-:-:S06]  /*e3a0*/  FFMA.FTZ R45, R73, UR45, -R8 ;  /* 0x0000002d492d7c23 */ /* 0x000fcc0008010808 */
[----:B------:R-:W-:Y:S01]  /*e3b0*/  MUFU.EX2 R176, R176 ;  /* 0x000000b000b07308 */ /* 0x000fe20000000800 */
[----:B------:R-:W0:Y:S07]  /*e3c0*/  SHFL.BFLY PT, R53, R10, 0x1, 0x1f ;  /* 0x0c201f000a357f89 */ /* 0x000e2e00000e0000 */
[----:B------:R-:W-:Y:S08]  /*e3d0*/  MUFU.EX2 R29, R29 ;  /* 0x0000001d001d7308 */ /* 0x000ff00000000800 */
[----:B------:R-:W-:Y:S08]  /*e3e0*/  MUFU.EX2 R178, R178 ;  /* 0x000000b200b27308 */ /* 0x000ff00000000800 */
[----:B------:R-:W-:Y:S01]  /*e3f0*/  MUFU.EX2 R33, R33 ;  /* 0x0000002100217308 */ /* 0x000fe20000000800 */
[----:B0-----:R-:W-:-:S04]  /*e400*/  FMNMX.FTZ R6, R10, R53, !PT ;  /* 0x000000350a067209 */ /* 0x001fc80007810000 */
[C---:B------:R-:W-:Y:S01]  /*e410*/  FSETP.NEU.FTZ.AND P1, PT, R6.reuse, -INF , PT ;  /* 0xff8000000600780b */ /* 0x040fe20003f3d000 */
[----:B------:R-:W-:Y:S02]  /*e420*/  FMUL.FTZ R32, R6, UR45 ;  /* 0x0000002d06207c20 */ /* 0x000fe40008410000 */
[----:B------:R-:W-:Y:S03]  /*e430*/  MUFU.EX2 R180, R180 ;  /* 0x000000b400b47308 */ /* 0x000fe60000000800 */
[----:B------:R-:W-:-:S05]  /*e440*/  FSEL R32, R32, RZ, P1 ;  /* 0x000000ff20207208 */ /* 0x000fca0000800000 */
[----:B------:R-:W-:Y:S01]  /*e450*/  MUFU.EX2 R37, R37 ;  /* 0x0000002500257308 */ /* 0x000fe20000000800 */
[--C-:B------:R-:W-:Y:S01]  /*e460*/  FFMA.FTZ R161, R26, UR45, -R32.reuse ;  /* 0x0000002d1aa17c23 */ /* 0x100fe20008010820 */
[--C-:B------:R-:W-:Y:S01]  /*e470*/  FFMA.FTZ R8, R27, UR45, -R32.reuse ;  /* 0x0000002d1b087c23 */ /* 0x100fe20008010820 */
[----:B------:R-:W-:Y:S01]  /*e480*/  FADD.FTZ R27, R160, R5 ;  /* 0x00000005a01b7221 */ /* 0x000fe20000010000 */
[--C-:B------:R-:W-:Y:S01]  /*e490*/  FFMA.FTZ R163, R30, UR45, -R32.reuse ;  /* 0x0000002d1ea37c23 */ /* 0x100fe20008010820 */
[--C-:B------:R-:W-:Y:S01]  /*e4a0*/  FFMA.FTZ R10, R31, UR45, -R32.reuse ;  /* 0x0000002d1f0a7c23 */ /* 0x100fe20008010820 */
[--C-:B------:R-:W-:Y:S01]  /*e4b0*/  FFMA.FTZ R165, R34, UR45, -R32.reuse ;  /* 0x0000002d22a57c23 */ /* 0x100fe20008010820 */
[----:B-1----:R-:W-:Y:S01]  /*e4c0*/  FADD.FTZ R30, R162, R27 ;  /* 0x0000001ba21e7221 */ /* 0x002fe20000010000 */
[----:B------:R-:W-:Y:S01]  /*e4d0*/  MUFU.EX2 R161, R161 ;  /* 0x000000a100a17308 */ /* 0x000fe20000000800 */
[--C-:B------:R-:W-:Y:S01]  /*e4e0*/  FFMA.FTZ R12, R35, UR45, -R32.reuse ;  /* 0x0000002d230c7c23 */ /* 0x100fe20008010820 */
[----:B------:R-:W-:Y:S01]  /*e4f0*/  FFMA.FTZ R167, R38, UR45, -R32 ;  /* 0x0000002d26a77c23 */ /* 0x000fe20008010820 */
[----:B--2---:R-:W-:Y:S01]  /*e500*/  FADD.FTZ R27, R7, R30 ;  /* 0x0000001e071b7221 */ /* 0x004fe20000010000 */
[--C-:B------:R-:W-:Y:S01]  /*e510*/  FFMA.FTZ R14, R39, UR45, -R32.reuse ;  /* 0x0000002d270e7c23 */ /* 0x100fe20008010820 */
[--C-:B------:R-:W-:Y:S01]  /*e520*/  FFMA.FTZ R169, R42, UR45, -R32.reuse ;  /* 0x0000002d2aa97c23 */ /* 0x100fe20008010820 */
[--C-:B------:R-:W-:Y:S01]  /*e530*/  FFMA.FTZ R20, R43, UR45, -R32.reuse ;  /* 0x0000002d2b147c23 */ /* 0x100fe20008010820 */
[----:B---3--:R-:W-:Y:S01]  /*e540*/  FADD.FTZ R34, R164, R27 ;  /* 0x0000001ba4227221 */ /* 0x008fe20000010000 */
[----:B------:R-:W0:Y:S01]  /*e550*/  MUFU.EX2 R8, R8 ;  /* 0x0000000800087308 */ /* 0x000e220000000800 */
[--C-:B------:R-:W-:Y:S01]  /*e560*/  FFMA.FTZ R171, R46, UR45, -R32.reuse ;  /* 0x0000002d2eab7c23 */ /* 0x100fe20008010820 */
[----:B------:R-:W-:Y:S01]  /*e570*/  FFMA.FTZ R24, R47, UR45, -R32 ;  /* 0x0000002d2f187c23 */ /* 0x000fe20008010820 */
[----:B----4-:R-:W-:Y:S01]  /*e580*/  FADD.FTZ R27, R9, R34 ;  /* 0x00000022091b7221 */ /* 0x010fe20000010000 */
[--C-:B------:R-:W-:Y:S01]  /*e590*/  FFMA.FTZ R173, R50, UR45, -R32.reuse ;  /* 0x0000002d32ad7c23 */ /* 0x100fe20008010820 */
[----:B------:R-:W-:Y:S01]  /*e5a0*/  FFMA.FTZ R26, R51, UR45, -R32 ;  /* 0x0000002d331a7c23 */ /* 0x000fe20008010820 */
[----:B------:R-:W-:-:S02]  /*e5b0*/  IMAD.U32 R42, RZ, RZ, UR38 ;  /* 0x00000026ff2a7e24 */ /* 0x000fc4000f8e00ff */
[----:B-----5:R-:W-:Y:S01]  /*e5c0*/  FADD.FTZ R34, R166, R27 ;  /* 0x0000001ba6227221 */ /* 0x020fe20000010000 */
[----:B------:R-:W1:Y:S01]  /*e5d0*/  MUFU.EX2 R163, R163 ;  /* 0x000000a300a37308 */ /* 0x000e620000000800 */
[--C-:B------:R-:W-:Y:S01]  /*e5e0*/  FFMA.FTZ R175, R54, UR45, -R32.reuse ;  /* 0x0000002d36af7c23 */ /* 0x100fe20008010820 */
[----:B------:R-:W-:Y:S01]  /*e5f0*/  FFMA.FTZ R28, R55, UR45, -R32 ;  /* 0x0000002d371c7c23 */ /* 0x000fe20008010820 */
[----:B------:R-:W-:Y:S01]  /*e600*/  FADD.FTZ R31, R11, R34 ;  /* 0x000000220b1f7221 */ /* 0x000fe20000010000 */
[----:B------:R-:W-:Y:S01]  /*e610*/  PRMT R3, R42, 0x654, R3 ;  /* 0x000006542a037816 */ /* 0x000fe20000000003 */
[--C-:B------:R-:W-:Y:S01]  /*e620*/  FFMA.FTZ R177, R58, UR45, -R32.reuse ;  /* 0x0000002d3ab17c23 */ /* 0x100fe20008010820 */
[----:B------:R-:W-:Y:S01]  /*e630*/  FFMA.FTZ R30, R59, UR45, -R32 ;  /* 0x0000002d3b1e7c23 */ /* 0x000fe20008010820 */
[----:B------:R-:W-:Y:S01]  /*e640*/  FADD.FTZ R38, R168, R31 ;  /* 0x0000001fa8267221 */ /* 0x000fe20000010000 */
[----:B------:R-:W2:Y:S01]  /*e650*/  MUFU.EX2 R10, R10 ;  /* 0x0000000a000a7308 */ /* 0x000ea20000000800 */
[----:B0-----:R-:W-:Y:S01]  /*e660*/  FADD.FTZ R36, R161, R8 ;  /* 0x00000008a1247221 */ /* 0x001fe20000010000 */
[----:B------:R0:W-:Y:S01]  /*e670*/  SYNCS.ARRIVE.TRANS64.RED.A1T0 RZ, [R3+URZ], RZ ;  /* 0x000000ff03ff79a7 */ /* 0x0001e2000810043f */
[----:B------:R-:W-:Y:S01]  /*e680*/  FADD.FTZ R31, R13, R38 ;  /* 0x000000260d1f7221 */ /* 0x000fe20000010000 */
[--C-:B------:R-:W-:Y:S01]  /*e690*/  FFMA.FTZ R179, R62, UR45, -R32.reuse ;  /* 0x0000002d3eb37c23 */ /* 0x100fe20008010820 */
[--C-:B------:R-:W-:Y:S01]  /*e6a0*/  FFMA.FTZ R34, R63, UR45, -R32.reuse ;  /* 0x0000002d3f227c23 */ /* 0x100fe20008010820 */
[--C-:B------:R-:W-:Y:S01]  /*e6b0*/  FFMA.FTZ R181, R66, UR45, -R32.reuse ;  /* 0x0000002d42b57c23 */ /* 0x100fe20008010820 */
[----:B------:R-:W-:Y:S01]  /*e6c0*/  FFMA.FTZ R70, R70, UR45, -R32 ;  /* 0x0000002d46467c23 */ /* 0x000fe20008010820 */
[----:B------:R-:W3:Y:S01]  /*e6d0*/  MUFU.EX2 R165, R165 ;  /* 0x000000a500a57308 */ /* 0x000ee20000000800 */
[----:B-1----:R-:W-:Y:S01]  /*e6e0*/  FADD.FTZ R27, R163, R36 ;  /* 0x00000024a31b7221 */ /* 0x002fe20000010000 */
[--C-:B------:R-:W-:Y:S01]  /*e6f0*/  FFMA.FTZ R71, R71, UR45, -R32.reuse ;  /* 0x0000002d47477c23 */ /* 0x100fe20008010820 */
[----:B------:R-:W-:Y:S01]  /*e700*/  F2FP.BF16.F32.PACK_AB R160, R5, R160 ;  /* 0x000000a005a0723e */ /* 0x000fe200000010ff */
[--C-:B------:R-:W-:Y:S01]  /*e710*/  FFMA.FTZ R74, R74, UR45, -R32.reuse ;  /* 0x0000002d4a4a7c23 */ /* 0x100fe20008010820 */
[--C-:B------:R-:W-:Y:S01]  /*e720*/  FFMA.FTZ R75, R75, UR45, -R32.reuse ;  /* 0x0000002d4b4b7c23 */ /* 0x100fe20008010820 */
[--C-:B------:R-:W-:Y:S01]  /*e730*/  FFMA.FTZ R78, R78, UR45, -R32.reuse ;  /* 0x0000002d4e4e7c23 */ /* 0x100fe20008010820 */
[--C-:B------:R-:W-:Y:S01]  /*e740*/  FFMA.FTZ R79, R79, UR45, -R32.reuse ;  /* 0x0000002d4f4f7c23 */ /* 0x100fe20008010820 */
[----:B------:R-:W1:Y:S01]  /*e750*/  MUFU.EX2 R12, R12 ;  /* 0x0000000c000c7308 */ /* 0x000e620000000800 */
[----:B--2---:R-:W-:Y:S01]  /*e760*/  FADD.FTZ R36, R10, R27 ;  /* 0x0000001b0a247221 */ /* 0x004fe20000010000 */
[--C-:B------:R-:W-:Y:S01]  /*e770*/  FFMA.FTZ R82, R82, UR45, -R32.reuse ;  /* 0x0000002d52527c23 */ /* 0x100fe20008010820 */
[--C-:B------:R-:W-:Y:S01]  /*e780*/  FFMA.FTZ R83, R83, UR45, -R32.reuse ;  /* 0x0000002d53537c23 */ /* 0x100fe20008010820 */
[----:B------:R-:W-:Y:S01]  /*e790*/  FFMA.FTZ R86, R86, UR45, -R32 ;  /* 0x0000002d56567c23 */ /* 0x000fe20008010820 */
[----:B------:R-:W-:-:S02]  /*e7a0*/  F2FP.BF16.F32.PACK_AB R161, R8, R161 ;  /* 0x000000a108a1723e */ /* 0x000fc400000010ff */
[----:B------:R-:W-:Y:S01]  /*e7b0*/  F2FP.BF16.F32.PACK_AB R164, R9, R164 ;  /* 0x000000a409a4723e */ /* 0x000fe200000010ff */
[----:B------:R-:W2:Y:S01]  /*e7c0*/  MUFU.EX2 R167, R167 ;  /* 0x000000a700a77308 */ /* 0x000ea20000000800 */
[----:B---3--:R-:W-:Y:S01]  /*e7d0*/  FADD.FTZ R27, R165, R36 ;  /* 0x00000024a51b7221 */ /* 0x008fe20000010000 */
[----:B------:R-:W-:Y:S01]  /*e7e0*/  FADD.FTZ R36, R170, R31 ;  /* 0x0000001faa247221 */ /* 0x000fe20000010000 */
[----:B------:R-:W-:Y:S01]  /*e7f0*/  VIADD R9, R92, 0xfffffffe ;  /* 0xfffffffe5c097836 */ /* 0x000fe20000000000 */
[----:B------:R-:W-:Y:S01]  /*e800*/  F2FP.BF16.F32.PACK_AB R162, R7, R162 ;  /* 0x000000a207a2723e */ /* 0x000fe200000010ff */
[----:B------:R-:W-:Y:S02]  /*e810*/  IMAD.MOV.U32 R92, RZ, RZ, R151 ;  /* 0x000000ffff5c7224 */ /* 0x000fe400078e0097 */
[----:B------:R-:W-:Y:S01]  /*e820*/  FADD.FTZ R31, R15, R36 ;  /* 0x000000240f1f7221 */ /* 0x000fe20000010000 */
[--C-:B------:R-:W-:Y:S01]  /*e830*/  FFMA.FTZ R36, R67, UR45, -R32.reuse ;  /* 0x0000002d43247c23 */ /* 0x100fe20008010820 */
[----:B------:R-:W3:Y:S01]  /*e840*/  MUFU.EX2 R14, R14 ;  /* 0x0000000e000e7308 */ /* 0x000ee20000000800 */
[----:B-1----:R-:W-:Y:S01]  /*e850*/  FADD.FTZ R38, R12, R27 ;  /* 0x0000001b0c267221 */ /* 0x002fe20000010000 */
[----:B------:R-:W-:Y:S01]  /*e860*/  FADD.FTZ R40, R172, R31 ;  /* 0x0000001fac287221 */ /* 0x000fe20000010000 */
[----:B------:R-:W-:Y:S01]  /*e870*/  FFMA.FTZ R32, R87, UR45, -R32 ;  /* 0x0000002d57207c23 */ /* 0x000fe20008010820 */
[----:B------:R-:W-:-:S02]  /*e880*/  ISETP.GE.AND P1, PT, R9, R194, PT ;  /* 0x000000c20900720c */ /* 0x000fc40003f26270 */
[----:B------:R-:W-:Y:S01]  /*e890*/  FADD.FTZ R31, R21, R40 ;  /* 0x00000028151f7221 */ /* 0x000fe20000010000 */
[----:B------:R-:W-:Y:S01]  /*e8a0*/  F2FP.BF16.F32.PACK_AB R166, R11, R166 ;  /* 0x000000a60ba6723e */ /* 0x000fe200000010ff */
[----:B------:R-:W1:Y:S01]  /*e8b0*/  MUFU.EX2 R169, R169 ;  /* 0x000000a900a97308 */ /* 0x000e620000000800 */
[----:B--2---:R-:W-:Y:S01]  /*e8c0*/  FADD.FTZ R27, R167, R38 ;  /* 0x00000026a71b7221 */ /* 0x004fe20000010000 */
[----:B------:R-:W-:Y:S01]  /*e8d0*/  FADD.FTZ R40, R174, R31 ;  /* 0x0000001fae287221 */ /* 0x000fe20000010000 */
[----:B------:R-:W-:Y:S02]  /*e8e0*/  F2FP.BF16.F32.PACK_AB R168, R13, R168 ;  /* 0x000000a80da8723e */ /* 0x000fe400000010ff */
[----:B------:R-:W-:Y:S02]  /*e8f0*/  F2FP.BF16.F32.PACK_AB R170, R15, R170 ;  /* 0x000000aa0faa723e */ /* 0x000fe400000010ff */
[----:B------:R-:W-:Y:S01]  /*e900*/  F2FP.BF16.F32.PACK_AB R172, R21, R172 ;  /* 0x000000ac15ac723e */ /* 0x000fe200000010ff */
[----:B------:R-:W2:Y:S01]  /*e910*/  MUFU.EX2 R20, R20 ;  /* 0x0000001400147308 */ /* 0x000ea20000000800 */
[----:B---3--:R-:W-:Y:S01]  /*e920*/  FADD.FTZ R38, R14, R27 ;  /* 0x0000001b0e267221 */ /* 0x008fe20000010000 */
[----:B------:R-:W-:-:S02]  /*e930*/  F2FP.BF16.F32.PACK_AB R174, R25, R174 ;  /* 0x000000ae19ae723e */ /* 0x000fc400000010ff */
[----:B------:R-:W-:Y:S02]  /*e940*/  F2FP.BF16.F32.PACK_AB R163, R10, R163 ;  /* 0x000000a30aa3723e */ /* 0x000fe400000010ff */
[----:B------:R-:W-:Y:S02]  /*e950*/  F2FP.BF16.F32.PACK_AB R165, R12, R165 ;  /* 0x000000a50ca5723e */ /* 0x000fe400000010ff */
[----:B------:R-:W0:Y:S01]  /*e960*/  MUFU.EX2 R171, R171 ;  /* 0x000000ab00ab7308 */ /* 0x000e220000000800 */
[----:B-1----:R-:W-:Y:S01]  /*e970*/  FADD.FTZ R27, R169, R38 ;  /* 0x00000026a91b7221 */ /* 0x002fe20000010000 */
[----:B------:R-:W-:-:S06]  /*e980*/  F2FP.BF16.F32.PACK_AB R167, R14, R167 ;  /* 0x000000a70ea7723e */ /* 0x000fcc00000010ff */
[----:B------:R-:W1:Y:S01]  /*e990*/  MUFU.EX2 R24, R24 ;  /* 0x0000001800187308 */ /* 0x000e620000000800 */
[C---:B--2---:R-:W-:Y:S01]  /*e9a0*/  FADD.FTZ R38, R20.reuse, R27 ;  /* 0x0000001b14267221 */ /* 0x044fe20000010000 */
[----:B------:R-:W-:Y:S01]  /*e9b0*/  FADD.FTZ R27, R25, R40 ;  /* 0x00000028191b7221 */ /* 0x000fe20000010000 */
[----:B------:R-:W-:-:S03]  /*e9c0*/  F2FP.BF16.F32.PACK_AB R169, R20, R169 ;  /* 0x000000a914a9723e */ /* 0x000fc600000010ff */
[----:B------:R-:W-:Y:S01]  /*e9d0*/  FADD.FTZ R40, R176, R27 ;  /* 0x0000001bb0287221 */ /* 0x000fe20000010000 */
[----:B------:R-:W-:Y:S01]  /*e9e0*/  F2FP.BF16.F32.PACK_AB R176, R29, R176 ;  /* 0x000000b01db0723e */ /* 0x000fe200000010ff */
[----:B------:R-:W2:Y:S01]  /*e9f0*/  MUFU.EX2 R173, R173 ;  /* 0x000000ad00ad7308 */ /* 0x000ea20000000800 */
[----:B0-----:R-:W-:Y:S01]  /*ea00*/  FADD.FTZ R3, R171, R38 ;  /* 0x00000026ab037221 */ /* 0x001fe20000010000 */
[----:B------:R-:W-:-:S04]  /*ea10*/  FADD.FTZ R27, R29, R40 ;  /* 0x000000281d1b7221 */ /* 0x000fc80000010000 */
[----:B------:R-:W-:Y:S01]  /*ea20*/  FADD.FTZ R40, R178, R27 ;  /* 0x0000001bb2287221 */ /* 0x000fe20000010000 */
[C---:B------:R-:W-:Y:S01]  /*ea30*/  F2FP.BF16.F32.PACK_AB R178, R33.reuse, R178 ;  /* 0x000000b221b2723e */ /* 0x040fe200000010ff */
[----:B------:R-:W0:Y:S01]  /*ea40*/  MUFU.EX2 R26, R26 ;  /* 0x0000001a001a7308 */ /* 0x000e220000000800 */
[C---:B-1----:R-:W-:Y:S01]  /*ea50*/  FADD.FTZ R38, R24.reuse, R3 ;  /* 0x0000000318267221 */ /* 0x042fe20000010000 */
[----:B------:R-:W-:Y:S01]  /*ea60*/  FADD.FTZ R27, R33, R40 ;  /* 0x00000028211b7221 */ /* 0x000fe20000010000 */
[----:B------:R-:W-:-:S03]  /*ea70*/  F2FP.BF16.F32.PACK_AB R171, R24, R171 ;  /* 0x000000ab18ab723e */ /* 0x000fc600000010ff */
[----:B------:R-:W-:Y:S01]  /*ea80*/  FADD.FTZ R40, R180, R27 ;  /* 0x0000001bb4287221 */ /* 0x000fe20000010000 */
[----:B------:R-:W-:Y:S01]  /*ea90*/  F2FP.BF16.F32.PACK_AB R180, R37, R180 ;  /* 0x000000b425b4723e */ /* 0x000fe200000010ff */
[----:B------:R-:W1:Y:S01]  /*eaa0*/  MUFU.EX2 R175, R175 ;  /* 0x000000af00af7308 */ /* 0x000e620000000800 */
[----:B--2---:R-:W-:Y:S01]  /*eab0*/  FADD.FTZ R3, R173, R38 ;  /* 0x00000026ad037221 */ /* 0x004fe20000010000 */
[----:B------:R-:W-:-:S06]  /*eac0*/  FADD.FTZ R27, R37, R40 ;  /* 0x00000028251b7221 */ /* 0x000fcc0000010000 */
[----:B------:R-:W2:Y:S01]  /*ead0*/  MUFU.EX2 R28, R28 ;  /* 0x0000001c001c7308 */ /* 0x000ea20000000800 */
[C---:B0-----:R-:W-:Y:S01]  /*eae0*/  FADD.FTZ R38, R26.reuse, R3 ;  /* 0x000000031a267221 */ /* 0x041fe20000010000 */
[----:B------:R-:W-:-:S06]  /*eaf0*/  F2FP.BF16.F32.PACK_AB R173, R26, R173 ;  /* 0x000000ad1aad723e */ /* 0x000fcc00000010ff */
[----:B------:R-:W0:Y:S01]  /*eb00*/  MUFU.EX2 R177, R177 ;  /* 0x000000b100b17308 */ /* 0x000e220000000800 */
[----:B-1----:R-:W-:-:S07]  /*eb10*/  FADD.FTZ R3, R175, R38 ;  /* 0x00000026af037221 */ /* 0x002fce0000010000 */
        /* <DEDUP_REMOVED lines=61> */
[----:B--2---:R-:W-:-:S04]  /*eef0*/  FADD.FTZ R8, R86, R5 ;  /* 0x0000000556087221 */ /* 0x004fc80000010000 */
[C---:B0-----:R-:W-:Y:S01]  /*ef00*/  FADD.FTZ R8, R191.reuse, R8 ;  /* 0x00000008bf087221 */ /* 0x041fe20000010000 */
[----:B------:R-:W-:Y:S01]  /*ef10*/  F2FP.BF16.F32.PACK_AB R191, R191, R86 ;  /* 0x00000056bfbf723e */ /* 0x000fe200000010ff */
[C---:B-1----:R-:W-:Y:S01]  /*ef20*/  FADD.FTZ R3, R57.reuse, R40 ;  /* 0x0000002839037221 */ /* 0x042fe20000010000 */
[----:B------:R-:W-:Y:S01]  /*ef30*/  F2FP.BF16.F32.PACK_AB R190, R57, R190 ;  /* 0x000000be39be723e */ /* 0x000fe200000010ff */
[----:B------:R-:W-:Y:S06]  /*ef40*/  @!P1 BRA `(.L_x_637) ;  /* 0x00000024001c9947 */ /* 0x000fec0003800000 */
[----:B------:R-:W-:Y:S01]  /*ef50*/  IMAD.MOV.U32 R10, RZ, RZ, R6 ;  /* 0x000000ffff0a7224 */ /* 0x000fe200078e0006 */
[----:B------:R-:W-:Y:S01]  /*ef60*/  CS2R R150, SRZ ;  /* 0x0000000000967805 */ /* 0x000fe2000001ff00 */
[----:B------:R-:W-:Y:S01]  /*ef70*/  IMAD.MOV.U32 R11, RZ, RZ, R4 ;  /* 0x000000ffff0b7224 */ /* 0x000fe200078e0004 */
[----:B------:R-:W-:Y:S01]  /*ef80*/  CS2R R148, SRZ ;  /* 0x0000000000947805 */ /* 0x000fe2000001ff00 */
[----:B------:R-:W-:Y:S01]  /*ef90*/  IMAD.MOV.U32 R5, RZ, RZ, R158 ;  /* 0x000000ffff057224 */ /* 0x000fe200078e009e */
[----:B------:R-:W-:Y:S01]  /*efa0*/  CS2R R146, SRZ ;  /* 0x0000000000927805 */ /* 0x000fe2000001ff00 */
[----:B------:R-:W-:Y:S01]  /*efb0*/  IMAD.MOV.U32 R12, RZ, RZ, R157 ;  /* 0x000000ffff0c7224 */ /* 0x000fe200078e009d */
        /* <DEDUP_REMOVED lines=28> */
[----:B------:R-:W-:-:S07]  /*f180*/  CS2R R88, SRZ ;  /* 0x0000000000587805 */ /* 0x000fce000001ff00 */
.L_x_649:
[----:B------:R-:W-:Y:S01]  /*f190*/  ISETP.NE.AND P1, PT, R12, 0x1, PT ;  /* 0x000000010c00780c */ /* 0x000fe20003f25270 */
[----:B------:R-:W-:Y:S05]  /*f1a0*/  YIELD ;  /* 0x0000000000007946 */ /* 0x000fea0003800000 */
[----:B------:R-:W-:Y:S02]  /*f1b0*/  SEL R158, RZ, 0x1, P1 ;  /* 0x00000001ff9e7807 */ /* 0x000fe40000800000 */
[----:B------:R-:W-:Y:S02]  /*f1c0*/  ISETP.NE.AND P1, PT, R195, RZ, PT ;  /* 0x000000ffc300720c */ /* 0x000fe40003f25270 */
[----:B------:R-:W-:-:S11]  /*f1d0*/  LOP3.LUT R158, R5, R158, RZ, 0x3c, !PT ;  /* 0x0000009e059e7212 */ /* 0x000fd600078e3cff */
[----:B------:R-:W-:Y:S05]  /*f1e0*/  @P1 BRA `(.L_x_638) ;  /* 0x00000000003c1947 */ /* 0x000fea0003800000 */
[----:B------:R-:W-:Y:S05]  /*f1f0*/  @!P0 BRA `(.L_x_639) ;  /* 0x0000000000048947 */ /* 0x000fea0003800000 */
[----:B------:R-:W-:Y:S01]  /*f200*/  BPT.TRAP 0x1 ;  /* 0x000000040000795c */ /* 0x000fe20000300000 */
.L_x_639:
[----:B------:R-:W-:-:S05]  /*f210*/  VIADD R4, R12, 0x1 ;  /* 0x000000010c047836 */ /* 0x000fca0000000000 */
[----:B------:R-:W-:-:S04]  /*f220*/  ISETP.NE.AND P2, PT, R4, 0x2, PT ;  /* 0x000000020400780c */ /* 0x000fc80003f45270 */
[----:B------:R-:W-:Y:S02]  /*f230*/  SEL R7, R4, RZ, P2 ;  /* 0x000000ff04077207 */ /* 0x000fe40001000000 */
[----:B------:R-:W-:-:S03]  /*f240*/  SHF.L.U32 R4, R158, 0x1f, RZ ;  /* 0x0000001f9e047819 */ /* 0x000fc600000006ff */
[----:B------:R-:W-:-:S04]  /*f250*/  IMAD R7, R7, 0x8, R156 ;  /* 0x0000000807077824 */ /* 0x000fc800078e029c */
[----:B------:R0:W1:Y:S01]  /*f260*/  SYNCS.PHASECHK.TRANS64.TRYWAIT P2, [R7+URZ+0x28830], R4 ;  /* 0x02883004070075a7 */ /* 0x000062000804017f */
[----:B------:R-:W-:Y:S05]  /*f270*/  @!P0 BRA `(.L_x_640) ;  /* 0x0000000000048947 */ /* 0x000fea0003800000 */
[----:B------:R-:W-:Y:S01]  /*f280*/  BPT.TRAP 0x1 ;  /* 0x000000040000795c */ /* 0x000fe20000300000 */
.L_x_640:
[----:B------:R-:W-:Y:S04]  /*f290*/  BSSY B0, `(.L_x_638) ;  /* 0x0000004000007945 */ /* 0x000fe80003800000 */
[----:B-1----:R-:W-:Y:S05]  /*f2a0*/  @P2 BRA `(.L_x_641) ;  /* 0x0000000000082947 */ /* 0x002fea0003800000 */
[----:B------:R-:W1:Y:S02]  /*f2b0*/  SYNCS.PHASECHK.TRANS64.TRYWAIT P2, [R7+URZ+0x28830], R4 ;  /* 0x02883004070075a7 */ /* 0x000e64000804017f */
[----:B-1----:R-:W-:Y:S05]  /*f2c0*/  @!P2 BRA `(.L_x_642) ;  /* 0x000000dc00e4a947 */ /* 0x002fea0003800000 */
.L_x_641:
[----:B------:R-:W-:Y:S05]  /*f2d0*/  BSYNC B0 ;  /* 0x0000000000007941 */ /* 0x000fea0003800000 */
.L_x_638:
[----:B01----:R-:W0:Y:S01]  /*f2e0*/  S2R R4, SR_TID.X ;  /* 0x0000000000047919 */ /* 0x003e220000002100 */
[----:B------:R-:W-:Y:S01]  /*f2f0*/  VIADD R157, R12, 0x1 ;  /* 0x000000010c9d7836 */ /* 0x000fe20000000000 */
[----:B------:R-:W-:Y:S05]  /*f300*/  WARPSYNC.ALL ;  /* 0x0000000000007948 */ /* 0x000fea0003800000 */
[C---:B------:R-:W-:Y:S01]  /*f310*/  ISETP.NE.AND P2, PT, R157.reuse, 0x2, PT ;  /* 0x000000029d00780c */ /* 0x040fe20003f45270 */
[----:B------:R-:W-:Y:S01]  /*f320*/  IMAD.MOV.U32 R7, RZ, RZ, 0x40000040 ;  /* 0x40000040ff077424 */ /* 0x000fe200078e00ff */
[----:B------:R-:W-:Y:S01]  /*f330*/  MOV R21, 0x40000040 ;  /* 0x4000004000157802 */ /* 0x000fe20000000f00 */
[----:B------:R-:W-:Y:S01]  /*f340*/  IMAD.MOV.U32 R25, RZ, RZ, 0x40000040 ;  /* 0x40000040ff197424 */ /* 0x000fe200078e00ff */
[----:B------:R-:W-:Y:S01]  /*f350*/  SEL R157, R157, RZ, P2 ;  /* 0x000000ff9d9d7207 */ /* 0x000fe20001000000 */
[----:B------:R-:W-:Y:S01]  /*f360*/  IMAD.MOV.U32 R15, RZ, RZ, 0x40000040 ;  /* 0x40000040ff0f7424 */ /* 0x000fe200078e00ff */
[----:B------:R-:W-:-:S02]  /*f370*/  R2UR UR7, R7 ;  /* 0x00000000070772ca */ /* 0x000fc400000e0000 */
[----:B------:R-:W-:Y:S01]  /*f380*/  R2UR UR15, R25 ;  /* 0x00000000190f72ca */ /* 0x000fe200000e0000 */
[----:B------:R-:W-:Y:S01]  /*f390*/  IMAD R6, R157, 0x800, R0 ;  /* 0x000008009d067824 */ /* 0x000fe200078e0200 */
[----:B------:R-:W-:Y:S02]  /*f3a0*/  R2UR UR31, R25 ;  /* 0x00000000191f72ca */ /* 0x000fe400000e0000 */
[----:B------:R-:W-:Y:S01]  /*f3b0*/  R2UR UR11, R21 ;  /* 0x00000000150b72ca */ /* 0x000fe200000e0000 */
[C---:B------:R-:W-:Y:S01]  /*f3c0*/  VIADD R24, R6.reuse, 0x4 ;  /* 0x0000000406187836 */ /* 0x040fe20000000000 */
[C---:B------:R-:W-:Y:S01]  /*f3d0*/  R2UR UR6, R6.reuse ;  /* 0x00000000060672ca */ /* 0x040fe200000e0000 */
[C---:B------:R-:W-:Y:S01]  /*f3e0*/  VIADD R20, R6.reuse, 0x2 ;  /* 0x0000000206147836 */ /* 0x040fe20000000000 */
[----:B------:R-:W-:Y:S01]  /*f3f0*/  R2UR UR19, R15 ;  /* 0x000000000f1372ca */ /* 0x000fe200000e0000 */
[----:B------:R-:W-:Y:S01]  /*f400*/  VIADD R14, R6, 0x6 ;  /* 0x00000006060e7836 */ /* 0x000fe20000000000 */
        /* <DEDUP_REMOVED lines=8> */
[----:B0-----:R-:W-:-:S02]  /*f490*/  SHF.R.U32.HI R4, RZ, 0x7, R4 ;  /* 0x00000007ff047819 */ /* 0x001fc40000011604 */
[----:B------:R-:W-:Y:S02]  /*f4a0*/  R2UR UR22, R20 ;  /* 0x00000000141672ca */ /* 0x000fe400000e0000 */
[----:B------:R-:W-:Y:S01]  /*f4b0*/  R2UR UR23, R21 ;  /* 0x00000000151772ca */ /* 0x000fe200000e0000 */
[----:B------:R-:W-:Y:S01]  /*f4c0*/  VIADD R4, R4, 0x8 ;  /* 0x0000000804047836 */ /* 0x000fe20000000000 */
[----:B------:R-:W-:Y:S02]  /*f4d0*/  R2UR UR26, R14 ;  /* 0x000000000e1a72ca */ /* 0x000fe400000e0000 */
[----:B------:R-:W-:Y:S02]  /*f4e0*/  R2UR UR27, R15 ;  /* 0x000000000f1b72ca */ /* 0x000fe400000e0000 */
[----:B------:R0:W-:Y:S01]  /*f4f0*/  BAR.SYNC.DEFER_BLOCKING R4, 0x100 ;  /* 0x000400040000751d */ /* 0x0001e20000010000 */
[----:B------:R-:W-:Y:S02]  /*f500*/  R2UR UR34, R6 ;  /* 0x00000000062272ca */ /* 0x000fe400000e0000 */
[----:B------:R-:W-:-:S03]  /*f510*/  R2UR UR35, R7 ;  /* 0x00000000072372ca */ /* 0x000fc600000e0000 */
        /* <DEDUP_REMOVED lines=27> */
.L_x_644:
[----:B------:R-:W-:Y:S01]  /*f6d0*/  SHF.L.U32 R4, R5, 0x1f, RZ ;  /* 0x0000001f05047819 */ /* 0x000fe200000006ff */
[----:B------:R-:W-:-:S04]  /*f6e0*/  IMAD R5, R12, 0x8, R156 ;  /* 0x000000080c057824 */ /* 0x000fc800078e029c */
[----:B------:R0:W1:Y:S01]  /*f6f0*/  SYNCS.PHASECHK.TRANS64.TRYWAIT P1, [R5+URZ+0x28850], R4 ;  /* 0x02885004050075a7 */ /* 0x000062000802017f */
[----:B------:R-:W-:Y:S05]  /*f700*/  @!P0 BRA `(.L_x_645) ;  /* 0x0000000000048947 */ /* 0x000fea0003800000 */
[----:B------:R-:W-:Y:S01]  /*f710*/  BPT.TRAP 0x1 ;  /* 0x000000040000795c */ /* 0x000fe20000300000 */
.L_x_645:
[----:B-1----:R-:W-:Y:S05]  /*f720*/  @P1 BRA `(.L_x_643) ;  /* 0x0000000000081947 */ /* 0x002fea0003800000 */
[----:B------:R-:W1:Y:S02]  /*f730*/  SYNCS.PHASECHK.TRANS64.TRYWAIT P1, [R5+URZ+0x28850], R4 ;  /* 0x02885004050075a7 */ /* 0x000e64000802017f */
[----:B-1----:R-:W-:Y:S05]  /*f740*/  @!P1 BRA `(.L_x_646) ;  /* 0x000000d800d89947 */ /* 0x002fea0003800000 */
.L_x_643:
[----:B01----:R-:W-:Y:S01]  /*f750*/  VIADD R4, R156, 0x400 ;  /* 0x000004009c047836 */ /* 0x003fe20000000000 */
[----:B------:R-:W-:Y:S05]  /*f760*/  WARPSYNC.ALL ;  /* 0x0000000000007948 */ /* 0x000fea0003800000 */
[----:B------:R-:W-:Y:S01]  /*f770*/  SHF.R.U32.HI R4, RZ, 0x4, R4 ;  /* 0x00000004ff047819 */ /* 0x000fe20000011604 */
[----:B------:R-:W-:Y:S01]  /*f780*/  IMAD.MOV.U32 R5, RZ, RZ, 0x40000040 ;  /* 0x40000040ff057424 */ /* 0x000fe200078e00ff */
[----:B------:R-:W-:Y:S01]  /*f790*/  WARPGROUP.ARRIVE ;  /* 0x00000000000079c5 */ /* 0x000fe20000000000 */
[----:B------:R-:W-:Y:S01]  /*f7a0*/  IMAD.MOV.U32 R7, RZ, RZ, 0x40000040 ;  /* 0x40000040ff077424 */ /* 0x000fe200078e00ff */
[----:B------:R-:W-:-:S04]  /*f7b0*/  LOP3.LUT R4, R4, 0x3fff, RZ, 0xc0, !PT ;  /* 0x00003fff04047812 */ /* 0x000fc800078ec0ff */
[----:B------:R-:W0:Y:S01]  /*f7c0*/  S2R R13, SR_TID.X ;  /* 0x00000000000d7919 */ /* 0x000e220000002100 */
[----:B------:R-:W-:Y:S01]  /*f7d0*/  R2UR UR7, R5 ;  /* 0x00000000050772ca */ /* 0x000fe200000e0000 */
[----:B------:R-:W-:Y:S01]  /*f7e0*/  IMAD.MOV.U32 R5, RZ, RZ, 0x40000040 ;  /* 0x40000040ff057424 */ /* 0x000fe200078e00ff */
[----:B------:R-:W-:-:S05]  /*f7f0*/  LOP3.LUT R4, R4, 0x4000000, RZ, 0xfc, !PT ;  /* 0x0400000004047812 */ /* 0x000fca00078efcff */
[----:B------:R-:W-:-:S04]  /*f800*/  IMAD R4, R12, 0x800, R4 ;  /* 0x000008000c047824 */ /* 0x000fc800078e0204 */
[C---:B------:R-:W-:Y:S01]  /*f810*/  VIADD R6, R4.reuse, 0x80 ;  /* 0x0000008004067836 */ /* 0x040fe20000000000 */
[----:B------:R-:W-:-:S13]  /*f820*/  R2UR UR6, R4 ;  /* 0x00000000040672ca */ /* 0x000fda00000e0000 */
[----:B------:R-:W-:Y:S01]  /*f830*/  HGMMA.64x128x16.F32.BF16 R88, R160, gdesc[UR4].tnspB, R88, gsb0 ;  /* 0x41e00004a0587df0 */ /* 0x000fe20008001858 */
[----:B------:R-:W-:Y:S01]  /*f840*/  R2UR UR6, R6 ;  /* 0x00000000060672ca */ /* 0x000fe200000e0000 */
[----:B------:R-:W-:Y:S01]  /*f850*/  VIADD R6, R4, 0x100 ;  /* 0x0000010004067836 */ /* 0x000fe20000000000 */
[----:B------:R-:W-:Y:S02]  /*f860*/  R2UR UR7, R7 ;  /* 0x00000000070772ca */ /* 0x000fe400000e0000 */
[----:B------:R-:W-:Y:S02]  /*f870*/  MOV R7, 0x40000040 ;  /* 0x4000004000077802 */ /* 0x000fe40000000f00 */
[----:B0-----:R-:W-:Y:S01]  /*f880*/  SHF.R.U32.HI R13, RZ, 0x7, R13 ;  /* 0x00000007ff0d7819 */ /* 0x001fe2000001160d */
[----:B------:R-:W-:Y:S02]  /*f890*/  WARPGROUP.DEPBAR.LE gsb0, 0x0 ;  /* 0x00008000000079c5 */ /* 0x000fe40000010000 */
[----:B------:R-:W-:-:S06]  /*f8a0*/  WARPGROUP.ARRIVE ;  /* 0x00000000000079c5 */ /* 0x000fcc0000000000 */
[----:B------:R-:W-:Y:S01]  /*f8b0*/  HGMMA.64x128x16.F32.BF16 R88, R164, gdesc[UR4].tnspB, R88, gsb0 ;  /* 0x41e00004a4587df0 */ /* 0x000fe20008001858 */
[----:B------:R-:W-:Y:S01]  /*f8c0*/  R2UR UR6, R6 ;  /* 0x00000000060672ca */ /* 0x000fe200000e0000 */
[----:B------:R-:W-:Y:S01]  /*f8d0*/  VIADD R6, R4, 0x180 ;  /* 0x0000018004067836 */ /* 0x000fe20000000000 */
[----:B------:R-:W-:Y:S01]  /*f8e0*/  R2UR UR7, R7 ;  /* 0x00000000070772ca */ /* 0x000fe200000e0000 */
[----:B------:R-:W-:Y:S01]  /*f8f0*/  IMAD.MOV.U32 R7, RZ, RZ, 0x40000040 ;  /* 0x40000040ff077424 */ /* 0x000fe200078e00ff */
[----:B------:R-:W-:Y:S02]  /*f900*/  WARPGROUP.DEPBAR.LE gsb0, 0x0 ;  /* 0x00008000000079c5 */ /* 0x000fe40000010000 */
[----:B------:R-:W-:-:S09]  /*f910*/  WARPGROUP.ARRIVE ;  /* 0x00000000000079c5 */ /* 0x000fd20000000000 */
        /* <DEDUP_REMOVED lines=16> */
[C---:B------:R-:W-:Y:S01]  /*fa20*/  VIADD R6, R4.reuse, 0x300 ;  /* 0x0000030004067836 */ /* 0x040fe20000000000 */
[----:B------:R-:W-:Y:S01]  /*fa30*/  R2UR UR7, R7 ;  /* 0x00000000070772ca */ /* 0x000fe200000e0000 */
[----:B------:R-:W-:Y:S02]  /*fa40*/  IMAD.MOV.U32 R7, RZ, RZ, 0x40000040 ;  /* 0x40000040ff077424 */ /* 0x000fe400078e00ff */
[----:B------:R-:W-:Y:S01]  /*fa50*/  VIADD R4, R4, 0x380 ;  /* 0x0000038004047836 */ /* 0x000fe20000000000 */
[----:B------:R-:W-:Y:S02]  /*fa60*/  WARPGROUP.DEPBAR.LE gsb0, 0x0 ;  /* 0x00008000000079c5 */ /* 0x000fe40000010000 */
[----:B------:R-:W-:-:S07]  /*fa70*/  WARPGROUP.ARRIVE ;  /* 0x00000000000079c5 */ /* 0x000fce0000000000 */
[----:B------:R-:W-:Y:S01]  /*fa80*/  HGMMA.64x128x16.F32.BF16 R88, R180, gdesc[UR4].tnspB, R88, gsb0 ;  /* 0x41e00004b4587df0 */ /* 0x000fe20008001858 */
[----:B------:R-:W-:Y:S02]  /*fa90*/  R2UR UR6, R6 ;  /* 0x00000000060672ca */ /* 0x000fe400000e0000 */
[----:B------:R-:W-:Y:S01]  /*faa0*/  R2UR UR7, R7 ;  /* 0x00000000070772ca */ /* 0x000fe200000e0000 */
[----:B------:R-:W-:Y:S02]  /*fab0*/  WARPGROUP.DEPBAR.LE gsb0, 0x0 ;  /* 0x00008000000079c5 */ /* 0x000fe40000010000 */
[----:B------:R-:W-:-:S10]  /*fac0*/  WARPGROUP.ARRIVE ;  /* 0x00000000000079c5 */ /* 0x000fd40000000000 */
[----:B------:R-:W-:Y:S01]  /*fad0*/  HGMMA.64x128x16.F32.BF16 R88, R184, gdesc[UR4].tnspB, R88, gsb0 ;  /* 0x41e00004b8587df0 */ /* 0x000fe20008001858 */
[----:B------:R-:W-:Y:S02]  /*fae0*/  R2UR UR6, R4 ;  /* 0x00000000040672ca */ /* 0x000fe400000e0000 */
[----:B------:R-:W-:Y:S02]  /*faf0*/  R2UR UR7, R5 ;  /* 0x00000000050772ca */ /* 0x000fe400000e0000 */
[----:B------:R-:W-:Y:S01]  /*fb00*/  IADD3 R4, -R13, 0xb, RZ ;  /* 0x0000000b0d047810 */ /* 0x000fe20007ffe1ff */
[----:B------:R-:W-:Y:S02]  /*fb10*/  WARPGROUP.DEPBAR.LE gsb0, 0x0 ;  /* 0x00008000000079c5 */ /* 0x000fe40000010000 */
[----:B------:R-:W-:-:S08]  /*fb20*/  WARPGROUP.ARRIVE ;  /* 0x00000000000079c5 */ /* 0x000fd00000000000 */
[----:B------:R-:W-:Y:S03]  /*fb30*/  HGMMA.64x128x16.F32.BF16 R88, R188, gdesc[UR4].tnspB, R88, gsb0 ;  /* 0x41e00004bc587df0 */ /* 0x000fe60008001858 */
[----:B------:R-:W-:Y:S02]  /*fb40*/  WARPGROUP.DEPBAR.LE gsb0, 0x0 ;  /* 0x00008000000079c5 */ /* 0x000fe40000010000 */
[----:B------:R0:W-:Y:S06]  /*fb50*/  BAR.ARV R4, 0x100 ;  /* 0x000400040000751d */ /* 0x0001ec0000002000 */
[----:B------:R-:W-:Y:S05]  /*fb60*/  @!P0 BRA `(.L_x_647) ;  /* 0x0000000000048947 */ /* 0x000fea0003800000 */
[----:B------:R-:W-:Y:S01]  /*fb70*/  BPT.TRAP 0x1 ;  /* 0x000000040000795c */ /* 0x000fe20000300000 */
.L_x_647:
[----:B------:R-:W-:Y:S01]  /*fb80*/  FMNMX.FTZ R6, R26, R10, !PT ;  /* 0x0000000a1a067209 */ /* 0x000fe20007810000 */
[----:B------:R-:W-:Y:S01]  /*fb90*/  UMOV UR45, UR44 ;  /* 0x0000002c002d7c82 */ /* 0x000fe20008000000 */
[----:B0-----:R-:W-:Y:S02]  /*fba0*/  FMNMX.FTZ R4, R24, R11, !PT ;  /* 0x0000000b18047209 */ /* 0x001fe40007810000 */
        /* <DEDUP_REMOVED lines=65> */
[----:B-1----:R-:W-:-:S03]  /*ffc0*/  FMNMX.FTZ R13, R5, R4, !PT ;  /* 0x00000004050d7209 */ /* 0x002fc60007810000 */
[----:B------:R-:W0:Y:S04]  /*ffd0*/  SHFL.BFLY PT, R15, R14, 0x1, 0x1f ;  /* 0x0c201f000e0f7f89 */ /* 0x000e2800000e0000 */
[----:B------:R-:W1:Y:S01]  /*ffe0*/  SHFL.BFLY PT, R4, R13, 0x1, 0x1f ;  /* 0x0c201f000d047f89 */ /* 0x000e6200000e0000 */
[----:B0-----:R-:W-:Y:S02]  /*fff0*/  FMNMX.FTZ R6, R14, R15, !PT ;  /* 0x0000000f0e067209 */ /* 0x001fe40007810000 */
[----:B-1----:R-:W-:-:S03]  /*10000*/  FMNMX.FTZ R4, R13, R4, !PT ;  /* 0x000000040d047209 */ /* 0x002fc60007810000 */
[----:B------:R-:W-:-:S04]  /*10010*/  FADD.FTZ R10, -R6, R10 ;  /* 0x0000000a060a7221 */ /* 0x000fc80000010100 */
[----:B------:R-:W-:Y:S01]  /*10020*/  FMUL.FTZ R7, R10, UR45 ;  /* 0x0000002d0a077c20 */ /* 0x000fe20008410000 */
[C---:B------:R-:W-:Y:S01]  /*10030*/  FMUL.FTZ R10, R4.reuse, UR45 ;  /* 0x0000002d040a7c20 */ /* 0x040fe20008410000 */
[----:B------:R-:W-:-:S03]  /*10040*/  FADD.FTZ R11, -R4, R11 ;  /* 0x0000000b040b7221 */ /* 0x000fc60000010100 */
[--C-:B------:R-:W-:Y:S01]  /*10050*/  FFMA.FTZ R166, R36, UR45, -R10.reuse ;  /* 0x0000002d24a67c23 */ /* 0x100fe2000801080a */
[----:B------:R-:W-:Y:S01]  /*10060*/  FMUL.FTZ R36, R6, UR45 ;  /* 0x0000002d06247c20 */ /* 0x000fe20008410000 */
[--C-:B------:R-:W-:Y:S01]  /*10070*/  FFMA.FTZ R160, R24, UR45, -R10.reuse ;  /* 0x0000002d18a07c23 */ /* 0x100fe2000801080a */
[----:B------:R-:W-:Y:S01]  /*10080*/  FMUL.FTZ R11, R11, UR45 ;  /* 0x0000002d0b0b7c20 */ /* 0x000fe20008410000 */
[----:B------:R-:W-:Y:S01]  /*10090*/  FFMA.FTZ R161, R25, UR45, -R10 ;  /* 0x0000002d19a17c23 */ /* 0x000fe2000801080a */
[----:B------:R-:W-:Y:S01]  /*100a0*/  FFMA.FTZ R26, R26, UR45, -R36 ;  /* 0x0000002d1a1a7c23 */ /* 0x000fe20008010824 */
[----:B------:R-:W-:Y:S01]  /*100b0*/  FFMA.FTZ R174, R52, UR45, -R10 ;  /* 0x0000002d34ae7c23 */ /* 0x000fe2000801080a */
[----:B------:R-:W-:Y:S01]  /*100c0*/  FFMA.FTZ R52, R27, UR45, -R36 ;  /* 0x0000002d1b347c23 */ /* 0x000fe20008010824 */
[----:B------:R-:W-:Y:S01]  /*100d0*/  MUFU.EX2 R5, R11 ;  /* 0x0000000b00057308 */ /* 0x000fe20000000800 */
[----:B------:R-:W-:Y:S01]  /*100e0*/  FFMA.FTZ R162, R28, UR45, -R10 ;  /* 0x0000002d1ca27c23 */ /* 0x000fe2000801080a */
[----:B------:R-:W-:Y:S01]  /*100f0*/  FFMA.FTZ R27, R30, UR45, -R36 ;  /* 0x0000002d1e1b7c23 */ /* 0x000fe20008010824 */
[--C-:B------:R-:W-:Y:S01]  /*10100*/  FFMA.FTZ R163, R29, UR45, -R10.reuse ;  /* 0x0000002d1da37c23 */ /* 0x100fe2000801080a */
[----:B------:R-:W-:Y:S01]  /*10110*/  FFMA.FTZ R28, R49, UR45, -R10 ;  /* 0x0000002d311c7c23 */ /* 0x000fe2000801080a */
[----:B------:R-:W-:Y:S01]  /*10120*/  FFMA.FTZ R49, R31, UR45, -R36 ;  /* 0x0000002d1f317c23 */ /* 0x000fe20008010824 */
[----:B------:R-:W-:Y:S01]  /*10130*/  FFMA.FTZ R164, R32, UR45, -R10 ;  /* 0x0000002d20a47c23 */ /* 0x000fe2000801080a */
[----:B------:R-:W-:Y:S01]  /*10140*/  FFMA.FTZ R30, R34, UR45, -R36 ;  /* 0x0000002d221e7c23 */ /* 0x000fe20008010824 */
[----:B------:R-:W0:Y:S01]  /*10150*/  MUFU.EX2 R160, R160 ;  /* 0x000000a000a07308 */ /* 0x000e220000000800 */
[--C-:B------:R-:W-:Y:S01]  /*10160*/  FFMA.FTZ R165, R33, UR45, -R10.reuse ;  /* 0x0000002d21a57c23 */ /* 0x100fe2000801080a */
[----:B------:R-:W-:Y:S01]  /*10170*/  FFMA.FTZ R172, R48, UR45, -R10 ;  /* 0x0000002d30ac7c23 */ /* 0x000fe2000801080a */
[--C-:B------:R-:W-:Y:S01]  /*10180*/  FFMA.FTZ R48, R35, UR45, -R36.reuse ;  /* 0x0000002d23307c23 */ /* 0x100fe20008010824 */
[----:B------:R-:W-:Y:S01]  /*10190*/  FFMA.FTZ R167, R38, UR45, -R36 ;  /* 0x0000002d26a77c23 */ /* 0x000fe20008010824 */
[--C-:B------:R-:W-:Y:S01]  /*101a0*/  FFMA.FTZ R33, R37, UR45, -R10.reuse ;  /* 0x0000002d25217c23 */ /* 0x100fe2000801080a */
[----:B------:R-:W-:Y:S01]  /*101b0*/  FFMA.FTZ R29, R45, UR45, -R10 ;  /* 0x0000002d2d1d7c23 */ /* 0x000fe2000801080a */
[----:B------:R-:W-:Y:S01]  /*101c0*/  FFMA.FTZ R45, R39, UR45, -R36 ;  /* 0x0000002d272d7c23 */ /* 0x000fe20008010824 */
[----:B------:R-:W-:Y:S01]  /*101d0*/  MUFU.EX2 R7, R7 ;  /* 0x0000000700077308 */ /* 0x000fe20000000800 */
[----:B------:R-:W-:Y:S01]  /*101e0*/  FFMA.FTZ R168, R40, UR45, -R10 ;  /* 0x0000002d28a87c23 */ /* 0x000fe2000801080a */
[----:B------:R-:W-:Y:S01]  /*101f0*/  FFMA.FTZ R169, R42, UR45, -R36 ;  /* 0x0000002d2aa97c23 */ /* 0x000fe20008010824 */
[--C-:B------:R-:W-:Y:S01]  /*10200*/  FFMA.FTZ R32, R41, UR45, -R10.reuse ;  /* 0x0000002d29207c23 */ /* 0x100fe2000801080a */
[----:B------:R-:W-:Y:S01]  /*10210*/  FFMA.FTZ R170, R44, UR45, -R10 ;  /* 0x0000002d2caa7c23 */ /* 0x000fe2000801080a */
[--C-:B------:R-:W-:Y:S01]  /*10220*/  FFMA.FTZ R44, R43, UR45, -R36.reuse ;  /* 0x0000002d2b2c7c23 */ /* 0x100fe20008010824 */
[--C-:B------:R-:W-:Y:S01]  /*10230*/  FFMA.FTZ R171, R46, UR45, -R36.reuse ;  /* 0x0000002d2eab7c23 */ /* 0x100fe20008010824 */
[----:B------:R-:W-:Y:S01]  /*10240*/  FFMA.FTZ R43, R47, UR45, -R36 ;  /* 0x0000002d2f2b7c23 */ /* 0x000fe20008010824 */
[----:B------:R-:W1:Y:S01]  /*10250*/  MUFU.EX2 R26, R26 ;  /* 0x0000001a001a7308 */ /* 0x000e620000000800 */
[----:B0-----:R-:W-:Y:S01]  /*10260*/  FFMA.FTZ R34, R5, R3, R160 ;  /* 0x0000000305227223 */ /* 0x001fe200000100a0 */
[--C-:B------:R-:W-:Y:S01]  /*10270*/  FFMA.FTZ R173, R50, UR45, -R36.reuse ;  /* 0x0000002d32ad7c23 */ /* 0x100fe20008010824 */
[--C-:B------:R-:W-:Y:S01]  /*10280*/  FFMA.FTZ R42, R51, UR45, -R36.reuse ;  /* 0x0000002d332a7c23 */ /* 0x100fe20008010824 */
[----:B------:R-:W-:Y:S01]  /*10290*/  FFMA.FTZ R175, R54, UR45, -R36 ;  /* 0x0000002d36af7c23 */ /* 0x000fe20008010824 */
[----:B------:R-:W-:Y:S01]  /*102a0*/  FFMA.FTZ R25, R53, UR45, -R10 ;  /* 0x0000002d35197c23 */ /* 0x000fe2000801080a */
[----:B------:R-:W-:Y:S01]  /*102b0*/  FFMA.FTZ R41, R55, UR45, -R36 ;  /* 0x0000002d37297c23 */ /* 0x000fe20008010824 */
[----:B------:R-:W-:Y:S01]  /*102c0*/  FFMA.FTZ R176, R56, UR45, -R10 ;  /* 0x0000002d38b07c23 */ /* 0x000fe2000801080a */
[----:B------:R-:W0:Y:S01]  /*102d0*/  MUFU.EX2 R161, R161 ;  /* 0x000000a100a17308 */ /* 0x000e220000000800 */
[----:B------:R-:W-:Y:S01]  /*102e0*/  FFMA.FTZ R177, R58, UR45, -R36 ;  /* 0x0000002d3ab17c23 */ /* 0x000fe20008010824 */
[----:B------:R-:W-:Y:S01]  /*102f0*/  FFMA.FTZ R24, R57, UR45, -R10 ;  /* 0x0000002d39187c23 */ /* 0x000fe2000801080a */
[----:B------:R-:W-:Y:S01]  /*10300*/  FFMA.FTZ R40, R59, UR45, -R36 ;  /* 0x0000002d3b287c23 */ /* 0x000fe20008010824 */
[----:B------:R-:W-:Y:S01]  /*10310*/  FFMA.FTZ R178, R60, UR45, -R10 ;  /* 0x0000002d3cb27c23 */ /* 0x000fe2000801080a */
[----:B------:R-:W-:Y:S01]  /*10320*/  FFMA.FTZ R179, R62, UR45, -R36 ;  /* 0x0000002d3eb37c23 */ /* 0x000fe20008010824 */
[----:B------:R-:W-:Y:S01]  /*10330*/  FFMA.FTZ R21, R61, UR45, -R10 ;  /* 0x0000002d3d157c23 */ /* 0x000fe2000801080a */
[----:B------:R-:W-:Y:S01]  /*10340*/  FFMA.FTZ R39, R63, UR45, -R36 ;  /* 0x0000002d3f277c23 */ /* 0x000fe20008010824 */
[----:B------:R-:W2:Y:S01]  /*10350*/  MUFU.EX2 R52, R52 ;  /* 0x0000003400347308 */ /* 0x000ea20000000800 */
[----:B-1----:R-:W-:Y:S01]  /*10360*/  FFMA.FTZ R3, R7, R8, R26 ;  /* 0x0000000807037223 */ /* 0x002fe2000001001a */
[----:B------:R-:W-:Y:S01]  /*10370*/  FFMA.FTZ R180, R64, UR45, -R10 ;  /* 0x0000002d40b47c23 */ /* 0x000fe2000801080a */
[----:B------:R-:W-:Y:S01]  /*10380*/  FFMA.FTZ R181, R66, UR45, -R36 ;  /* 0x0000002d42b57c23 */ /* 0x000fe20008010824 */
[----:B------:R-:W-:Y:S01]  /*10390*/  FFMA.FTZ R20, R65, UR45, -R10 ;  /* 0x0000002d41147c23 */ /* 0x000fe2000801080a */
[----:B------:R-:W-:Y:S01]  /*103a0*/  FFMA.FTZ R38, R67, UR45, -R36 ;  /* 0x0000002d43267c23 */ /* 0x000fe20008010824 */
[----:B------:R-:W-:Y:S01]  /*103b0*/  FFMA.FTZ R182, R68, UR45, -R10 ;  /* 0x0000002d44b67c23 */ /* 0x000fe2000801080a */
[----:B------:R-:W-:Y:S01]  /*103c0*/  FFMA.FTZ R183, R70, UR45, -R36 ;  /* 0x0000002d46b77c23 */ /* 0x000fe20008010824 */
[----:B------:R-:W1:Y:S01]  /*103d0*/  MUFU.EX2 R162, R162 ;  /* 0x000000a200a27308 */ /* 0x000e620000000800 */
[----:B0-----:R-:W-:Y:S01]  /*103e0*/  FADD.FTZ R31, R161, R34 ;  /* 0x00000022a11f7221 */ /* 0x001fe20000010000 */
[----:B------:R-:W-:Y:S01]  /*103f0*/  FFMA.FTZ R15, R69, UR45, -R10 ;  /* 0x0000002d450f7c23 */ /* 0x000fe2000801080a */
[----:B------:R-:W-:Y:S01]  /*10400*/  FFMA.FTZ R37, R71, UR45, -R36 ;  /* 0x0000002d47257c23 */ /* 0x000fe20008010824 */
[----:B------:R-:W-:Y:S01]  /*10410*/  FFMA.FTZ R184, R72, UR45, -R10 ;  /* 0x0000002d48b87c23 */ /* 0x000fe2000801080a */
[----:B------:R-:W-:Y:S01]  /*10420*/  FFMA.FTZ R185, R74, UR45, -R36 ;  /* 0x0000002d4ab97c23 */ /* 0x000fe20008010824 */
[----:B------:R-:W-:Y:S01]  /*10430*/  FFMA.FTZ R14, R73, UR45, -R10 ;  /* 0x0000002d490e7c23 */ /* 0x000fe2000801080a */
[----:B------:R-:W-:Y:S01]  /*10440*/  FFMA.FTZ R35, R75, UR45, -R36 ;  /* 0x0000002d4b237c23 */ /* 0x000fe20008010824 */
[----:B------:R-:W0:Y:S01]  /*10450*/  MUFU.EX2 R27, R27 ;  /* 0x0000001b001b7308 */ /* 0x000e220000000800 */
[----:B--2---:R-:W-:Y:S01]  /*10460*/  FADD.FTZ R8, R52, R3 ;  /* 0x0000000334087221 */ /* 0x004fe20000010000 */
[----:B------:R-:W-:Y:S01]  /*10470*/  FFMA.FTZ R186, R76, UR45, -R10 ;  /* 0x0000002d4cba7c23 */ /* 0x000fe2000801080a */
[----:B------:R-:W-:Y:S01]  /*10480*/  FFMA.FTZ R187, R78, UR45, -R36 ;  /* 0x0000002d4ebb7c23 */ /* 0x000fe20008010824 */
[--C-:B------:R-:W-:Y:S01]  /*10490*/  FFMA.FTZ R13, R77, UR45, -R10.reuse ;  /* 0x0000002d4d0d7c23 */ /* 0x100fe2000801080a */
[----:B------:R-:W-:Y:S01]  /*104a0*/  FFMA.FTZ R188, R80, UR45, -R10 ;  /* 0x0000002d50bc7c23 */ /* 0x000fe2000801080a */
[----:B------:R-:W-:Y:S01]  /*104b0*/  FFMA.FTZ R189, R82, UR45, -R36 ;  /* 0x0000002d52bd7c23 */ /* 0x000fe20008010824 */
[----:B------:R-:W-:Y:S01]  /*104c0*/  FFMA.FTZ R11, R81, UR45, -R10 ;  /* 0x0000002d510b7c23 */ /* 0x000fe2000801080a */
[----:B------:R-:W2:Y:S01]  /*104d0*/  MUFU.EX2 R163, R163 ;  /* 0x000000a300a37308 */ /* 0x000ea20000000800 */
[----:B-1----:R-:W-:Y:S01]  /*104e0*/  FADD.FTZ R34, R162, R31 ;  /* 0x0000001fa2227221 */ /* 0x002fe20000010000 */
[----:B------:R-:W-:-:S02]  /*104f0*/  IMAD R50, R157, 0x8, R156 ;  /* 0x000000089d327824 */ /* 0x000fc400078e029c */
[----:B------:R-:W-:Y:S01]  /*10500*/  FFMA.FTZ R190, R84, UR45, -R10 ;  /* 0x0000002d54be7c23 */ /* 0x000fe2000801080a */
[----:B------:R-:W-:Y:S01]  /*10510*/  FFMA.FTZ R191, R86, UR45, -R36 ;  /* 0x0000002d56bf7c23 */ /* 0x000fe20008010824 */
[----:B------:R-:W-:Y:S02]  /*10520*/  FFMA.FTZ R10, R85, UR45, -R10 ;  /* 0x0000002d550a7c23 */ /* 0x000fe4000801080a */
        /* <DEDUP_REMOVED lines=52> */
[----:B------:R-:W-:-:S06]  /*10870*/  FFMA.FTZ R34, R79, UR45, -R36 ;  /* 0x0000002d4f227c23 */ /* 0x000fcc0008010824 */
        /* <DEDUP_REMOVED lines=26> */
[--C-:B------:R-:W-:Y:S01]  /*10a20*/  FFMA.FTZ R31, R83, UR45, -R36.reuse ;  /* 0x0000002d531f7c23 */ /* 0x100fe20008010824 */
[----:B------:R-:W-:-:S05]  /*10a30*/  FFMA.FTZ R36, R87, UR45, -R36 ;  /* 0x0000002d57247c23 */ /* 0x000fca0008010824 */
[----:B------:R-:W1:Y:S01]  /*10a40*/  MUFU.EX2 R15, R15 ;  /* 0x0000000f000f7308 */ /* 0x000e620000000800 */
[----:B0-----:R-:W-:-:S07]  /*10a50*/  FADD.FTZ R46, R182, R3 ;  /* 0x00000003b62e7221 */ /* 0x001fce0000010000 */
[----:B------:R-:W0:Y:S01]  /*10a60*/  MUFU.EX2 R37, R37 ;  /* 0x0000002500257308 */ /* 0x000e220000000800 */
[----:B--2---:R-:W-:-:S07]  /*10a70*/  FADD.FTZ R8, R183, R8 ;  /* 0x00000008b7087221 */ /* 0x004fce0000010000 */
[----:B------:R-:W2:Y:S01]  /*10a80*/  MUFU.EX2 R184, R184 ;  /* 0x000000b800b87308 */ /* 0x000ea20000000800 */
[----:B-1----:R-:W-:Y:S01]  /*10a90*/  FADD.FTZ R3, R15, R46 ;  /* 0x0000002e0f037221 */ /* 0x002fe20000010000 */
[----:B------:R-:W-:-:S06]  /*10aa0*/  IMAD.U32 R46, RZ, RZ, UR38 ;  /* 0x00000026ff2e7e24 */ /* 0x000fcc000f8e00ff */
[----:B------:R-:W1:Y:S01]  /*10ab0*/  MUFU.EX2 R185, R185 ;  /* 0x000000b900b97308 */ /* 0x000e620000000800 */
[----:B0-----:R-:W-:-:S07]  /*10ac0*/  FADD.FTZ R8, R37, R8 ;  /* 0x0000000825087221 */ /* 0x001fce0000010000 */
[----:B------:R-:W0:Y:S01]  /*10ad0*/  MUFU.EX2 R14, R14 ;  /* 0x0000000e000e7308 */ /* 0x000e220000000800 */
[----:B--2---:R-:W-:Y:S01]  /*10ae0*/  FADD.FTZ R47, R184, R3 ;  /* 0x00000003b82f7221 */ /* 0x004fe20000010000 */
[----:B------:R-:W-:-:S05]  /*10af0*/  VIADD R3, R50, 0x28840 ;  /* 0x0002884032037836 */ /* 0x000fca0000000000 */
[----:B------:R-:W-:Y:S01]  /*10b00*/  PRMT R3, R46, 0x654, R3 ;  /* 0x000006542e037816 */ /* 0x000fe20000000003 */
[----:B------:R-:W2:Y:S01]  /*10b10*/  MUFU.EX2 R35, R35 ;  /* 0x0000002300237308 */ /* 0x000ea20000000800 */
[----:B-1----:R-:W-:Y:S02]  /*10b20*/  FADD.FTZ R8, R185, R8 ;  /* 0x00000008b9087221 */ /* 0x002fe40000010000 */
[----:B------:R1:W-:Y:S05]  /*10b30*/  SYNCS.ARRIVE.TRANS64.RED.A1T0 RZ, [R3+URZ], RZ ;  /* 0x000000ff03ff79a7 */ /* 0x0003ea000810043f */
[----:B------:R-:W3:Y:S01]  /*10b40*/  MUFU.EX2 R186, R186 ;  /* 0x000000ba00ba7308 */ /* 0x000ee20000000800 */
[----:B0-----:R-:W-:-:S07]  /*10b50*/  FADD.FTZ R47, R14, R47 ;  /* 0x0000002f0e2f7221 */ /* 0x001fce0000010000 */
[----:B------:R-:W0:Y:S01]  /*10b60*/  MUFU.EX2 R187, R187 ;  /* 0x000000bb00bb7308 */ /* 0x000e220000000800 */
[----:B--2---:R-:W-:-:S07]  /*10b70*/  FADD.FTZ R8, R35, R8 ;  /* 0x0000000823087221 */ /* 0x004fce0000010000 */
[----:B------:R-:W1:Y:S01]  /*10b80*/  MUFU.EX2 R13, R13 ;  /* 0x0000000d000d7308 */ /* 0x000e620000000800 */
[----:B---3--:R-:W-:-:S07]  /*10b90*/  FADD.FTZ R46, R186, R47 ;  /* 0x0000002fba2e7221 */ /* 0x008fce0000010000 */
[----:B------:R-:W2:Y:S01]  /*10ba0*/  MUFU.EX2 R34, R34 ;  /* 0x0000002200227308 */ /* 0x000ea20000000800 */
[----:B0-----:R-:W-:-:S07]  /*10bb0*/  FADD.FTZ R47, R187, R8 ;  /* 0x00000008bb2f7221 */ /* 0x001fce0000010000 */
[----:B------:R-:W0:Y:S01]  /*10bc0*/  MUFU.EX2 R188, R188 ;  /* 0x000000bc00bc7308 */ /* 0x000e220000000800 */
[----:B-1----:R-:W-:-:S07]  /*10bd0*/  FADD.FTZ R3, R13, R46 ;  /* 0x0000002e0d037221 */ /* 0x002fce0000010000 */
[----:B------:R-:W1:Y:S01]  /*10be0*/  MUFU.EX2 R189, R189 ;  /* 0x000000bd00bd7308 */ /* 0x000e620000000800 */
[----:B--2---:R-:W-:-:S07]  /*10bf0*/  FADD.FTZ R8, R34, R47 ;  /* 0x0000002f22087221 */ /* 0x004fce0000010000 */
        /* <DEDUP_REMOVED lines=11> */
[----:B--2---:R-:W-:Y:S01]  /*10cb0*/  FADD.FTZ R47, R191, R8 ;  /* 0x00000008bf2f7221 */ /* 0x004fe20000010000 */
[----:B0-----:R-:W-:-:S03]  /*10cc0*/  FADD.FTZ R3, R10, R3 ;  /* 0x000000030a037221 */ /* 0x001fc60000010000 */
[----:B-1----:R-:W-:Y:S01]  /*10cd0*/  FADD.FTZ R8, R36, R47 ;  /* 0x0000002f24087221 */ /* 0x002fe20000010000 */
[----:B------:R-:W-:Y:S06]  /*10ce0*/  @!P0 BRA `(.L_x_648) ;  /* 0x0000000000048947 */ /* 0x000fec0003800000 */
[----:B------:R-:W-:Y:S01]  /*10cf0*/  BPT.TRAP 0x1 ;  /* 0x000000040000795c */ /* 0x000fe20000300000 */
.L_x_648:
[----:B------:R-:W-:Y:S01]  /*10d00*/  LEA R12, R12, R156, 0x3 ;  /* 0x0000009c0c0c7211 */ /* 0x000fe200078e18ff */
[----:B------:R-:W-:Y:S01]  /*10d10*/  IMAD.U32 R47, RZ, RZ, UR38 ;  /* 0x00000026ff2f7e24 */ /* 0x000fe2000f8e00ff */
[----:B------:R-:W-:Y:S01]  /*10d20*/  ISETP.GT.AND P1, PT, R9, R194, PT ;  /* 0x000000c20900720c */ /* 0x000fe20003f24270 */
[-C--:B------:R-:W-:Y:S01]  /*10d30*/  FMUL.FTZ R88, R88, R5.reuse ;  /* 0x0000000558587220 */ /* 0x080fe20000410000 */
[----:B------:R-:W-:Y:S01]  /*10d40*/  F2FP.BF16.F32.PACK_AB R160, R161, R160 ;  /* 0x000000a0a1a0723e */ /* 0x000fe200000010ff */
[----:B------:R-:W-:Y:S01]  /*10d50*/  VIADD R12, R12, 0x28860 ;  /* 0x000288600c0c7836 */ /* 0x000fe20000000000 */
[----:B------:R-:W-:Y:S01]  /*10d60*/  F2FP.BF16.F32.PACK_AB R162, R163, R162 ;  /* 0x000000a2a3a2723e */ /* 0x000fe200000010ff */
[-C--:B------:R-:W-:Y:S01]  /*10d70*/  FMUL.FTZ R89, R89, R5.reuse ;  /* 0x0000000559597220 */ /* 0x080fe20000410000 */
[----:B------:R-:W-:Y:S01]  /*10d80*/  F2FP.BF16.F32.PACK_AB R164, R165, R164 ;  /* 0x000000a4a5a4723e */ /* 0x000fe200000010ff */
[-C--:B------:R-:W-:Y:S01]  /*10d90*/  FMUL.FTZ R92, R92, R5.reuse ;  /* 0x000000055c5c7220 */ /* 0x080fe20000410000 */
[----:B------:R-:W-:Y:S01]  /*10da0*/  PRMT R12, R47, 0x654, R12 ;  /* 0x000006542f0c7816 */ /* 0x000fe2000000000c */
[-C--:B------:R-:W-:Y:S01]  /*10db0*/  FMUL.FTZ R93, R93, R5.reuse ;  /* 0x000000055d5d7220 */ /* 0x080fe20000410000 */
[----:B------:R-:W-:Y:S01]  /*10dc0*/  F2FP.BF16.F32.PACK_AB R188, R11, R188 ;  /* 0x000000bc0bbc723e */ /* 0x000fe200000010ff */
[-C--:B------:R-:W-:Y:S01]  /*10dd0*/  FMUL.FTZ R96, R96, R5.reuse ;  /* 0x0000000560607220 */ /* 0x080fe20000410000 */
[----:B------:R0:W-:Y:S01]  /*10de0*/  SYNCS.ARRIVE.TRANS64.RED.A1T0 RZ, [R12+URZ], RZ ;  /* 0x000000ff0cff79a7 */ /* 0x0001e2000810043f */
[----:B------:R-:W-:Y:S01]  /*10df0*/  F2FP.BF16.F32.PACK_AB R190, R10, R190 ;  /* 0x000000be0abe723e */ /* 0x000fe200000010ff */
        /* <DEDUP_REMOVED lines=28> */
[----:B------:R-:W-:Y:S01]  /*10fc0*/  FMUL.FTZ R90, R90, R7 ;  /* 0x000000075a5a7220 */ /* 0x000fe20000410000 */
[----:B------:R-:W-:Y:S01]  /*10fd0*/  F2FP.BF16.F32.PACK_AB R163, R49, R27 ;  /* 0x0000001b31a3723e */ /* 0x000fe200000010ff */
[-C--:B------:R-:W-:Y:S01]  /*10fe0*/  FMUL.FTZ R91, R91, R7.reuse ;  /* 0x000000075b5b7220 */ /* 0x080fe20000410000 */
        /* <DEDUP_REMOVED lines=52> */
[-C--:B------:R-:W-:Y:S01]  /*11330*/  FMUL.FTZ R147, R147, R7.reuse ;  /* 0x0000000793937220 */ /* 0x080fe20000410000 */
[-C--:B------:R-:W-:Y:S01]  /*11340*/  FMUL.FTZ R150, R150, R7.reuse ;  /* 0x0000000796967220 */ /* 0x080fe20000410000 */
[----:B------:R-:W-:Y:S01]  /*11350*/  FMUL.FTZ R151, R151, R7 ;  /* 0x0000000797977220 */ /* 0x000fe20000410000 */
[----:B------:R-:W-:-:S02]  /*11360*/  VIADD R9, R9, 0xffffffff ;  /* 0xffffffff09097836 */ /* 0x000fc40000000000 */
[----:B------:R-:W-:Y:S02]  /*11370*/  IMAD.MOV.U32 R10, RZ, RZ, R6 ;  /* 0x000000ffff0a7224 */ /* 0x000fe400078e0006 */
[----:B------:R-:W-:Y:S02]  /*11380*/  IMAD.MOV.U32 R11, RZ, RZ, R4 ;  /* 0x000000ffff0b7224 */ /* 0x000fe400078e0004 */
[----:B------:R-:W-:Y:S02]  /*11390*/  IMAD.MOV.U32 R5, RZ, RZ, R158 ;  /* 0x000000ffff057224 */ /* 0x000fe400078e009e */
[----:B0-----:R-:W-:Y:S01]  /*113a0*/  IMAD.MOV.U32 R12, RZ, RZ, R157 ;  /* 0x000000ffff0c7224 */ /* 0x001fe200078e009d */
[----:B------:R-:W-:Y:S06]  /*113b0*/  @P1 BRA `(.L_x_649) ;  /* 0xffffffdc00741947 */ /* 0x000fec000383ffff */
.L_x_637:
[----:B------:R-:W-:Y:S05]  /*113c0*/  WARPSYNC.ALL ;  /* 0x0000000000007948 */ /* 0x000fea0003800000 */
[----:B------:R-:W-:Y:S06]  /*113d0*/  BAR.ARV 0x8, 0x180 ;  /* 0x0206000000007b1d */ /* 0x000fec0000002000 */
[----:B------:R-:W-:Y:S05]  /*113e0*/  @!P0 BRA `(.L_x_650) ;  /* 0x0000000000048947 */ /* 0x000fea0003800000 */
[----:B------:R-:W-:Y:S01]  /*113f0*/  BPT.TRAP 0x1 ;  /* 0x000000040000795c */ /* 0x000fe20000300000 */
.L_x_650:
[----:B------:R-:W-:Y:S01]  /*11400*/  IMAD R15, R157, 0x8, R156 ;  /* 0x000000089d0f7824 */ /* 0x000fe200078e029c */
[----:B------:R-:W-:-:S04]  /*11410*/  SHF.L.U32 R0, R158, 0x1f, RZ ;  /* 0x0000001f9e007819 */ /* 0x000fc800000006ff */
[----:B------:R0:W1:Y:S01]  /*11420*/  SYNCS.PHASECHK.TRANS64.TRYWAIT P1, [R15+URZ+0x28850], R0 ;  /* 0x028850000f0075a7 */ /* 0x000062000802017f */
[----:B------:R-:W-:Y:S05]  /*11430*/  @!P0 BRA `(.L_x_651) ;  /* 0x0000000000048947 */ /* 0x000fea0003800000 */
[----:B------:R-:W-:Y:S01]  /*11440*/  BPT.TRAP 0x1 ;  /* 0x000000040000795c */ /* 0x000fe20000300000 */
.L_x_651:
[----:B------:R-:W-:-:S05]  /*11450*/  VIADD R156, R156, 0x400 ;  /* 0x000004009c9c7836 */ /* 0x000fca0000000000 */
[----:B------:R-:W-:-:S04]  /*11460*/  SHF.R.U32.HI R156, RZ, 0x4, R156 ;  /* 0x00000004ff9c7819 */ /* 0x000fc8000001169c */
[----:B------:R-:W-:-:S04]  /*11470*/  LOP3.LUT R156, R156, 0x3fff, RZ, 0xc0, !PT ;  /* 0x00003fff9c9c7812 */ /* 0x000fc800078ec0ff */
[----:B------:R-:W-:Y:S01]  /*11480*/  LOP3.LUT R156, R156, 0x4000000, RZ, 0xfc, !PT ;  /* 0x040000009c9c7812 */ /* 0x000fe200078efcff */
[----:B-1----:R-:W-:Y:S06]  /*11490*/  @P1 BRA `(.L_x_652) ;  /* 0x0000000000081947 */ /* 0x002fec0003800000 */
[----:B------:R-:W1:Y:S02]  /*114a0*/  SYNCS.PHASECHK.TRANS64.TRYWAIT P1, [R15+URZ+0x28850], R0 ;  /* 0x028850000f0075a7 */ /* 0x000e64000802017f */
[----:B-1----:R-:W-:Y:S05]  /*114b0*/  @!P1 BRA `(.L_x_653) ;  /* 0x000000bc00909947 */ /* 0x002fea0003800000 */
.L_x_652:
[----:B------:R-:W-:Y:S01]  /*114c0*/  IMAD R10, R157, 0x800, R156 ;  /* 0x000008009d0a7824 */ /* 0x000fe200078e029c */
[----:B------:R-:W-:Y:S05]  /*114d0*/  WARPSYNC.ALL ;  /* 0x0000000000007948 */ /* 0x000fea0003800000 */
[----:B------:R-:W-:Y:S01]  /*114e0*/  IMAD.MOV.U32 R11, RZ, RZ, 0x40000040 ;  /* 0x40000040ff0b7424 */ /* 0x000fe200078e00ff */
[C---:B------:R-:W-:Y:S01]  /*114f0*/  R2UR UR6, R10.reuse ;  /* 0x000000000a0672ca */ /* 0x040fe200000e0000 */
[----:B------:R-:W-:Y:S01]  /*11500*/  WARPGROUP.ARRIVE ;  /* 0x00000000000079c5 */ /* 0x000fe20000000000 */
[----:B------:R-:W-:Y:S01]  /*11510*/  VIADD R12, R10, 0x80 ;  /* 0x000000800a0c7836 */ /* 0x000fe20000000000 */
[----:B01----:R-:W0:Y:S01]  /*11520*/  SHFL.BFLY PT, R0, R3, 0x2, 0x1f ;  /* 0x0c401f0003007f89 */ /* 0x003e2200000e0000 */
[----:B------:R-:W-:Y:S01]  /*11530*/  R2UR UR7, R11 ;  /* 0x000000000b0772ca */ /* 0x000fe200000e0000 */
[----:B------:R-:W-:-:S02]  /*11540*/  IMAD.MOV.U32 R13, RZ, RZ, 0x40000040 ;  /* 0x40000040ff0d7424 */ /* 0x000fc400078e00ff */
[----:B------:R-:W-:Y:S01]  /*11550*/  IMAD.MOV.U32 R11, RZ, RZ, 0x40000040 ;  /* 0x40000040ff0b7424 */ /* 0x000fe200078e00ff */
[----:B------:R-:W1:Y:S01]  /*11560*/  SHFL.BFLY PT, R5, R8, 0x2, 0x1f ;  /* 0x0c401f0008057f89 */ /* 0x000e6200000e0000 */
[----:B------:R-:W-:Y:S02]  /*11570*/  IMAD.MOV.U32 R69, RZ, RZ, RZ ;  /* 0x000000ffff457224 */ /* 0x000fe400078e00ff */
[----:B------:R-:W-:-:S06]  /*11580*/  IMAD.U32 R14, RZ, RZ, UR45 ;  /* 0x0000002dff0e7e24 */ /* 0x000fcc000f8e00ff */
[----:B------:R-:W-:Y:S01]  /*11590*/  HGMMA.64x128x16.F32.BF16 R88, R160, gdesc[UR4].tnspB, R88, gsb0 ;  /* 0x41e00004a0587df0 */ /* 0x000fe20008001858 */
[----:B------:R-:W-:Y:S02]  /*115a0*/  R2UR UR6, R12 ;  /* 0x000000000c0672ca */ /* 0x000fe400000e0000 */
[----:B------:R-:W-:Y:S01]  /*115b0*/  R2UR UR7, R13 ;  /* 0x000000000d0772ca */ /* 0x000fe200000e0000 */
[----:B------:R-:W-:Y:S01]  /*115c0*/  IMAD.MOV.U32 R13, RZ, RZ, 0x40000040 ;  /* 0x40000040ff0d7424 */ /* 0x000fe200078e00ff */
[----:B------:R-:W-:Y:S01]  /*115d0*/  IADD3 R12, R10, 0x100, RZ ;  /* 0x000001000a0c7810 */ /* 0x000fe20007ffe0ff */
[----:B0-----:R-:W-:Y:S01]  /*115e0*/  FADD.FTZ R0, R0, R3 ;  /* 0x0000000300007221 */ /* 0x001fe20000010000 */
[----:B------:R-:W-:Y:S02]  /*115f0*/  IMAD.MOV.U32 R3, RZ, RZ, -0x800000 ;  /* 0xff800000ff037424 */ /* 0x000fe400078e00ff */
[----:B-1----:R-:W-:Y:S02]  /*11600*/  FADD.FTZ R7, R5, R8 ;  /* 0x0000000805077221 */ /* 0x002fe40000010000 */
[----:B------:R-:W0:Y:S01]  /*11610*/  SHFL.BFLY PT, R5, R0, 0x1, 0x1f ;  /* 0x0c201f0000057f89 */ /* 0x000e2200000e0000 */
[----:B------:R-:W-:-:S02]  /*11620*/  WARPGROUP.DEPBAR.LE gsb0, 0x0 ;  /* 0x00008000000079c5 */ /* 0x000fc40000010000 */
        /* <DEDUP_REMOVED lines=31> */
[----:B------:R-:W-:Y:S01]  /*11820*/  R2UR UR6, R12 ;  /* 0x000000000c0672ca */ /* 0x000fe200000e0000 */
[----:B0-----:R-:W-:Y:S01]  /*11830*/  FADD.FTZ R12, R0, R5 ;  /* 0x00000005000c7221 */ /* 0x001fe20000010000 */
[----:B------:R-:W-:Y:S01]  /*11840*/  R2UR UR7, R13 ;  /* 0x000000000d0772ca */ /* 0x000fe200000e0000 */
[----:B------:R-:W-:Y:S01]  /*11850*/  IMAD.MOV.U32 R0, RZ, RZ, -0x800000 ;  /* 0xff800000ff007424 */ /* 0x000fe200078e00ff */
[----:B------:R-:W-:Y:S02]  /*11860*/  MOV R5, UR45 ;  /* 0x0000002d00057c02 */ /* 0x000fe40008000f00 */
[----:B------:R-:W-:-:S13]  /*11870*/  FSETP.NE.FTZ.AND P1, PT, R12, RZ, PT ;  /* 0x000000ff0c00720b */ /* 0x000fda0003f35000 */
[----:B------:R-:W0:Y:S01]  /*11880*/  @P1 MUFU.LG2 R9, R12 ;  /* 0x0000000c00091308 */ /* 0x000e220000000c00 */
[----:B------:R-:W-:-:S07]  /*11890*/  @P1 FMUL.FTZ R5, R5, 0.69314718246459960938 ;  /* 0x3f31721805051820 */ /* 0x000fce0000410000 */
[----:B------:R-:W-:Y:S01]  /*118a0*/  @P1 MUFU.RCP R69, R12 ;  /* 0x0000000c00451308 */ /* 0x000fe20000001000 */
[----:B0-----:R-:W-:-:S04]  /*118b0*/  @P1 FMUL.FTZ R8, R9, 0.69314718246459960938 ;  /* 0x3f31721809081820 */ /* 0x001fc80000410000 */
[----:B------:R-:W-:Y:S01]  /*118c0*/  @P1 FFMA.FTZ R3, R5, R4, R8 ;  /* 0x0000000405031223 */ /* 0x000fe20000010008 */
[----:B------:R-:W-:Y:S02]  /*118d0*/  WARPGROUP.DEPBAR.LE gsb0, 0x0 ;  /* 0x00008000000079c5 */ /* 0x000fe40000010000 */
[----:B------:R-:W-:-:S06]  /*118e0*/  WARPGROUP.ARRIVE ;  /* 0x00000000000079c5 */ /* 0x000fcc0000000000 */
[----:B------:R-:W-:Y:S01]  /*118f0*/  HGMMA.64x128x16.F32.BF16 R88, R184, gdesc[UR4].tnspB, R88, gsb0 ;  /* 0x41e00004b8587df0 */ /* 0x000fe20008001858 */
[----:B------:R-:W-:Y:S02]  /*11900*/  R2UR UR6, R10 ;  /* 0x000000000a0672ca */ /* 0x000fe400000e0000 */
[----:B------:R-:W-:Y:S01]  /*11910*/  R2UR UR7, R11 ;  /* 0x000000000b0772ca */ /* 0x000fe200000e0000 */
[----:B------:R-:W0:Y:S02]  /*11920*/  SHFL.BFLY PT, R10, R7, 0x1, 0x1f ;  /* 0x0c201f00070a7f89 */ /* 0x000e2400000e0000 */
[----:B0-----:R-:W-:Y:S01]  /*11930*/  FADD.FTZ R13, R7, R10 ;  /* 0x0000000a070d7221 */ /* 0x001fe20000010000 */
[----:B------:R-:W-:-:S04]  /*11940*/  IMAD.MOV.U32 R10, RZ, RZ, RZ ;  /* 0x000000ffff0a7224 */ /* 0x000fc800078e00ff */
[----:B------:R-:W-:-:S13]  /*11950*/  FSETP.NE.FTZ.AND P2, PT, R13, RZ, PT ;  /* 0x000000ff0d00720b */ /* 0x000fda0003f55000 */
[----:B------:R-:W0:Y:S01]  /*11960*/  @P2 MUFU.LG2 R11, R13 ;  /* 0x0000000d000b2308 */ /* 0x000e220000000c00 */
[----:B------:R-:W-:-:S07]  /*11970*/  @P2 FMUL.FTZ R14, R14, 0.69314718246459960938 ;  /* 0x3f3172180e0e2820 */ /* 0x000fce0000410000 */
[----:B------:R1:W2:Y:S01]  /*11980*/  @P2 MUFU.RCP R10, R13 ;  /* 0x0000000d000a2308 */ /* 0x0002a20000001000 */
[----:B0-----:R-:W-:-:S04]  /*11990*/  @P2 FMUL.FTZ R11, R11, 0.69314718246459960938 ;  /* 0x3f3172180b0b2820 */ /* 0x001fc80000410000 */
[----:B------:R-:W-:Y:S01]  /*119a0*/  @P2 FFMA.FTZ R0, R14, R6, R11 ;  /* 0x000000060e002223 */ /* 0x000fe2000001000b */
[----:B------:R-:W-:Y:S02]  /*119b0*/  WARPGROUP.DEPBAR.LE gsb0, 0x0 ;  /* 0x00008000000079c5 */ /* 0x000fe40000010000 */
[----:B------:R-:W-:-:S06]  /*119c0*/  WARPGROUP.ARRIVE ;  /* 0x00000000000079c5 */ /* 0x000fcc0000000000 */
[----:B------:R-:W-:Y:S03]  /*119d0*/  HGMMA.64x128x16.F32.BF16 R88, R188, gdesc[UR4].tnspB, R88, gsb0 ;  /* 0x41e00004bc587df0 */ /* 0x000fe60008001858 */
[----:B------:R-:W-:Y:S02]  /*119e0*/  WARPGROUP.DEPBAR.LE gsb0, 0x0 ;  /* 0x00008000000079c5 */ /* 0x000fe40000010000 */
[----:B-12---:R-:W-:Y:S05]  /*119f0*/  @!P0 BRA `(.L_x_654) ;  /* 0x0000000000048947 */ /* 0x006fea0003800000 */
[----:B------:R-:W-:Y:S01]  /*11a00*/  BPT.TRAP 0x1 ;  /* 0x000000040000795c */ /* 0x000fe20000300000 */
.L_x_654:
[----:B------:R-:W-:Y:S02]  /*11a10*/  VIADD R4, R15, 0x28860 ;  /* 0x000288600f047836 */ /* 0x000fe40000000000 */
[-C--:B------:R-:W-:Y:S01]  /*11a20*/  FMUL.FTZ R20, R88, R69.reuse ;  /* 0x0000004558147220 */ /* 0x080fe20000410000 */
[----:B------:R-:W-:Y:S02]  /*11a30*/  IMAD.U32 R5, RZ, RZ, UR38 ;  /* 0x00000026ff057e24 */ /* 0x000fe4000f8e00ff */
[-C--:B------:R-:W-:Y:S01]  /*11a40*/  FMUL.FTZ R21, R89, R69.reuse ;  /* 0x0000004559157220 */ /* 0x080fe20000410000 */
[----:B------:R-:W-:Y:S02]  /*11a50*/  VIADD R157, R157, 0x1 ;  /* 0x000000019d9d7836 */ /* 0x000fe40000000000 */
[-C--:B------:R-:W-:Y:S01]  /*11a60*/  FMUL.FTZ R40, R92, R69.reuse ;  /* 0x000000455c287220 */ /* 0x080fe20000410000 */
[-C--:B------:R-:W-:Y:S01]  /*11a70*/  FMUL.FTZ R41, R93, R69.reuse ;  /* 0x000000455d297220 */ /* 0x080fe20000410000 */
[----:B------:R-:W-:Y:S01]  /*11a80*/  PRMT R4, R5, 0x654, R4 ;  /* 0x0000065405047816 */ /* 0x000fe20000000004 */
[-C--:B------:R-:W-:Y:S01]  /*11a90*/  FMUL.FTZ R42, R96, R69.reuse ;  /* 0x00000045602a7220 */ /* 0x080fe20000410000 */
[----:B------:R-:W-:Y:S01]  /*11aa0*/  ISETP.NE.AND P1, PT, R157, 0x2, PT ;  /* 0x000000029d00780c */ /* 0x000fe20003f25270 */
[-C--:B------:R-:W-:Y:S01]  /*11ab0*/  FMUL.FTZ R43, R97, R69.reuse ;  /* 0x00000045612b7220 */ /* 0x080fe20000410000 */
[----:B------:R1:W-:Y:S01]  /*11ac0*/  SYNCS.ARRIVE.TRANS64.RED.A1T0 RZ, [R4+URZ], RZ ;  /* 0x000000ff04ff79a7 */ /* 0x0003e2000810043f */
[-C--:B------:R-:W-:Y:S01]  /*11ad0*/  FMUL.FTZ R44, R100, R69.reuse ;  /* 0x00000045642c7220 */ /* 0x080fe20000410000 */
[----:B------:R-:W-:Y:S01]  /*11ae0*/  SEL R5, RZ, 0x1, P1 ;  /* 0x00000001ff057807 */ /* 0x000fe20000800000 */
        /* <DEDUP_REMOVED lines=58> */
[----:B------:R-:W-:Y:S01]  /*11e90*/  LOP3.LUT R158, R158, R5, RZ, 0x3c, !PT ;  /* 0x000000059e9e7212 */ /* 0x000fe200078e3cff */
[----:B------:R-:W-:Y:S01]  /*11ea0*/  UIADD3 UR39, UR39, 0x1, URZ ;  /* 0x0000000127277890 */ /* 0x000fe2000fffe03f */
[----:B-1----:R-:W-:-:S11]  /*11eb0*/  SEL R157, R157, RZ, P1 ;  /* 0x000000ff9d9d7207 */ /* 0x002fd60000800000 */
.L_x_590:
[----:B------:R-:W-:Y:S05]  /*11ec0*/  WARPSYNC.ALL ;  /* 0x0000000000007948 */ /* 0x000fea0003800000 */
[----:B------:R-:W1:Y:S08]  /*11ed0*/  S2UR UR38, SR_CgaCtaId ;  /* 0x00000000002679c3 */ /* 0x000e700000008800 */
[----:B------:R-:W-:Y:S06]  /*11ee0*/  BAR.SYNC.DEFER_BLOCKING 0x5, 0x180 ;  /* 0x0146000000007b1d */ /* 0x000fec0000010000 */
[----:B------:R-:W-:Y:S01]  /*11ef0*/  UMOV UR4, 0x400 ;  /* 0x0000040000047882 */ /* 0x000fe20000000000 */
[----:B------:R-:W-:Y:S01]  /*11f00*/  BSSY B0, `(.L_x_655) ;  /* 0x00002f0000007945 */ /* 0x000fe20003800000 */
[----:B-1----:R-:W-:-:S06]  /*11f10*/  ULEA UR4, UR38, UR4, 0x18 ;  /* 0x0000000426047291 */ /* 0x002fcc000f8ec03f */
[----:B------:R-:W-:-:S05]  /*11f20*/  IMAD.U32 R156, RZ, RZ, UR4 ;  /* 0x00000004ff9c7e24 */ /* 0x000fca000f8e00ff */
[----:B------:R1:W3:Y:S01]  /*11f30*/  LDS.128 R28, [R156+0x288d0] ;  /* 0x0288d0009c1c7984 */ /* 0x0002e20000000c00 */
[----:B------:R-:W-:Y:S06]  /*11f40*/  BAR.ARV 0x4, 0x180 ;  /* 0x0106000000007b1d */ /* 0x000fec0000002000 */
[----:B------:R-:W-:Y:S05]  /*11f50*/  @P0 BRA `(.L_x_656) ;  /* 0x0000002000a40947 */ /* 0x000fea0003800000 */
[----:B------:R-:W0:Y:S01]  /*11f60*/  LDL R4, [R1+0x20] ;  /* 0x0000200001047983 */ /* 0x000e220000100800 */
[----:B------:R-:W-:Y:S01]  /*11f70*/  ULDC UR4, c[0x0][0xad4] ;  /* 0x0002b50000047ab9 */ /* 0x000fe20000000800 */
[----:B------:R-:W-:Y:S01]  /*11f80*/  F2FP.BF16.F32.PACK_AB R34, R61, R60 ;  /* 0x0000003c3d22723e */ /* 0x000fe200000010ff */
[----:B------:R-:W4:Y:S01]  /*11f90*/  S2R R5, SR_SWINHI ;  /* 0x0000000000057919 */ /* 0x000f220000002f00 */
[----:B------:R-:W-:Y:S02]  /*11fa0*/  F2FP.BF16.F32.PACK_AB R36, R63, R62 ;  /* 0x0000003e3f24723e */ /* 0x000fe400000010ff */
[----:B------:R-:W-:Y:S02]  /*11fb0*/  MOV R92, R156 ;  /* 0x0000009c005c7202 */ /* 0x000fe40000000f00 */
[----:B----4-:R-:W-:-:S03]  /*11fc0*/  MOV R93, R5 ;  /* 0x00000005005d7202 */ /* 0x010fc60000000f00 */
[----:B0-----:R-:W-:-:S03]  /*11fd0*/  IMAD.WIDE R8, R4, 0x2, R92 ;  /* 0x0000000204087825 */ /* 0x001fc600078e025c */
[C---:B------:R-:W-:Y:S02]  /*11fe0*/  IADD3 R37, P0, R8.reuse, 0x40, RZ ;  /* 0x0000004008257810 */ /* 0x040fe40007f1e0ff */
[C---:B------:R-:W-:Y:S02]  /*11ff0*/  IADD3 R35, P5, R8.reuse, 0x20, RZ ;  /* 0x0000002008237810 */ /* 0x040fe40007fbe0ff */
[----:B------:R-:W-:Y:S01]  /*12000*/  IADD3 R39, P1, R8, 0x60, RZ ;  /* 0x0000006008277810 */ /* 0x000fe20007f3e0ff */
[--C-:B------:R-:W-:Y:S01]  /*12010*/  IMAD.X R25, RZ, RZ, R9.reuse, P0 ;  /* 0x000000ffff197224 */ /* 0x100fe200000e0609 */
[----:B------:R-:W-:Y:S01]  /*12020*/  ISETP.NE.AND P0, PT, R204, RZ, PT ;  /* 0x000000ffcc00720c */ /* 0x000fe20003f05270 */
[--C-:B------:R-:W-:Y:S01]  /*12030*/  IMAD.X R27, RZ, RZ, R9.reuse, P5 ;  /* 0x000000ffff1b7224 */ /* 0x100fe200028e0609 */
[----:B------:R-:W-:Y:S01]  /*12040*/  LOP3.LUT R11, R8, 0x380, RZ, 0xc0, !PT ;  /* 0x00000380080b7812 */ /* 0x000fe200078ec0ff */
[----:B------:R-:W-:Y:S01]  /*12050*/  IMAD.X R15, RZ, RZ, R9, P1 ;  /* 0x000000ffff0f7224 */ /* 0x000fe200008e0609 */
[----:B------:R-:W-:Y:S01]  /*12060*/  SEL R204, R204, UR4, P0 ;  /* 0x00000004cccc7c07 */ /* 0x000fe20008000000 */
[----:B------:R-:W-:Y:S05]  /*12070*/  WARPSYNC.ALL ;  /* 0x0000000000007948 */ /* 0x000fea0003800000 */
[----:B------:R-:W-:Y:S01]  /*12080*/  LOP3.LUT R4, R35, 0x380, RZ, 0xc0, !PT ;  /* 0x0000038023047812 */ /* 0x000fe200078ec0ff */
[----:B------:R-:W-:Y:S01]  /*12090*/  ULDC.64 UR6, c[0x0][0xc08] ;  /* 0x0003020000067ab9 */ /* 0x000fe20000000a00 */
[----:B------:R-:W-:Y:S01]  /*120a0*/  LOP3.LUT R10, R39, 0x380, RZ, 0xc0, !PT ;  /* 0x00000380270a7812 */ /* 0x000fe200078ec0ff */
[----:B------:R-:W-:Y:S01]  /*120b0*/  ULDC.64 UR4, c[0x0][0xc00] ;  /* 0x0003000000047ab9 */ /* 0x000fe20000000a00 */
[----:B------:R-:W-:-:S02]  /*120c0*/  LOP3.LUT R6, R37, 0x380, RZ, 0xc0, !PT ;  /* 0x0000038025067812 */ /* 0x000fc400078ec0ff */
[----:B------:R-:W-:Y:S02]  /*120d0*/  SHF.R.U64 R11, R11, 0x3, RZ ;  /* 0x000000030b0b7819 */ /* 0x000fe400000012ff */
[----:B------:R-:W-:Y:S02]  /*120e0*/  SHF.R.U64 R4, R4, 0x3, RZ ;  /* 0x0000000304047819 */ /* 0x000fe400000012ff */
[C---:B------:R-:W-:Y:S02]  /*120f0*/  IADD3 R95, P2, R8.reuse, 0x4000, RZ ;  /* 0x00004000085f7810 */ /* 0x040fe40007f5e0ff */
[----:B---3--:R-:W-:Y:S02]  /*12100*/  IADD3 R28, P5, R8, 0x4060, RZ ;  /* 0x00004060081c7810 */ /* 0x008fe40007fbe0ff */
[----:B------:R-:W-:Y:S01]  /*12110*/  SHF.R.U64 R10, R10, 0x3, RZ ;  /* 0x000000030a0a7819 */ /* 0x000fe200000012ff */
[----:B--2---:R-:W-:Y:S01]  /*12120*/  IMAD.X R13, RZ, RZ, R9, P2 ;  /* 0x000000ffff0d7224 */ /* 0x004fe200010e0609 */
[----:B------:R-:W-:-:S02]  /*12130*/  IADD3 R107, P4, R8, 0x4040, RZ ;  /* 0x00004040086b7810 */ /* 0x000fc40007f9e0ff */
[----:B------:R-:W-:Y:S02]  /*12140*/  SHF.R.U64 R6, R6, 0x3, RZ ;  /* 0x0000000306067819 */ /* 0x000fe400000012ff */
[----:B------:R-:W-:Y:S01]  /*12150*/  IADD3 R105, P3, R8, 0x4020, RZ ;  /* 0x0000402008697810 */ /* 0x000fe20007f7e0ff */
[--C-:B------:R-:W-:Y:S01]  /*12160*/  IMAD.X R5, RZ, RZ, R9.reuse, P4 ;  /* 0x000000ffff057224 */ /* 0x100fe200020e0609 */
[----:B------:R-:W-:Y:S02]  /*12170*/  LOP3.LUT R8, R11, R8, RZ, 0x3c, !PT ;  /* 0x000000080b087212 */ /* 0x000fe400078e3cff */
[----:B------:R-:W-:Y:S01]  /*12180*/  LOP3.LUT R26, R4, R35, RZ, 0x3c, !PT ;  /* 0x00000023041a7212 */ /* 0x000fe200078e3cff */
[----:B------:R-:W-:Y:S01]  /*12190*/  IMAD.X R7, RZ, RZ, R9, P3 ;  /* 0x000000ffff077224 */ /* 0x000fe200018e0609 */
[----:B------:R-:W-:Y:S02]  /*121a0*/  LOP3.LUT R14, R10, R39, RZ, 0x3c, !PT ;  /* 0x000000270a0e7212 */ /* 0x000fe400078e3cff */
[----:B------:R-:W-:-:S02]  /*121b0*/  LOP3.LUT R4, R95, 0x380, RZ, 0xc0, !PT ;  /* 0x000003805f047812 */ /* 0x000fc400078ec0ff */
[----:B------:R-:W-:Y:S02]  /*121c0*/  LOP3.LUT R11, R28, 0x380, RZ, 0xc0, !PT ;  /* 0x000003801c0b7812 */ /* 0x000fe400078ec0ff */
[----:B-----5:R-:W-:Y:S02]  /*121d0*/  LOP3.LUT R24, R6, R37, RZ, 0x3c, !PT ;  /* 0x0000002506187212 */ /* 0x020fe400078e3cff */
[----:B------:R-:W-:Y:S02]  /*121e0*/  LOP3.LUT R10, R107, 0x380, RZ, 0xc0, !PT ;  /* 0x000003806b0a7812 */ /* 0x000fe400078ec0ff */
[----:B------:R-:W-:Y:S02]  /*121f0*/  LOP3.LUT R6, R105, 0x380, RZ, 0xc0, !PT ;  /* 0x0000038069067812 */ /* 0x000fe400078ec0ff */
[----:B------:R-:W-:Y:S02]  /*12200*/  SHF.R.U64 R4, R4, 0x3, RZ ;  /* 0x0000000304047819 */ /* 0x000fe400000012ff */
[----:B------:R-:W-:-:S02]  /*12210*/  SHF.R.U64 R11, R11, 0x3, RZ ;  /* 0x000000030b0b7819 */ /* 0x000fc400000012ff */
[----:B------:R-:W-:Y:S02]  /*12220*/  SHF.R.U64 R10, R10, 0x3, RZ ;  /* 0x000000030a0a7819 */ /* 0x000fe400000012ff */
[----:B------:R-:W-:Y:S02]  /*12230*/  SHF.R.U64 R6, R6, 0x3, RZ ;  /* 0x0000000306067819 */ /* 0x000fe400000012ff */
[----:B------:R-:W-:Y:S02]  /*12240*/  LOP3.LUT R12, R4, R95, RZ, 0x3c, !PT ;  /* 0x0000005f040c7212 */ /* 0x000fe400078e3cff */
[----:B------:R-:W-:Y:S02]  /*12250*/  LOP3.LUT R32, R11, R28, RZ, 0x3c, !PT ;  /* 0x0000001c0b207212 */ /* 0x000fe400078e3cff */
[----:B------:R-:W-:Y:S02]  /*12260*/  IADD3.X R33, RZ, R9, RZ, P5, !PT ;  /* 0x00000009ff217210 */ /* 0x000fe40002ffe4ff */
[----:B------:R-:W-:-:S02]  /*12270*/  LOP3.LUT R4, R10, R107, RZ, 0x3c, !PT ;  /* 0x0000006b0a047212 */ /* 0x000fc400078e3cff */
[----:B------:R-:W-:Y:S02]  /*12280*/  MOV R28, R8 ;  /* 0x00000008001c7202 */ /* 0x000fe40000000f00 */
[----:B------:R-:W-:Y:S02]  /*12290*/  LOP3.LUT R6, R6, R105, RZ, 0x3c, !PT ;  /* 0x0000006906067212 */ /* 0x000fe400078e3cff */
[----:B------:R-:W-:Y:S02]  /*122a0*/  F2FP.BF16.F32.PACK_AB R8, R21, R20 ;  /* 0x000000141508723e */ /* 0x000fe400000010ff */
[----:B------:R-:W-:Y:S02]  /*122b0*/  F2FP.BF16.F32.PACK_AB R9, R71, R70 ;  /* 0x000000464709723e */ /* 0x000fe400000010ff */
[----:B------:R-:W-:Y:S02]  /*122c0*/  F2FP.BF16.F32.PACK_AB R10, R41, R40 ;  /* 0x00000028290a723e */ /* 0x000fe400000010ff */
[----:B------:R-:W-:Y:S01]  /*122d0*/  F2FP.BF16.F32.PACK_AB R11, R73, R72 ;  /* 0x00000048490b723e */ /* 0x000fe200000010ff */
[----:B------:R-:W-:Y:S01]  /*122e0*/  BAR.SYNC.DEFER_BLOCKING 0x1, 0x100 ;  /* 0x0044000000007b1d */ /* 0x000fe20000010000 */
[----:B------:R-:W-:-:S02]  /*122f0*/  MOV R95, R6 ;  /* 0x00000006005f7202 */ /* 0x000fc40000000f00 */
[----:B------:R-:W-:Y:S02]  /*12300*/  MOV R94, R4 ;  /* 0x00000004005e7202 */ /* 0x000fe40000000f00 */
[----:B------:R-:W-:Y:S02]  /*12310*/  MOV R37, R26 ;  /* 0x0000001a00257202 */ /* 0x000fe40000000f00 */
[----:B------:R-:W-:Y:S02]  /*12320*/  F2FP.BF16.F32.PACK_AB R4, R43, R42 ;  /* 0x0000002a2b04723e */ /* 0x000fe400000010ff */
[----:B------:R-:W-:Y:S02]  /*12330*/  F2FP.BF16.F32.PACK_AB R5, R75, R74 ;  /* 0x0000004a4b05723e */ /* 0x000fe400000010ff */
[----:B------:R-:W-:Y:S02]  /*12340*/  F2FP.BF16.F32.PACK_AB R6, R45, R44 ;  /* 0x0000002c2d06723e */ /* 0x000fe400000010ff */
[----:B------:R-:W-:-:S02]  /*12350*/  F2FP.BF16.F32.PACK_AB R7, R77, R76 ;  /* 0x0000004c4d07723e */ /* 0x000fc400000010ff */
[----:B------:R-:W-:Y:S02]  /*12360*/  MOV R38, R24 ;  /* 0x0000001800267202 */ /* 0x000fe40000000f00 */
[----:B------:R-:W-:Y:S02]  /*12370*/  MOV R39, R14 ;  /* 0x0000000e00277202 */ /* 0x000fe40000000f00 */
[----:B------:R-:W-:Y:S02]  /*12380*/  MOV R104, R12 ;  /* 0x0000000c00687202 */ /* 0x000fe40000000f00 */
[----:B------:R-:W-:Y:S02]  /*12390*/  F2FP.BF16.F32.PACK_AB R12, R51, R50 ;  /* 0x00000032330c723e */ /* 0x000fe400000010ff */
[----:B------:R-:W-:Y:S01]  /*123a0*/  F2FP.BF16.F32.PACK_AB R13, R83, R82 ;  /* 0x00000052530d723e */ /* 0x000fe200000010ff */
[----:B------:R0:W-:Y:S01]  /*123b0*/  STSM.16.M88.4 [R28], R8 ;  /* 0x000000081c007844 */ /* 0x0001e20000000200 */
[----:B------:R-:W-:-:S02]  /*123c0*/  F2FP.BF16.F32.PACK_AB R14, R53, R52 ;  /* 0x00000034350e723e */ /* 0x000fc400000010ff */
[----:B------:R-:W-:Y:S01]  /*123d0*/  F2FP.BF16.F32.PACK_AB R15, R85, R84 ;  /* 0x00000054550f723e */ /* 0x000fe200000010ff */
[----:B------:R2:W-:Y:S01]  /*123e0*/  STSM.16.M88.4 [R37], R4 ;  /* 0x0000000425007844 */ /* 0x0005e20000000200 */
[----:B------:R-:W-:Y:S02]  /*123f0*/  F2FP.BF16.F32.PACK_AB R24, R55, R54 ;  /* 0x000000363718723e */ /* 0x000fe400000010ff */
[----:B------:R-:W-:Y:S02]  /*12400*/  F2FP.BF16.F32.PACK_AB R25, R87, R86 ;  /* 0x000000565719723e */ /* 0x000fe400000010ff */
[----:B------:R-:W-:Y:S02]  /*12410*/  F2FP.BF16.F32.PACK_AB R26, R57, R56 ;  /* 0x00000038391a723e */ /* 0x000fe400000010ff */
[----:B------:R-:W-:Y:S02]  /*12420*/  F2FP.BF16.F32.PACK_AB R27, R89, R88 ;  /* 0x00000058591b723e */ /* 0x000fe400000010ff */
[----:B------:R-:W-:-:S02]  /*12430*/  F2FP.BF16.F32.PACK_AB R35, R97, R96 ;  /* 0x000000606123723e */ /* 0x000fc400000010ff */
[----:B------:R-:W-:Y:S02]  /*12440*/  ISETP.NE.U32.AND P0, PT, RZ, UR4, PT ;  /* 0x00000004ff007c0c */ /* 0x000fe4000bf05070 */
[----:B0-----:R-:W-:Y:S02]  /*12450*/  F2FP.BF16.F32.PACK_AB R8, R47, R46 ;  /* 0x0000002e2f08723e */ /* 0x001fe400000010ff */
[----:B------:R-:W-:Y:S02]  /*12460*/  F2FP.BF16.F32.PACK_AB R9, R79, R78 ;  /* 0x0000004e4f09723e */ /* 0x000fe400000010ff */
[----:B------:R-:W-:Y:S02]  /*12470*/  F2FP.BF16.F32.PACK_AB R10, R49, R48 ;  /* 0x00000030310a723e */ /* 0x000fe400000010ff */
[----:B------:R-:W-:Y:S02]  /*12480*/  F2FP.BF16.F32.PACK_AB R11, R81, R80 ;  /* 0x00000050510b723e */ /* 0x000fe400000010ff */
[----:B------:R-:W-:-:S02]  /*12490*/  MOV R28, R32 ;  /* 0x00000020001c7202 */ /* 0x000fc40000000f00 */
[----:B------:R-:W-:Y:S01]  /*124a0*/  F2FP.BF16.F32.PACK_AB R32, R59, R58 ;  /* 0x0000003a3b20723e */ /* 0x000fe200000010ff */
[----:B------:R0:W-:Y:S01]  /*124b0*/  STSM.16.M88.4 [R38], R8 ;  /* 0x0000000826007844 */ /* 0x0001e20000000200 */
[----:B------:R-:W-:Y:S02]  /*124c0*/  F2FP.BF16.F32.PACK_AB R33, R91, R90 ;  /* 0x0000005a5b21723e */ /* 0x000fe400000010ff */
[----:B--2---:R-:W-:Y:S01]  /*124d0*/  F2FP.BF16.F32.PACK_AB R37, R99, R98 ;  /* 0x000000626325723e */ /* 0x004fe200000010ff */
[----:B------:R2:W-:Y:S01]  /*124e0*/  STSM.16.M88.4 [R39], R12 ;  /* 0x0000000c27007844 */ /* 0x0005e20000000200 */
[----:B------:R-:W-:Y:S02]  /*124f0*/  F2FP.BF16.F32.PACK_AB R4, R67, R66 ;  /* 0x000000424304723e */ /* 0x000fe400000010ff */
[----:B------:R-:W-:Y:S01]  /*12500*/  F2FP.BF16.F32.PACK_AB R5, R103, R102 ;  /* 0x000000666705723e */ /* 0x000fe200000010ff */
[----:B------:R-:W-:Y:S01]  /*12510*/  STSM.16.M88.4 [R104], R24 ;  /* 0x0000001868007844 */ /* 0x000fe20000000200 */
[----:B------:R-:W-:-:S02]  /*12520*/  F2FP.BF16.F32.PACK_AB R6, R69, R68 ;  /* 0x000000444506723e */ /* 0x000fc400000010ff */
[----:B------:R-:W-:Y:S01]  /*12530*/  F2FP.BF16.F32.PACK_AB R7, R151, R150 ;  /* 0x000000969707723e */ /* 0x000fe200000010ff */
[----:B------:R-:W-:Y:S01]  /*12540*/  STSM.16.M88.4 [R95], R32 ;  /* 0x000000205f007844 */ /* 0x000fe20000000200 */
[----:B------:R-:W-:Y:S02]  /*12550*/  ISETP.NE.U32.AND P3, PT, RZ, UR6, PT ;  /* 0x00000006ff007c0c */ /* 0x000fe4000bf65070 */
[----:B------:R-:W-:Y:S01]  /*12560*/  ISETP.NE.AND.EX P0, PT, RZ, UR5, PT, P0 ;  /* 0x00000005ff007c0c */ /* 0x000fe2000bf05300 */
[----:B0-----:R-:W-:Y:S01]  /*12570*/  IMAD.MOV.U32 R10, RZ, RZ, RZ ;  /* 0x000000ffff0a7224 */ /* 0x001fe200078e00ff */
[----:B------:R-:W-:Y:S01]  /*12580*/  F2FP.BF16.F32.PACK_AB R38, R65, R64 ;  /* 0x000000404126723e */ /* 0x000fe200000010ff */
[----:B------:R-:W0:Y:S01]  /*12590*/  LDC R9, c[0x0][0xbe8] ;  /* 0x0002fa00ff097b82 */ /* 0x000e220000000800 */
[----:B--2---:R-:W-:Y:S02]  /*125a0*/  F2FP.BF16.F32.PACK_AB R39, R101, R100 ;  /* 0x000000646527723e */ /* 0x004fe400000010ff */
[----:B------:R-:W-:-:S03]  /*125b0*/  IADD3 R14, P1, R206, UR4, RZ ;  /* 0x00000004ce0e7c10 */ /* 0x000fc6000ff3e0ff */
[----:B------:R-:W-:Y:S01]  /*125c0*/  STSM.16.M88.4 [R94], R36 ;  /* 0x000000245e007844 */ /* 0x000fe20000000200 */
[----:B------:R-:W-:Y:S02]  /*125d0*/  ISETP.NE.AND.EX P3, PT, RZ, UR7, PT, P3 ;  /* 0x00000007ff007c0c */ /* 0x000fe4000bf65330 */
[----:B------:R-:W-:Y:S01]  /*125e0*/  IADD3.X R15, R207, UR5, RZ, P1, !PT ;  /* 0x00000005cf0f7c10 */ /* 0x000fe20008ffe4ff */
[----:B------:R2:W-:Y:S01]  /*125f0*/  STSM.16.M88.4 [R28], R4 ;  /* 0x000000041c007844 */ /* 0x0005e20000000200 */
[----:B------:R-:W-:Y:S09]  /*12600*/  BAR.SYNC.DEFER_BLOCKING 0x1, 0x100 ;  /* 0x0044000000007b1d */ /* 0x000ff20000010000 */
[----:B------:R-:W-:Y:S01]  /*12610*/  @P3 IADD3 R206, P1, R206, UR6, RZ ;  /* 0x00000006cece3c10 */ /* 0x000fe2000ff3e0ff */
[----:B------:R-:W-:-:S02]  /*12620*/  ULDC UR6, c[0x0][0xa88] ;  /* 0x0002a20000067ab9 */ /* 0x000fc40000000800 */
[----:B------:R-:W-:Y:S01]  /*12630*/  IMAD.U32 R8, RZ, RZ, UR6 ;  /* 0x00000006ff087e24 */ /* 0x000fe2000f8e00ff */
[----:B------:R-:W-:Y:S01]  /*12640*/  @P3 IADD3.X R207, R207, UR7, RZ, P1, !PT ;  /* 0x00000007cfcf3c10 */ /* 0x000fe20008ffe4ff */
[----:B------:R3:W5:Y:S04]  /*12650*/  @P0 LDG.E R10, desc[UR42][R14.64] ;  /* 0x0000002a0e0a0981 */ /* 0x000768000c1e1900 */
[----:B------:R3:W5:Y:S01]  /*12660*/  @P3 LDG.E R8, desc[UR42][R206.64] ;  /* 0x0000002ace083981 */ /* 0x000762000c1e1900 */
[----:B--2---:R-:W-:Y:S01]  /*12670*/  IMAD.MOV.U32 R6, RZ, RZ, 0x9b8 ;  /* 0x000009b8ff067424 */ /* 0x004fe200078e00ff */
[----:B------:R-:W-:Y:S02]  /*12680*/  ISETP.GT.AND P2, PT, R204, 0x1, PT ;  /* 0x00000001cc00780c */ /* 0x000fe40003f44270 */
[----:B0-----:R-:W-:-:S02]  /*12690*/  ISETP.NE.AND P1, PT, R9, 0x1, PT ;  /* 0x000000010900780c */ /* 0x001fc40003f25270 */
[----:B------:R-:W-:-:S04]  /*126a0*/  SEL R6, R6, 0x978, P2 ;  /* 0x0000097806067807 */ /* 0x000fc80001000000 */
[----:B------:R3:W0:Y:S08]  /*126b0*/  LDC.64 R24, c[0x0][R6+0x220] ;  /* 0x0000880006187b82 */ /* 0x0006300000000a00 */
[----:B------:R3:W2:Y:S08]  /*126c0*/  LDC.64 R26, c[0x0][R6+0x218] ;  /* 0x00008600061a7b82 */ /* 0x0006b00000000a00 */
[----:B------:R3:W4:Y:S01]  /*126d0*/  LDC.64 R12, c[0x0][R6+0x228] ;  /* 0x00008a00060c7b82 */ /* 0x0007220000000a00 */
[----:B------:R-:W-:Y:S05]  /*126e0*/  @P3 BRA `(.L_x_657) ;  /* 0x0000000000103947 */ /* 0x000fea0003800000 */
[----:B------:R-:W-:Y:S05]  /*126f0*/  @!P0 BRA `(.L_x_657) ;  /* 0x00000000000c8947 */ /* 0x000fea0003800000 */
[----:B------:R-:W3:Y:S04]  /*12700*/  LDG.E R5, desc[UR42][R14.64] ;  /* 0x0000002a0e057981 */ /* 0x000ee8000c1e1900 */
[----:B-----5:R-:W3:Y:S02]  /*12710*/  LDG.E R8, desc[UR42][R14.64+0x4] ;  /* 0x0000042a0e087981 */ /* 0x020ee4000c1e1900 */
[----:B---3--:R-:W-:-:S07]  /*12720*/  IMAD.IADD R8, R8, 0x1, -R5 ;  /* 0x0000000108087824 */ /* 0x008fce00078e0a05 */
.L_x_657:
[----:B---3--:R-:W3:Y:S01]  /*12730*/  LDL R15, [R1+0x1c] ;  /* 0x00001c00010f7983 */ /* 0x008ee20000100800 */
[----:B------:R-:W1:Y:S01]  /*12740*/  LDC.64 R6, c[0x0][R6+0x210] ;  /* 0x0000840006067b82 */ /* 0x000e620000000a00 */
[----:B------:R-:W-:Y:S02]  /*12750*/  ISETP.NE.U32.AND P0, PT, RZ, UR4, PT ;  /* 0x00000004ff007c0c */ /* 0x000fe4000bf05070 */
[----:B------:R-:W4:Y:S02]  /*12760*/  LDL R32, [R1+0x18] ;  /* 0x0000180001207983 */ /* 0x000f240000100800 */
[----:B------:R-:W-:-:S03]  /*12770*/  ISETP.NE.AND.EX P0, PT, RZ, UR5, PT, P0 ;  /* 0x00000005ff007c0c */ /* 0x000fc6000bf05300 */
[----:B------:R-:W1:Y:S01]  /*12780*/  @P1 LDC R14, c[0x0][0xbec] ;  /* 0x0002fb00ff0e1b82 */ /* 0x000e620000000800 */
[----:B------:R-:W-:Y:S02]  /*12790*/  SEL R205, R205, RZ, !P0 ;  /* 0x000000ffcdcd7207 */ /* 0x000fe40004000000 */
[----:B------:R-:W-:-:S03]  /*127a0*/  SEL R217, R217, RZ, !P0 ;  /* 0x000000ffd9d97207 */ /* 0x000fc60004000000 */
[----:B0-----:R-:W-:Y:S02]  /*127b0*/  IMAD R11, R25, R205, RZ ;  /* 0x000000cd190b7224 */ /* 0x001fe400078e02ff */
[----:B------:R-:W0:Y:S02]  /*127c0*/  @P1 LDC R33, c[0x0][0xbf0] ;  /* 0x0002fc00ff211b82 */ /* 0x000e240000000800 */
[C---:B------:R-:W-:Y:S02]  /*127d0*/  IMAD R217, R24.reuse, R217, R11 ;  /* 0x000000d918d97224 */ /* 0x040fe400078e020b */
[----:B------:R-:W-:-:S04]  /*127e0*/  IMAD.WIDE.U32 R24, R24, R205, RZ ;  /* 0x000000cd18187225 */ /* 0x000fc800078e00ff */
[----:B------:R-:W1:Y:S01]  /*127f0*/  LDC.64 R4, c[0x0][0xba8] ;  /* 0x0002ea00ff047b82 */ /* 0x000e620000000a00 */
[-C--:B--2---:R-:W-:Y:S02]  /*12800*/  IMAD R11, R27, R2.reuse, RZ ;  /* 0x000000021b0b7224 */ /* 0x084fe400078e02ff */
[----:B------:R-:W-:Y:S02]  /*12810*/  IMAD.IADD R217, R25, 0x1, R217 ;  /* 0x0000000119d97824 */ /* 0x000fe400078e02d9 */
[----:B------:R-:W-:-:S04]  /*12820*/  IMAD.WIDE.U32 R26, R26, R2, RZ ;  /* 0x000000021a1a7225 */ /* 0x000fc800078e00ff */
[----:B------:R-:W-:Y:S01]  /*12830*/  IMAD.IADD R28, R27, 0x1, R11 ;  /* 0x000000011b1c7824 */ /* 0x000fe200078e020b */
[--C-:B-----5:R-:W-:Y:S02]  /*12840*/  IADD3 R24, P0, P3, R24, R26, R10.reuse ;  /* 0x0000001a18187210 */ /* 0x120fe40007b1e00a */
[----:B------:R-:W-:Y:S01]  /*12850*/  SHF.R.S32.HI R11, RZ, 0x1f, R10 ;  /* 0x0000001fff0b7819 */ /* 0x000fe2000001140a */
[----:B-1----:R-:W1:Y:S08]  /*12860*/  @!P2 LDC R4, c[0x0][0xb50] ;  /* 0x0002d400ff04ab82 */ /* 0x002e700000000800 */
[----:B------:R-:W2:Y:S01]  /*12870*/  @!P2 LDC R5, c[0x0][0xb54] ;  /* 0x0002d500ff05ab82 */ /* 0x000ea20000000800 */
[----:B------:R-:W-:-:S02]  /*12880*/  IMAD R8, R8, R9, RZ ;  /* 0x0000000908087224 */ /* 0x000fc400078e02ff */
[----:B---3--:R-:W-:-:S04]  /*12890*/  IMAD R35, R208, 0x80, R15 ;  /* 0x00000080d0237824 */ /* 0x008fc800078e020f */
[----:B------:R-:W-:Y:S01]  /*128a0*/  @P1 IMAD.HI.U32 R14, R35, R14, RZ ;  /* 0x0000000e230e1227 */ /* 0x000fe200078e00ff */
[----:B------:R-:W-:-:S03]  /*128b0*/  SEL R15, R209, RZ, P2 ;  /* 0x000000ffd10f7207 */ /* 0x000fc60001000000 */
[----:B------:R-:W-:Y:S01]  /*128c0*/  IMAD.MOV.U32 R25, RZ, RZ, R35 ;  /* 0x000000ffff197224 */ /* 0x000fe200078e0023 */
[----:B0-----:R-:W-:Y:S01]  /*128d0*/  @P1 SHF.R.U32.HI R25, RZ, R33, R14 ;  /* 0x00000021ff191219 */ /* 0x001fe2000001160e */
[-C--:B----4-:R-:W-:Y:S02]  /*128e0*/  IMAD R27, R13, R15.reuse, RZ ;  /* 0x0000000f0d1b7224 */ /* 0x090fe400078e02ff */
[----:B------:R-:W-:-:S04]  /*128f0*/  IMAD.WIDE.U32 R12, R12, R15, RZ ;  /* 0x0000000f0c0c7225 */ /* 0x000fc800078e00ff */
[----:B------:R-:W-:Y:S01]  /*12900*/  IMAD.MOV R26, RZ, RZ, -R25 ;  /* 0x000000ffff1a7224 */ /* 0x000fe200078e0a19 */
[----:B------:R-:W-:Y:S01]  /*12910*/  IADD3.X R14, R217, R28, R11, P0, P3 ;  /* 0x0000001cd90e7210 */ /* 0x000fe200007e640b */
[----:B------:R-:W-:Y:S02]  /*12920*/  IMAD.IADD R27, R13, 0x1, R27 ;  /* 0x000000010d1b7824 */ /* 0x000fe400078e021b */
[----:B------:R-:W-:Y:S01]  /*12930*/  IMAD R15, R9, R26, R35 ;  /* 0x0000001a090f7224 */ /* 0x000fe200078e0223 */
[----:B------:R-:W-:Y:S02]  /*12940*/  IADD3 R12, P0, P3, R25, R24, R12 ;  /* 0x00000018190c7210 */ /* 0x000fe40007b1e00c */
[----:B------:R-:W-:Y:S01]  /*12950*/  SHF.R.S32.HI R13, RZ, 0x1f, R25 ;  /* 0x0000001fff0d7819 */ /* 0x000fe20000011419 */
[----:B------:R-:W-:Y:S01]  /*12960*/  IMAD R7, R7, R15, RZ ;  /* 0x0000000f07077224 */ /* 0x000fe200078e02ff */
[----:B------:R-:W-:Y:S02]  /*12970*/  SHF.R.S32.HI R25, RZ, 0x1f, R15 ;  /* 0x0000001fff197819 */ /* 0x000fe4000001140f */
[----:B------:R-:W-:-:S03]  /*12980*/  IADD3.X R13, R13, R14, R27, P0, P3 ;  /* 0x0000000e0d0d7210 */ /* 0x000fc600007e641b */
[C---:B------:R-:W-:Y:S02]  /*12990*/  IMAD R25, R6.reuse, R25, R7 ;  /* 0x0000001906197224 */ /* 0x040fe400078e0207 */
[----:B------:R-:W-:-:S04]  /*129a0*/  IMAD.WIDE.U32 R6, R6, R15, R12 ;  /* 0x0000000f06067225 */ /* 0x000fc800078e000c */
[----:B------:R-:W-:Y:S01]  /*129b0*/  IMAD.IADD R7, R7, 0x1, R25 ;  /* 0x0000000107077824 */ /* 0x000fe200078e0219 */
[----:B-1----:R-:W-:-:S04]  /*129c0*/  LEA R4, P0, R6, R4, 0x2 ;  /* 0x0000000406047211 */ /* 0x002fc800078010ff */
[----:B--2---:R-:W-:Y:S01]  /*129d0*/  LEA.HI.X R14, R6, R5, R7, 0x2, P0 ;  /* 0x00000005060e7211 */ /* 0x004fe200000f1407 */
[----:B------:R-:W-:Y:S01]  /*129e0*/  SHFL.IDX PT, R12, R4, 0x1, 0x1c1f ;  /* 0x003c1f00040c7f89 */ /* 0x000fe200000e0000 */
[----:B------:R-:W-:-:S03]  /*129f0*/  IMAD R25, R208, 0x80, R32 ;  /* 0x00000080d0197824 */ /* 0x000fc600078e0220 */
[----:B------:R-:W-:Y:S04]  /*12a00*/  SHFL.IDX PT, R6, R4, RZ, 0x1c1f ;  /* 0x001c1fff04067589 */ /* 0x000fe800000e0000 */
[----:B------:R-:W0:Y:S04]  /*12a10*/  SHFL.IDX PT, R7, R14, RZ, 0x1c1f ;  /* 0x001c1fff0e077589 */ /* 0x000e2800000e0000 */
[----:B------:R-:W1:Y:S01]  /*12a20*/  SHFL.IDX PT, R13, R14, 0x1, 0x1c1f ;  /* 0x003c1f000e0d7f89 */ /* 0x000e6200000e0000 */
[----:B------:R-:W-:Y:S01]  /*12a30*/  LOP3.LUT P0, RZ, R218, 0x3, RZ, 0xc0, !PT ;  /* 0x00000003daff7812 */ /* 0x000fe2000780c0ff */
[----:B------:R-:W-:-:S03]  /*12a40*/  VIADD R5, R25, 0x8 ;  /* 0x0000000819057836 */ /* 0x000fc60000000000 */
[-C--:B------:R-:W-:Y:S02]  /*12a50*/  ISETP.GE.OR P3, PT, R25, R8.reuse, P0 ;  /* 0x000000081900720c */ /* 0x080fe40000766670 */
[----:B------:R-:W-:-:S11]  /*12a60*/  ISETP.GE.OR P0, PT, R5, R8, P0 ;  /* 0x000000080500720c */ /* 0x000fd60000706670 */
[----:B0-----:R0:W-:Y:S04]  /*12a70*/  @!P3 ST.E desc[UR42][R6.64], R3 ;  /* 0x000000030600b985 */ /* 0x0011e8000c10192a */
[----:B-1----:R0:W-:Y:S01]  /*12a80*/  @!P0 ST.E desc[UR42][R12.64], R0 ;  /* 0x000000000c008985 */ /* 0x0021e2000c10192a */
[----:B------:R-:W-:Y:S05]  /*12a90*/  @P2 BRA `(.L_x_658) ;  /* 0x0000000800a02947 */ /* 0x000fea0003800000 */
[----:B------:R-:W-:Y:S01]  /*12aa0*/  SHF.L.U32 R32, R153, 0x6, RZ ;  /* 0x0000000699207819 */ /* 0x000fe200000006ff */
[----:B0-----:R-:W0:Y:S01]  /*12ab0*/  @P1 LDC R13, c[0x0][0xbec] ;  /* 0x0002fb00ff0d1b82 */ /* 0x001e220000000800 */
[----:B------:R-:W-:-:S03]  /*12ac0*/  ULDC.64 UR4, c[0x0][0xaa0] ;  /* 0x0002a80000047ab9 */ /* 0x000fc60000000a00 */
[----:B------:R-:W-:-:S04]  /*12ad0*/  IMAD.IADD R3, R16, 0x1, R32 ;  /* 0x0000000110037824 */ /* 0x000fc800078e0220 */
[----:B------:R-:W-:Y:S01]  /*12ae0*/  IMAD.WIDE R92, R3, 0x2, R92 ;  /* 0x00000002035c7825 */ /* 0x000fe200078e025c */
[----:B------:R-:W1:Y:S02]  /*12af0*/  @P1 LDC R21, c[0x0][0xbf0] ;  /* 0x0002fc00ff151b82 */ /* 0x000e640000000800 */
[C---:B------:R-:W-:Y:S02]  /*12b00*/  IADD3 R33, P0, R92.reuse, 0x2000, RZ ;  /* 0x000020005c217810 */ /* 0x040fe40007f1e0ff */
[----:B------:R-:W-:Y:S02]  /*12b10*/  IADD3 R25, P5, R92, 0x1000, RZ ;  /* 0x000010005c197810 */ /* 0x000fe40007fbe0ff */
[----:B------:R-:W-:Y:S02]  /*12b20*/  LOP3.LUT R32, R33, 0x380, RZ, 0xc0, !PT ;  /* 0x0000038021207812 */ /* 0x000fe400078ec0ff */
[----:B------:R-:W-:Y:S02]  /*12b30*/  LOP3.LUT R24, R25, 0x380, RZ, 0xc0, !PT ;  /* 0x0000038019187812 */ /* 0x000fe400078ec0ff */
[----:B------:R-:W-:-:S02]  /*12b40*/  SHF.R.U64 R32, R32, 0x3, RZ ;  /* 0x0000000320207819 */ /* 0x000fc400000012ff */
[----:B------:R-:W-:Y:S02]  /*12b50*/  SHF.R.U64 R24, R24, 0x3, RZ ;  /* 0x0000000318187819 */ /* 0x000fe400000012ff */
[----:B------:R-:W-:Y:S01]  /*12b60*/  LOP3.LUT R32, R32, R33, RZ, 0x3c, !PT ;  /* 0x0000002120207212 */ /* 0x000fe200078e3cff */
[--C-:B------:R-:W-:Y:S01]  /*12b70*/  IMAD.X R33, RZ, RZ, R93.reuse, P0 ;  /* 0x000000ffff217224 */ /* 0x100fe200000e065d */
[----:B------:R-:W-:Y:S02]  /*12b80*/  IADD3 R3, P0, R92, 0x7000, RZ ;  /* 0x000070005c037810 */ /* 0x000fe40007f1e0ff */
[----:B------:R-:W-:Y:S01]  /*12b90*/  LOP3.LUT R24, R24, R25, RZ, 0x3c, !PT ;  /* 0x0000001918187212 */ /* 0x000fe200078e3cff */
[--C-:B------:R-:W-:Y:S01]  /*12ba0*/  IMAD.X R25, RZ, RZ, R93.reuse, P5 ;  /* 0x000000ffff197224 */ /* 0x100fe200028e065d */
[C---:B------:R-:W-:Y:S01]  /*12bb0*/  IADD3 R37, P2, R92.reuse, 0x3000, RZ ;  /* 0x000030005c257810 */ /* 0x040fe20007f5e0ff */
[----:B------:R-:W-:Y:S01]  /*12bc0*/  IMAD R11, R11, UR4, RZ ;  /* 0x000000040b0b7c24 */ /* 0x000fe2000f8e02ff */
[C---:B------:R-:W-:Y:S01]  /*12bd0*/  IADD3 R41, P3, R92.reuse, 0x4000, RZ ;  /* 0x000040005c297810 */ /* 0x040fe20007f7e0ff */
[----:B------:R-:W-:Y:S01]  /*12be0*/  IMAD.X R53, RZ, RZ, R93, P0 ;  /* 0x000000ffff357224 */ /* 0x000fe200000e065d */
[C---:B------:R-:W-:Y:S01]  /*12bf0*/  IADD3 R45, P4, R92.reuse, 0x5000, RZ ;  /* 0x000050005c2d7810 */ /* 0x040fe20007f9e0ff */
[----:B------:R-:W5:Y:S01]  /*12c00*/  LD.E.128 R24, desc[UR42][R24.64] ;  /* 0x0000002a18187980 */ /* 0x000f62000c101d00 */
[----:B------:R-:W-:-:S02]  /*12c10*/  IADD3 R49, P5, R92, 0x6000, RZ ;  /* 0x000060005c317810 */ /* 0x000fc40007fbe0ff */
[----:B------:R-:W-:Y:S01]  /*12c20*/  LOP3.LUT R0, R3, 0x380, RZ, 0xc0, !PT ;  /* 0x0000038003007812 */ /* 0x000fe200078ec0ff */
[----:B------:R-:W5:Y:S01]  /*12c30*/  LD.E.128 R32, desc[UR42][R32.64] ;  /* 0x0000002a20207980 */ /* 0x000f62000c101d00 */
[----:B------:R-:W-:Y:S02]  /*12c40*/  LOP3.LUT R36, R37, 0x380, RZ, 0xc0, !PT ;  /* 0x0000038025247812 */ /* 0x000fe400078ec0ff */
[----:B------:R-:W-:Y:S02]  /*12c50*/  LOP3.LUT R40, R41, 0x380, RZ, 0xc0, !PT ;  /* 0x0000038029287812 */ /* 0x000fe400078ec0ff */
[----:B------:R-:W-:Y:S02]  /*12c60*/  LOP3.LUT R44, R45, 0x380, RZ, 0xc0, !PT ;  /* 0x000003802d2c7812 */ /* 0x000fe400078ec0ff */
[----:B------:R-:W-:Y:S02]  /*12c70*/  LOP3.LUT R48, R49, 0x380, RZ, 0xc0, !PT ;  /* 0x0000038031307812 */ /* 0x000fe400078ec0ff */
[----:B------:R-:W-:-:S02]  /*12c80*/  SHF.R.U64 R0, R0, 0x3, RZ ;  /* 0x0000000300007819 */ /* 0x000fc400000012ff */
[----:B------:R-:W-:Y:S02]  /*12c90*/  LOP3.LUT R5, R92, 0x380, RZ, 0xc0, !PT ;  /* 0x000003805c057812 */ /* 0x000fe400078ec0ff */
[----:B------:R-:W-:Y:S02]  /*12ca0*/  SHF.R.U64 R36, R36, 0x3, RZ ;  /* 0x0000000324247819 */ /* 0x000fe400000012ff */
[----:B------:R-:W-:Y:S02]  /*12cb0*/  SHF.R.U64 R40, R40, 0x3, RZ ;  /* 0x0000000328287819 */ /* 0x000fe400000012ff */
[----:B------:R-:W-:Y:S02]  /*12cc0*/  SHF.R.U64 R44, R44, 0x3, RZ ;  /* 0x000000032c2c7819 */ /* 0x000fe400000012ff */
[----:B------:R-:W-:Y:S02]  /*12cd0*/  SHF.R.U64 R48, R48, 0x3, RZ ;  /* 0x0000000330307819 */ /* 0x000fe400000012ff */
[----:B------:R-:W-:Y:S01]  /*12ce0*/  LOP3.LUT R52, R0, R3, RZ, 0x3c, !PT ;  /* 0x0000000300347212 */ /* 0x000fe200078e3cff */
[C---:B------:R-:W-:Y:S01]  /*12cf0*/  IMAD R3, R10.reuse, UR5, R11 ;  /* 0x000000050a037c24 */ /* 0x040fe2000f8e020b */
[----:B------:R-:W-:Y:S01]  /*12d00*/  SHF.R.U64 R5, R5, 0x3, RZ ;  /* 0x0000000305057819 */ /* 0x000fe200000012ff */
[----:B------:R-:W-:Y:S01]  /*12d10*/  IMAD.WIDE.U32 R10, R10, UR4, RZ ;  /* 0x000000040a0a7c25 */ /* 0x000fe2000f8e00ff */
[----:B------:R-:W-:Y:S01]  /*12d20*/  LOP3.LUT R36, R36, R37, RZ, 0x3c, !PT ;  /* 0x0000002524247212 */ /* 0x000fe200078e3cff */
[----:B------:R-:W-:Y:S01]  /*12d30*/  ULDC.64 UR4, c[0x0][0xae8] ;  /* 0x0002ba0000047ab9 */ /* 0x000fe20000000a00 */
[----:B------:R-:W-:Y:S01]  /*12d40*/  LOP3.LUT R40, R40, R41, RZ, 0x3c, !PT ;  /* 0x0000002928287212 */ /* 0x000fe200078e3cff */
[--C-:B------:R-:W-:Y:S01]  /*12d50*/  IMAD.X R37, RZ, RZ, R93.reuse, P2 ;  /* 0x000000ffff257224 */ /* 0x100fe200010e065d */
[----:B------:R-:W-:Y:S01]  /*12d60*/  LOP3.LUT R44, R44, R45, RZ, 0x3c, !PT ;  /* 0x0000002d2c2c7212 */ /* 0x000fe200078e3cff */
[--C-:B------:R-:W-:Y:S01]  /*12d70*/  IMAD.X R41, RZ, RZ, R93.reuse, P3 ;  /* 0x000000ffff297224 */ /* 0x100fe200018e065d */
[----:B------:R-:W-:Y:S01]  /*12d80*/  LOP3.LUT R48, R48, R49, RZ, 0x3c, !PT ;  /* 0x0000003130307212 */ /* 0x000fe200078e3cff */
[--C-:B------:R-:W-:Y:S01]  /*12d90*/  IMAD.X R45, RZ, RZ, R93.reuse, P4 ;  /* 0x000000ffff2d7224 */ /* 0x100fe200020e065d */
[----:B------:R-:W-:Y:S01]  /*12da0*/  LOP3.LUT R92, R5, R92, RZ, 0x3c, !PT ;  /* 0x0000005c055c7212 */ /* 0x000fe200078e3cff */
[----:B------:R-:W-:Y:S01]  /*12db0*/  IMAD.X R49, RZ, RZ, R93, P5 ;  /* 0x000000ffff317224 */ /* 0x000fe200028e065d */
[----:B------:R-:W5:Y:S01]  /*12dc0*/  LD.E.128 R36, desc[UR42][R36.64] ;  /* 0x0000002a24247980 */ /* 0x000f62000c101d00 */
[----:B------:R-:W-:-:S02]  /*12dd0*/  IMAD.IADD R11, R11, 0x1, R3 ;  /* 0x000000010b0b7824 */ /* 0x000fc400078e0203 */
[----:B------:R-:W-:Y:S01]  /*12de0*/  IMAD R3, R203, 0x20, R153 ;  /* 0x00000020cb037824 */ /* 0x000fe200078e0299 */
[----:B------:R2:W5:Y:S01]  /*12df0*/  LD.E.128 R4, desc[UR42][R92.64] ;  /* 0x0000002a5c047980 */ /* 0x000562000c101d00 */
[----:B------:R-:W-:Y:S01]  /*12e00*/  IMAD.WIDE.U32 R10, R2, UR4, R10 ;  /* 0x00000004020a7c25 */ /* 0x000fe2000f8e000a */
[----:B------:R-:W-:Y:S02]  /*12e10*/  SHF.R.S32.HI R0, RZ, 0x1f, R205 ;  /* 0x0000001fff007819 */ /* 0x000fe400000114cd */
[----:B------:R-:W5:Y:S01]  /*12e20*/  LD.E.128 R40, desc[UR42][R40.64] ;  /* 0x0000002a28287980 */ /* 0x000f62000c101d00 */
[----:B------:R-:W-:-:S03]  /*12e30*/  IMAD R14, R208, 0x80, R3 ;  /* 0x00000080d00e7824 */ /* 0x000fc600078e0203 */
[----:B------:R-:W5:Y:S01]  /*12e40*/  LD.E.128 R44, desc[UR42][R44.64] ;  /* 0x0000002a2c2c7980 */ /* 0x000f62000c101d00 */
[----:B------:R-:W-:Y:S01]  /*12e50*/  IMAD R11, R2, UR5, R11 ;  /* 0x00000005020b7c24 */ /* 0x000fe2000f8e020b */
[----:B------:R-:W-:Y:S02]  /*12e60*/  ULDC.64 UR4, c[0x0][0xaf0] ;  /* 0x0002bc0000047ab9 */ /* 0x000fe40000000a00 */
[----:B------:R-:W5:Y:S04]  /*12e70*/  LD.E.128 R48, desc[UR42][R48.64] ;  /* 0x0000002a30307980 */ /* 0x000f68000c101d00 */
[----:B------:R-:W5:Y:S01]  /*12e80*/  LD.E.128 R52, desc[UR42][R52.64] ;  /* 0x0000002a34347980 */ /* 0x000f62000c101d00 */
[----:B------:R-:W-:Y:S01]  /*12e90*/  @!PT LDS RZ, [RZ] ;  /* 0x00000000fffff984 */ /* 0x000fe20000000800 */
[----:B------:R-:W-:Y:S01]  /*12ea0*/  @!PT LDS RZ, [RZ] ;  /* 0x00000000fffff984 */ /* 0x000fe20000000800 */
[----:B------:R-:W-:Y:S01]  /*12eb0*/  @!PT LDS RZ, [RZ] ;  /* 0x00000000fffff984 */ /* 0x000fe20000000800 */
[----:B------:R-:W-:Y:S01]  /*12ec0*/  @!PT LDS RZ, [RZ] ;  /* 0x00000000fffff984 */ /* 0x000fe20000000800 */
[----:B------:R3:W-:Y:S06]  /*12ed0*/  MEMBAR.ALL.CTA ;  /* 0x0000000000007992 */ /* 0x0007ec0000008000 */
[----:B---3--:R-:W3:Y:S01]  /*12ee0*/  FENCE.VIEW.ASYNC.S ;  /* 0x00000000000073c6 */ /* 0x008ee20000000000 */
[----:B------:R-:W-:-:S02]  /*12ef0*/  IMAD R2, R0, UR4, RZ ;  /* 0x0000000400027c24 */ /* 0x000fc4000f8e02ff */
[----:B0-----:R-:W-:-:S04]  /*12f00*/  @P1 IMAD.HI.U32 R0, R14, R13, RZ ;  /* 0x0000000d0e001227 */ /* 0x001fc800078e00ff */
[----:B------:R-:W-:Y:S01]  /*12f10*/  IMAD.MOV.U32 R13, RZ, RZ, R14 ;  /* 0x000000ffff0d7224 */ /* 0x000fe200078e000e */
[----:B-1----:R-:W-:Y:S01]  /*12f20*/  @P1 SHF.R.U32.HI R13, RZ, R21, R0 ;  /* 0x00000015ff0d1219 */ /* 0x002fe20000011600 */
[C---:B------:R-:W-:Y:S02]  /*12f30*/  IMAD R15, R205.reuse, UR5, R2 ;  /* 0x00000005cd0f7c24 */ /* 0x040fe4000f8e0202 */
[----:B------:R-:W-:Y:S01]  /*12f40*/  IMAD.WIDE.U32 R2, R205, UR4, R10 ;  /* 0x00000004cd027c25 */ /* 0x000fe2000f8e000a */
[----:B------:R-:W-:Y:S01]  /*12f50*/  IADD3 R12, -R13, RZ, RZ ;  /* 0x000000ff0d0c7210 */ /* 0x000fe20007ffe1ff */
[----:B------:R-:W-:Y:S01]  /*12f60*/  ULDC.64 UR4, c[0x0][0xae0] ;  /* 0x0002b80000047ab9 */ /* 0x000fe20000000a00 */
[----:B------:R-:W-:Y:S01]  /*12f70*/  SHF.R.S32.HI R10, RZ, 0x1f, R13 ;  /* 0x0000001fff0a7819 */ /* 0x000fe2000001140d */
[----:B------:R-:W-:Y:S02]  /*12f80*/  VIADD R0, R156, 0x28820 ;  /* 0x000288209c007836 */ /* 0x000fe40000000000 */
[----:B------:R-:W-:-:S02]  /*12f90*/  IMAD R9, R9, R12, R14 ;  /* 0x0000000c09097224 */ /* 0x000fc400078e020e */
[----:B------:R-:W-:Y:S01]  /*12fa0*/  IMAD.IADD R3, R3, 0x1, R15 ;  /* 0x0000000103037824 */ /* 0x000fe200078e020f */
[----:B------:R-:W-:Y:S01]  /*12fb0*/  PRMT R0, RZ, 0x654, R0 ;  /* 0x00000654ff007816 */ /* 0x000fe20000000000 */
[----:B------:R-:W-:Y:S02]  /*12fc0*/  IMAD R10, R10, UR4, RZ ;  /* 0x000000040a0a7c24 */ /* 0x000fe4000f8e02ff */
[C---:B------:R-:W-:Y:S01]  /*12fd0*/  IMAD.WIDE.U32 R2, R13.reuse, UR4, R2 ;  /* 0x000000040d027c25 */ /* 0x040fe2000f8e0002 */
[----:B---3--:R0:W-:Y:S03]  /*12fe0*/  SYNCS.ARRIVE.TRANS64.RED.A1T0 RZ, [R0+URZ], RZ ;  /* 0x000000ff00ff79a7 */ /* 0x0081e6000810043f */
[----:B------:R-:W-:Y:S01]  /*12ff0*/  IMAD R11, R13, UR5, R10 ;  /* 0x000000050d0b7c24 */ /* 0x000fe2000f8e020a */
[----:B------:R-:W-:Y:S01]  /*13000*/  ULDC.64 UR4, c[0x0][0xad8] ;  /* 0x0002b60000047ab9 */ /* 0x000fe20000000a00 */
[----:B0-----:R-:W-:-:S02]  /*13010*/  SHF.R.S32.HI R0, RZ, 0x1f, R9 ;  /* 0x0000001fff007819 */ /* 0x001fc40000011409 */
[----:B------:R-:W-:-:S03]  /*13020*/  IMAD.IADD R3, R3, 0x1, R11 ;  /* 0x0000000103037824 */ /* 0x000fc600078e020b */
[----:B------:R-:W-:Y:S02]  /*13030*/  IMAD R0, R0, UR4, RZ ;  /* 0x0000000400007c24 */ /* 0x000fe4000f8e02ff */
[----:B------:R-:W-:-:S04]  /*13040*/  IMAD.WIDE.U32 R2, R9, UR4, R2 ;  /* 0x0000000409027c25 */ /* 0x000fc8000f8e0002 */
[----:B------:R-:W-:Y:S01]  /*13050*/  IMAD R9, R9, UR5, R0 ;  /* 0x0000000509097c24 */ /* 0x000fe2000f8e0200 */
[----:B------:R-:W-:Y:S02]  /*13060*/  ULDC.64 UR4, c[0x0][0xa80] ;  /* 0x0002a00000047ab9 */ /* 0x000fe40000000a00 */
[----:B------:R-:W-:Y:S01]  /*13070*/  LEA R0, P0, R2, UR4, 0x1 ;  /* 0x0000000402007c11 */ /* 0x000fe2000f8008ff */
[----:B------:R-:W-:Y:S01]  /*13080*/  IMAD.IADD R3, R3, 0x1, R9 ;  /* 0x0000000103037824 */ /* 0x000fe200078e0209 */
[----:B------:R-:W-:Y:S01]  /*13090*/  UMOV UR4, 0xffffffff ;  /* 0xffffffff00047882 */ /* 0x000fe20000000000 */
[----:B------:R-:W-:-:S03]  /*130a0*/  IMAD R9, R208, 0x80, R153 ;  /* 0x00000080d0097824 */ /* 0x000fc600078e0299 */
[----:B------:R-:W-:Y:S01]  /*130b0*/  LEA.HI.X R2, R2, UR5, R3, 0x1, P0 ;  /* 0x0000000502027c11 */ /* 0x000fe200080f0c03 */
[----:B--2---:R-:W-:Y:S06]  /*130c0*/  BRA.DIV UR4, `(.L_x_659) ;  /* 0x000000a204a07947 */ /* 0x004fec000b800000 */
[----:B------:R0:W1:Y:S04]  /*130d0*/  SHFL.IDX PT, R3, R2, RZ, 0x181f ;  /* 0x00181fff02037589 */ /* 0x00006800000e0000 */
[----:B------:R0:W2:Y:S02]  /*130e0*/  SHFL.IDX PT, R14, R0, RZ, 0x181f ;  /* 0x00181fff000e7589 */ /* 0x0000a400000e0000 */
.L_x_879:
[----:B------:R-:W-:Y:S01]  /*130f0*/  ISETP.GE.AND P0, PT, R9, R8, PT ;  /* 0x000000080900720c */ /* 0x000fe20003f06270 */
[----:B------:R-:W-:-:S12]  /*13100*/  BSSY B1, `(.L_x_660) ;  /* 0x000000b000017945 */ /* 0x000fd80003800000 */
[----:B------:R-:W-:Y:S05]  /*13110*/  @P0 BRA `(.L_x_661) ;  /* 0x0000000000240947 */ /* 0x000fea0003800000 */
[----:B------:R-:W-:Y:S02]  /*13120*/  ULDC UR4, c[0x0][0xac8] ;  /* 0x0002b20000047ab9 */ /* 0x000fe40000000800 */
[----:B------:R-:W-:Y:S02]  /*13130*/  ISETP.GE.AND P0, PT, R16, UR4, PT ;  /* 0x0000000410007c0c */ /* 0x000fe4000bf06270 */
[----:B------:R-:W-:-:S11]  /*13140*/  ISETP.GE.AND P1, PT, R23, UR4, PT ;  /* 0x0000000417007c0c */ /* 0x000fd6000bf26270 */
[CC--:B--2---:R-:W-:Y:S02]  /*13150*/  @!P0 LEA R10, P2, R16.reuse, R14.reuse, 0x1 ;  /* 0x0000000e100a8211 */ /* 0x0c4fe400078408ff */
[C---:B------:R-:W-:Y:S02]  /*13160*/  @!P1 LEA R14, P3, R23.reuse, R14, 0x1 ;  /* 0x0000000e170e9211 */ /* 0x040fe400078608ff */
[-C--:B-1----:R-:W-:Y:S02]  /*13170*/  @!P0 LEA.HI.X R11, R16, R3.reuse, R17, 0x1, P2 ;  /* 0x00000003100b8211 */ /* 0x082fe400010f0c11 */
[----:B------:R-:W-:-:S03]  /*13180*/  @!P1 LEA.HI.X R15, R23, R3, R22, 0x1, P3 ;  /* 0x00000003170f9211 */ /* 0x000fc600018f0c16 */
[----:B-----5:R3:W-:Y:S04]  /*13190*/  @!P0 ST.E.128 desc[UR42][R10.64], R4 ;  /* 0x000000040a008985 */ /* 0x0207e8000c101d2a */
[----:B------:R3:W-:Y:S02]  /*131a0*/  @!P1 ST.E.128 desc[UR42][R14.64], R40 ;  /* 0x000000280e009985 */ /* 0x0007e4000c101d2a */
.L_x_661:
[----:B------:R-:W-:Y:S05]  /*131b0*/  BSYNC B1 ;  /* 0x0000000000017941 */ /* 0x000fea0003800000 */
.L_x_660:
[----:B------:R-:W-:-:S03]  /*131c0*/  UMOV UR4, 0xffffffff ;  /* 0xffffffff00047882 */ /* 0x000fc60000000000 */
[----:B------:R-:W-:Y:S05]  /*131d0*/  BRA.DIV UR4, `(.L_x_662) ;  /* 0x000000a204907947 */ /* 0x000fea000b800000 */
[----:B-1----:R1:W4:Y:S04]  /*131e0*/  SHFL.IDX PT, R3, R2, 0x1, 0x181f ;  /* 0x00381f0002037f89 */ /* 0x00232800000e0000 */
[----:B--23--:R1:W2:Y:S02]  /*131f0*/  SHFL.IDX PT, R14, R0, 0x1, 0x181f ;  /* 0x00381f00000e7f89 */ /* 0x00c2a400000e0000 */
.L_x_883:
[----:B-----5:R-:W-:Y:S01]  /*13200*/  VIADD R5, R9, 0x20 ;  /* 0x0000002009057836 */ /* 0x020fe20000000000 */
[----:B------:R-:W-:Y:S04]  /*13210*/  BSSY B1, `(.L_x_663) ;  /* 0x000000c000017945 */ /* 0x000fe80003800000 */
[----:B------:R-:W-:-:S13]  /*13220*/  ISETP.GE.AND P0, PT, R5, R8, PT ;  /* 0x000000080500720c */ /* 0x000fda0003f06270 */
[----:B------:R-:W-:Y:S05]  /*13230*/  @P0 BRA `(.L_x_664) ;  /* 0x0000000000240947 */ /* 0x000fea0003800000 */
[----:B------:R-:W-:Y:S02]  /*13240*/  ULDC UR4, c[0x0][0xac8] ;  /* 0x0002b20000047ab9 */ /* 0x000fe40000000800 */
[----:B------:R-:W-:Y:S02]  /*13250*/  ISETP.GE.AND P2, PT, R16, UR4, PT ;  /* 0x0000000410007c0c */ /* 0x000fe4000bf46270 */
[----:B------:R-:W-:-:S11]  /*13260*/  ISETP.GE.AND P3, PT, R23, UR4, PT ;  /* 0x0000000417007c0c */ /* 0x000fd6000bf66270 */
[CC--:B--2---:R-:W-:Y:S02]  /*13270*/  @!P2 LEA R4, P0, R16.reuse, R14.reuse, 0x1 ;  /* 0x0000000e1004a211 */ /* 0x0c4fe400078008ff */
[C---:B------:R-:W-:Y:S02]  /*13280*/  @!P3 LEA R14, P1, R23.reuse, R14, 0x1 ;  /* 0x0000000e170eb211 */ /* 0x040fe400078208ff */
[-C--:B----4-:R-:W-:Y:S02]  /*13290*/  @!P2 LEA.HI.X R5, R16, R3.reuse, R17, 0x1, P0 ;  /* 0x000000031005a211 */ /* 0x090fe400000f0c11 */
[----:B------:R-:W-:-:S03]  /*132a0*/  @!P3 LEA.HI.X R15, R23, R3, R22, 0x1, P1 ;  /* 0x00000003170fb211 */ /* 0x000fc600008f0c16 */
[----:B------:R3:W-:Y:S04]  /*132b0*/  @!P2 ST.E.128 desc[UR42][R4.64], R24 ;  /* 0x000000180400a985 */ /* 0x0007e8000c101d2a */
[----:B------:R3:W-:Y:S02]  /*132c0*/  @!P3 ST.E.128 desc[UR42][R14.64], R44 ;  /* 0x0000002c0e00b985 */ /* 0x0007e4000c101d2a */
.L_x_664:
[----:B------:R-:W-:Y:S05]  /*132d0*/  BSYNC B1 ;  /* 0x0000000000017941 */ /* 0x000fea0003800000 */
.L_x_663:
[----:B------:R-:W-:-:S03]  /*132e0*/  UMOV UR4, 0xffffffff ;  /* 0xffffffff00047882 */ /* 0x000fc60000000000 */
[----:B------:R-:W-:Y:S05]  /*132f0*/  BRA.DIV UR4, `(.L_x_665) ;  /* 0x000000a204907947 */ /* 0x000fea000b800000 */
[----:B----4-:R4:W0:Y:S04]  /*13300*/  SHFL.IDX PT, R3, R2, 0x2, 0x181f ;  /* 0x00581f0002037f89 */ /* 0x01082800000e0000 */
[----:B--23--:R4:W2:Y:S02]  /*13310*/  SHFL.IDX PT, R14, R0, 0x2, 0x181f ;  /* 0x00581f00000e7f89 */ /* 0x00c8a400000e0000 */
.L_x_887:
[----:B------:R-:W-:Y:S01]  /*13320*/  VIADD R5, R9, 0x40 ;  /* 0x0000004009057836 */ /* 0x000fe20000000000 */
        /* <DEDUP_REMOVED lines=8> */
[-C--:B0-----:R-:W-:Y:S02]  /*133b0*/  @!P2 LEA.HI.X R5, R16, R3.reuse, R17, 0x1, P0 ;  /* 0x000000031005a211 */ /* 0x081fe400000f0c11 */
[----:B------:R-:W-:-:S03]  /*133c0*/  @!P3 LEA.HI.X R15, R23, R3, R22, 0x1, P1 ;  /* 0x00000003170fb211 */ /* 0x000fc600008f0c16 */
[----:B------:R3:W-:Y:S04]  /*133d0*/  @!P2 ST.E.128 desc[UR42][R4.64], R32 ;  /* 0x000000200400a985 */ /* 0x0007e8000c101d2a */
[----:B------:R3:W-:Y:S02]  /*133e0*/  @!P3 ST.E.128 desc[UR42][R14.64], R48 ;  /* 0x000000300e00b985 */ /* 0x0007e4000c101d2a */
.L_x_667:
[----:B------:R-:W-:Y:S05]  /*133f0*/  BSYNC B1 ;  /* 0x0000000000017941 */ /* 0x000fea0003800000 */
.L_x_666:
[----:B------:R-:W-:-:S03]  /*13400*/  UMOV UR4, 0xffffffff ;  /* 0xffffffff00047882 */ /* 0x000fc60000000000 */
[----:B------:R-:W-:Y:S05]  /*13410*/  BRA.DIV UR4, `(.L_x_668) ;  /* 0x000000a204907947 */ /* 0x000fea000b800000 */
[----:B0-----:R0:W0:Y:S04]  /*13420*/  SHFL.IDX PT, R3, R2, 0x3, 0x181f ;  /* 0x00781f0002037f89 */ /* 0x00102800000e0000 */
[----:B--23--:R2:W3:Y:S02]  /*13430*/  SHFL.IDX PT, R14, R0, 0x3, 0x181f ;  /* 0x00781f00000e7f89 */ /* 0x00c4e400000e0000 */
.L_x_891:
[----:B------:R-:W-:-:S05]  /*13440*/  VIADD R5, R9, 0x60 ;  /* 0x0000006009057836 */ /* 0x000fca0000000000 */
[----:B------:R-:W-:-:S13]  /*13450*/  ISETP.GE.AND P0, PT, R5, R8, PT ;  /* 0x000000080500720c */ /* 0x000fda0003f06270 */
[----:B------:R-:W-:Y:S05]  /*13460*/  @P0 BRA `(.L_x_669) ;  /* 0x0000001800640947 */ /* 0x000fea0003800000 */
[----:B------:R-:W-:Y:S02]  /*13470*/  ULDC UR4, c[0x0][0xac8] ;  /* 0x0002b20000047ab9 */ /* 0x000fe40000000800 */
[----:B------:R-:W-:-:S13]  /*13480*/  ISETP.GE.AND P1, PT, R16, UR4, PT ;  /* 0x0000000410007c0c */ /* 0x000fda000bf26270 */
[----:B---3--:R-:W-:-:S04]  /*13490*/  @!P1 LEA R4, P0, R16, R14, 0x1 ;  /* 0x0000000e10049211 */ /* 0x008fc800078008ff */
[----:B0-----:R-:W-:Y:S02]  /*134a0*/  @!P1 LEA.HI.X R5, R16, R3, R17, 0x1, P0 ;  /* 0x0000000310059211 */ /* 0x001fe400000f0c11 */
[----:B------:R-:W-:-:S03]  /*134b0*/  ISETP.GE.AND P0, PT, R23, UR4, PT ;  /* 0x0000000417007c0c */ /* 0x000fc6000bf06270 */
[----:B------:R0:W-:Y:S10]  /*134c0*/  @!P1 ST.E.128 desc[UR42][R4.64], R36 ;  /* 0x0000002404009985 */ /* 0x0001f4000c101d2a */
[----:B------:R-:W-:Y:S05]  /*134d0*/  @P0 BRA `(.L_x_669) ;  /* 0x0000001800480947 */ /* 0x000fea0003800000 */
[----:B------:R-:W-:-:S04]  /*134e0*/  LEA R14, P0, R23, R14, 0x1 ;  /* 0x0000000e170e7211 */ /* 0x000fc800078008ff */
[----:B------:R-:W-:-:S05]  /*134f0*/  LEA.HI.X R15, R23, R3, R22, 0x1, P0 ;  /* 0x00000003170f7211 */ /* 0x000fca00000f0c16 */
[----:B------:R3:W-:Y:S01]  /*13500*/  ST.E.128 desc[UR42][R14.64], R52 ;  /* 0x000000340e007985 */ /* 0x0007e2000c101d2a */
[----:B------:R-:W-:Y:S05]  /*13510*/  BRA `(.L_x_669) ;  /* 0x0000001800387947 */ /* 0x000fea0003800000 */
.L_x_658:
[----:B------:R-:W1:Y:S01]  /*13520*/  @P1 LDC R4, c[0x0][0xbec] ;  /* 0x0002fb00ff041b82 */ /* 0x000e620000000800 */
[----:B------:R-:W-:Y:S01]  /*13530*/  ULDC.64 UR4, c[0x0][0xb08] ;  /* 0x0002c20000047ab9 */ /* 0x000fe20000000a00 */
[----:B0-----:R-:W-:Y:S01]  /*13540*/  SHF.R.S32.HI R0, RZ, 0x1f, R205 ;  /* 0x0000001fff007819 */ /* 0x001fe200000114cd */
[----:B------:R-:W-:Y:S01]  /*13550*/  IMAD R11, R11, UR4, RZ ;  /* 0x000000040b0b7c24 */ /* 0x000fe2000f8e02ff */
[----:B------:R-:W-:Y:S01]  /*13560*/  ULDC.64 UR6, c[0x0][0xb30] ;  /* 0x0002cc0000067ab9 */ /* 0x000fe20000000a00 */
[C---:B------:R-:W-:Y:S01]  /*13570*/  IMAD.WIDE.U32 R6, R10.reuse, UR4, RZ ;  /* 0x000000040a067c25 */ /* 0x040fe2000f8e00ff */
[----:B------:R-:W-:Y:S02]  /*13580*/  SHF.R.S32.HI R105, RZ, 0x1f, R210 ;  /* 0x0000001fff697819 */ /* 0x000fe400000114d2 */
[----:B------:R-:W0:Y:S01]  /*13590*/  @P1 LDC R13, c[0x0][0xbf0] ;  /* 0x0002fc00ff0d1b82 */ /* 0x000e220000000800 */
[----:B------:R-:W-:Y:S01]  /*135a0*/  IMAD R11, R10, UR5, R11 ;  /* 0x000000050a0b7c24 */ /* 0x000fe2000f8e020b */
[----:B------:R-:W-:Y:S01]  /*135b0*/  ULDC.64 UR4, c[0x0][0xb38] ;  /* 0x0002ce0000047ab9 */ /* 0x000fe20000000a00 */
[----:B------:R-:W-:-:S02]  /*135c0*/  VIADD R28, R202, 0x10 ;  /* 0x00000010ca1c7836 */ /* 0x000fc40000000000 */
[----:B------:R-:W-:Y:S02]  /*135d0*/  IMAD.IADD R7, R7, 0x1, R11 ;  /* 0x0000000107077824 */ /* 0x000fe400078e020b */
[----:B------:R-:W-:Y:S01]  /*135e0*/  VIADD R33, R202, 0x18 ;  /* 0x00000018ca217836 */ /* 0x000fe20000000000 */
[----:B------:R-:W-:Y:S01]  /*135f0*/  SHF.R.S32.HI R32, RZ, 0x1f, R28 ;  /* 0x0000001fff207819 */ /* 0x000fe2000001141c */
[----:B------:R-:W-:-:S03]  /*13600*/  IMAD.WIDE.U32 R6, R2, UR4, R6 ;  /* 0x0000000402067c25 */ /* 0x000fc6000f8e0006 */
[----:B------:R-:W-:Y:S01]  /*13610*/  SHF.R.S32.HI R34, RZ, 0x1f, R33 ;  /* 0x0000001fff227819 */ /* 0x000fe20000011421 */
[----:B------:R-:W-:Y:S01]  /*13620*/  IMAD R7, R2, UR5, R7 ;  /* 0x0000000502077c24 */ /* 0x000fe2000f8e0207 */
[----:B------:R-:W-:Y:S01]  /*13630*/  ULDC.64 UR4, c[0x0][0xb40] ;  /* 0x0002d00000047ab9 */ /* 0x000fe20000000a00 */
[----:B------:R-:W-:Y:S02]  /*13640*/  VIADD R37, R202, 0x28 ;  /* 0x00000028ca257836 */ /* 0x000fe40000000000 */
[----:B------:R-:W-:Y:S02]  /*13650*/  IMAD R0, R0, UR4, RZ ;  /* 0x0000000400007c24 */ /* 0x000fe4000f8e02ff */
[----:B-1----:R-:W-:Y:S01]  /*13660*/  @P1 IMAD.HI.U32 R4, R35, R4, RZ ;  /* 0x0000000423041227 */ /* 0x002fe200078e00ff */
[----:B------:R-:W-:-:S03]  /*13670*/  SHF.R.S32.HI R38, RZ, 0x1f, R37 ;  /* 0x0000001fff267819 */ /* 0x000fc60000011425 */
[----:B------:R-:W-:-:S04]  /*13680*/  IMAD.WIDE.U32 R2, R205, UR4, R6 ;  /* 0x00000004cd027c25 */ /* 0x000fc8000f8e0006 */
[----:B------:R-:W-:Y:S01]  /*13690*/  IMAD R11, R205, UR5, R0 ;  /* 0x00000005cd0b7c24 */ /* 0x000fe2000f8e0200 */
[----:B------:R-:W-:Y:S01]  /*136a0*/  ULDC.64 UR4, c[0x0][0xb48] ;  /* 0x0002d20000047ab9 */ /* 0x000fe20000000a00 */
[----:B------:R-:W-:Y:S01]  /*136b0*/  IMAD.MOV.U32 R7, RZ, RZ, R35 ;  /* 0x000000ffff077224 */ /* 0x000fe200078e0023 */
[----:B0-----:R-:W-:Y:S01]  /*136c0*/  @P1 SHF.R.U32.HI R7, RZ, R13, R4 ;  /* 0x0000000dff071219 */ /* 0x001fe20000011604 */
[----:B------:R-:W-:Y:S02]  /*136d0*/  IMAD.IADD R3, R3, 0x1, R11 ;  /* 0x0000000103037824 */ /* 0x000fe400078e020b */
[----:B------:R-:W-:Y:S01]  /*136e0*/  VIADD R39, R202, 0x30 ;  /* 0x00000030ca277836 */ /* 0x000fe20000000000 */
[--C-:B------:R-:W-:Y:S01]  /*136f0*/  SHF.R.S32.HI R0, RZ, 0x1f, R7.reuse ;  /* 0x0000001fff007819 */ /* 0x100fe20000011407 */
[----:B------:R-:W-:Y:S02]  /*13700*/  IMAD.MOV R4, RZ, RZ, -R7 ;  /* 0x000000ffff047224 */ /* 0x000fe400078e0a07 */
[----:B------:R-:W-:Y:S01]  /*13710*/  IMAD.WIDE.U32 R2, R209, UR4, R2 ;  /* 0x00000004d1027c25 */ /* 0x000fe2000f8e0002 */
[----:B------:R-:W-:-:S03]  /*13720*/  SHF.R.S32.HI R92, RZ, 0x1f, R39 ;  /* 0x0000001fff5c7819 */ /* 0x000fc60000011427 */
[----:B------:R-:W-:Y:S02]  /*13730*/  IMAD R9, R9, R4, R35 ;  /* 0x0000000409097224 */ /* 0x000fe400078e0223 */
[----:B------:R-:W-:Y:S02]  /*13740*/  IMAD R0, R0, UR6, RZ ;  /* 0x0000000600007c24 */ /* 0x000fe4000f8e02ff */
[----:B------:R-:W-:Y:S01]  /*13750*/  IMAD R3, R209, UR5, R3 ;  /* 0x00000005d1037c24 */ /* 0x000fe2000f8e0203 */
[----:B------:R-:W-:Y:S01]  /*13760*/  ULDC.64 UR4, c[0x0][0xb28] ;  /* 0x0002ca0000047ab9 */ /* 0x000fe20000000a00 */
[C---:B------:R-:W-:Y:S01]  /*13770*/  IMAD R11, R7.reuse, UR7, R0 ;  /* 0x00000007070b7c24 */ /* 0x040fe2000f8e0200 */
[----:B------:R-:W-:Y:S01]  /*13780*/  SHF.R.S32.HI R0, RZ, 0x1f, R9 ;  /* 0x0000001fff007819 */ /* 0x000fe20000011409 */
[----:B------:R-:W-:-:S04]  /*13790*/  IMAD.WIDE.U32 R2, R7, UR6, R2 ;  /* 0x0000000607027c25 */ /* 0x000fc8000f8e0002 */
[----:B------:R-:W-:Y:S02]  /*137a0*/  IMAD R0, R0, UR4, RZ ;  /* 0x0000000400007c24 */ /* 0x000fe4000f8e02ff */
[----:B------:R-:W-:Y:S02]  /*137b0*/  IMAD.IADD R3, R3, 0x1, R11 ;  /* 0x0000000103037824 */ /* 0x000fe400078e020b */
[----:B------:R-:W-:Y:S02]  /*137c0*/  VIADD R4, R156, 0x28820 ;  /* 0x000288209c047836 */ /* 0x000fe40000000000 */
[C---:B------:R-:W-:Y:S02]  /*137d0*/  IMAD R7, R9.reuse, UR5, R0 ;  /* 0x0000000509077c24 */ /* 0x040fe4000f8e0200 */
[----:B------:R-:W-:Y:S01]  /*137e0*/  IMAD.WIDE.U32 R2, R9, UR4, R2 ;  /* 0x0000000409027c25 */ /* 0x000fe2000f8e0002 */
[----:B------:R-:W-:Y:S01]  /*137f0*/  PRMT R4, RZ, 0x654, R4 ;  /* 0x00000654ff047816 */ /* 0x000fe20000000004 */
[----:B------:R-:W-:-:S02]  /*13800*/  ULDC.64 UR4, c[0x0][0xb00] ;  /* 0x0002c00000047ab9 */ /* 0x000fc40000000a00 */
[----:B------:R-:W-:Y:S01]  /*13810*/  VIADD R35, R202, 0x20 ;  /* 0x00000020ca237836 */ /* 0x000fe20000000000 */
[----:B------:R-:W-:Y:S01]  /*13820*/  IADD3 R3, R3, R7, RZ ;  /* 0x0000000703037210 */ /* 0x000fe20007ffe0ff */
[----:B------:R0:W-:Y:S01]  /*13830*/  SYNCS.ARRIVE.TRANS64.RED.A1T0 RZ, [R4+URZ], RZ ;  /* 0x000000ff04ff79a7 */ /* 0x0001e2000810043f */
[----:B------:R-:W-:Y:S01]  /*13840*/  LEA R0, P0, R2, UR4, 0x2 ;  /* 0x0000000402007c11 */ /* 0x000fe2000f8010ff */
[C---:B------:R-:W-:Y:S01]  /*13850*/  VIADD R93, R202.reuse, 0x38 ;  /* 0x00000038ca5d7836 */ /* 0x040fe20000000000 */
[----:B------:R-:W-:Y:S01]  /*13860*/  UMOV UR4, 0xffffffff ;  /* 0xffffffff00047882 */ /* 0x000fe20000000000 */
[----:B------:R-:W-:Y:S01]  /*13870*/  VIADD R95, R202, 0x40 ;  /* 0x00000040ca5f7836 */ /* 0x000fe20000000000 */
[----:B------:R-:W-:Y:S02]  /*13880*/  LEA.HI.X R2, R2, UR5, R3, 0x2, P0 ;  /* 0x0000000502027c11 */ /* 0x000fe400080f1403 */
[----:B------:R-:W-:Y:S01]  /*13890*/  SHF.R.S32.HI R36, RZ, 0x1f, R35 ;  /* 0x0000001fff247819 */ /* 0x000fe20000011423 */
[----:B0-----:R-:W-:Y:S01]  /*138a0*/  VIADD R4, R202, 0x8 ;  /* 0x00000008ca047836 */ /* 0x001fe20000000000 */
[----:B------:R-:W-:-:S02]  /*138b0*/  SHF.R.S32.HI R94, RZ, 0x1f, R93 ;  /* 0x0000001fff5e7819 */ /* 0x000fc4000001145d */
[----:B------:R-:W-:Y:S02]  /*138c0*/  SHF.R.S32.HI R104, RZ, 0x1f, R95 ;  /* 0x0000001fff687819 */ /* 0x000fe4000001145f */
[----:B------:R-:W-:Y:S01]  /*138d0*/  SHF.R.S32.HI R9, RZ, 0x1f, R4 ;  /* 0x0000001fff097819 */ /* 0x000fe20000011404 */
[----:B------:R-:W-:Y:S06]  /*138e0*/  BRA.DIV UR4, `(.L_x_670) ;  /* 0x0000009e04a47947 */ /* 0x000fec000b800000 */
[----:B------:R0:W1:Y:S04]  /*138f0*/  SHFL.IDX PT, R3, R2, RZ, 0x1c1f ;  /* 0x001c1fff02037589 */ /* 0x00006800000e0000 */
[----:B------:R0:W2:Y:S02]  /*13900*/  SHFL.IDX PT, R14, R0, RZ, 0x1c1f ;  /* 0x001c1fff000e7589 */ /* 0x0000a400000e0000 */
.L_x_894:
[----:B------:R-:W-:Y:S01]  /*13910*/  ISETP.GE.AND P0, PT, R25, R8, PT ;  /* 0x000000081900720c */ /* 0x000fe20003f06270 */
[----:B------:R-:W-:-:S12]  /*13920*/  BSSY B1, `(.L_x_671) ;  /* 0x0000043000017945 */ /* 0x000fd80003800000 */
[----:B------:R-:W-:Y:S05]  /*13930*/  @P0 BRA `(.L_x_672) ;  /* 0x0000000400040947 */ /* 0x000fea0003800000 */
[----:B------:R-:W-:Y:S02]  /*13940*/  ULDC UR4, c[0x0][0xac8] ;  /* 0x0002b20000047ab9 */ /* 0x000fe40000000800 */
[----:B------:R-:W-:Y:S02]  /*13950*/  ISETP.GE.AND P0, PT, R202, UR4, PT ;  /* 0x00000004ca007c0c */ /* 0x000fe4000bf06270 */
[----:B------:R-:W-:Y:S02]  /*13960*/  ISETP.GE.AND P2, PT, R4, UR4, PT ;  /* 0x0000000404007c0c */ /* 0x000fe4000bf46270 */
[----:B------:R-:W-:Y:S02]  /*13970*/  ISETP.GE.AND P3, PT, R28, UR4, PT ;  /* 0x000000041c007c0c */ /* 0x000fe4000bf66270 */
[----:B------:R-:W-:-:S07]  /*13980*/  ISETP.GE.AND P1, PT, R33, UR4, PT ;  /* 0x0000000421007c0c */ /* 0x000fce000bf26270 */
[----:B-1----:R-:W-:Y:S02]  /*13990*/  @!P0 IMAD.MOV.U32 R15, RZ, RZ, R3 ;  /* 0x000000ffff0f8224 */ /* 0x002fe400078e0003 */
[----:B--2---:R-:W-:Y:S01]  /*139a0*/  @!P2 LEA R6, P4, R4, R14, 0x2 ;  /* 0x0000000e0406a211 */ /* 0x004fe200078810ff */
[----:B------:R-:W-:-:S03]  /*139b0*/  @!P0 IMAD.WIDE R10, R202, 0x4, R14 ;  /* 0x00000004ca0a8825 */ /* 0x000fc600078e020e */
[-C--:B------:R-:W-:Y:S02]  /*139c0*/  @!P2 LEA.HI.X R7, R4, R3.reuse, R9, 0x2, P4 ;  /* 0x000000030407a211 */ /* 0x080fe400020f1409 */
[CC--:B------:R-:W-:Y:S01]  /*139d0*/  @!P3 LEA R12, P4, R28.reuse, R14.reuse, 0x2 ;  /* 0x0000000e1c0cb211 */ /* 0x0c0fe200078810ff */
[----:B------:R1:W-:Y:S01]  /*139e0*/  @!P0 ST.E.64 desc[UR42][R10.64], R20 ;  /* 0x000000140a008985 */ /* 0x0003e2000c101b2a */
[----:B------:R-:W-:Y:S02]  /*139f0*/  ISETP.GE.AND P0, PT, R35, UR4, PT ;  /* 0x0000000423007c0c */ /* 0x000fe4000bf06270 */
[----:B------:R-:W-:Y:S01]  /*13a00*/  @!P1 LEA R24, P5, R33, R14, 0x2 ;  /* 0x0000000e21189211 */ /* 0x000fe200078a10ff */
[----:B------:R2:W-:Y:S01]  /*13a10*/  @!P2 ST.E.64 desc[UR42][R6.64], R40 ;  /* 0x000000280600a985 */ /* 0x0005e2000c101b2a */
[----:B------:R-:W-:Y:S02]  /*13a20*/  ISETP.GE.AND P2, PT, R37, UR4, PT ;  /* 0x0000000425007c0c */ /* 0x000fe4000bf46270 */
[----:B------:R-:W-:-:S02]  /*13a30*/  @!P3 LEA.HI.X R13, R28, R3, R32, 0x2, P4 ;  /* 0x000000031c0db211 */ /* 0x000fc400020f1420 */
[----:B------:R-:W-:Y:S02]  /*13a40*/  @!P1 LEA.HI.X R25, R33, R3, R34, 0x2, P5 ;  /* 0x0000000321199211 */ /* 0x000fe400028f1422 */
[----:B------:R-:W-:Y:S01]  /*13a50*/  ISETP.GE.AND P4, PT, R39, UR4, PT ;  /* 0x0000000427007c0c */ /* 0x000fe2000bf86270 */
[----:B------:R3:W-:Y:S02]  /*13a60*/  @!P3 ST.E.64 desc[UR42][R12.64], R42 ;  /* 0x0000002a0c00b985 */ /* 0x0007e4000c101b2a */
[-C--:B------:R-:W-:Y:S02]  /*13a70*/  @!P0 LEA R26, P3, R35, R14.reuse, 0x2 ;  /* 0x0000000e231a8211 */ /* 0x080fe400078610ff */
[----:B------:R4:W-:Y:S01]  /*13a80*/  @!P1 ST.E.64 desc[UR42][R24.64], R44 ;  /* 0x0000002c18009985 */ /* 0x0009e2000c101b2a */
[----:B------:R-:W-:Y:S02]  /*13a90*/  ISETP.GE.AND P1, PT, R93, UR4, PT ;  /* 0x000000045d007c0c */ /* 0x000fe4000bf26270 */
[----:B-1----:R-:W-:-:S02]  /*13aa0*/  @!P2 LEA R10, P5, R37, R14, 0x2 ;  /* 0x0000000e250aa211 */ /* 0x002fc400078a10ff */
[-C--:B------:R-:W-:Y:S02]  /*13ab0*/  @!P0 LEA.HI.X R27, R35, R3.reuse, R36, 0x2, P3 ;  /* 0x00000003231b8211 */ /* 0x080fe400018f1424 */
[----:B------:R-:W-:Y:S02]  /*13ac0*/  @!P2 LEA.HI.X R11, R37, R3, R38, 0x2, P5 ;  /* 0x00000003250ba211 */ /* 0x000fe400028f1426 */
[----:B------:R-:W-:Y:S01]  /*13ad0*/  ISETP.GE.AND P3, PT, R95, UR4, PT ;  /* 0x000000045f007c0c */ /* 0x000fe2000bf66270 */
[----:B------:R-:W-:Y:S01]  /*13ae0*/  @!P0 ST.E.64 desc[UR42][R26.64], R46 ;  /* 0x0000002e1a008985 */ /* 0x000fe2000c101b2a */
        /* <DEDUP_REMOVED lines=8> */
[----:B------:R-:W-:-:S03]  /*13b70*/  @!P3 LEA R20, P5, R95, R14, 0x2 ;  /* 0x0000000e5f14b211 */ /* 0x000fc600078a10ff */
[----:B------:R3:W-:Y:S01]  /*13b80*/  @!P1 ST.E.64 desc[UR42][R12.64], R52 ;  /* 0x000000340c009985 */ /* 0x0007e2000c101b2a */
[----:B------:R-:W-:Y:S02]  /*13b90*/  ISETP.GE.AND P1, PT, R215, UR4, PT ;  /* 0x00000004d7007c0c */ /* 0x000fe4000bf26270 */
[-C--:B------:R-:W-:Y:S02]  /*13ba0*/  @!P3 LEA.HI.X R21, R95, R3.reuse, R104, 0x2, P5 ;  /* 0x000000035f15b211 */ /* 0x080fe400028f1468 */
[-C--:B----4-:R-:W-:Y:S02]  /*13bb0*/  @!P2 LEA R24, P4, R210, R14.reuse, 0x2 ;  /* 0x0000000ed218a211 */ /* 0x090fe400078810ff */
[----:B-1----:R-:W-:Y:S01]  /*13bc0*/  @!P0 LEA R10, P5, R216, R14, 0x2 ;  /* 0x0000000ed80a8211 */ /* 0x002fe200078a10ff */
[----:B------:R1:W-:Y:S01]  /*13bd0*/  @!P3 ST.E.64 desc[UR42][R20.64], R54 ;  /* 0x000000361400b985 */ /* 0x0003e2000c101b2a */
[----:B------:R-:W-:Y:S02]  /*13be0*/  @!P2 LEA.HI.X R25, R210, R3, R105, 0x2, P4 ;  /* 0x00000003d219a211 */ /* 0x000fe400020f1469 */
[----:B------:R-:W-:-:S02]  /*13bf0*/  ISETP.GE.AND P3, PT, R214, UR4, PT ;  /* 0x00000004d6007c0c */ /* 0x000fc4000bf66270 */
[-C--:B------:R-:W-:Y:S01]  /*13c00*/  @!P0 LEA.HI.X R11, R216, R3.reuse, R226, 0x2, P5 ;  /* 0x00000003d80b8211 */ /* 0x080fe200028f14e2 */
[----:B------:R4:W-:Y:S01]  /*13c10*/  @!P2 ST.E.64 desc[UR42][R24.64], R56 ;  /* 0x000000381800a985 */ /* 0x0009e2000c101b2a */
[----:B------:R-:W-:Y:S02]  /*13c20*/  ISETP.GE.AND P4, PT, R213, UR4, PT ;  /* 0x00000004d5007c0c */ /* 0x000fe4000bf86270 */
[----:B--2---:R-:W-:Y:S01]  /*13c30*/  @!P1 LEA R6, P5, R215, R14, 0x2 ;  /* 0x0000000ed7069211 */ /* 0x004fe200078a10ff */
[----:B------:R2:W-:Y:S01]  /*13c40*/  @!P0 ST.E.64 desc[UR42][R10.64], R58 ;  /* 0x0000003a0a008985 */ /* 0x0005e2000c101b2a */
[----:B------:R-:W-:Y:S02]  /*13c50*/  ISETP.GE.AND P2, PT, R212, UR4, PT ;  /* 0x00000004d4007c0c */ /* 0x000fe4000bf46270 */
[----:B------:R-:W-:Y:S02]  /*13c60*/  ISETP.GE.AND P0, PT, R211, UR4, PT ;  /* 0x00000004d3007c0c */ /* 0x000fe4000bf06270 */
[----:B------:R-:W-:-:S02]  /*13c70*/  @!P1 LEA.HI.X R7, R215, R3, R225, 0x2, P5 ;  /* 0x00000003d7079211 */ /* 0x000fc400028f14e1 */
[----:B---3--:R-:W-:-:S03]  /*13c80*/  @!P3 LEA R12, P5, R214, R14, 0x2 ;  /* 0x0000000ed60cb211 */ /* 0x008fc600078a10ff */
[----:B------:R2:W-:Y:S01]  /*13c90*/  @!P1 ST.E.64 desc[UR42][R6.64], R60 ;  /* 0x0000003c06009985 */ /* 0x0005e2000c101b2a */
[CC--:B-1----:R-:W-:Y:S02]  /*13ca0*/  @!P4 LEA R20, P1, R213.reuse, R14.reuse, 0x2 ;  /* 0x0000000ed514c211 */ /* 0x0c2fe400078210ff */
[-C--:B------:R-:W-:Y:S02]  /*13cb0*/  @!P3 LEA.HI.X R13, R214, R3.reuse, R224, 0x2, P5 ;  /* 0x00000003d60db211 */ /* 0x080fe400028f14e0 */
[CC--:B----4-:R-:W-:Y:S02]  /*13cc0*/  @!P2 LEA R24, P5, R212.reuse, R14.reuse, 0x2 ;  /* 0x0000000ed418a211 */ /* 0x0d0fe400078a10ff */
        /* <DEDUP_REMOVED lines=8> */
.L_x_672:
[----:B------:R-:W-:Y:S05]  /*13d50*/  BSYNC B1 ;  /* 0x0000000000017941 */ /* 0x000fea0003800000 */
.L_x_671:
[----:B------:R-:W-:-:S03]  /*13d60*/  UMOV UR4, 0xffffffff ;  /* 0xffffffff00047882 */ /* 0x000fc60000000000 */
[----:B------:R-:W-:Y:S05]  /*13d70*/  BRA.DIV UR4, `(.L_x_673) ;  /* 0x0000009a04b47947 */ /* 0x000fea000b800000 */
[----:B-1----:R1:W3:Y:S04]  /*13d80*/  SHFL.IDX PT, R3, R2, 0x1, 0x1c1f ;  /* 0x003c1f0002037f89 */ /* 0x0022e800000e0000 */
[----:B--2---:R1:W2:Y:S02]  /*13d90*/  SHFL.IDX PT, R14, R0, 0x1, 0x1c1f ;  /* 0x003c1f00000e7f89 */ /* 0x0042a400000e0000 */
.L_x_898:
[----:B------:R-:W-:-:S13]  /*13da0*/  ISETP.GE.AND P0, PT, R5, R8, PT ;  /* 0x000000080500720c */ /* 0x000fda0003f06270 */
[----:B------:R-:W-:Y:S05]  /*13db0*/  @P0 BRA `(.L_x_669) ;  /* 0x0000001000100947 */ /* 0x000fea0003800000 */
[----:B------:R-:W-:Y:S02]  /*13dc0*/  ULDC UR4, c[0x0][0xac8] ;  /* 0x0002b20000047ab9 */ /* 0x000fe40000000800 */
[----:B------:R-:W-:Y:S02]  /*13dd0*/  ISETP.GE.AND P3, PT, R4, UR4, PT ;  /* 0x0000000404007c0c */ /* 0x000fe4000bf66270 */
[----:B------:R-:W-:Y:S02]  /*13de0*/  ISETP.GE.AND P1, PT, R202, UR4, PT ;  /* 0x00000004ca007c0c */ /* 0x000fe4000bf26270 */
[----:B------:R-:W-:Y:S02]  /*13df0*/  ISETP.GE.AND P4, PT, R28, UR4, PT ;  /* 0x000000041c007c0c */ /* 0x000fe4000bf86270 */
[----:B------:R-:W-:-:S07]  /*13e00*/  ISETP.GE.AND P2, PT, R33, UR4, PT ;  /* 0x0000000421007c0c */ /* 0x000fce000bf46270 */
[CC--:B--2---:R-:W-:Y:S02]  /*13e10*/  @!P3 LEA R6, P0, R4.reuse, R14.reuse, 0x2 ;  /* 0x0000000e0406b211 */ /* 0x0c4fe400078010ff */
[----:B01----:R-:W-:Y:S02]  /*13e20*/  @!P1 IMAD.MOV.U32 R2, RZ, RZ, R14 ;  /* 0x000000ffff029224 */ /* 0x003fe400078e000e */
[----:B---3--:R-:W-:Y:S02]  /*13e30*/  @!P3 LEA.HI.X R7, R4, R3, R9, 0x2, P0 ;  /* 0x000000030407b211 */ /* 0x008fe400000f1409 */
[----:B------:R-:W-:Y:S01]  /*13e40*/  @!P1 IMAD.WIDE R4, R202, 0x4, R2 ;  /* 0x00000004ca049825 */ /* 0x000fe200078e0202 */
[----:B------:R-:W-:Y:S02]  /*13e50*/  ISETP.GE.AND P0, PT, R35, UR4, PT ;  /* 0x0000000423007c0c */ /* 0x000fe4000bf06270 */
[----:B------:R-:W-:Y:S02]  /*13e60*/  @!P4 LEA R8, P5, R28, R14, 0x2 ;  /* 0x0000000e1c08c211 */ /* 0x000fe400078a10ff */
[----:B------:R0:W-:Y:S01]  /*13e70*/  @!P1 ST.E.64 desc[UR42][R4.64], R70 ;  /* 0x0000004604009985 */ /* 0x0001e2000c101b2a */
[----:B------:R-:W-:-:S02]  /*13e80*/  ISETP.GE.AND P1, PT, R37, UR4, PT ;  /* 0x0000000425007c0c */ /* 0x000fc4000bf26270 */
[-C--:B------:R-:W-:Y:S01]  /*13e90*/  @!P4 LEA.HI.X R9, R28, R3.reuse, R32, 0x2, P5 ;  /* 0x000000031c09c211 */ /* 0x080fe200028f1420 */
[----:B------:R1:W-:Y:S01]  /*13ea0*/  @!P3 ST.E.64 desc[UR42][R6.64], R72 ;  /* 0x000000480600b985 */ /* 0x0003e2000c101b2a */
[-C--:B------:R-:W-:Y:S02]  /*13eb0*/  @!P2 LEA R10, P5, R33, R14.reuse, 0x2 ;  /* 0x0000000e210aa211 */ /* 0x080fe400078a10ff */
[----:B------:R-:W-:Y:S01]  /*13ec0*/  ISETP.GE.AND P3, PT, R93, UR4, PT ;  /* 0x000000045d007c0c */ /* 0x000fe2000bf66270 */
[----:B------:R2:W-:Y:S01]  /*13ed0*/  @!P4 ST.E.64 desc[UR42][R8.64], R74 ;  /* 0x0000004a0800c985 */ /* 0x0005e2000c101b2a */
[-C--:B------:R-:W-:Y:S02]  /*13ee0*/  @!P2 LEA.HI.X R11, R33, R3.reuse, R34, 0x2, P5 ;  /* 0x00000003210ba211 */ /* 0x080fe400028f1422 */
[----:B------:R-:W-:Y:S02]  /*13ef0*/  @!P0 LEA R12, P5, R35, R14, 0x2 ;  /* 0x0000000e230c8211 */ /* 0x000fe400078a10ff */
[----:B------:R-:W-:Y:S01]  /*13f00*/  ISETP.GE.AND P4, PT, R39, UR4, PT ;  /* 0x0000000427007c0c */ /* 0x000fe2000bf86270 */
[----:B------:R3:W-:Y:S01]  /*13f10*/  @!P2 ST.E.64 desc[UR42][R10.64], R76 ;  /* 0x0000004c0a00a985 */ /* 0x0007e2000c101b2a */
[----:B------:R-:W-:-:S02]  /*13f20*/  @!P0 LEA.HI.X R13, R35, R3, R36, 0x2, P5 ;  /* 0x00000003230d8211 */ /* 0x000fc400028f1424 */
[----:B------:R-:W-:Y:S02]  /*13f30*/  @!P1 LEA R20, P5, R37, R14, 0x2 ;  /* 0x0000000e25149211 */ /* 0x000fe400078a10ff */
[----:B------:R-:W-:Y:S01]  /*13f40*/  ISETP.GE.AND P2, PT, R95, UR4, PT ;  /* 0x000000045f007c0c */ /* 0x000fe2000bf46270 */
[----:B------:R4:W-:Y:S01]  /*13f50*/  @!P0 ST.E.64 desc[UR42][R12.64], R78 ;  /* 0x0000004e0c008985 */ /* 0x0009e2000c101b2a */
[----:B------:R-:W-:Y:S02]  /*13f60*/  @!P1 LEA.HI.X R21, R37, R3, R38, 0x2, P5 ;  /* 0x0000000325159211 */ /* 0x000fe400028f1426 */
[----:B------:R-:W-:-:S03]  /*13f70*/  ISETP.GE.AND P0, PT, R210, UR4, PT ;  /* 0x00000004d2007c0c */ /* 0x000fc6000bf06270 */
[----:B------:R-:W-:Y:S01]  /*13f80*/  @!P1 ST.E.64 desc[UR42][R20.64], R80 ;  /* 0x0000005014009985 */ /* 0x000fe2000c101b2a */
[-C--:B0-----:R-:W-:Y:S02]  /*13f90*/  @!P4 LEA R4, P5, R39, R14.reuse, 0x2 ;  /* 0x0000000e2704c211 */ /* 0x081fe400078a10ff */
[-C--:B-1----:R-:W-:Y:S02]  /*13fa0*/  @!P3 LEA R6, P1, R93, R14.reuse, 0x2 ;  /* 0x0000000e5d06b211 */ /* 0x082fe400078210ff */
[-C--:B------:R-:W-:Y:S02]  /*13fb0*/  @!P4 LEA.HI.X R5, R39, R3.reuse, R92, 0x2, P5 ;  /* 0x000000032705c211 */ /* 0x080fe400028f145c */
[----:B------:R-:W-:Y:S02]  /*13fc0*/  @!P3 LEA.HI.X R7, R93, R3, R94, 0x2, P1 ;  /* 0x000000035d07b211 */ /* 0x000fe400008f145e */
[----:B------:R-:W-:Y:S01]  /*13fd0*/  ISETP.GE.AND P1, PT, R216, UR4, PT ;  /* 0x00000004d8007c0c */ /* 0x000fe2000bf26270 */
[----:B------:R0:W-:Y:S01]  /*13fe0*/  @!P4 ST.E.64 desc[UR42][R4.64], R82 ;  /* 0x000000520400c985 */ /* 0x0001e2000c101b2a */
[----:B--2---:R-:W-:-:S02]  /*13ff0*/  @!P2 LEA R8, P5, R95, R14, 0x2 ;  /* 0x0000000e5f08a211 */ /* 0x004fc400078a10ff */
[CC--:B---3--:R-:W-:Y:S01]  /*14000*/  @!P0 LEA R10, P4, R210.reuse, R14.reuse, 0x2 ;  /* 0x0000000ed20a8211 */ /* 0x0c8fe200078810ff */
[----:B------:R1:W-:Y:S01]  /*14010*/  @!P3 ST.E.64 desc[UR42][R6.64], R84 ;  /* 0x000000540600b985 */ /* 0x0003e2000c101b2a */
[-C--:B------:R-:W-:Y:S02]  /*14020*/  @!P2 LEA.HI.X R9, R95, R3.reuse, R104, 0x2, P5 ;  /* 0x000000035f09a211 */ /* 0x080fe400028f1468 */
[----:B------:R-:W-:Y:S02]  /*14030*/  ISETP.GE.AND P3, PT, R215, UR4, PT ;  /* 0x00000004d7007c0c */ /* 0x000fe4000bf66270 */
[----:B------:R-:W-:Y:S01]  /*14040*/  @!P0 LEA.HI.X R11, R210, R3, R105, 0x2, P4 ;  /* 0x00000003d20b8211 */ /* 0x000fe200020f1469 */
[----:B------:R2:W-:Y:S01]  /*14050*/  @!P2 ST.E.64 desc[UR42][R8.64], R86 ;  /* 0x000000560800a985 */ /* 0x0005e2000c101b2a */
[----:B------:R-:W-:Y:S02]  /*14060*/  ISETP.GE.AND P4, PT, R214, UR4, PT ;  /* 0x00000004d6007c0c */ /* 0x000fe4000bf86270 */
[----:B----4-:R-:W-:Y:S01]  /*14070*/  @!P1 LEA R12, P5, R216, R14, 0x2 ;  /* 0x0000000ed80c9211 */ /* 0x010fe200078a10ff */
[----:B------:R3:W-:Y:S01]  /*14080*/  @!P0 ST.E.64 desc[UR42][R10.64], R88 ;  /* 0x000000580a008985 */ /* 0x0007e2000c101b2a */
[----:B------:R-:W-:-:S02]  /*14090*/  ISETP.GE.AND P2, PT, R213, UR4, PT ;  /* 0x00000004d5007c0c */ /* 0x000fc4000bf46270 */
[----:B------:R-:W-:Y:S02]  /*140a0*/  ISETP.GE.AND P0, PT, R212, UR4, PT ;  /* 0x00000004d4007c0c */ /* 0x000fe4000bf06270 */
[----:B------:R-:W-:Y:S02]  /*140b0*/  @!P1 LEA.HI.X R13, R216, R3, R226, 0x2, P5 ;  /* 0x00000003d80d9211 */ /* 0x000fe400028f14e2 */
[----:B0-----:R-:W-:-:S03]  /*140c0*/  @!P3 LEA R4, P5, R215, R14, 0x2 ;  /* 0x0000000ed704b211 */ /* 0x001fc600078a10ff */
[----:B------:R3:W-:Y:S01]  /*140d0*/  @!P1 ST.E.64 desc[UR42][R12.64], R90 ;  /* 0x0000005a0c009985 */ /* 0x0007e2000c101b2a */
[CC--:B-1----:R-:W-:Y:S02]  /*140e0*/  @!P4 LEA R6, P1, R214.reuse, R14.reuse, 0x2 ;  /* 0x0000000ed606c211 */ /* 0x0c2fe400078210ff */
        /* <DEDUP_REMOVED lines=9> */
[----:B------:R3:W-:Y:S01]  /*14180*/  @!P0 ST.E.64 desc[UR42][R20.64], R102 ;  /* 0x0000006614008985 */ /* 0x0007e2000c101b2a */
[----:B------:R-:W-:-:S13]  /*14190*/  ISETP.GE.AND P0, PT, R211, UR4, PT ;  /* 0x00000004d3007c0c */ /* 0x000fda000bf06270 */
[----:B---3--:R-:W-:Y:S05]  /*141a0*/  @P0 BRA `(.L_x_669) ;  /* 0x0000000c00140947 */ /* 0x008fea0003800000 */
[----:B------:R-:W-:-:S04]  /*141b0*/  LEA R14, P0, R211, R14, 0x2 ;  /* 0x0000000ed30e7211 */ /* 0x000fc800078010ff */
[----:B------:R-:W-:-:S05]  /*141c0*/  LEA.HI.X R15, R211, R3, R221, 0x2, P0 ;  /* 0x00000003d30f7211 */ /* 0x000fca00000f14dd */
[----:B------:R0:W-:Y:S01]  /*141d0*/  ST.E.64 desc[UR42][R14.64], R150 ;  /* 0x000000960e007985 */ /* 0x0001e2000c101b2a */
[----:B------:R-:W-:Y:S05]  /*141e0*/  BRA `(.L_x_669) ;  /* 0x0000000c00047947 */ /* 0x000fea0003800000 */
.L_x_656:
[----:B------:R-:W-:Y:S01]  /*141f0*/  ULDC.64 UR6, c[0x0][0xc08] ;  /* 0x0003020000067ab9 */ /* 0x000fe20000000a00 */
[----:B------:R-:W-:Y:S01]  /*14200*/  ULDC.64 UR4, c[0x0][0xc00] ;  /* 0x0003000000047ab9 */ /* 0x000fe20000000a00 */
[----:B------:R-:W-:Y:S01]  /*14210*/  ISETP.NE.U32.AND P1, PT, RZ, UR6, PT ;  /* 0x00000006ff007c0c */ /* 0x000fe2000bf25070 */
[----:B------:R-:W-:Y:S01]  /*14220*/  IMAD.MOV.U32 R3, RZ, RZ, RZ ;  /* 0x000000ffff037224 */ /* 0x000fe200078e00ff */
[----:B------:R-:W-:Y:S02]  /*14230*/  ISETP.NE.U32.AND P0, PT, RZ, UR4, PT ;  /* 0x00000004ff007c0c */ /* 0x000fe4000bf05070 */
[----:B------:R-:W-:Y:S02]  /*14240*/  ISETP.NE.AND.EX P1, PT, RZ, UR7, PT, P1 ;  /* 0x00000007ff007c0c */ /* 0x000fe4000bf25310 */
[----:B------:R-:W-:Y:S02]  /*14250*/  IADD3 R4, P2, R206, UR4, RZ ;  /* 0x00000004ce047c10 */ /* 0x000fe4000ff5e0ff */
[----:B------:R-:W-:-:S02]  /*14260*/  ISETP.NE.AND.EX P0, PT, RZ, UR5, PT, P0 ;  /* 0x00000005ff007c0c */ /* 0x000fc4000bf05300 */
[----:B------:R-:W-:Y:S01]  /*14270*/  IADD3.X R5, R207, UR5, RZ, P2, !PT ;  /* 0x00000005cf057c10 */ /* 0x000fe200097fe4ff */
[----:B------:R-:W-:Y:S02]  /*14280*/  ULDC UR4, c[0x0][0xa88] ;  /* 0x0002a20000047ab9 */ /* 0x000fe40000000800 */
[----:B------:R-:W-:-:S04]  /*14290*/  IMAD.U32 R20, RZ, RZ, UR4 ;  /* 0x00000004ff147e24 */ /* 0x000fc8000f8e00ff */
[----:B------:R-:W-:-:S04]  /*142a0*/  @P1 IADD3 R206, P2, R206, UR6, RZ ;  /* 0x00000006cece1c10 */ /* 0x000fc8000ff5e0ff */
[----:B------:R-:W-:Y:S01]  /*142b0*/  @P1 IADD3.X R207, R207, UR7, RZ, P2, !PT ;  /* 0x00000007cfcf1c10 */ /* 0x000fe200097fe4ff */
[----:B------:R4:W5:Y:S04]  /*142c0*/  @P0 LDG.E R3, desc[UR42][R4.64] ;  /* 0x0000002a04030981 */ /* 0x000968000c1e1900 */
[----:B------:R4:W5:Y:S01]  /*142d0*/  @P1 LDG.E R20, desc[UR42][R206.64] ;  /* 0x0000002ace141981 */ /* 0x000962000c1e1900 */
[----:B------:R-:W-:Y:S01]  /*142e0*/  ISETP.NE.AND P2, PT, R204, RZ, PT ;  /* 0x000000ffcc00720c */ /* 0x000fe20003f45270 */
[----:B------:R-:W0:-:S12]  /*142f0*/  S2R R0, SR_TID.X ;  /* 0x0000000000007919 */ /* 0x000e180000002100 */
[----:B------:R-:W2:Y:S01]  /*14300*/  @!P2 LDC R204, c[0x0][0xad4] ;  /* 0x0002b500ffccab82 */ /* 0x000ea20000000800 */
[----:B0-----:R-:W-:Y:S01]  /*14310*/  VIADD R0, R0, 0xffffff80 ;  /* 0xffffff8000007836 */ /* 0x001fe20000000000 */
[----:B--2---:R-:W-:-:S04]  /*14320*/  ISETP.GT.AND P2, PT, R204, 0x1, PT ;  /* 0x00000001cc00780c */ /* 0x004fc80003f44270 */
[----:B------:R-:W-:Y:S01]  /*14330*/  ISETP.GT.AND P3, PT, R0, 0x7f, PT ;  /* 0x0000007f0000780c */ /* 0x000fe20003f64270 */
[----:B----4-:R-:W-:-:S12]  /*14340*/  @P1 BRA `(.L_x_674) ;  /* 0x0000000000101947 */ /* 0x010fd80003800000 */
[----:B------:R-:W-:Y:S05]  /*14350*/  @!P0 BRA `(.L_x_674) ;  /* 0x00000000000c8947 */ /* 0x000fea0003800000 */
[----:B------:R-:W2:Y:S04]  /*14360*/  LDG.E R7, desc[UR42][R4.64] ;  /* 0x0000002a04077981 */ /* 0x000ea8000c1e1900 */
[----:B-----5:R-:W2:Y:S02]  /*14370*/  LDG.E R20, desc[UR42][R4.64+0x4] ;  /* 0x0000042a04147981 */ /* 0x020ea4000c1e1900 */
[----:B--2---:R-:W-:-:S07]  /*14380*/  IADD3 R20, -R7, R20, RZ ;  /* 0x0000001407147210 */ /* 0x004fce0007ffe1ff */
.L_x_674:
[----:B------:R-:W-:Y:S01]  /*14390*/  BSSY B1, `(.L_x_675) ;  /* 0x0000037000017945 */ /* 0x000fe20003800000 */
[----:B------:R-:W-:Y:S02]  /*143a0*/  SEL R205, R205, RZ, !P0 ;  /* 0x000000ffcdcd7207 */ /* 0x000fe40004000000 */
[----:B------:R-:W-:Y:S02]  /*143b0*/  SEL R217, R217, RZ, !P0 ;  /* 0x000000ffd9d97207 */ /* 0x000fe40004000000 */
[----:B-----5:R-:W-:Y:S01]  /*143c0*/  SHF.R.S32.HI R24, RZ, 0x1f, R3 ;  /* 0x0000001fff187819 */ /* 0x020fe20000011403 */
[----:B------:R-:W-:Y:S06]  /*143d0*/  @P3 BRA `(.L_x_676) ;  /* 0x0000000000c83947 */ /* 0x000fec0003800000 */
[----:B------:R-:W0:Y:S01]  /*143e0*/  S2R R5, SR_TID.X ;  /* 0x0000000000057919 */ /* 0x000e220000002100 */
[----:B------:R-:W2:Y:S02]  /*143f0*/  LDC R33, c[0x0][0xbe8] ;  /* 0x0002fa00ff217b82 */ /* 0x000ea40000000800 */
[----:B--2---:R-:W-:Y:S02]  /*14400*/  IMAD R4, R20, R33, RZ ;  /* 0x0000002114047224 */ /* 0x004fe400078e02ff */
[----:B0-----:R-:W-:-:S04]  /*14410*/  IMAD R0, R208, 0x80, R5 ;  /* 0x00000080d0007824 */ /* 0x001fc800078e0205 */
[----:B------:R-:W-:-:S05]  /*14420*/  VIADD R25, R0, 0xffffff80 ;  /* 0xffffff8000197836 */ /* 0x000fca0000000000 */
[----:B------:R-:W-:-:S13]  /*14430*/  ISETP.GE.AND P0, PT, R25, R4, PT ;  /* 0x000000041900720c */ /* 0x000fda0003f06270 */
[----:B------:R-:W-:Y:S05]  /*14440*/  @P0 BRA `(.L_x_676) ;  /* 0x0000000000ac0947 */ /* 0x000fea0003800000 */
[----:B------:R-:W-:Y:S01]  /*14450*/  IMAD.MOV.U32 R14, RZ, RZ, 0x9b8 ;  /* 0x000009b8ff0e7424 */ /* 0x000fe200078e00ff */
[----:B------:R-:W-:Y:S01]  /*14460*/  ISETP.GT.AND P0, PT, R204, 0x1, PT ;  /* 0x00000001cc00780c */ /* 0x000fe20003f04270 */
[----:B------:R-:W0:Y:S01]  /*14470*/  LDC.64 R26, c[0x0][0xba8] ;  /* 0x0002ea00ff1a7b82 */ /* 0x000e220000000a00 */
[----:B------:R-:W-:Y:S01]  /*14480*/  ISETP.NE.AND P1, PT, R33, 0x1, PT ;  /* 0x000000012100780c */ /* 0x000fe20003f25270 */
[----:B------:R-:W-:Y:S01]  /*14490*/  IMAD.MOV.U32 R15, RZ, RZ, R25 ;  /* 0x000000ffff0f7224 */ /* 0x000fe200078e0019 */
[----:B------:R-:W-:Y:S02]  /*144a0*/  SEL R14, R14, 0x978, P0 ;  /* 0x000009780e0e7807 */ /* 0x000fe40000000000 */
[----:B------:R-:W-:-:S03]  /*144b0*/  SEL R209, R209, RZ, P0 ;  /* 0x000000ffd1d17207 */ /* 0x000fc60000000000 */
[----:B------:R-:W2:Y:S08]  /*144c0*/  LDC.64 R6, c[0x0][R14+0x220] ;  /* 0x000088000e067b82 */ /* 0x000eb00000000a00 */
[----:B------:R-:W4:Y:S08]  /*144d0*/  LDC.64 R4, c[0x0][R14+0x218] ;  /* 0x000086000e047b82 */ /* 0x000f300000000a00 */
[----:B------:R-:W5:Y:S08]  /*144e0*/  LDC.64 R8, c[0x0][R14+0x228] ;  /* 0x00008a000e087b82 */ /* 0x000f700000000a00 */
[----:B------:R-:W1:Y:S08]  /*144f0*/  LDC.64 R10, c[0x0][R14+0x210] ;  /* 0x000084000e0a7b82 */ /* 0x000e700000000a00 */
[----:B------:R-:W3:Y:S08]  /*14500*/  @P1 LDC R0, c[0x0][0xbec] ;  /* 0x0002fb00ff001b82 */ /* 0x000ef00000000800 */
[----:B------:R-:W5:Y:S01]  /*14510*/  @P1 LDC R35, c[0x0][0xbf0] ;  /* 0x0002fc00ff231b82 */ /* 0x000f620000000800 */
[----:B--2---:R-:W-:-:S07]  /*14520*/  IMAD R7, R7, R205, RZ ;  /* 0x000000cd07077224 */ /* 0x004fce00078e02ff */
[----:B0-----:R-:W0:Y:S01]  /*14530*/  @!P0 LDC R26, c[0x0][0xb50] ;  /* 0x0002d400ff1a8b82 */ /* 0x001e220000000800 */
[----:B------:R-:W-:-:S04]  /*14540*/  IMAD.WIDE.U32 R12, R6, R205, RZ ;  /* 0x000000cd060c7225 */ /* 0x000fc800078e00ff */
[----:B------:R-:W-:Y:S02]  /*14550*/  IMAD R7, R6, R217, R7 ;  /* 0x000000d906077224 */ /* 0x000fe400078e0207 */
[----:B---3--:R-:W-:Y:S01]  /*14560*/  @P1 IMAD.HI.U32 R0, R25, R0, RZ ;  /* 0x0000000019001227 */ /* 0x008fe200078e00ff */
[----:B------:R-:W2:Y:S03]  /*14570*/  @!P0 LDC R27, c[0x0][0xb54] ;  /* 0x0002d500ff1b8b82 */ /* 0x000ea60000000800 */
[-C--:B----4-:R-:W-:Y:S02]  /*14580*/  IMAD R21, R5, R2.reuse, RZ ;  /* 0x0000000205157224 */ /* 0x090fe400078e02ff */
[----:B------:R-:W-:Y:S01]  /*14590*/  IMAD.WIDE.U32 R4, R4, R2, RZ ;  /* 0x0000000204047225 */ /* 0x000fe200078e00ff */
[----:B-----5:R-:W-:-:S03]  /*145a0*/  @P1 SHF.R.U32.HI R15, RZ, R35, R0 ;  /* 0x00000023ff0f1219 */ /* 0x020fc60000011600 */
[----:B------:R-:W-:Y:S01]  /*145b0*/  IMAD.IADD R21, R5, 0x1, R21 ;  /* 0x0000000105157824 */ /* 0x000fe200078e0215 */
[----:B------:R-:W-:Y:S01]  /*145c0*/  IADD3 R0, P1, P3, R12, R4, R3 ;  /* 0x000000040c007210 */ /* 0x000fe20007b3e003 */
[----:B------:R-:W-:Y:S02]  /*145d0*/  IMAD.IADD R12, R13, 0x1, R7 ;  /* 0x000000010d0c7824 */ /* 0x000fe400078e0207 */
[----:B------:R-:W-:Y:S02]  /*145e0*/  IMAD.MOV R6, RZ, RZ, -R15 ;  /* 0x000000ffff067224 */ /* 0x000fe400078e0a0f */
[----:B------:R-:W-:-:S04]  /*145f0*/  IMAD.WIDE.U32 R4, R8, R209, RZ ;  /* 0x000000d108047225 */ /* 0x000fc800078e00ff */
[----:B------:R-:W-:Y:S02]  /*14600*/  IMAD R9, R9, R209, RZ ;  /* 0x000000d109097224 */ /* 0x000fe400078e02ff */
[----:B------:R-:W-:Y:S01]  /*14610*/  IMAD R7, R33, R6, R25 ;  /* 0x0000000621077224 */ /* 0x000fe200078e0219 */
[----:B------:R-:W-:Y:S01]  /*14620*/  IADD3.X R6, R12, R21, R24, P1, P3 ;  /* 0x000000150c067210 */ /* 0x000fe20000fe6418 */
[----:B------:R-:W-:Y:S01]  /*14630*/  IMAD.IADD R9, R5, 0x1, R9 ;  /* 0x0000000105097824 */ /* 0x000fe200078e0209 */
[----:B------:R-:W-:Y:S01]  /*14640*/  IADD3 R4, P0, P1, R15, R0, R4 ;  /* 0x000000000f047210 */ /* 0x000fe2000791e004 */
[----:B-1----:R-:W-:Y:S01]  /*14650*/  IMAD R0, R11, R7, RZ ;  /* 0x000000070b007224 */ /* 0x002fe200078e02ff */
        /* <DEDUP_REMOVED lines=8> */
[----:B--2---:R-:W-:-:S05]  /*146e0*/  LEA.HI.X R7, R4, R27, R0, 0x2, P0 ;  /* 0x0000001b04077211 */ /* 0x004fca00000f1400 */
[----:B------:R0:W-:Y:S02]  /*146f0*/  STG.E desc[UR42][R6.64], R5 ;  /* 0x0000000506007986 */ /* 0x0001e4000c10192a */
.L_x_676:
[----:B------:R-:W-:Y:S05]  /*14700*/  BSYNC B1 ;  /* 0x0000000000017941 */ /* 0x000fea0003800000 */
.L_x_675:
[----:B------:R-:W-:Y:S05]  /*14710*/  @P2 BRA `(.L_x_669) ;  /* 0x0000000400b82947 */ /* 0x000fea0003800000 */
[----:B------:R-:W2:Y:S01]  /*14720*/  LDC R21, c[0x0][0xbe8] ;  /* 0x0002fa00ff157b82 */ /* 0x000ea20000000800 */
[----:B------:R-:W-:Y:S01]  /*14730*/  ULDC.64 UR4, c[0x0][0xaa0] ;  /* 0x0002a80000047ab9 */ /* 0x000fe20000000a00 */
[----:B------:R-:W-:Y:S01]  /*14740*/  ULDC.64 UR6, c[0x0][0xaf0] ;  /* 0x0002bc0000067ab9 */ /* 0x000fe20000000a00 */
[----:B------:R-:W-:Y:S02]  /*14750*/  IMAD R0, R24, UR4, RZ ;  /* 0x0000000418007c24 */ /* 0x000fe4000f8e02ff */
[----:B0-----:R-:W-:-:S04]  /*14760*/  IMAD.WIDE.U32 R4, R3, UR4, RZ ;  /* 0x0000000403047c25 */ /* 0x001fc8000f8e00ff */
[----:B------:R-:W-:Y:S01]  /*14770*/  IMAD R7, R3, UR5, R0 ;  /* 0x0000000503077c24 */ /* 0x000fe2000f8e0200 */
[----:B------:R-:W-:Y:S01]  /*14780*/  ULDC.64 UR4, c[0x0][0xae8] ;  /* 0x0002ba0000047ab9 */ /* 0x000fe20000000a00 */
[----:B------:R-:W-:Y:S02]  /*14790*/  IMAD R3, R203, 0x20, R153 ;  /* 0x00000020cb037824 */ /* 0x000fe400078e0299 */
[----:B------:R-:W-:Y:S02]  /*147a0*/  IMAD.IADD R5, R5, 0x1, R7 ;  /* 0x0000000105057824 */ /* 0x000fe400078e0207 */
[----:B------:R-:W-:Y:S02]  /*147b0*/  IMAD R6, R208, 0x80, R3 ;  /* 0x00000080d0067824 */ /* 0x000fe400078e0203 */
[----:B------:R-:W-:-:S03]  /*147c0*/  IMAD.WIDE.U32 R4, R2, UR4, R4 ;  /* 0x0000000402047c25 */ /* 0x000fc6000f8e0004 */
[----:B------:R-:W-:Y:S01]  /*147d0*/  MOV R7, R6 ;  /* 0x0000000600077202 */ /* 0x000fe20000000f00 */
[----:B------:R-:W-:Y:S02]  /*147e0*/  IMAD R3, R217, UR6, RZ ;  /* 0x00000006d9037c24 */ /* 0x000fe4000f8e02ff */
[----:B------:R-:W-:Y:S01]  /*147f0*/  IMAD R5, R2, UR5, R5 ;  /* 0x0000000502057c24 */ /* 0x000fe2000f8e0205 */
[----:B--2---:R-:W-:Y:S01]  /*14800*/  ISETP.NE.AND P0, PT, R21, 0x1, PT ;  /* 0x000000011500780c */ /* 0x004fe20003f05270 */
[----:B------:R-:W-:-:S12]  /*14810*/  ULDC.64 UR4, c[0x0][0xae0] ;  /* 0x0002b80000047ab9 */ /* 0x000fd80000000a00 */
[----:B------:R-:W0:Y:S08]  /*14820*/  @P0 LDC R9, c[0x0][0xbec] ;  /* 0x0002fb00ff090b82 */ /* 0x000e300000000800 */
[----:B------:R-:W2:Y:S01]  /*14830*/  @P0 LDC R11, c[0x0][0xbf0] ;  /* 0x0002fc00ff0b0b82 */ /* 0x000ea20000000800 */
[----:B0-----:R-:W-:-:S04]  /*14840*/  @P0 IMAD.HI.U32 R0, R6, R9, RZ ;  /* 0x0000000906000227 */ /* 0x001fc800078e00ff */
[C---:B------:R-:W-:Y:S02]  /*14850*/  IMAD R9, R205.reuse, UR7, R3 ;  /* 0x00000007cd097c24 */ /* 0x040fe4000f8e0203 */
[----:B------:R-:W-:Y:S01]  /*14860*/  IMAD.WIDE.U32 R2, R205, UR6, R4 ;  /* 0x00000006cd027c25 */ /* 0x000fe2000f8e0004 */
[----:B--2---:R-:W-:-:S03]  /*14870*/  @P0 SHF.R.U32.HI R7, RZ, R11, R0 ;  /* 0x0000000bff070219 */ /* 0x004fc60000011600 */
[----:B------:R-:W-:Y:S01]  /*14880*/  IMAD.IADD R3, R3, 0x1, R9 ;  /* 0x0000000103037824 */ /* 0x000fe200078e0209 */
[--C-:B------:R-:W-:Y:S01]  /*14890*/  SHF.R.S32.HI R0, RZ, 0x1f, R7.reuse ;  /* 0x0000001fff007819 */ /* 0x100fe20000011407 */
[----:B------:R-:W-:Y:S02]  /*148a0*/  IMAD.MOV R5, RZ, RZ, -R7 ;  /* 0x000000ffff057224 */ /* 0x000fe400078e0a07 */
[----:B------:R-:W-:-:S04]  /*148b0*/  IMAD.WIDE.U32 R2, R7, UR4, R2 ;  /* 0x0000000407027c25 */ /* 0x000fc8000f8e0002 */
[----:B------:R-:W-:Y:S02]  /*148c0*/  IMAD R0, R0, UR4, RZ ;  /* 0x0000000400007c24 */ /* 0x000fe4000f8e02ff */
[----:B------:R-:W-:Y:S02]  /*148d0*/  IMAD R5, R21, R5, R6 ;  /* 0x0000000515057224 */ /* 0x000fe400078e0206 */
[----:B------:R-:W-:Y:S01]  /*148e0*/  IMAD R9, R7, UR5, R0 ;  /* 0x0000000507097c24 */ /* 0x000fe2000f8e0200 */
[----:B------:R-:W-:Y:S02]  /*148f0*/  ULDC.64 UR4, c[0x0][0xad8] ;  /* 0x0002b60000047ab9 */ /* 0x000fe40000000a00 */
[----:B------:R-:W-:Y:S01]  /*14900*/  SHF.R.S32.HI R0, RZ, 0x1f, R5 ;  /* 0x0000001fff007819 */ /* 0x000fe20000011405 */
[----:B------:R-:W-:-:S04]  /*14910*/  IMAD.IADD R3, R3, 0x1, R9 ;  /* 0x0000000103037824 */ /* 0x000fc800078e0209 */
        /* <DEDUP_REMOVED lines=9> */
[----:B------:R-:W-:Y:S06]  /*149b0*/  BRA.DIV UR4, `(.L_x_677) ;  /* 0x0000008e04ec7947 */ /* 0x000fec000b800000 */
[----:B------:R0:W2:Y:S04]  /*149c0*/  SHFL.IDX PT, R3, R2, RZ, 0x181f ;  /* 0x00181fff02037589 */ /* 0x0000a800000e0000 */
[----:B------:R0:W4:Y:S02]  /*149d0*/  SHFL.IDX PT, R14, R0, RZ, 0x181f ;  /* 0x00181fff000e7589 */ /* 0x00012400000e0000 */
.L_x_901:
[----:B------:R-:W-:Y:S01]  /*149e0*/  IMAD R21, R20, R21, RZ ;  /* 0x0000001514157224 */ /* 0x000fe200078e02ff */
[----:B------:R-:W-:Y:S04]  /*149f0*/  BSSY B1, `(.L_x_678) ;  /* 0x000000c000017945 */ /* 0x000fe80003800000 */
[----:B------:R-:W-:-:S13]  /*14a00*/  ISETP.GE.AND P0, PT, R5, R21, PT ;  /* 0x000000150500720c */ /* 0x000fda0003f06270 */
[----:B------:R-:W-:Y:S05]  /*14a10*/  @P0 BRA `(.L_x_679) ;  /* 0x0000000000240947 */ /* 0x000fea0003800000 */
[----:B------:R-:W-:Y:S02]  /*14a20*/  ULDC UR4, c[0x0][0xac8] ;  /* 0x0002b20000047ab9 */ /* 0x000fe40000000800 */
[----:B------:R-:W-:Y:S02]  /*14a30*/  ISETP.GE.AND P2, PT, R16, UR4, PT ;  /* 0x0000000410007c0c */ /* 0x000fe4000bf46270 */
[----:B------:R-:W-:-:S11]  /*14a40*/  ISETP.GE.AND P3, PT, R23, UR4, PT ;  /* 0x0000000417007c0c */ /* 0x000fd6000bf66270 */
[CC--:B----4-:R-:W-:Y:S02]  /*14a50*/  @!P2 LEA R6, P0, R16.reuse, R14.reuse, 0x1 ;  /* 0x0000000e1006a211 */ /* 0x0d0fe400078008ff */
[C---:B------:R-:W-:Y:S02]  /*14a60*/  @!P3 LEA R14, P1, R23.reuse, R14, 0x1 ;  /* 0x0000000e170eb211 */ /* 0x040fe400078208ff */
[-C--:B--2---:R-:W-:Y:S02]  /*14a70*/  @!P2 LEA.HI.X R7, R16, R3.reuse, R17, 0x1, P0 ;  /* 0x000000031007a211 */ /* 0x084fe400000f0c11 */
[----:B------:R-:W-:-:S03]  /*14a80*/  @!P3 LEA.HI.X R15, R23, R3, R22, 0x1, P1 ;  /* 0x00000003170fb211 */ /* 0x000fc600008f0c16 */
[----:B------:R2:W-:Y:S04]  /*14a90*/  @!P2 ST.E.128 desc[UR42][R6.64], RZ ;  /* 0x000000ff0600a985 */ /* 0x0005e8000c101d2a */
[----:B------:R2:W-:Y:S02]  /*14aa0*/  @!P3 ST.E.128 desc[UR42][R14.64], RZ ;  /* 0x000000ff0e00b985 */ /* 0x0005e4000c101d2a */
.L_x_679:
[----:B------:R-:W-:Y:S05]  /*14ab0*/  BSYNC B1 ;  /* 0x0000000000017941 */ /* 0x000fea0003800000 */
.L_x_678:
[----:B------:R-:W-:-:S03]  /*14ac0*/  UMOV UR4, 0xffffffff ;  /* 0xffffffff00047882 */ /* 0x000fc60000000000 */
[----:B------:R-:W-:Y:S05]  /*14ad0*/  BRA.DIV UR4, `(.L_x_680) ;  /* 0x0000008e04d87947 */ /* 0x000fea000b800000 */
[----:B--2---:R2:W0:Y:S04]  /*14ae0*/  SHFL.IDX PT, R3, R2, 0x1, 0x181f ;  /* 0x00381f0002037f89 */ /* 0x00442800000e0000 */
[----:B----4-:R2:W4:Y:S02]  /*14af0*/  SHFL.IDX PT, R14, R0, 0x1, 0x181f ;  /* 0x00381f00000e7f89 */ /* 0x01052400000e0000 */
.L_x_905:
[----:B------:R-:W-:Y:S01]  /*14b00*/  VIADD R4, R5, 0x20 ;  /* 0x0000002005047836 */ /* 0x000fe20000000000 */
        /* <DEDUP_REMOVED lines=8> */
[-C--:B0-----:R-:W-:Y:S02]  /*14b90*/  @!P2 LEA.HI.X R7, R16, R3.reuse, R17, 0x1, P0 ;  /* 0x000000031007a211 */ /* 0x081fe400000f0c11 */
[----:B------:R-:W-:-:S03]  /*14ba0*/  @!P3 LEA.HI.X R15, R23, R3, R22, 0x1, P1 ;  /* 0x00000003170fb211 */ /* 0x000fc600008f0c16 */
[----:B------:R0:W-:Y:S04]  /*14bb0*/  @!P2 ST.E.128 desc[UR42][R6.64], RZ ;  /* 0x000000ff0600a985 */ /* 0x0001e8000c101d2a */
[----:B------:R0:W-:Y:S02]  /*14bc0*/  @!P3 ST.E.128 desc[UR42][R14.64], RZ ;  /* 0x000000ff0e00b985 */ /* 0x0001e4000c101d2a */
.L_x_682:
[----:B------:R-:W-:Y:S05]  /*14bd0*/  BSYNC B1 ;  /* 0x0000000000017941 */ /* 0x000fea0003800000 */
.L_x_681:
[----:B------:R-:W-:-:S03]  /*14be0*/  UMOV UR4, 0xffffffff ;  /* 0xffffffff00047882 */ /* 0x000fc60000000000 */
[----:B------:R-:W-:Y:S05]  /*14bf0*/  BRA.DIV UR4, `(.L_x_683) ;  /* 0x0000008e04d87947 */ /* 0x000fea000b800000 */
[----:B0-----:R0:W0:Y:S04]  /*14c00*/  SHFL.IDX PT, R3, R2, 0x2, 0x181f ;  /* 0x00581f0002037f89 */ /* 0x00102800000e0000 */
[----:B----4-:R4:W0:Y:S02]  /*14c10*/  SHFL.IDX PT, R14, R0, 0x2, 0x181f ;  /* 0x00581f00000e7f89 */ /* 0x01082400000e0000 */
.L_x_909:
[----:B------:R-:W-:Y:S01]  /*14c20*/  VIADD R4, R5, 0x40 ;  /* 0x0000004005047836 */ /* 0x000fe20000000000 */
[----:B------:R-:W-:Y:S04]  /*14c30*/  BSSY B1, `(.L_x_684) ;  /* 0x000000c000017945 */ /* 0x000fe80003800000 */
[----:B------:R-:W-:-:S13]  /*14c40*/  ISETP.GE.AND P0, PT, R4, R21, PT ;  /* 0x000000150400720c */ /* 0x000fda0003f06270 */
[----:B------:R-:W-:Y:S05]  /*14c50*/  @P0 BRA `(.L_x_685) ;  /* 0x0000000000240947 */ /* 0x000fea0003800000 */
[----:B------:R-:W-:Y:S02]  /*14c60*/  ULDC UR4, c[0x0][0xac8] ;  /* 0x0002b20000047ab9 */ /* 0x000fe40000000800 */
[----:B------:R-:W-:Y:S02]  /*14c70*/  ISETP.GE.AND P2, PT, R16, UR4, PT ;  /* 0x0000000410007c0c */ /* 0x000fe4000bf46270 */
[----:B------:R-:W-:-:S11]  /*14c80*/  ISETP.GE.AND P3, PT, R23, UR4, PT ;  /* 0x0000000417007c0c */ /* 0x000fd6000bf66270 */
[CC--:B0-----:R-:W-:Y:S02]  /*14c90*/  @!P2 LEA R6, P0, R16.reuse, R14.reuse, 0x1 ;  /* 0x0000000e1006a211 */ /* 0x0c1fe400078008ff */
[C---:B------:R-:W-:Y:S02]  /*14ca0*/  @!P3 LEA R14, P1, R23.reuse, R14, 0x1 ;  /* 0x0000000e170eb211 */ /* 0x040fe400078208ff */
[-C--:B------:R-:W-:Y:S02]  /*14cb0*/  @!P2 LEA.HI.X R7, R16, R3.reuse, R17, 0x1, P0 ;  /* 0x000000031007a211 */ /* 0x080fe400000f0c11 */
[----:B------:R-:W-:-:S03]  /*14cc0*/  @!P3 LEA.HI.X R15, R23, R3, R22, 0x1, P1 ;  /* 0x00000003170fb211 */ /* 0x000fc600008f0c16 */
[----:B------:R0:W-:Y:S04]  /*14cd0*/  @!P2 ST.E.128 desc[UR42][R6.64], RZ ;  /* 0x000000ff0600a985 */ /* 0x0001e8000c101d2a */
[----:B------:R0:W-:Y:S02]  /*14ce0*/  @!P3 ST.E.128 desc[UR42][R14.64], RZ ;  /* 0x000000ff0e00b985 */ /* 0x0001e4000c101d2a */
.L_x_685:
[----:B------:R-:W-:Y:S05]  /*14cf0*/  BSYNC B1 ;  /* 0x0000000000017941 */ /* 0x000fea0003800000 */
.L_x_684:
[----:B------:R-:W-:-:S03]  /*14d00*/  UMOV UR4, 0xffffffff ;  /* 0xffffffff00047882 */ /* 0x000fc60000000000 */
[----:B------:R-:W-:Y:S05]  /*14d10*/  BRA.DIV UR4, `(.L_x_686) ;  /* 0x0000008e04d87947 */ /* 0x000fea000b800000 */
[----:B0-----:R0:W0:Y:S04]  /*14d20*/  SHFL.IDX PT, R3, R2, 0x3, 0x181f ;  /* 0x00781f0002037f89 */ /* 0x00102800000e0000 */
[----:B------:R0:W0:Y:S02]  /*14d30*/  SHFL.IDX PT, R14, R0, 0x3, 0x181f ;  /* 0x00781f00000e7f89 */ /* 0x00002400000e0000 */
.L_x_913:
[----:B0-2-4-:R-:W-:-:S05]  /*14d40*/  VIADD R0, R5, 0x60 ;  /* 0x0000006005007836 */ /* 0x015fca0000000000 */
[----:B------:R-:W-:-:S13]  /*14d50*/  ISETP.GE.AND P0, PT, R0, R21, PT ;  /* 0x000000150000720c */ /* 0x000fda0003f06270 */
[----:B------:R-:W-:Y:S05]  /*14d60*/  @P0 BRA `(.L_x_669) ;  /* 0x0000000000240947 */ /* 0x000fea0003800000 */
[----:B------:R-:W-:Y:S02]  /*14d70*/  ULDC UR4, c[0x0][0xac8] ;  /* 0x0002b20000047ab9 */ /* 0x000fe40000000800 */
[----:B------:R-:W-:Y:S02]  /*14d80*/  ISETP.GE.AND P2, PT, R16, UR4, PT ;  /* 0x0000000410007c0c */ /* 0x000fe4000bf46270 */
[----:B------:R-:W-:-:S11]  /*14d90*/  ISETP.GE.AND P3, PT, R23, UR4, PT ;  /* 0x0000000417007c0c */ /* 0x000fd6000bf66270 */
[CC--:B------:R-:W-:Y:S02]  /*14da0*/  @!P2 LEA R4, P0, R16.reuse, R14.reuse, 0x1 ;  /* 0x0000000e1004a211 */ /* 0x0c0fe400078008ff */
[C---:B------:R-:W-:Y:S02]  /*14db0*/  @!P3 LEA R14, P1, R23.reuse, R14, 0x1 ;  /* 0x0000000e170eb211 */ /* 0x040fe400078208ff */
[-C--:B------:R-:W-:Y:S02]  /*14dc0*/  @!P2 LEA.HI.X R5, R16, R3.reuse, R17, 0x1, P0 ;  /* 0x000000031005a211 */ /* 0x080fe400000f0c11 */
[----:B------:R-:W-:-:S03]  /*14dd0*/  @!P3 LEA.HI.X R15, R23, R3, R22, 0x1, P1 ;  /* 0x00000003170fb211 */ /* 0x000fc600008f0c16 */
[----:B------:R2:W-:Y:S04]  /*14de0*/  @!P2 ST.E.128 desc[UR42][R4.64], RZ ;  /* 0x000000ff0400a985 */ /* 0x0005e8000c101d2a */
[----:B------:R2:W-:Y:S02]  /*14df0*/  @!P3 ST.E.128 desc[UR42][R14.64], RZ ;  /* 0x000000ff0e00b985 */ /* 0x0005e4000c101d2a */
.L_x_669:
[----:B------:R-:W-:Y:S05]  /*14e00*/  BSYNC B0 ;  /* 0x0000000000007941 */ /* 0x000fea0003800000 */
.L_x_655:
[----:B------:R-:W-:Y:S02]  /*14e10*/  ULDC UR4, c[0x0][0xc3c] ;  /* 0x00030f0000047ab9 */ /* 0x000fe40000000800 */
[----:B---3--:R-:W-:-:S13]  /*14e20*/  ISETP.GE.AND P0, PT, R31, UR4, PT ;  /* 0x000000041f007c0c */ /* 0x008fda000bf06270 */
[----:B------:R-:W-:Y:S05]  /*14e30*/  @!P0 BRA `(.L_x_687) ;  /* 0xfffffec400088947 */ /* 0x000fea000383ffff */
[----:B------:R-:W-:Y:S05]  /*14e40*/  BRA `(.L_x_478) ;  /* 0x0000006c00d07947 */ /* 0x000fea0003800000 */
.L_x_476:
[----:B------:R-:W-:-:S08]  /*14e50*/  NOP ;  /* 0x0000000000007918 */ /* 0x000fd00000000000 */
[----:B------:R-:W0:-:S00]  /*14e60*/  USETMAXREG.DEALLOC.CTAPOOL 0x28 ;  /* 0x00000028000079c8 */ /* 0x000e0000080e0500 */
[----:B0-----:R-:W2:Y:S01]  /*14e70*/  LDL.LU R3, [R1] ;  /* 0x0000000001037983 */ /* 0x001ea20000300800 */
[----:B------:R-:W-:Y:S01]  /*14e80*/  LOP3.LUT R2, R2, 0x3, RZ, 0xc0, !PT ;  /* 0x0000000302027812 */ /* 0x000fe200078ec0ff */
[----:B------:R-:W-:-:S05]  /*14e90*/  IMAD.MOV.U32 R6, RZ, RZ, RZ ;  /* 0x000000ffff067224 */ /* 0x000fca00078e00ff */
[----:B------:R-:W0:Y:S02]  /*14ea0*/  SHFL.IDX PT, R2, R2, RZ, 0x1f ;  /* 0x00001fff02027589 */ /* 0x000e2400000e0000 */
[----:B0-----:R-:W-:Y:S02]  /*14eb0*/  ISETP.NE.AND P0, PT, R2, RZ, PT ;  /* 0x000000ff0200720c */ /* 0x001fe40003f05270 */
[----:B--2---:R-:W-:-:S11]  /*14ec0*/  LOP3.LUT R3, R3, 0xfffffff7, RZ, 0xc0, !PT ;  /* 0xfffffff703037812 */ /* 0x004fd600078ec0ff */
[----:B------:R-:W-:-:S05]  /*14ed0*/  @P0 LOP3.LUT R3, R3, 0x8, RZ, 0xfc, !PT ;  /* 0x0000000803030812 */ /* 0x000fca00078efcff */
[----:B------:R0:W-:Y:S01]  /*14ee0*/  STL [R1], R3 ;  /* 0x0000000301007387 */ /* 0x0001e20000100800 */
[----:B------:R-:W-:Y:S05]  /*14ef0*/  @!P0 BRA `(.L_x_688) ;  /* 0x00000000001c8947 */ /* 0x000fea0003800000 */
[----:B------:R-:W1:Y:S08]  /*14f00*/  S2UR UR5, SR_CgaCtaId ;  /* 0x00000000000579c3 */ /* 0x000e700000008800 */
[----:B------:R-:W-:Y:S06]  /*14f10*/  BAR.SYNC.DEFER_BLOCKING 0x5, 0x180 ;  /* 0x0146000000007b1d */ /* 0x000fec0000010000 */
[----:B------:R-:W-:-:S02]  /*14f20*/  UMOV UR4, 0x400 ;  /* 0x0000040000047882 */ /* 0x000fc40000000000 */
[----:B-1----:R-:W-:-:S09]  /*14f30*/  ULEA UR4, UR5, UR4, 0x18 ;  /* 0x0000000405047291 */ /* 0x002fd2000f8ec03f */
[----:B------:R-:W1:Y:S01]  /*14f40*/  LDS.128 R16, [UR4+0x288d0] ;  /* 0x0288d004ff107984 */ /* 0x000e620008000c00 */
[----:B------:R-:W-:Y:S06]  /*14f50*/  BAR.ARV 0x4, 0x180 ;  /* 0x0106000000007b1d */ /* 0x000fec0000002000 */
[----:B------:R-:W-:Y:S05]  /*14f60*/  BRA `(.L_x_689) ;  /* 0x0000000800947947 */ /* 0x000fea0003800000 */
.L_x_688:
[----:B------:R-:W-:Y:S01]  /*14f70*/  LOP3.LUT R7, R0, 0x1f, RZ, 0xc0, !PT ;  /* 0x0000001f00077812 */ /* 0x000fe200078ec0ff */
[----:B------:R-:W-:Y:S01]  /*14f80*/  ULDC UR4, c[0x0][0xc3c] ;  /* 0x00030f0000047ab9 */ /* 0x000fe20000000800 */
[----:B------:R-:W-:Y:S01]  /*14f90*/  IMAD.MOV.U32 R9, RZ, RZ, RZ ;  /* 0x000000ffff097224 */ /* 0x000fe200078e00ff */
[----:B------:R-:W1:Y:S01]  /*14fa0*/  S2UR UR6, SR_CTAID.X ;  /* 0x00000000000679c3 */ /* 0x000e620000002500 */
[----:B------:R-:W-:Y:S01]  /*14fb0*/  ISETP.NE.AND P0, PT, R7, 0x1f, PT ;  /* 0x0000001f0700780c */ /* 0x000fe20003f05270 */
[----:B------:R-:W-:-:S03]  /*14fc0*/  ULDC UR5, c[0x0][0xc38] ;  /* 0x00030e0000057ab9 */ /* 0x000fc60000000800 */
[----:B------:R-:W-:-:S13]  /*14fd0*/  ISETP.GE.OR P1, PT, R7, UR4, !P0 ;  /* 0x0000000407007c0c */ /* 0x000fda000c726670 */
[----:B------:R-:W2:Y:S08]  /*14fe0*/  @!P1 LDC.64 R4, c[0x0][0xc80] ;  /* 0x00032000ff049b82 */ /* 0x000eb00000000a00 */
[----:B0-----:R-:W0:Y:S01]  /*14ff0*/  @!P1 LDC.64 R2, c[0x0][0xc78] ;  /* 0x00031e00ff029b82 */ /* 0x001e220000000a00 */
[----:B--2---:R-:W-:-:S05]  /*15000*/  @!P1 IMAD.WIDE.U32 R4, R7, 0x4, R4 ;  /* 0x0000000407049825 */ /* 0x004fca00078e0004 */
[----:B------:R-:W2:Y:S01]  /*15010*/  @!P1 LDG.E R6, desc[UR42][R4.64] ;  /* 0x0000002a04069981 */ /* 0x000ea2000c1e1900 */
[----:B0-----:R-:W-:-:S05]  /*15020*/  @!P1 IMAD.WIDE.U32 R2, R7, 0x4, R2 ;  /* 0x0000000407029825 */ /* 0x001fca00078e0002 */
[----:B------:R-:W2:Y:S01]  /*15030*/  @!P1 LDG.E R9, desc[UR42][R2.64] ;  /* 0x0000002a02099981 */ /* 0x000ea2000c1e1900 */
[C---:B------:R-:W-:Y:S02]  /*15040*/  ISETP.NE.AND P1, PT, R7.reuse, RZ, PT ;  /* 0x000000ff0700720c */ /* 0x040fe40003f25270 */
[C---:B------:R-:W-:Y:S02]  /*15050*/  ISETP.GE.U32.AND P2, PT, R7.reuse, 0x2, PT ;  /* 0x000000020700780c */ /* 0x040fe40003f46070 */
[C---:B------:R-:W-:Y:S02]  /*15060*/  ISETP.GE.U32.AND P3, PT, R7.reuse, 0x4, PT ;  /* 0x000000040700780c */ /* 0x040fe40003f66070 */
[C---:B------:R-:W-:Y:S02]  /*15070*/  ISETP.GE.U32.AND P4, PT, R7.reuse, 0x8, PT ;  /* 0x000000080700780c */ /* 0x040fe40003f86070 */
[----:B------:R-:W-:Y:S01]  /*15080*/  ISETP.GE.U32.AND P5, PT, R7, 0x10, PT ;  /* 0x000000100700780c */ /* 0x000fe20003fa6070 */
[----:B------:R-:W-:Y:S01]  /*15090*/  UMOV UR4, URZ ;  /* 0x0000003f00047c82 */ /* 0x000fe20008000000 */
        /* <DEDUP_REMOVED lines=24> */
.L_x_692:
[----:B------:R-:W0:Y:S01]  /*15220*/  LDC R2, c[0x0][0xc3c] ;  /* 0x00030f00ff027b82 */ /* 0x000e220000000800 */
[----:B------:R-:W-:Y:S01]  /*15230*/  UIADD3 UR4, UR4, 0x1f, URZ ;  /* 0x0000001f04047890 */ /* 0x000fe2000fffe03f */
[----:B------:R-:W-:Y:S02]  /*15240*/  ULDC UR7, c[0x0][0xc3c] ;  /* 0x00030f0000077ab9 */ /* 0x000fe40000000800 */
[----:B------:R-:W-:-:S03]  /*15250*/  IMAD.U32 R19, RZ, RZ, UR7 ;  /* 0x00000007ff137e24 */ /* 0x000fc6000f8e00ff */
[----:B0-----:R-:W-:-:S13]  /*15260*/  ISETP.LE.AND P6, PT, R2, UR4, PT ;  /* 0x0000000402007c0c */ /* 0x001fda000bfc3270 */
[----:B------:R-:W-:Y:S05]  /*15270*/  @P6 BRA `(.L_x_691) ;  /* 0x0000000400ac6947 */ /* 0x000fea0003800000 */
[----:B------:R-:W-:Y:S02]  /*15280*/  VIADD R9, R7, UR4 ;  /* 0x0000000407097c36 */ /* 0x000fe40008000000 */
[----:B------:R-:W-:-:S03]  /*15290*/  IMAD.MOV.U32 R6, RZ, RZ, RZ ;  /* 0x000000ffff067224 */ /* 0x000fc600078e00ff */
[----:B------:R-:W-:-:S13]  /*152a0*/  ISETP.GE.OR P6, PT, R9, R2, !P0 ;  /* 0x000000020900720c */ /* 0x000fda00047c6670 */
        /* <DEDUP_REMOVED lines=24> */
[----:B0-----:R-:W-:-:S04]  /*15430*/  IMAD R3, R2, UR5, RZ ;  /* 0x0000000502037c24 */ /* 0x001fc8000f8e02ff */
[----:B------:R-:W-:-:S05]  /*15440*/  IMAD.IADD R8, R3, 0x1, R8 ;  /* 0x0000000103087824 */ /* 0x000fca00078e0208 */
[----:B------:R-:W-:-:S13]  /*15450*/  ISETP.GT.AND P6, PT, R8, UR6, PT ;  /* 0x0000000608007c0c */ /* 0x000fda000bfc4270 */
[----:B------:R-:W-:Y:S05]  /*15460*/  @!P6 BRA `(.L_x_692) ;  /* 0xfffffffc006ce947 */ /* 0x000fea000383ffff */
.L_x_690:
[----:B------:R-:W-:Y:S01]  /*15470*/  IADD3 R11, -R3, R8, RZ ;  /* 0x00000008030b7210 */ /* 0x000fe20007ffe1ff */
[----:B------:R-:W-:-:S04]  /*15480*/  IMAD.MOV.U32 R16, RZ, RZ, RZ ;  /* 0x000000ffff107224 */ /* 0x000fc800078e00ff */
        /* <DEDUP_REMOVED lines=16> */
.L_x_693:
[----:B-1----:R-:W-:Y:S01]  /*15590*/  IMAD R16, R16, UR5, R11 ;  /* 0x0000000510107c24 */ /* 0x002fe2000f8e020b */
[----:B0-----:R-:W-:Y:S01]  /*155a0*/  IABS R5, R9 ;  /* 0x0000000900057213 */ /* 0x001fe20000000000 */
[----:B------:R-:W-:Y:S01]  /*155b0*/  IMAD.MOV.U32 R11, RZ, RZ, R12 ;  /* 0x000000ffff0b7224 */ /* 0x000fe200078e000c */
[----:B------:R-:W-:Y:S01]  /*155c0*/  IABS R12, R6 ;  /* 0x00000006000c7213 */ /* 0x000fe20000000000 */
[----:B------:R-:W-:Y:S01]  /*155d0*/  IMAD.MOV.U32 R2, RZ, RZ, RZ ;  /* 0x000000ffff027224 */ /* 0x000fe200078e00ff */
[----:B------:R-:W-:Y:S01]  /*155e0*/  IADD3 R17, -R16, UR6, RZ ;  /* 0x0000000610117c10 */ /* 0x000fe2000fffe1ff */
[----:B------:R-:W-:Y:S01]  /*155f0*/  IMAD R11, R11, R4, RZ ;  /* 0x000000040b0b7224 */ /* 0x000fe200078e02ff */
[----:B------:R-:W0:Y:S01]  /*15600*/  I2F.RP R8, R5 ;  /* 0x0000000500087306 */ /* 0x000e220000209400 */
[----:B------:R-:W-:Y:S01]  /*15610*/  IMAD.MOV R12, RZ, RZ, -R12 ;  /* 0x000000ffff0c7224 */ /* 0x000fe200078e0a0c */
[----:B------:R-:W-:Y:S01]  /*15620*/  IABS R10, R17 ;  /* 0x00000011000a7213 */ /* 0x000fe20000000000 */
[----:B------:R-:W-:Y:S01]  /*15630*/  IMAD.HI.U32 R2, R3, R11, R2 ;  /* 0x0000000b03027227 */ /* 0x000fe200078e0002 */
[----:B------:R-:W-:-:S03]  /*15640*/  IADD3 R19, R19, UR4, RZ ;  /* 0x0000000413137c10 */ /* 0x000fc6000fffe0ff */
[----:B------:R-:W-:Y:S02]  /*15650*/  IMAD.MOV.U32 R3, RZ, RZ, R10 ;  /* 0x000000ffff037224 */ /* 0x000fe400078e000a */
[----:B------:R-:W-:Y:S02]  /*15660*/  IMAD.MOV.U32 R10, RZ, RZ, R12 ;  /* 0x000000ffff0a7224 */ /* 0x000fe400078e000c */
[----:B------:R-:W-:-:S04]  /*15670*/  IMAD.HI.U32 R2, R2, R3, RZ ;  /* 0x0000000302027227 */ /* 0x000fc800078e00ff */
[----:B------:R-:W-:Y:S01]  /*15680*/  IMAD R3, R2, R10, R3 ;  /* 0x0000000a02037224 */ /* 0x000fe200078e0203 */
[----:B0-----:R-:W0:Y:S04]  /*15690*/  MUFU.RCP R8, R8 ;  /* 0x0000000800087308 */ /* 0x001e280000001000 */
[----:B------:R-:W-:-:S13]  /*156a0*/  ISETP.GT.U32.AND P1, PT, R4, R3, PT ;  /* 0x000000030400720c */ /* 0x000fda0003f24070 */
[----:B------:R-:W-:Y:S02]  /*156b0*/  @!P1 IMAD.IADD R3, R3, 0x1, -R4 ;  /* 0x0000000103039824 */ /* 0x000fe400078e0a04 */
[----:B0-----:R-:W-:Y:S02]  /*156c0*/  VIADD R10, R8, 0xffffffe ;  /* 0x0ffffffe080a7836 */ /* 0x001fe40000000000 */
[----:B------:R-:W-:Y:S01]  /*156d0*/  @!P1 VIADD R2, R2, 0x1 ;  /* 0x0000000102029836 */ /* 0x000fe20000000000 */
[----:B------:R-:W-:Y:S02]  /*156e0*/  ISETP.GE.U32.AND P0, PT, R3, R4, PT ;  /* 0x000000040300720c */ /* 0x000fe40003f06070 */
[----:B------:R-:W-:Y:S01]  /*156f0*/  LOP3.LUT R4, R17, R6, RZ, 0x3c, !PT ;  /* 0x0000000611047212 */ /* 0x000fe200078e3cff */
[----:B------:R0:W1:Y:S01]  /*15700*/  F2I.FTZ.U32.TRUNC.NTZ R3, R10 ;  /* 0x0000000a00037305 */ /* 0x000062000021f000 */
[----:B------:R-:W-:Y:S02]  /*15710*/  ISETP.NE.AND P1, PT, R6, RZ, PT ;  /* 0x000000ff0600720c */ /* 0x000fe40003f25270 */
[----:B------:R-:W-:-:S02]  /*15720*/  ISETP.GE.AND P2, PT, R4, RZ, PT ;  /* 0x000000ff0400720c */ /* 0x000fc40003f46270 */
[----:B0-----:R-:W-:-:S05]  /*15730*/  IABS R10, R9 ;  /* 0x00000009000a7213 */ /* 0x001fca0000000000 */
[----:B------:R-:W-:Y:S02]  /*15740*/  @P0 VIADD R2, R2, 0x1 ;  /* 0x0000000102020836 */ /* 0x000fe40000000000 */
[----:B------:R-:W-:-:S03]  /*15750*/  IMAD.MOV R10, RZ, RZ, -R10 ;  /* 0x000000ffff0a7224 */ /* 0x000fc600078e0a0a */
[----:B------:R-:W-:Y:S01]  /*15760*/  MOV R8, R2 ;  /* 0x0000000200087202 */ /* 0x000fe20000000f00 */
[----:B-1----:R-:W-:-:S04]  /*15770*/  IMAD.MOV R2, RZ, RZ, -R3 ;  /* 0x000000ffff027224 */ /* 0x002fc800078e0a03 */
        /* <DEDUP_REMOVED lines=27> */
.L_x_691:
[----:B------:R-:W-:Y:S02]  /*15930*/  IMAD.MOV.U32 R17, RZ, RZ, RZ ;  /* 0x000000ffff117224 */ /* 0x000fe400078e00ff */
[----:B------:R-:W-:Y:S02]  /*15940*/  IMAD.U32 R16, RZ, RZ, UR6 ;  /* 0x00000006ff107e24 */ /* 0x000fe4000f8e00ff */
[----:B------:R-:W-:-:S07]  /*15950*/  IMAD.MOV.U32 R18, RZ, RZ, RZ ;  /* 0x000000ffff127224 */ /* 0x000fce00078e00ff */
.L_x_694:
[----:B------:R-:W-:-:S13]  /*15960*/  ISETP.NE.AND P0, PT, R7, RZ, PT ;  /* 0x000000ff0700720c */ /* 0x000fda0003f05270 */
[----:B------:R-:W0:Y:S01]  /*15970*/  @!P0 S2R R3, SR_CgaCtaId ;  /* 0x0000000000038919 */ /* 0x000e220000008800 */
[----:B------:R-:W-:-:S04]  /*15980*/  @!P0 MOV R2, 0x400 ;  /* 0x0000040000028802 */ /* 0x000fc80000000f00 */
[----:B0-----:R-:W-:-:S05]  /*15990*/  @!P0 LEA R2, R3, R2, 0x18 ;  /* 0x0000000203028211 */ /* 0x001fca00078ec0ff */
[----:B------:R0:W-:Y:S01]  /*159a0*/  @!P0 STS.128 [R2+0x288d0], R16 ;  /* 0x0288d01002008388 */ /* 0x0001e20000000c00 */
[----:B------:R-:W-:Y:S06]  /*159b0*/  BAR.ARV 0x5, 0x180 ;  /* 0x0146000000007b1d */ /* 0x000fec0000002000 */
.L_x_689:
[----:B------:R2:W-:Y:S01]  /*159c0*/  STL [R1+0x24], RZ ;  /* 0x000024ff01007387 */ /* 0x0005e20000100800 */
[----:B------:R-:W-:Y:S01]  /*159d0*/  ULDC UR4, c[0x0][0xc3c] ;  /* 0x00030f0000047ab9 */ /* 0x000fe20000000800 */
[----:B------:R-:W-:Y:S01]  /*159e0*/  IMAD.MOV.U32 R28, RZ, RZ, 0x1 ;  /* 0x00000001ff1c7424 */ /* 0x000fe200078e00ff */
[----:B-1----:R-:W-:Y:S01]  /*159f0*/  ISETP.GE.AND P0, PT, R19, UR4, PT ;  /* 0x0000000413007c0c */ /* 0x002fe2000bf06270 */
[----:B------:R-:W-:-:S12]  /*15a00*/  IMAD.MOV.U32 R25, RZ, RZ, RZ ;  /* 0x000000ffff197224 */ /* 0x000fd800078e00ff */
[----:B--2---:R-:W-:Y:S05]  /*15a10*/  @P0 BRA `(.L_x_695) ;  /* 0x0000006000000947 */ /* 0x004fea0003800000 */
[----:B------:R-:W1:Y:S01]  /*15a20*/  S2UR UR5, SR_CgaCtaId ;  /* 0x00000000000579c3 */ /* 0x000e620000008800 */
[C---:B------:R-:W-:Y:S01]  /*15a30*/  IMAD.SHL.U32 R31, R0.reuse, 0x8, RZ ;  /* 0x00000008001f7824 */ /* 0x040fe200078e00ff */
[----:B0-----:R-:W-:Y:S01]  /*15a40*/  LOP3.LUT R2, R0, 0x7f, RZ, 0xc0, !PT ;  /* 0x0000007f00027812 */ /* 0x001fe200078ec0ff */
[----:B------:R-:W-:Y:S01]  /*15a50*/  UMOV UR4, 0x400 ;  /* 0x0000040000047882 */ /* 0x000fe20000000000 */
[----:B------:R0:W-:Y:S01]  /*15a60*/  STL [R1+0x24], RZ ;  /* 0x000024ff01007387 */ /* 0x0001e20000100800 */
[----:B------:R-:W-:Y:S01]  /*15a70*/  BSSY B8, `(.L_x_695) ;  /* 0x00005fa000087945 */ /* 0x000fe20003800000 */
[C---:B------:R-:W-:Y:S01]  /*15a80*/  LOP3.LUT R3, R31.reuse, 0x1f8, RZ, 0xc0, !PT ;  /* 0x000001f81f037812 */ /* 0x040fe200078ec0ff */
[----:B------:R-:W-:Y:S01]  /*15a90*/  IMAD.SHL.U32 R34, R2, 0x8, RZ ;  /* 0x0000000802227824 */ /* 0x000fe200078e00ff */
[----:B------:R-:W-:Y:S01]  /*15aa0*/  LOP3.LUT R31, R31, 0x38, RZ, 0xc0, !PT ;  /* 0x000000381f1f7812 */ /* 0x000fe200078ec0ff */
[----:B------:R-:W-:Y:S01]  /*15ab0*/  IMAD.MOV.U32 R29, RZ, RZ, 0x1 ;  /* 0x00000001ff1d7424 */ /* 0x000fe200078e00ff */
[----:B------:R-:W-:Y:S01]  /*15ac0*/  LOP3.LUT R3, R3, 0x38, R0, 0x78, !PT ;  /* 0x0000003803037812 */ /* 0x000fe200078e7800 */
[----:B------:R-:W-:Y:S01]  /*15ad0*/  IMAD.MOV.U32 R27, RZ, RZ, RZ ;  /* 0x000000ffff1b7224 */ /* 0x000fe200078e00ff */
[----:B------:R-:W-:Y:S01]  /*15ae0*/  LOP3.LUT R30, R31, 0x40, RZ, 0xfc, !PT ;  /* 0x000000401f1e7812 */ /* 0x000fe200078efcff */
[----:B------:R-:W-:Y:S01]  /*15af0*/  IMAD.MOV.U32 R25, RZ, RZ, RZ ;  /* 0x000000ffff197224 */ /* 0x000fe200078e00ff */
[----:B------:R-:W-:Y:S01]  /*15b00*/  LOP3.LUT R34, R3, 0x200, R34, 0xf8, !PT ;  /* 0x0000020003227812 */ /* 0x000fe200078ef822 */
[----:B------:R-:W-:Y:S01]  /*15b10*/  IMAD.MOV.U32 R28, RZ, RZ, 0x1 ;  /* 0x00000001ff1c7424 */ /* 0x000fe200078e00ff */
[----:B------:R-:W-:Y:S01]  /*15b20*/  ULOP3.LUT UR38, UR36, 0x2, URZ, 0xfc, !UPT ;  /* 0x0000000224267892 */ /* 0x000fe2000f8efc3f */
[----:B------:R-:W-:Y:S01]  /*15b30*/  ULDC.64 UR40, c[0x0][0x198] ;  /* 0x0000660000287ab9 */ /* 0x000fe20000000a00 */
[----:B------:R-:W-:Y:S01]  /*15b40*/  ULDC UR37, c[0x0][0xc] ;  /* 0x0000030000257ab9 */ /* 0x000fe20000000800 */
[----:B-1----:R-:W-:-:S06]  /*15b50*/  ULEA UR4, UR5, UR4, 0x18 ;  /* 0x0000000405047291 */ /* 0x002fcc000f8ec03f */
[----:B------:R-:W-:-:S05]  /*15b60*/  IMAD.U32 R22, RZ, RZ, UR4 ;  /* 0x00000004ff167e24 */ /* 0x000fca000f8e00ff */
[----:B------:R-:W-:-:S05]  /*15b70*/  LEA R0, R34, R22, 0x1 ;  /* 0x0000001622007211 */ /* 0x000fca00078e08ff */
[----:B------:R0:W-:Y:S02]  /*15b80*/  STL [R1+0x8], R0 ;  /* 0x0000080001007387 */ /* 0x0001e40000100800 */
.L_x_796:
[----:B------:R-:W1:Y:S02]  /*15b90*/  LDC.64 R32, c[0x0][0xc88] ;  /* 0x00032200ff207b82 */ /* 0x000e640000000a00 */
[----:B-1----:R-:W-:-:S06]  /*15ba0*/  IMAD.WIDE R32, R19, 0x4, R32 ;  /* 0x0000000413207825 */ /* 0x002fcc00078e0220 */
[----:B0-----:R-:W0:Y:S01]  /*15bb0*/  LDG.E R32, desc[UR42][R32.64] ;  /* 0x0000002a20207981 */ /* 0x001e22000c1e1900 */
[----:B------:R-:W-:Y:S05]  /*15bc0*/  YIELD ;  /* 0x0000000000007946 */ /* 0x000fea0003800000 */
[----:B------:R-:W-:Y:S01]  /*15bd0*/  ULDC.64 UR4, c[0x0][0xa28] ;  /* 0x00028a0000047ab9 */ /* 0x000fe20000000a00 */
[----:B------:R-:W-:Y:S01]  /*15be0*/  IMAD.MOV.U32 R37, RZ, RZ, RZ ;  /* 0x000000ffff257224 */ /* 0x000fe200078e00ff */
[----:B------:R-:W-:Y:S01]  /*15bf0*/  ISETP.NE.U32.AND P0, PT, RZ, UR4, PT ;  /* 0x00000004ff007c0c */ /* 0x000fe2000bf05070 */
[----:B------:R-:W-:Y:S01]  /*15c00*/  IMAD.MOV.U32 R6, RZ, RZ, RZ ;  /* 0x000000ffff067224 */ /* 0x000fe200078e00ff */
[----:B------:R-:W-:Y:S01]  /*15c10*/  ULDC.64 UR8, c[0x0][0xa18] ;  /* 0x0002860000087ab9 */ /* 0x000fe20000000a00 */
[----:B------:R-:W-:Y:S01]  /*15c20*/  ULDC.64 UR6, c[0x0][0xa10] ;  /* 0x0002840000067ab9 */ /* 0x000fe20000000a00 */
[----:B------:R-:W-:-:S02]  /*15c30*/  ISETP.NE.AND.EX P0, PT, RZ, UR5, PT, P0 ;  /* 0x00000005ff007c0c */ /* 0x000fc4000bf05300 */
[----:B0-----:R-:W-:-:S11]  /*15c40*/  SHF.R.S32.HI R0, RZ, 0x1f, R32 ;  /* 0x0000001fff007819 */ /* 0x001fd60000011420 */
        /* <DEDUP_REMOVED lines=8> */
[----:B------:R-:W-:Y:S01]  /*15cd0*/  ISETP.NE.U32.AND P1, PT, RZ, UR8, PT ;  /* 0x00000008ff007c0c */ /* 0x000fe2000bf25070 */
[----:B0-----:R-:W-:Y:S01]  /*15ce0*/  IMAD.MOV.U32 R0, RZ, RZ, RZ ;  /* 0x000000ffff007224 */ /* 0x001fe200078e00ff */
[----:B------:R-:W-:Y:S02]  /*15cf0*/  ISETP.NE.AND.EX P0, PT, RZ, UR5, PT, P0 ;  /* 0x00000005ff007c0c */ /* 0x000fe4000bf05300 */
[----:B------:R-:W-:Y:S02]  /*15d00*/  ISETP.NE.AND.EX P1, PT, RZ, UR9, PT, P1 ;  /* 0x00000009ff007c0c */ /* 0x000fe4000bf25310 */
[----:B------:R-:W-:Y:S02]  /*15d10*/  ISETP.NE.U32.AND P2, PT, RZ, UR6, PT ;  /* 0x00000006ff007c0c */ /* 0x000fe4000bf45070 */
[----:B-1----:R-:W-:-:S02]  /*15d20*/  IADD3 R2, P3, R23, UR4, RZ ;  /* 0x0000000417027c10 */ /* 0x002fc4000ff7e0ff */
[----:B------:R-:W-:Y:S02]  /*15d30*/  ISETP.NE.AND.EX P2, PT, RZ, UR7, PT, P2 ;  /* 0x00000007ff007c0c */ /* 0x000fe4000bf45320 */
[----:B------:R-:W-:Y:S02]  /*15d40*/  IADD3.X R3, R24, UR5, RZ, P3, !PT ;  /* 0x0000000518037c10 */ /* 0x000fe40009ffe4ff */
[----:B------:R-:W-:-:S03]  /*15d50*/  IADD3 R4, P4, R23, UR6, RZ ;  /* 0x0000000617047c10 */ /* 0x000fc6000ff9e0ff */
[----:B--2---:R-:W2:Y:S01]  /*15d60*/  @P0 LDG.E R6, desc[UR42][R2.64] ;  /* 0x0000002a02060981 */ /* 0x004ea2000c1e1900 */
[----:B------:R-:W-:Y:S01]  /*15d70*/  ULDC UR4, c[0x0][0x288] ;  /* 0x0000a20000047ab9 */ /* 0x000fe20000000800 */
[----:B------:R-:W-:Y:S01]  /*15d80*/  IADD3.X R5, R24, UR7, RZ, P4, !PT ;  /* 0x0000000718057c10 */ /* 0x000fe2000a7fe4ff */
[----:B------:R-:W-:Y:S01]  /*15d90*/  IMAD.U32 R8, RZ, RZ, UR4 ;  /* 0x00000004ff087e24 */ /* 0x000fe2000f8e00ff */
[----:B------:R-:W-:-:S03]  /*15da0*/  ULDC.64 UR4, c[0x0][0x418] ;  /* 0x0001060000047ab9 */ /* 0x000fc60000000a00 */
[----:B------:R-:W5:Y:S04]  /*15db0*/  @P2 LDG.E R0, desc[UR42][R4.64] ;  /* 0x0000002a04002981 */ /* 0x000f68000c1e1900 */
[----:B--2---:R0:W-:Y:S02]  /*15dc0*/  STL [R1+0xc], R6 ;  /* 0x00000c0601007387 */ /* 0x0041e40000100800 */
[----:B0-----:R-:W-:-:S04]  /*15dd0*/  @P1 IADD3 R6, P3, R23, UR8, RZ ;  /* 0x0000000817061c10 */ /* 0x001fc8000ff7e0ff */
[----:B------:R-:W-:-:S05]  /*15de0*/  @P1 IADD3.X R7, R24, UR9, RZ, P3, !PT ;  /* 0x0000000918071c10 */ /* 0x000fca0009ffe4ff */
[----:B------:R0:W2:Y:S01]  /*15df0*/  @P1 LDG.E R8, desc[UR42][R6.64] ;  /* 0x0000002a06081981 */ /* 0x0000a2000c1e1900 */
[----:B------:R-:W-:-:S03]  /*15e00*/  UISETP.NE.U32.AND UP0, UPT, UR4, URZ, UPT ;  /* 0x0000003f0400728c */ /* 0x000fc6000bf05070 */
[----:B------:R-:W-:Y:S01]  /*15e10*/  ULDC UR4, c[0x0][0x424] ;  /* 0x0001090000047ab9 */ /* 0x000fe20000000800 */
[----:B------:R-:W-:-:S03]  /*15e20*/  UISETP.NE.AND.EX UP0, UPT, UR5, URZ, UPT, UP0 ;  /* 0x0000003f0500728c */ /* 0x000fc6000bf05300 */
[----:B------:R-:W-:Y:S01]  /*15e30*/  ULDC UR5, c[0x0][0x2f0] ;  /* 0x0000bc0000057ab9 */ /* 0x000fe20000000800 */
[----:B------:R-:W-:-:S04]  /*15e40*/  USEL UR4, UR4, 0x1, UP0 ;  /* 0x0000000104047887 */ /* 0x000fc80008000000 */
[----:B------:R-:W-:-:S03]  /*15e50*/  UIMAD UR4, UR4, UR5, URZ ;  /* 0x00000005040472a4 */ /* 0x000fc6000f8e023f */
[----:B------:R-:W-:Y:S02]  /*15e60*/  ULDC UR5, c[0x0][0x348] ;  /* 0x0000d20000057ab9 */ /* 0x000fe40000000800 */
[----:B0-----:R-:W-:Y:S01]  /*15e70*/  IMAD.U32 R6, RZ, RZ, UR5 ;  /* 0x00000005ff067e24 */ /* 0x001fe2000f8e00ff */
[----:B--2---:R0:W-:Y:S02]  /*15e80*/  STL [R1+0x20], R8 ;  /* 0x0000200801007387 */ /* 0x0041e40000100800 */
[----:B0-----:R-:W-:Y:S01]  /*15e90*/  IMAD.U32 R8, RZ, RZ, UR4 ;  /* 0x00000004ff087e24 */ /* 0x001fe2000f8e00ff */
[----:B------:R-:W-:Y:S06]  /*15ea0*/  @P1 BRA `(.L_x_696) ;  /* 0x0000000000141947 */ /* 0x000fec0003800000 */
[----:B------:R-:W-:Y:S05]  /*15eb0*/  @!P0 BRA `(.L_x_696) ;  /* 0x0000000000108947 */ /* 0x000fea0003800000 */
[----:B------:R-:W2:Y:S04]  /*15ec0*/  LDG.E R10, desc[UR42][R2.64] ;  /* 0x0000002a020a7981 */ /* 0x000ea8000c1e1900 */
[----:B------:R-:W2:Y:S02]  /*15ed0*/  LDG.E R7, desc[UR42][R2.64+0x4] ;  /* 0x0000042a02077981 */ /* 0x000ea4000c1e1900 */
[----:B--2---:R-:W-:-:S05]  /*15ee0*/  IMAD.IADD R2, R7, 0x1, -R10 ;  /* 0x0000000107027824 */ /* 0x004fca00078e0a0a */
[----:B------:R0:W-:Y:S02]  /*15ef0*/  STL [R1+0x20], R2 ;  /* 0x0000200201007387 */ /* 0x0001e40000100800 */
.L_x_696:
[----:B------:R-:W-:Y:S01]  /*15f00*/  ULDC.64 UR4, c[0x0][0xa20] ;  /* 0x0002880000047ab9 */ /* 0x000fe20000000a00 */
[C---:B0-----:R-:W-:Y:S01]  /*15f10*/  LOP3.LUT R2, R18.reuse, 0xff000000, RZ, 0xc0, !PT ;  /* 0xff00000012027812 */ /* 0x041fe200078ec0ff */
[----:B------:R-:W-:Y:S01]  /*15f20*/  IMAD.MOV.U32 R33, RZ, RZ, R32 ;  /* 0x000000ffff217224 */ /* 0x000fe200078e0020 */
[----:B------:R-:W-:Y:S02]  /*15f30*/  ISETP.NE.U32.AND P0, PT, RZ, UR4, PT ;  /* 0x00000004ff007c0c */ /* 0x000fe4000bf05070 */
[----:B------:R-:W-:Y:S02]  /*15f40*/  SHF.R.U32.HI R2, RZ, 0x8, R2 ;  /* 0x00000008ff027819 */ /* 0x000fe40000011602 */
[----:B------:R-:W-:Y:S02]  /*15f50*/  ISETP.NE.AND.EX P0, PT, RZ, UR5, PT, P0 ;  /* 0x00000005ff007c0c */ /* 0x000fe4000bf05300 */
[C---:B------:R-:W-:Y:S02]  /*15f60*/  LOP3.LUT R7, R18.reuse, 0xff0000, RZ, 0xc0, !PT ;  /* 0x00ff000012077812 */ /* 0x040fe400078ec0ff */
[----:B------:R-:W-:-:S02]  /*15f70*/  LOP3.LUT R18, R18, 0xffff, RZ, 0xc0, !PT ;  /* 0x0000ffff12127812 */ /* 0x000fc400078ec0ff */
[----:B------:R-:W-:-:S07]  /*15f80*/  LEA.HI R7, R7, R2, RZ, 0x10 ;  /* 0x0000000207077211 */ /* 0x000fce00078f80ff */
[----:B------:R-:W-:Y:S05]  /*15f90*/  @!P0 BRA `(.L_x_697) ;  /* 0x0000000000108947 */ /* 0x000fea0003800000 */
[----:B------:R-:W-:-:S04]  /*15fa0*/  IADD3 R2, P0, R23, UR4, RZ ;  /* 0x0000000417027c10 */ /* 0x000fc8000ff1e0ff */
[----:B------:R-:W-:-:S05]  /*15fb0*/  IADD3.X R3, R24, UR5, RZ, P0, !PT ;  /* 0x0000000518037c10 */ /* 0x000fca00087fe4ff */
[----:B------:R0:W5:Y:S01]  /*15fc0*/  LDG.E R8, desc[UR42][R2.64] ;  /* 0x0000002a02087981 */ /* 0x000162000c1e1900 */
[----:B------:R-:W-:Y:S05]  /*15fd0*/  BRA `(.L_x_698) ;  /* 0x0000000000247947 */ /* 0x000fea0003800000 */
.L_x_697:
[----:B------:R-:W-:Y:S02]  /*15fe0*/  ULDC.64 UR4, c[0x0][0xa08] ;  /* 0x0002820000047ab9 */ /* 0x000fe40000000a00 */
[----:B------:R-:W-:-:S04]  /*15ff0*/  ISETP.NE.U32.AND P0, PT, RZ, UR4, PT ;  /* 0x00000004ff007c0c */ /* 0x000fc8000bf05070 */
[----:B------:R-:W-:-:S13]  /*16000*/  ISETP.NE.AND.EX P0, PT, RZ, UR5, PT, P0 ;  /* 0x00000005ff007c0c */ /* 0x000fda000bf05300 */
[----:B------:R-:W-:Y:S05]  /*16010*/  @!P0 BRA `(.L_x_698) ;  /* 0x0000000000148947 */ /* 0x000fea0003800000 */
[----:B------:R-:W0:Y:S02]  /*16020*/  LDC.64 R2, c[0x0][0xa08] ;  /* 0x00028200ff027b82 */ /* 0x000e240000000a00 */
[----:B0-----:R-:W-:-:S05]  /*16030*/  IMAD.WIDE R2, R33, 0x4, R2 ;  /* 0x0000000421027825 */ /* 0x001fca00078e0202 */
[----:B------:R-:W2:Y:S04]  /*16040*/  LDG.E R8, desc[UR42][R2.64] ;  /* 0x0000002a02087981 */ /* 0x000ea8000c1e1900 */
[----:B------:R-:W2:Y:S02]  /*16050*/  LDG.E R9, desc[UR42][R2.64+0x4] ;  /* 0x0000042a02097981 */ /* 0x000ea4000c1e1900 */
[----:B--2---:R-:W-:-:S07]  /*16060*/  IMAD.IADD R8, R9, 0x1, -R8 ;  /* 0x0000000109087824 */ /* 0x004fce00078e0a08 */
.L_x_698:
[----:B0-----:R-:W2:Y:S04]  /*16070*/  @P2 LDG.E R3, desc[UR42][R4.64] ;  /* 0x0000002a04032981 */ /* 0x001ea8000c1e1900 */
[----:B------:R0:W2:Y:S01]  /*16080*/  @P2 LDG.E R2, desc[UR42][R4.64+0x4] ;  /* 0x0000042a04022981 */ /* 0x0000a2000c1e1900 */
[----:B-----5:R-:W-:Y:S01]  /*16090*/  IMAD.IADD R8, R8, 0x1, -R37 ;  /* 0x0000000108087824 */ /* 0x020fe200078e0a25 */
[----:B------:R-:W-:Y:S01]  /*160a0*/  BSSY B0, `(.L_x_699) ;  /* 0x0000029000007945 */ /* 0x000fe20003800000 */
[----:B------:R-:W-:Y:S02]  /*160b0*/  LOP3.LUT R36, R7, 0xff, RZ, 0xc0, !PT ;  /* 0x000000ff07247812 */ /* 0x000fe400078ec0ff */
[----:B0-----:R-:W-:Y:S01]  /*160c0*/  SHF.R.U32.HI R5, RZ, 0x10, R7 ;  /* 0x00000010ff057819 */ /* 0x001fe20000011607 */
[----:B--2---:R-:W-:-:S04]  /*160d0*/  @P2 IMAD.IADD R6, R2, 0x1, -R3 ;  /* 0x0000000102062824 */ /* 0x004fc800078e0a03 */
[----:B------:R-:W-:-:S05]  /*160e0*/  IMAD.IADD R35, R8, 0x1, R6 ;  /* 0x0000000108237824 */ /* 0x000fca00078e0206 */
[C---:B------:R-:W-:Y:S02]  /*160f0*/  ISETP.GE.AND P1, PT, R35.reuse, 0x1, PT ;  /* 0x000000012300780c */ /* 0x040fe40003f26270 */
[----:B------:R-:W-:-:S04]  /*16100*/  IADD3 R2, R35, 0x7f, RZ ;  /* 0x0000007f23027810 */ /* 0x000fc80007ffe0ff */
[----:B------:R-:W-:-:S04]  /*16110*/  SHF.R.S32.HI R3, RZ, 0x1f, R2 ;  /* 0x0000001fff037819 */ /* 0x000fc80000011402 */
[----:B------:R-:W-:-:S04]  /*16120*/  LEA.HI R3, R3, R2, RZ, 0x7 ;  /* 0x0000000203037211 */ /* 0x000fc800078f38ff */
[----:B------:R-:W-:Y:S01]  /*16130*/  SHF.R.S32.HI R4, RZ, 0x7, R3 ;  /* 0x00000007ff047819 */ /* 0x000fe20000011403 */
[----:B------:R-:W-:Y:S01]  /*16140*/  IMAD.MOV.U32 R3, RZ, RZ, RZ ;  /* 0x000000ffff037224 */ /* 0x000fe200078e00ff */
[----:B------:R-:W-:Y:S06]  /*16150*/  @!P1 BRA `(.L_x_700) ;  /* 0x0000000000749947 */ /* 0x000fec0003800000 */
[----:B------:R-:W-:Y:S01]  /*16160*/  ISETP.NE.AND P0, PT, R5, RZ, PT ;  /* 0x000000ff0500720c */ /* 0x000fe20003f05270 */
[----:B------:R-:W-:-:S03]  /*16170*/  ULDC UR4, c[0x0][0x9f0] ;  /* 0x00027c0000047ab9 */ /* 0x000fc60000000800 */
[----:B------:R-:W-:-:S04]  /*16180*/  SEL R7, R5, UR4, P0 ;  /* 0x0000000405077c07 */ /* 0x000fc80008000000 */
[----:B------:R-:W-:Y:S02]  /*16190*/  IABS R10, R7 ;  /* 0x00000007000a7213 */ /* 0x000fe40000000000 */
[----:B------:R-:W-:Y:S02]  /*161a0*/  IADD3 R9, R7, -0x1, R4 ;  /* 0xffffffff07097810 */ /* 0x000fe40007ffe004 */
[----:B------:R-:W0:Y:S08]  /*161b0*/  I2F.RP R2, R10 ;  /* 0x0000000a00027306 */ /* 0x000e300000209400 */
[----:B0-----:R-:W0:Y:S02]  /*161c0*/  MUFU.RCP R2, R2 ;  /* 0x0000000200027308 */ /* 0x001e240000001000 */
[----:B0-----:R-:W-:-:S06]  /*161d0*/  VIADD R2, R2, 0xffffffe ;  /* 0x0ffffffe02027836 */ /* 0x001fcc0000000000 */
[----:B------:R0:W1:Y:S02]  /*161e0*/  F2I.FTZ.U32.TRUNC.NTZ R3, R2 ;  /* 0x0000000200037305 */ /* 0x000064000021f000 */
[----:B0-----:R-:W-:-:S04]  /*161f0*/  LOP3.LUT R2, R9, R7, RZ, 0x3c, !PT ;  /* 0x0000000709027212 */ /* 0x001fc800078e3cff */
[----:B------:R-:W-:Y:S01]  /*16200*/  ISETP.GE.AND P4, PT, R2, RZ, PT ;  /* 0x000000ff0200720c */ /* 0x000fe20003f86270 */
[----:B-1----:R-:W-:-:S04]  /*16210*/  IMAD.MOV R2, RZ, RZ, -R3 ;  /* 0x000000ffff027224 */ /* 0x002fc800078e0a03 */
[----:B------:R-:W-:Y:S02]  /*16220*/  IMAD R11, R2, R10, RZ ;  /* 0x0000000a020b7224 */ /* 0x000fe400078e02ff */
[----:B------:R-:W-:-:S04]  /*16230*/  IMAD.MOV.U32 R2, RZ, RZ, RZ ;  /* 0x000000ffff027224 */ /* 0x000fc800078e00ff */
        /* <DEDUP_REMOVED lines=15> */
.L_x_700:
[----:B------:R-:W-:Y:S05]  /*16330*/  BSYNC B0 ;  /* 0x0000000000007941 */ /* 0x000fea0003800000 */
.L_x_699:
[-C--:B------:R-:W-:Y:S01]  /*16340*/  IMAD R7, R36, R3.reuse, RZ ;  /* 0x0000000324077224 */ /* 0x080fe200078e02ff */
[----:B------:R-:W-:Y:S04]  /*16350*/  BSSY B0, `(.L_x_701) ;  /* 0x0000114000007945 */ /* 0x000fe80003800000 */
[C---:B------:R-:W-:Y:S01]  /*16360*/  VIADDMNMX R3, R7.reuse, R3, R4, PT ;  /* 0x0000000307037246 */ /* 0x040fe20003800104 */
[----:B------:R-:W-:-:S04]  /*16370*/  IMAD R7, R7, 0x80, -R8 ;  /* 0x0000008007077824 */ /* 0x000fc800078e0a08 */
[----:B------:R-:W-:Y:S01]  /*16380*/  IMAD R3, R3, 0x80, -R8 ;  /* 0x0000008003037824 */ /* 0x000fe200078e0a08 */
[----:B------:R-:W-:-:S04]  /*16390*/  VIMNMX R7, RZ, R7, !PT ;  /* 0x00000007ff077248 */ /* 0x000fc80007fe0100 */
[----:B------:R-:W-:Y:S02]  /*163a0*/  VIMNMX R2, R3, R6, PT ;  /* 0x0000000603027248 */ /* 0x000fe40003fe0100 */
[----:B------:R-:W-:Y:S02]  /*163b0*/  SHF.R.U32.HI R6, RZ, 0x7, R7 ;  /* 0x00000007ff067819 */ /* 0x000fe40000011607 */
[----:B------:R-:W-:-:S13]  /*163c0*/  ISETP.GT.AND P0, PT, R2, R7, PT ;  /* 0x000000070200720c */ /* 0x000fda0003f04270 */
[----:B------:R-:W-:-:S05]  /*163d0*/  @P0 VIADD R2, R2, 0x7f ;  /* 0x0000007f02020836 */ /* 0x000fca0000000000 */
[----:B------:R-:W-:-:S04]  /*163e0*/  @P0 SHF.R.S32.HI R3, RZ, 0x1f, R2 ;  /* 0x0000001fff030819 */ /* 0x000fc80000011402 */
[----:B------:R-:W-:Y:S02]  /*163f0*/  @P0 LEA.HI R2, R3, R2, RZ, 0x7 ;  /* 0x0000000203020211 */ /* 0x000fe400078f38ff */
[-C--:B------:R-:W-:Y:S02]  /*16400*/  MOV R3, R6.reuse ;  /* 0x0000000600037202 */ /* 0x080fe40000000f00 */
[----:B------:R-:W-:Y:S02]  /*16410*/  @P0 SHF.R.S32.HI R3, RZ, 0x7, R2 ;  /* 0x00000007ff030819 */ /* 0x000fe40000011402 */
[----:B------:R-:W-:Y:S02]  /*16420*/  PLOP3.LUT P0, PT, PT, PT, PT, 0x80, 0x0 ;  /* 0x000000000000781c */ /* 0x000fe40003f0f070 */
[----:B------:R-:W-:-:S13]  /*16430*/  ISETP.GT.AND P3, PT, R3, R6, PT ;  /* 0x000000060300720c */ /* 0x000fda0003f64270 */
[----:B------:R-:W-:Y:S05]  /*16440*/  @!P3 BRA `(.L_x_702) ;  /* 0x000000100010b947 */ /* 0x000fea0003800000 */
[----:B------:R-:W-:Y:S01]  /*16450*/  UMOV UR4, 0xffffffff ;  /* 0xffffffff00047882 */ /* 0x000fe20000000000 */
[----:B------:R-:W-:Y:S02]  /*16460*/  SEL R2, R33, RZ, !P2 ;  /* 0x000000ff21027207 */ /* 0x000fe40005000000 */
[----:B------:R-:W-:Y:S05]  /*16470*/  BRA.DIV UR4, `(.L_x_703) ;  /* 0x0000007a04487947 */ /* 0x000fea000b800000 */
[----:B------:R-:W0:Y:S02]  /*16480*/  S2R R7, SR_TID.X ;  /* 0x0000000000077919 */ /* 0x000e240000002100 */
[----:B0-----:R-:W-:-:S04]  /*16490*/  SHF.R.U32.HI R7, RZ, 0x5, R7 ;  /* 0x00000005ff077819 */ /* 0x001fc80000011607 */
[----:B------:R-:W-:-:S05]  /*164a0*/  LOP3.LUT R7, R7, 0x3, RZ, 0xc0, !PT ;  /* 0x0000000307077812 */ /* 0x000fca00078ec0ff */
[----:B------:R0:W1:Y:S02]  /*164b0*/  SHFL.IDX PT, R14, R7, RZ, 0x1f ;  /* 0x00001fff070e7589 */ /* 0x00006400000e0000 */
.L_x_916:
[----:B-1----:R-:W-:Y:S02]  /*164c0*/  ISETP.NE.AND P0, PT, R14, RZ, PT ;  /* 0x000000ff0e00720c */ /* 0x002fe40003f05270 */
[----:B------:R-:W-:-:S11]  /*164d0*/  PLOP3.LUT P6, PT, PT, PT, PT, 0x8, 0x0 ;  /* 0x000000000000781c */ /* 0x000fd60003fce170 */
[----:B------:R-:W-:Y:S05]  /*164e0*/  @P0 BRA `(.L_x_704) ;  /* 0x00000000000c0947 */ /* 0x000fea0003800000 */
[----:B------:R-:W-:-:S03]  /*164f0*/  UMOV UR4, 0xffffffff ;  /* 0xffffffff00047882 */ /* 0x000fc60000000000 */
[----:B------:R-:W-:Y:S05]  /*16500*/  BRA.DIV UR4, `(.L_x_705) ;  /* 0x0000007a04587947 */ /* 0x000fea000b800000 */
[----:B------:R-:W-:-:S13]  /*16510*/  ELECT P6, URZ, PT ;  /* 0x00000000003f782f */ /* 0x000fda00038c0000 */
.L_x_704:
[----:B0-----:R-:W2:Y:S01]  /*16520*/  LDL R7, [R1+0x24] ;  /* 0x0000240001077983 */ /* 0x001ea20000100800 */
[----:B------:R-:W-:Y:S01]  /*16530*/  BSSY B1, `(.L_x_706) ;  /* 0x0000008000017945 */ /* 0x000fe20003800000 */
[----:B--2---:R-:W-:-:S05]  /*16540*/  VIADD R7, R7, 0x1 ;  /* 0x0000000107077836 */ /* 0x004fca0000000000 */
[----:B------:R-:W-:-:S04]  /*16550*/  LEA.HI R8, R7, R7, RZ, 0x1 ;  /* 0x0000000707087211 */ /* 0x000fc800078f08ff */
[----:B------:R-:W-:-:S05]  /*16560*/  LOP3.LUT R8, R8, 0xfffffffe, RZ, 0xc0, !PT ;  /* 0xfffffffe08087812 */ /* 0x000fca00078ec0ff */
[----:B------:R-:W-:-:S05]  /*16570*/  IMAD.IADD R7, R7, 0x1, -R8 ;  /* 0x0000000107077824 */ /* 0x000fca00078e0a08 */
[----:B------:R-:W-:-:S04]  /*16580*/  SHF.L.U32 R7, R7, 0x1f, RZ ;  /* 0x0000001f07077819 */ /* 0x000fc800000006ff */
[----:B------:R-:W0:Y:S02]  /*16590*/  SYNCS.PHASECHK.TRANS64.TRYWAIT P0, [R22+URZ+0x28820], R7 ;  /* 0x02882007160075a7 */ /* 0x000e24000800017f */
[----:B0-----:R-:W-:Y:S05]  /*165a0*/  @!P0 BRA `(.L_x_707) ;  /* 0x0000007800508947 */ /* 0x001fea0003800000 */
.L_x_919:
[----:B------:R-:W-:Y:S05]  /*165b0*/  BSYNC B1 ;  /* 0x0000000000017941 */ /* 0x000fea0003800000 */
.L_x_706:
[----:B------:R-:W-:Y:S04]  /*165c0*/  BSSY B1, `(.L_x_708) ;  /* 0x000006e000017945 */ /* 0x000fe80003800000 */
[----:B------:R-:W-:Y:S05]  /*165d0*/  @!P6 BRA `(.L_x_709) ;  /* 0x0000000400b0e947 */ /* 0x000fea0003800000 */
[----:B------:R-:W-:Y:S01]  /*165e0*/  IMAD R10, R27, 0x8, R22 ;  /* 0x000000081b0a7824 */ /* 0x000fe200078e0216 */
[----:B------:R-:W-:Y:S01]  /*165f0*/  SHF.L.U32 R9, R29, 0x1f, RZ ;  /* 0x0000001f1d097819 */ /* 0x000fe200000006ff */
[----:B------:R-:W1:Y:S01]  /*16600*/  S2R R8, SR_TID.X ;  /* 0x0000000000087919 */ /* 0x000e620000002100 */
[----:B------:R-:W-:Y:S02]  /*16610*/  BSSY B2, `(.L_x_710) ;  /* 0x0000005000027945 */ /* 0x000fe40003800000 */
[----:B------:R-:W2:Y:S01]  /*16620*/  SYNCS.PHASECHK.TRANS64.TRYWAIT P0, [R10+URZ+0x288a0], R9 ;  /* 0x0288a0090a0075a7 */ /* 0x000ea2000800017f */
[----:B-1----:R-:W-:-:S04]  /*16630*/  LOP3.LUT R8, R8, 0x7f, RZ, 0xc0, !PT ;  /* 0x0000007f08087812 */ /* 0x002fc800078ec0ff */
[----:B------:R-:W-:Y:S01]  /*16640*/  ISETP.NE.AND P2, PT, R8, RZ, PT ;  /* 0x000000ff0800720c */ /* 0x000fe20003f45270 */
[----:B--2---:R-:W-:-:S12]  /*16650*/  @!P0 BRA `(.L_x_711) ;  /* 0x0000007800388947 */ /* 0x004fd80003800000 */
.L_x_920:
[----:B------:R-:W-:Y:S05]  /*16660*/  BSYNC B2 ;  /* 0x0000000000027941 */ /* 0x000fea0003800000 */
.L_x_710:
[----:B------:R-:W-:Y:S04]  /*16670*/  BSSY B2, `(.L_x_712) ;  /* 0x0000009000027945 */ /* 0x000fe80003800000 */
[----:B------:R-:W-:Y:S05]  /*16680*/  @P2 BRA `(.L_x_713) ;  /* 0x00000000001c2947 */ /* 0x000fea0003800000 */
[----:B------:R-:W2:Y:S01]  /*16690*/  S2R R8, SR_TID.X ;  /* 0x0000000000087919 */ /* 0x000ea20000002100 */
[----:B0-----:R-:W-:-:S04]  /*166a0*/  IMAD.MOV.U32 R7, RZ, RZ, 0x8000 ;  /* 0x00008000ff077424 */ /* 0x001fc800078e00ff */
[----:B------:R3:W-:Y:S01]  /*166b0*/  SYNCS.ARRIVE.TRANS64 RZ, [R10+URZ+0x28890], R7 ;  /* 0x028890070aff79a7 */ /* 0x0007e2000800003f */
[----:B--2---:R-:W-:-:S04]  /*166c0*/  LOP3.LUT R8, R8, 0x1f, RZ, 0xc0, !PT ;  /* 0x0000001f08087812 */ /* 0x004fc800078ec0ff */
[----:B------:R-:W-:-:S13]  /*166d0*/  ISETP.NE.AND P0, PT, R8, RZ, PT ;  /* 0x000000ff0800720c */ /* 0x000fda0003f05270 */
[----:B---3--:R-:W-:Y:S05]  /*166e0*/  @!P0 BRA `(.L_x_713) ;  /* 0x0000000000048947 */ /* 0x008fea0003800000 */
[----:B------:R-:W-:Y:S01]  /*166f0*/  BPT.TRAP 0x1 ;  /* 0x000000040000795c */ /* 0x000fe20000300000 */
.L_x_713:
[----:B------:R-:W-:Y:S05]  /*16700*/  BSYNC B2 ;  /* 0x0000000000027941 */ /* 0x000fea0003800000 */
.L_x_712:
[----:B------:R-:W-:Y:S01]  /*16710*/  IMAD.MOV.U32 R20, RZ, RZ, RZ ;  /* 0x000000ffff147224 */ /* 0x000fe200078e00ff */
[----:B------:R-:W-:Y:S01]  /*16720*/  UIADD3 UR4, UP0, UR40, 0x570, URZ ;  /* 0x0000057028047890 */ /* 0x000fe2000ff1e03f */
[----:B------:R-:W-:Y:S01]  /*16730*/  IMAD R8, R3, 0x80, R0 ;  /* 0x0000008003087824 */ /* 0x000fe200078e0200 */
[----:B------:R-:W-:Y:S01]  /*16740*/  PLOP3.LUT P0, PT, PT, PT, PT, 0x80, 0x0 ;  /* 0x000000000000781c */ /* 0x000fe20003f0f070 */
[C---:B0-----:R-:W-:Y:S01]  /*16750*/  IMAD R7, R27.reuse, 0x8000, R22 ;  /* 0x000080001b077824 */ /* 0x041fe200078e0216 */
[----:B------:R-:W-:Y:S01]  /*16760*/  R2UR UR10, R20 ;  /* 0x00000000140a72ca */ /* 0x000fe200000e0000 */
[----:B------:R-:W-:Y:S01]  /*16770*/  VIADD R8, R8, 0xffffff80 ;  /* 0xffffff8008087836 */ /* 0x000fe20000000000 */
[----:B------:R-:W-:Y:S01]  /*16780*/  UIADD3.X UR5, URZ, UR41, URZ, UP0, !UPT ;  /* 0x000000293f057290 */ /* 0x000fe200087fe43f */
[----:B------:R-:W-:Y:S01]  /*16790*/  IMAD.SHL.U32 R13, R27, 0x4000, RZ ;  /* 0x000040001b0d7824 */ /* 0x000fe200078e00ff */
[----:B------:R-:W-:Y:S01]  /*167a0*/  UMOV UR6, 0x0 ;  /* 0x0000000000067882 */ /* 0x000fe20000000000 */
[----:B------:R-:W-:Y:S01]  /*167b0*/  VIADD R11, R10, 0x28890 ;  /* 0x000288900a0b7836 */ /* 0x000fe20000000000 */
[----:B------:R-:W-:Y:S01]  /*167c0*/  UMOV UR7, 0x12f00000 ;  /* 0x12f0000000077882 */ /* 0x000fe20000000000 */
[----:B------:R-:W-:-:S08]  /*167d0*/  VIADD R12, R7, 0x18400 ;  /* 0x00018400070c7836 */ /* 0x000fd00000000000 */
.L_x_714:
[----:B------:R-:W-:-:S13]  /*167e0*/  @P0 ELECT P3, URZ, PT ;  /* 0x00000000003f082f */ /* 0x000fda0003860000 */
[----:B------:R-:W-:Y:S02]  /*167f0*/  @P3 R2UR UR13, R2 ;  /* 0x00000000020d32ca */ /* 0x000fe400000e0000 */
[----:B------:R-:W-:Y:S02]  /*16800*/  @P3 R2UR UR12, R18 ;  /* 0x00000000120c32ca */ /* 0x000fe400000e0000 */
[----:B------:R-:W-:Y:S02]  /*16810*/  @P3 R2UR UR11, R8 ;  /* 0x00000000080b32ca */ /* 0x000fe400000e0000 */
[----:B------:R-:W-:Y:S02]  /*16820*/  @P3 R2UR UR9, R11 ;  /* 0x000000000b0932ca */ /* 0x000fe400000e0000 */
[----:B------:R-:W-:Y:S02]  /*16830*/  @P3 R2UR UR8, R12 ;  /* 0x000000000c0832ca */ /* 0x000fe400000e0000 */
[----:B------:R-:W-:-:S02]  /*16840*/  @P3 PLOP3.LUT P0, PT, P3, PT, PT, 0x8, 0x0 ;  /* 0x000000000000381c */ /* 0x000fc40001f0e170 */
[----:B------:R-:W-:-:S09]  /*16850*/  PLOP3.LUT P3, PT, PT, PT, PT, 0x8, 0x0 ;  /* 0x000000000000781c */ /* 0x000fd20003f6e170 */
[----:B------:R0:W-:Y:S02]  /*16860*/  UTMALDG.4D [UR8], [UR4], desc[UR6] ;  /* 0x00000608040075b4 */ /* 0x0001e40008019000 */
[----:B0-----:R-:W-:Y:S05]  /*16870*/  @P0 BRA.U.ANY `(.L_x_714) ;  /* 0xfffffffd00d80947 */ /* 0x001fea000393ffff */
[----:B------:R-:W-:Y:S01]  /*16880*/  IMAD.MOV.U32 R12, RZ, RZ, 0x40 ;  /* 0x00000040ff0c7424 */ /* 0x000fe200078e00ff */
[----:B------:R-:W-:Y:S01]  /*16890*/  PLOP3.LUT P0, PT, PT, PT, PT, 0x80, 0x0 ;  /* 0x000000000000781c */ /* 0x000fe20003f0f070 */
[----:B------:R-:W-:Y:S01]  /*168a0*/  VIADD R7, R7, 0x1c400 ;  /* 0x0001c40007077836 */ /* 0x000fe20000000000 */
[----:B------:R-:W-:Y:S01]  /*168b0*/  UMOV UR6, 0x0 ;  /* 0x0000000000067882 */ /* 0x000fe20000000000 */
[----:B------:R-:W-:Y:S01]  /*168c0*/  UMOV UR7, 0x12f00000 ;  /* 0x12f0000000077882 */ /* 0x000fe20000000000 */
[----:B------:R-:W-:-:S15]  /*168d0*/  R2UR UR10, R12 ;  /* 0x000000000c0a72ca */ /* 0x000fde00000e0000 */
.L_x_715:
        /* <DEDUP_REMOVED lines=10> */
[----:B------:R-:W0:Y:S01]  /*16980*/  SYNCS.PHASECHK.TRANS64.TRYWAIT P0, [R10+URZ+0x288c0], R9 ;  /* 0x0288c0090a0075a7 */ /* 0x000e22000800017f */
[----:B------:R-:W-:Y:S04]  /*16990*/  BSSY B2, `(.L_x_716) ;  /* 0x0000002000027945 */ /* 0x000fe80003800000 */
[----:B0-----:R-:W-:Y:S05]  /*169a0*/  @!P0 BRA `(.L_x_717) ;  /* 0x0000007400788947 */ /* 0x001fea0003800000 */
.L_x_921:
[----:B------:R-:W-:Y:S05]  /*169b0*/  BSYNC B2 ;  /* 0x0000000000027941 */ /* 0x000fea0003800000 */
.L_x_716:
[----:B------:R-:W-:Y:S01]  /*169c0*/  BSSY B2, `(.L_x_718) ;  /* 0x000000b000027945 */ /* 0x000fe20003800000 */
[----:B------:R-:W-:Y:S01]  /*169d0*/  MOV R14, 0x0 ;  /* 0x00000000000e7802 */ /* 0x000fe20000000f00 */
[----:B------:R-:W-:Y:S02]  /*169e0*/  IMAD.MOV.U32 R15, RZ, RZ, 0x12f00000 ;  /* 0x12f00000ff0f7424 */ /* 0x000fe400078e00ff */
[----:B------:R-:W-:Y:S05]  /*169f0*/  @P2 BRA `(.L_x_719) ;  /* 0x00000000001c2947 */ /* 0x000fea0003800000 */
[----:B------:R-:W2:Y:S01]  /*16a00*/  S2R R11, SR_TID.X ;  /* 0x00000000000b7919 */ /* 0x000ea20000002100 */
[----:B------:R-:W-:-:S04]  /*16a10*/  IMAD.MOV.U32 R7, RZ, RZ, 0x8000 ;  /* 0x00008000ff077424 */ /* 0x000fc800078e00ff */
[----:B------:R3:W-:Y:S01]  /*16a20*/  SYNCS.ARRIVE.TRANS64 RZ, [R10+URZ+0x288b0], R7 ;  /* 0x0288b0070aff79a7 */ /* 0x0007e2000800003f */
[----:B--2---:R-:W-:-:S04]  /*16a30*/  LOP3.LUT R11, R11, 0x1f, RZ, 0xc0, !PT ;  /* 0x0000001f0b0b7812 */ /* 0x004fc800078ec0ff */
[----:B------:R-:W-:-:S13]  /*16a40*/  ISETP.NE.AND P0, PT, R11, RZ, PT ;  /* 0x000000ff0b00720c */ /* 0x000fda0003f05270 */
[----:B---3--:R-:W-:Y:S05]  /*16a50*/  @!P0 BRA `(.L_x_719) ;  /* 0x0000000000048947 */ /* 0x008fea0003800000 */
[----:B------:R-:W-:Y:S01]  /*16a60*/  BPT.TRAP 0x1 ;  /* 0x000000040000795c */ /* 0x000fe20000300000 */
.L_x_719:
[----:B------:R-:W-:Y:S05]  /*16a70*/  BSYNC B2 ;  /* 0x0000000000027941 */ /* 0x000fea0003800000 */
.L_x_718:
[----:B------:R-:W-:Y:S01]  /*16a80*/  R2UR UR10, R20 ;  /* 0x00000000140a72ca */ /* 0x000fe200000e0000 */
[----:B------:R-:W-:Y:S01]  /*16a90*/  IMAD R13, R13, 0x2, R22 ;  /* 0x000000020d0d7824 */ /* 0x000fe200078e0216 */
[----:B------:R-:W-:Y:S01]  /*16aa0*/  R2UR UR6, R14 ;  /* 0x000000000e0672ca */ /* 0x000fe200000e0000 */
[----:B------:R-:W-:Y:S01]  /*16ab0*/  UIADD3 UR4, UP0, UR40, 0x670, URZ ;  /* 0x0000067028047890 */ /* 0x000fe2000ff1e03f */
[----:B------:R-:W-:Y:S01]  /*16ac0*/  R2UR UR7, R15 ;  /* 0x000000000f0772ca */ /* 0x000fe200000e0000 */
[----:B01----:R-:W-:Y:S01]  /*16ad0*/  VIADD R10, R10, 0x288b0 ;  /* 0x000288b00a0a7836 */ /* 0x003fe20000000000 */
[----:B------:R-:W-:Y:S01]  /*16ae0*/  PLOP3.LUT P0, PT, PT, PT, PT, 0x80, 0x0 ;  /* 0x000000000000781c */ /* 0x000fe20003f0f070 */
[----:B------:R-:W-:Y:S01]  /*16af0*/  VIADD R7, R13, 0x400 ;  /* 0x000004000d077836 */ /* 0x000fe20000000000 */
[----:B------:R-:W-:-:S12]  /*16b00*/  UIADD3.X UR5, URZ, UR41, URZ, UP0, !UPT ;  /* 0x000000293f057290 */ /* 0x000fd800087fe43f */
.L_x_720:
        /* <DEDUP_REMOVED lines=10> */
[----:B------:R-:W-:Y:S01]  /*16bb0*/  R2UR UR10, R12 ;  /* 0x000000000c0a72ca */ /* 0x000fe200000e0000 */
[----:B------:R-:W-:Y:S01]  /*16bc0*/  VIADD R13, R13, 0x4400 ;  /* 0x000044000d0d7836 */ /* 0x000fe20000000000 */
[----:B------:R-:W-:Y:S02]  /*16bd0*/  R2UR UR6, R14 ;  /* 0x000000000e0672ca */ /* 0x000fe400000e0000 */
[----:B------:R-:W-:Y:S02]  /*16be0*/  R2UR UR7, R15 ;  /* 0x000000000f0772ca */ /* 0x000fe400000e0000 */
[----:B------:R-:W-:-:S13]  /*16bf0*/  PLOP3.LUT P0, PT, PT, PT, PT, 0x80, 0x0 ;  /* 0x000000000000781c */ /* 0x000fda0003f0f070 */
.L_x_721:
        /* <DEDUP_REMOVED lines=9> */
[----:B-1----:R-:W-:Y:S05]  /*16c90*/  @P0 BRA.U.ANY `(.L_x_721) ;  /* 0xfffffffd00d80947 */ /* 0x002fea000393ffff */
.L_x_709:
[----:B------:R-:W-:Y:S05]  /*16ca0*/  BSYNC B1 ;  /* 0x0000000000017941 */ /* 0x000fea0003800000 */
.L_x_708:
[----:B------:R-:W-:Y:S01]  /*16cb0*/  VIADD R11, R3, 0xfffffffe ;  /* 0xfffffffe030b7836 */ /* 0x000fe20000000000 */
[----:B------:R-:W-:Y:S01]  /*16cc0*/  PLOP3.LUT P0, PT, PT, PT, PT, 0x8, 0x0 ;  /* 0x000000000000781c */ /* 0x000fe20003f0e170 */
[----:B------:R-:W-:-:S03]  /*16cd0*/  VIADD R27, R27, 0x1 ;  /* 0x000000011b1b7836 */ /* 0x000fc60000000000 */
[----:B------:R-:W-:Y:S02]  /*16ce0*/  ISETP.GE.AND P3, PT, R11, R6, PT ;  /* 0x000000060b00720c */ /* 0x000fe40003f66270 */
[----:B------:R-:W-:-:S04]  /*16cf0*/  ISETP.NE.AND P2, PT, R27, 0x2, PT ;  /* 0x000000021b00780c */ /* 0x000fc80003f45270 */
[----:B------:R-:W-:Y:S02]  /*16d00*/  SEL R8, RZ, 0x1, P2 ;  /* 0x00000001ff087807 */ /* 0x000fe40001000000 */
[----:B------:R-:W-:Y:S02]  /*16d10*/  SEL R27, R27, RZ, P2 ;  /* 0x000000ff1b1b7207 */ /* 0x000fe40001000000 */
[----:B------:R-:W-:-:S03]  /*16d20*/  LOP3.LUT R29, R29, R8, RZ, 0x3c, !PT ;  /* 0x000000081d1d7212 */ /* 0x000fc600078e3cff */
[----:B------:R-:W-:Y:S05]  /*16d30*/  @!P3 BRA `(.L_x_702) ;  /* 0x0000000400d4b947 */ /* 0x000fea0003800000 */
.L_x_736:
[----:B------:R-:W-:Y:S05]  /*16d40*/  YIELD ;  /* 0x0000000000007946 */ /* 0x000fea0003800000 */
        /* <DEDUP_REMOVED lines=10> */
.L_x_922:
[----:B------:R-:W-:Y:S05]  /*16df0*/  BSYNC B2 ;  /* 0x0000000000027941 */ /* 0x000fea0003800000 */
.L_x_724:
[----:B------:R-:W-:Y:S04]  /*16e00*/  BSSY B2, `(.L_x_726) ;  /* 0x0000009000027945 */ /* 0x000fe80003800000 */
[----:B------:R-:W-:Y:S05]  /*16e10*/  @P3 BRA `(.L_x_727) ;  /* 0x00000000001c3947 */ /* 0x000fea0003800000 */
[----:B0-----:R-:W0:Y:S01]  /*16e20*/  S2R R7, SR_TID.X ;  /* 0x0000000000077919 */ /* 0x001e220000002100 */
[----:B------:R-:W-:-:S04]  /*16e30*/  IMAD.MOV.U32 R3, RZ, RZ, 0x8000 ;  /* 0x00008000ff037424 */ /* 0x000fc800078e00ff */
[----:B------:R2:W-:Y:S01]  /*16e40*/  SYNCS.ARRIVE.TRANS64 RZ, [R10+URZ+0x28890], R3 ;  /* 0x028890030aff79a7 */ /* 0x0005e2000800003f */
[----:B0-----:R-:W-:-:S04]  /*16e50*/  LOP3.LUT R7, R7, 0x1f, RZ, 0xc0, !PT ;  /* 0x0000001f07077812 */ /* 0x001fc800078ec0ff */
[----:B------:R-:W-:-:S13]  /*16e60*/  ISETP.NE.AND P2, PT, R7, RZ, PT ;  /* 0x000000ff0700720c */ /* 0x000fda0003f45270 */
[----:B--2---:R-:W-:Y:S05]  /*16e70*/  @!P2 BRA `(.L_x_727) ;  /* 0x000000000004a947 */ /* 0x004fea0003800000 */
[----:B------:R-:W-:Y:S01]  /*16e80*/  BPT.TRAP 0x1 ;  /* 0x000000040000795c */ /* 0x000fe20000300000 */
.L_x_727:
[----:B------:R-:W-:Y:S05]  /*16e90*/  BSYNC B2 ;  /* 0x0000000000027941 */ /* 0x000fea0003800000 */
.L_x_726:
[----:B------:R-:W-:Y:S01]  /*16ea0*/  IMAD.MOV.U32 R14, RZ, RZ, RZ ;  /* 0x000000ffff0e7224 */ /* 0x000fe200078e00ff */
[----:B------:R-:W-:Y:S01]  /*16eb0*/  UIADD3 UR4, UP0, UR40, 0x570, URZ ;  /* 0x0000057028047890 */ /* 0x000fe2000ff1e03f */
[----:B------:R-:W-:Y:S01]  /*16ec0*/  IMAD R8, R27, 0x8000, R22 ;  /* 0x000080001b087824 */ /* 0x000fe200078e0216 */
[----:B------:R-:W-:Y:S01]  /*16ed0*/  PLOP3.LUT P2, PT, PT, PT, PT, 0x80, 0x0 ;  /* 0x000000000000781c */ /* 0x000fe20003f4f070 */
[----:B0-----:R-:W-:Y:S01]  /*16ee0*/  IMAD R7, R11, 0x80, R0 ;  /* 0x000000800b077824 */ /* 0x001fe200078e0200 */
[----:B------:R-:W-:Y:S01]  /*16ef0*/  R2UR UR10, R14 ;  /* 0x000000000e0a72ca */ /* 0x000fe200000e0000 */
[----:B------:R-:W-:Y:S01]  /*16f00*/  VIADD R12, R8, 0x18400 ;  /* 0x00018400080c7836 */ /* 0x000fe20000000000 */
[----:B------:R-:W-:Y:S01]  /*16f10*/  IADD3 R3, R10, 0x28890, RZ ;  /* 0x000288900a037810 */ /* 0x000fe20007ffe0ff */
[----:B------:R-:W-:Y:S01]  /*16f20*/  UIADD3.X UR5, URZ, UR41, URZ, UP0, !UPT ;  /* 0x000000293f057290 */ /* 0x000fe200087fe43f */
[----:B------:R-:W-:Y:S01]  /*16f30*/  UMOV UR6, 0x0 ;  /* 0x0000000000067882 */ /* 0x000fe20000000000 */
[----:B------:R-:W-:-:S10]  /*16f40*/  UMOV UR7, 0x12f00000 ;  /* 0x12f0000000077882 */ /* 0x000fd40000000000 */
.L_x_728:
        /* <DEDUP_REMOVED lines=16> */
.L_x_729:
        /* <DEDUP_REMOVED lines=13> */
.L_x_923:
[----:B------:R-:W-:Y:S05]  /*17120*/  BSYNC B2 ;  /* 0x0000000000027941 */ /* 0x000fea0003800000 */
.L_x_730:
[----:B------:R-:W-:Y:S01]  /*17130*/  BSSY B2, `(.L_x_732) ;  /* 0x000000b000027945 */ /* 0x000fe20003800000 */
[----:B------:R-:W-:Y:S02]  /*17140*/  IMAD.MOV.U32 R12, RZ, RZ, 0x0 ;  /* 0x00000000ff0c7424 */ /* 0x000fe400078e00ff */
[----:B------:R-:W-:Y:S01]  /*17150*/  IMAD.MOV.U32 R13, RZ, RZ, 0x12f00000 ;  /* 0x12f00000ff0d7424 */ /* 0x000fe200078e00ff */
[----:B------:R-:W-:Y:S06]  /*17160*/  @P3 BRA `(.L_x_733) ;  /* 0x00000000001c3947 */ /* 0x000fec0003800000 */
[----:B------:R-:W2:Y:S01]  /*17170*/  S2R R20, SR_TID.X ;  /* 0x0000000000147919 */ /* 0x000ea20000002100 */
[----:B------:R-:W-:-:S04]  /*17180*/  IMAD.MOV.U32 R3, RZ, RZ, 0x8000 ;  /* 0x00008000ff037424 */ /* 0x000fc800078e00ff */
[----:B------:R3:W-:Y:S01]  /*17190*/  SYNCS.ARRIVE.TRANS64 RZ, [R10+URZ+0x288b0], R3 ;  /* 0x0288b0030aff79a7 */ /* 0x0007e2000800003f */
[----:B--2---:R-:W-:-:S04]  /*171a0*/  LOP3.LUT R20, R20, 0x1f, RZ, 0xc0, !PT ;  /* 0x0000001f14147812 */ /* 0x004fc800078ec0ff */
[----:B------:R-:W-:-:S13]  /*171b0*/  ISETP.NE.AND P2, PT, R20, RZ, PT ;  /* 0x000000ff1400720c */ /* 0x000fda0003f45270 */
[----:B---3--:R-:W-:Y:S05]  /*171c0*/  @!P2 BRA `(.L_x_733) ;  /* 0x000000000004a947 */ /* 0x008fea0003800000 */
[----:B------:R-:W-:Y:S01]  /*171d0*/  BPT.TRAP 0x1 ;  /* 0x000000040000795c */ /* 0x000fe20000300000 */
.L_x_733:
[----:B------:R-:W-:Y:S05]  /*171e0*/  BSYNC B2 ;  /* 0x0000000000027941 */ /* 0x000fea0003800000 */
.L_x_732:
[----:B------:R-:W-:Y:S01]  /*171f0*/  R2UR UR10, R14 ;  /* 0x000000000e0a72ca */ /* 0x000fe200000e0000 */
[----:B------:R-:W-:Y:S01]  /*17200*/  UIADD3 UR4, UP0, UR40, 0x670, URZ ;  /* 0x0000067028047890 */ /* 0x000fe2000ff1e03f */
[----:B------:R-:W-:Y:S01]  /*17210*/  R2UR UR6, R12 ;  /* 0x000000000c0672ca */ /* 0x000fe200000e0000 */
[----:B01----:R-:W-:Y:S01]  /*17220*/  VIADD R10, R10, 0x288b0 ;  /* 0x000288b00a0a7836 */ /* 0x003fe20000000000 */
[----:B------:R-:W-:Y:S01]  /*17230*/  R2UR UR7, R13 ;  /* 0x000000000d0772ca */ /* 0x000fe200000e0000 */
[----:B------:R-:W-:Y:S01]  /*17240*/  VIADD R3, R8, 0x400 ;  /* 0x0000040008037836 */ /* 0x000fe20000000000 */
[----:B------:R-:W-:Y:S01]  /*17250*/  PLOP3.LUT P2, PT, PT, PT, PT, 0x80, 0x0 ;  /* 0x000000000000781c */ /* 0x000fe20003f4f070 */
[----:B------:R-:W-:-:S12]  /*17260*/  UIADD3.X UR5, URZ, UR41, URZ, UP0, !UPT ;  /* 0x000000293f057290 */ /* 0x000fd800087fe43f */
.L_x_734:
        /* <DEDUP_REMOVED lines=15> */
.L_x_735:
        /* <DEDUP_REMOVED lines=10> */
.L_x_723:
[----:B------:R-:W-:Y:S05]  /*17400*/  BSYNC B1 ;  /* 0x0000000000017941 */ /* 0x000fea0003800000 */
.L_x_722:
[----:B------:R-:W-:Y:S01]  /*17410*/  ISETP.GT.AND P3, PT, R11, R6, PT ;  /* 0x000000060b00720c */ /* 0x000fe20003f64270 */
[----:B------:R-:W-:Y:S02]  /*17420*/  VIADD R27, R27, 0x1 ;  /* 0x000000011b1b7836 */ /* 0x000fe40000000000 */
[----:B------:R-:W-:-:S03]  /*17430*/  VIADD R11, R11, 0xffffffff ;  /* 0xffffffff0b0b7836 */ /* 0x000fc60000000000 */
[----:B------:R-:W-:-:S04]  /*17440*/  ISETP.NE.AND P2, PT, R27, 0x2, PT ;  /* 0x000000021b00780c */ /* 0x000fc80003f45270 */
[----:B------:R-:W-:Y:S02]  /*17450*/  SEL R8, RZ, 0x1, P2 ;  /* 0x00000001ff087807 */ /* 0x000fe40001000000 */
[----:B------:R-:W-:Y:S02]  /*17460*/  SEL R27, R27, RZ, P2 ;  /* 0x000000ff1b1b7207 */ /* 0x000fe40001000000 */
[----:B------:R-:W-:Y:S01]  /*17470*/  LOP3.LUT R29, R29, R8, RZ, 0x3c, !PT ;  /* 0x000000081d1d7212 */ /* 0x000fe200078e3cff */
[----:B------:R-:W-:Y:S06]  /*17480*/  @P3 BRA `(.L_x_736) ;  /* 0xfffffff8002c3947 */ /* 0x000fec000383ffff */
.L_x_702:
[----:B------:R-:W-:Y:S05]  /*17490*/  BSYNC B0 ;  /* 0x0000000000007941 */ /* 0x000fea0003800000 */
.L_x_701:
[----:B------:R-:W-:Y:S05]  /*174a0*/  @!P0 WARPSYNC.ALL ;  /* 0x0000000000008948 */ /* 0x000fea0003800000 */
[----:B------:R-:W-:Y:S01]  /*174b0*/  @!P0 BAR.SYNC.DEFER_BLOCKING 0xc, 0x180 ;  /* 0x0306000000008b1d */ /* 0x000fe20000010000 */
[----:B------:R-:W-:-:S05]  /*174c0*/  IMAD.MOV.U32 R3, RZ, RZ, RZ ;  /* 0x000000ffff037224 */ /* 0x000fca00078e00ff */
[----:B------:R-:W-:Y:S04]  /*174d0*/  BSSY B0, `(.L_x_737) ;  /* 0x000001d000007945 */ /* 0x000fe80003800000 */
[----:B------:R-:W-:Y:S05]  /*174e0*/  @!P1 BRA `(.L_x_738) ;  /* 0x00000000006c9947 */ /* 0x000fea0003800000 */
[----:B------:R-:W-:Y:S01]  /*174f0*/  ISETP.NE.AND P0, PT, R5, RZ, PT ;  /* 0x000000ff0500720c */ /* 0x000fe20003f05270 */
[----:B------:R-:W-:-:S12]  /*17500*/  IMAD.MOV.U32 R2, RZ, RZ, RZ ;  /* 0x000000ffff027224 */ /* 0x000fd800078e00ff */
[----:B------:R-:W1:Y:S02]  /*17510*/  @!P0 LDC R5, c[0x0][0x9f0] ;  /* 0x00027c00ff058b82 */ /* 0x000e640000000800 */
[----:B-1----:R-:W-:-:S04]  /*17520*/  IABS R0, R5 ;  /* 0x0000000500007213 */ /* 0x002fc80000000000 */
[----:B0-----:R-:W0:Y:S08]  /*17530*/  I2F.RP R7, R0 ;  /* 0x0000000000077306 */ /* 0x001e300000209400 */
[----:B0-----:R-:W0:Y:S02]  /*17540*/  MUFU.RCP R7, R7 ;  /* 0x0000000700077308 */ /* 0x001e240000001000 */
[----:B0-----:R-:W-:-:S06]  /*17550*/  VIADD R8, R7, 0xffffffe ;  /* 0x0ffffffe07087836 */ /* 0x001fcc0000000000 */
[----:B------:R-:W0:Y:S02]  /*17560*/  F2I.FTZ.U32.TRUNC.NTZ R3, R8 ;  /* 0x0000000800037305 */ /* 0x000e24000021f000 */
[----:B0-----:R-:W-:-:S05]  /*17570*/  IADD3 R9, RZ, -R3, RZ ;  /* 0x80000003ff097210 */ /* 0x001fca0007ffe0ff */
[----:B------:R-:W-:-:S04]  /*17580*/  IMAD R9, R9, R0, RZ ;  /* 0x0000000009097224 */ /* 0x000fc800078e02ff */
[----:B------:R-:W-:Y:S01]  /*17590*/  IMAD.HI.U32 R3, R3, R9, R2 ;  /* 0x0000000903037227 */ /* 0x000fe200078e0002 */
[----:B------:R-:W-:Y:S02]  /*175a0*/  IADD3 R2, R4, -0x1, R5 ;  /* 0xffffffff04027810 */ /* 0x000fe40007ffe005 */
[-C--:B------:R-:W-:Y:S02]  /*175b0*/  IABS R9, R5.reuse ;  /* 0x0000000500097213 */ /* 0x080fe40000000000 */
[----:B------:R-:W-:Y:S02]  /*175c0*/  IABS R6, R2 ;  /* 0x0000000200067213 */ /* 0x000fe40000000000 */
[----:B------:R-:W-:Y:S01]  /*175d0*/  LOP3.LUT R2, R2, R5, RZ, 0x3c, !PT ;  /* 0x0000000502027212 */ /* 0x000fe200078e3cff */
[----:B------:R-:W-:Y:S02]  /*175e0*/  IMAD.MOV R7, RZ, RZ, -R9 ;  /* 0x000000ffff077224 */ /* 0x000fe400078e0a09 */
[----:B------:R-:W-:Y:S01]  /*175f0*/  IMAD.HI.U32 R3, R3, R6, RZ ;  /* 0x0000000603037227 */ /* 0x000fe200078e00ff */
[----:B------:R-:W-:-:S03]  /*17600*/  ISETP.GE.AND P2, PT, R2, RZ, PT ;  /* 0x000000ff0200720c */ /* 0x000fc60003f46270 */
        /* <DEDUP_REMOVED lines=9> */
.L_x_738:
[----:B------:R-:W-:Y:S05]  /*176a0*/  BSYNC B0 ;  /* 0x0000000000007941 */ /* 0x000fea0003800000 */
.L_x_737:
[-C--:B------:R-:W-:Y:S01]  /*176b0*/  IMAD R36, R36, R3.reuse, RZ ;  /* 0x0000000324247224 */ /* 0x080fe200078e02ff */
[----:B------:R-:W-:Y:S04]  /*176c0*/  BSSY B7, `(.L_x_739) ;  /* 0x0000371000077945 */ /* 0x000fe80003800000 */
[----:B------:R-:W-:-:S04]  /*176d0*/  VIADDMNMX R0, R36, R3, R4, PT ;  /* 0x0000000324007246 */ /* 0x000fc80003800104 */
[----:B------:R-:W-:Y:S01]  /*176e0*/  ISETP.GT.AND P0, PT, R0, R36, PT ;  /* 0x000000240000720c */ /* 0x000fe20003f04270 */
[----:B------:R1:W-:-:S12]  /*176f0*/  STL [R1+0x1c], R0 ;  /* 0x00001c0001007387 */ /* 0x0003d80000100800 */
[----:B-1----:R-:W-:Y:S05]  /*17700*/  @P0 BRA `(.L_x_740) ;  /* 0x0000000000440947 */ /* 0x002fea0003800000 */
[----:B------:R-:W1:Y:S02]  /*17710*/  S2R R0, SR_TID.X ;  /* 0x0000000000007919 */ /* 0x000e640000002100 */
[----:B-1----:R-:W-:-:S04]  /*17720*/  LOP3.LUT R0, R0, 0x7f, RZ, 0xc0, !PT ;  /* 0x0000007f00007812 */ /* 0x002fc800078ec0ff */
[----:B------:R-:W-:-:S13]  /*17730*/  ISETP.NE.AND P0, PT, R0, RZ, PT ;  /* 0x000000ff0000720c */ /* 0x000fda0003f05270 */
[----:B------:R-:W-:Y:S05]  /*17740*/  @P0 BRA `(.L_x_741) ;  /* 0x0000003400a00947 */ /* 0x000fea0003800000 */
[----:B------:R-:W1:Y:S01]  /*17750*/  S2R R5, SR_LANEID ;  /* 0x0000000000057919 */ /* 0x000e620000000000 */
[----:B------:R-:W-:Y:S01]  /*17760*/  VOTEU.ANY UR4, UPT, PT ;  /* 0x0000000000047886 */ /* 0x000fe200038e0100 */
[----:B------:R-:W2:Y:S01]  /*17770*/  LDC.64 R2, c[0x0][0xc60] ;  /* 0x00031800ff027b82 */ /* 0x000ea20000000a00 */
[----:B------:R-:W1:Y:S02]  /*17780*/  FLO.U32 R0, UR4 ;  /* 0x0000000400007d00 */ /* 0x000e6400080e0000 */
[----:B-1----:R-:W-:-:S06]  /*17790*/  ISETP.EQ.U32.AND P0, PT, R0, R5, PT ;  /* 0x000000050000720c */ /* 0x002fcc0003f02070 */
[----:B------:R-:W2:Y:S07]  /*177a0*/  POPC R5, UR4 ;  /* 0x0000000400057d09 */ /* 0x000eae0008000000 */
[----:B--2---:R-:W2:Y:S01]  /*177b0*/  @P0 ATOMG.E.ADD.STRONG.GPU PT, R3, desc[UR42][R2.64], R5 ;  /* 0x00000005020309a8 */ /* 0x004ea200081ee1ea */
[----:B------:R-:W1:Y:S02]  /*177c0*/  S2R R4, SR_LTMASK ;  /* 0x0000000000047919 */ /* 0x000e640000003900 */
[----:B-1----:R-:W-:-:S04]  /*177d0*/  LOP3.LUT R4, R4, UR4, RZ, 0xc0, !PT ;  /* 0x0000000404047c12 */ /* 0x002fc8000f8ec0ff */
[----:B0-----:R-:W0:Y:S01]  /*177e0*/  POPC R7, R4 ;  /* 0x0000000400077309 */ /* 0x001e220000000000 */
[----:B--2---:R-:W0:Y:S02]  /*177f0*/  SHFL.IDX PT, R0, R3, R0, 0x1f ;  /* 0x00001f0003007589 */ /* 0x004e2400000e0000 */
[----:B0-----:R-:W-:Y:S01]  /*17800*/  IADD3 R16, R0, UR37, R7 ;  /* 0x0000002500107c10 */ /* 0x001fe2000fffe007 */
[----:B------:R-:W-:Y:S06]  /*17810*/  BRA `(.L_x_741) ;  /* 0x00000034006c7947 */ /* 0x000fec0003800000 */
.L_x_740:
        /* <DEDUP_REMOVED lines=9> */
[----:B------:R-:W-:Y:S01]  /*178b0*/  MOV R8, 0x70 ;  /* 0x0000007000087802 */ /* 0x000fe20000000f00 */
[----:B------:R-:W1:Y:S01]  /*178c0*/  LDC.64 R2, c[0x4][R2] ;  /* 0x0100000002027b82 */ /* 0x000e620000000a00 */
[----:B------:R-:W-:Y:S02]  /*178d0*/  IMAD.U32 R5, RZ, RZ, UR7 ;  /* 0x00000007ff057e24 */ /* 0x000fe4000f8e00ff */
[----:B------:R-:W-:Y:S02]  /*178e0*/  IMAD.U32 R6, RZ, RZ, UR8 ;  /* 0x00000008ff067e24 */ /* 0x000fe4000f8e00ff */
[----:B0-----:R-:W-:-:S02]  /*178f0*/  IMAD.U32 R7, RZ, RZ, UR9 ;  /* 0x00000009ff077e24 */ /* 0x001fc4000f8e00ff */
[----:B------:R-:W-:Y:S02]  /*17900*/  IMAD.U32 R10, RZ, RZ, UR4 ;  /* 0x00000004ff0a7e24 */ /* 0x000fe4000f8e00ff */
[----:B------:R-:W-:Y:S02]  /*17910*/  IMAD.U32 R11, RZ, RZ, UR5 ;  /* 0x00000005ff0b7e24 */ /* 0x000fe4000f8e00ff */
[----:B------:R-:W-:Y:S02]  /*17920*/  IMAD.MOV.U32 R12, RZ, RZ, 0x1 ;  /* 0x00000001ff0c7424 */ /* 0x000fe400078e00ff */
[----:B------:R-:W-:-:S07]  /*17930*/  IMAD.MOV.U32 R13, RZ, RZ, RZ ;  /* 0x000000ffff0d7224 */ /* 0x000fce00078e00ff */
[----:B------:R-:W-:-:S07]  /*17940*/  LEPC R20, `(.L_x_743) ;  /* 0x000000001014794e */ /* 0x000fce0000000000 */
[----:B-1----:R-:W-:Y:S05]  /*17950*/  CALL.ABS.NOINC R2 ;  /* 0x0000000002007343 */ /* 0x002fea0003c00000 */
.L_x_743:
[----:B------:R-:W-:Y:S05]  /*17960*/  BSYNC B6 ;  /* 0x0000000000067941 */ /* 0x000fea0003800000 */
.L_x_742:
        /* <DEDUP_REMOVED lines=8> */
[----:B------:R1:W2:Y:S01]  /*179f0*/  LDC.64 R2, c[0x4][R26] ;  /* 0x010000001a027b82 */ /* 0x0002a20000000a00 */
[----:B------:R-:W-:Y:S02]  /*17a00*/  IMAD.U32 R4, RZ, RZ, UR6 ;  /* 0x00000006ff047e24 */ /* 0x000fe4000f8e00ff */
[----:B------:R-:W-:Y:S02]  /*17a10*/  IMAD.U32 R5, RZ, RZ, UR7 ;  /* 0x00000007ff057e24 */ /* 0x000fe4000f8e00ff */
[----:B------:R-:W-:Y:S02]  /*17a20*/  IMAD.U32 R6, RZ, RZ, UR8 ;  /* 0x00000008ff067e24 */ /* 0x000fe4000f8e00ff */
[----:B0-----:R-:W-:-:S02]  /*17a30*/  IMAD.U32 R7, RZ, RZ, UR9 ;  /* 0x00000009ff077e24 */ /* 0x001fc4000f8e00ff */
[----:B------:R-:W-:Y:S02]  /*17a40*/  IMAD.U32 R10, RZ, RZ, UR4 ;  /* 0x00000004ff0a7e24 */ /* 0x000fe4000f8e00ff */
[----:B------:R-:W-:Y:S02]  /*17a50*/  IMAD.U32 R11, RZ, RZ, UR5 ;  /* 0x00000005ff0b7e24 */ /* 0x000fe4000f8e00ff */
[----:B------:R-:W-:Y:S02]  /*17a60*/  IMAD.MOV.U32 R8, RZ, RZ, 0x70 ;  /* 0x00000070ff087424 */ /* 0x000fe400078e00ff */
[----:B------:R-:W-:Y:S02]  /*17a70*/  IMAD.MOV.U32 R12, RZ, RZ, 0x1 ;  /* 0x00000001ff0c7424 */ /* 0x000fe400078e00ff */
[----:B-1----:R-:W-:-:S07]  /*17a80*/  IMAD.MOV.U32 R13, RZ, RZ, RZ ;  /* 0x000000ffff0d7224 */ /* 0x002fce00078e00ff */
[----:B------:R-:W-:-:S07]  /*17a90*/  LEPC R20, `(.L_x_746) ;  /* 0x000000001014794e */ /* 0x000fce0000000000 */
[----:B--2---:R-:W-:Y:S05]  /*17aa0*/  CALL.ABS.NOINC R2 ;  /* 0x0000000002007343 */ /* 0x004fea0003c00000 */
.L_x_746:
[----:B------:R0:W1:Y:S01]  /*17ab0*/  LDC.64 R2, c[0x4][R26] ;  /* 0x010000001a027b82 */ /* 0x0000620000000a00 */
[----:B------:R-:W-:Y:S01]  /*17ac0*/  ULDC.64 UR4, c[0x4][0x80] ;  /* 0x0100200000047ab9 */ /* 0x000fe20000000a00 */
[----:B------:R-:W-:Y:S01]  /*17ad0*/  ULDC.64 UR6, c[0x4][0x88] ;  /* 0x0100220000067ab9 */ /* 0x000fe20000000a00 */
[----:B------:R-:W-:Y:S01]  /*17ae0*/  ULDC.64 UR8, c[0x4][0x18] ;  /* 0x0100060000087ab9 */ /* 0x000fe20000000a00 */
[----:B------:R-:W-:Y:S01]  /*17af0*/  IMAD.U32 R4, RZ, RZ, UR4 ;  /* 0x00000004ff047e24 */ /* 0x000fe2000f8e00ff */
[----:B------:R-:W-:Y:S01]  /*17b00*/  MOV R5, UR5 ;  /* 0x0000000500057c02 */ /* 0x000fe20008000f00 */
[----:B------:R-:W-:Y:S02]  /*17b10*/  IMAD.U32 R6, RZ, RZ, UR6 ;  /* 0x00000006ff067e24 */ /* 0x000fe4000f8e00ff */
[----:B------:R-:W-:Y:S02]  /*17b20*/  IMAD.U32 R7, RZ, RZ, UR7 ;  /* 0x00000007ff077e24 */ /* 0x000fe4000f8e00ff */
[----:B------:R-:W-:-:S02]  /*17b30*/  IMAD.U32 R10, RZ, RZ, UR8 ;  /* 0x00000008ff0a7e24 */ /* 0x000fc4000f8e00ff */
[----:B------:R-:W-:Y:S02]  /*17b40*/  IMAD.U32 R11, RZ, RZ, UR9 ;  /* 0x00000009ff0b7e24 */ /* 0x000fe4000f8e00ff */
[----:B------:R-:W-:Y:S02]  /*17b50*/  IMAD.MOV.U32 R8, RZ, RZ, 0x70 ;  /* 0x00000070ff087424 */ /* 0x000fe400078e00ff */
[----:B------:R-:W-:Y:S02]  /*17b60*/  IMAD.MOV.U32 R12, RZ, RZ, 0x1 ;  /* 0x00000001ff0c7424 */ /* 0x000fe400078e00ff */
[----:B0-----:R-:W-:-:S07]  /*17b70*/  IMAD.MOV.U32 R13, RZ, RZ, RZ ;  /* 0x000000ffff0d7224 */ /* 0x001fce00078e00ff */
[----:B------:R-:W-:-:S07]  /*17b80*/  LEPC R20, `(.L_x_745) ;  /* 0x000000001014794e */ /* 0x000fce0000000000 */
[----:B-1----:R-:W-:Y:S05]  /*17b90*/  CALL.ABS.NOINC R2 ;  /* 0x0000000002007343 */ /* 0x002fea0003c00000 */
.L_x_745:
[----:B------:R-:W-:Y:S05]  /*17ba0*/  BSYNC B6 ;  /* 0x0000000000067941 */ /* 0x000fea0003800000 */
.L_x_744:
[----:B------:R-:W2:Y:S01]  /*17bb0*/  LDL R26, [R1+0x1c] ;  /* 0x00001c00011a7983 */ /* 0x000ea20000100800 */
[----:B------:R-:W-:Y:S01]  /*17bc0*/  ULDC.64 UR4, c[0x0][0x9f8] ;  /* 0x00027e0000047ab9 */ /* 0x000fe20000000a00 */
[----:B------:R-:W1:Y:S01]  /*17bd0*/  LDC R0, c[0x0][0x430] ;  /* 0x00010c00ff007b82 */ /* 0x000e620000000800 */
[----:B------:R-:W-:Y:S01]  /*17be0*/  ISETP.NE.U32.AND P0, PT, RZ, UR4, PT ;  /* 0x00000004ff007c0c */ /* 0x000fe2000bf05070 */
[----:B------:R-:W3:Y:S03]  /*17bf0*/  LDL.LU R20, [R1] ;  /* 0x0000000001147983 */ /* 0x000ee60000300800 */
[----:B------:R-:W-:-:S13]  /*17c00*/  ISETP.NE.AND.EX P0, PT, RZ, UR5, PT, P0 ;  /* 0x00000005ff007c0c */ /* 0x000fda000bf05300 */
[----:B------:R-:W-:Y:S01]  /*17c10*/  @P0 IADD3 R2, P1, R23, UR4, RZ ;  /* 0x0000000417020c10 */ /* 0x000fe2000ff3e0ff */
[----:B------:R-:W4:Y:S01]  /*17c20*/  S2R R4, SR_TID.X ;  /* 0x0000000000047919 */ /* 0x000f220000002100 */
[----:B------:R-:W-:Y:S02]  /*17c30*/  ULDC UR4, c[0x0][0x2f4] ;  /* 0x0000bd0000047ab9 */ /* 0x000fe40000000800 */
[----:B------:R-:W-:-:S05]  /*17c40*/  @P0 IADD3.X R3, R24, UR5, RZ, P1, !PT ;  /* 0x0000000518030c10 */ /* 0x000fca0008ffe4ff */
[----:B------:R0:W3:Y:S01]  /*17c50*/  @P0 LDG.E R33, desc[UR42][R2.64] ;  /* 0x0000002a02210981 */ /* 0x0000e2000c1e1900 */
[----:B-1----:R-:W-:Y:S01]  /*17c60*/  ISETP.NE.AND P1, PT, R0, 0x1, PT ;  /* 0x000000010000780c */ /* 0x002fe20003f25270 */
[----:B------:R-:W1:-:S12]  /*17c70*/  S2R R21, SR_TID.X ;  /* 0x0000000000157919 */ /* 0x000e580000002100 */
[----:B------:R-:W0:Y:S08]  /*17c80*/  @P1 LDC R10, c[0x0][0x434] ;  /* 0x00010d00ff0a1b82 */ /* 0x000e300000000800 */
[----:B------:R-:W0:Y:S01]  /*17c90*/  @P1 LDC R6, c[0x0][0x438] ;  /* 0x00010e00ff061b82 */ /* 0x000e220000000800 */
[----:B----4-:R-:W-:-:S05]  /*17ca0*/  IMAD.SHL.U32 R4, R4, 0x10, RZ ;  /* 0x0000001004047824 */ /* 0x010fca00078e00ff */
[----:B------:R-:W-:Y:S02]  /*17cb0*/  LOP3.LUT R4, R4, 0x70, RZ, 0xc0, !PT ;  /* 0x0000007004047812 */ /* 0x000fe400078ec0ff */
[----:B-1----:R-:W-:-:S04]  /*17cc0*/  LOP3.LUT R21, R21, 0x7f, RZ, 0xc0, !PT ;  /* 0x0000007f15157812 */ /* 0x002fc800078ec0ff */
[----:B------:R-:W-:Y:S01]  /*17cd0*/  SHF.R.U32.HI R21, RZ, 0x3, R21 ;  /* 0x00000003ff157819 */ /* 0x000fe20000011615 */
        /* <DEDUP_REMOVED lines=8> */
[----:B------:R-:W-:-:S03]  /*17d60*/  @P1 SHF.R.U32.HI R4, RZ, R6, R7 ;  /* 0x00000006ff041219 */ /* 0x000fc60000011607 */
[----:B------:R-:W0:Y:S02]  /*17d70*/  @!P0 LDC.64 R2, c[0x0][0x428] ;  /* 0x00010a00ff028b82 */ /* 0x000e240000000a00 */
[----:B------:R-:W-:Y:S01]  /*17d80*/  IMAD.MOV R6, RZ, RZ, -R4 ;  /* 0x000000ffff067224 */ /* 0x000fe200078e0a04 */
[----:B---3--:R-:W-:-:S03]  /*17d90*/  SHF.R.S32.HI R9, RZ, 0x1f, R33 ;  /* 0x0000001fff097819 */ /* 0x008fc60000011421 */
[----:B------:R-:W-:Y:S01]  /*17da0*/  IMAD R0, R0, R6, R5 ;  /* 0x0000000600007224 */ /* 0x000fe200078e0205 */
[--C-:B------:R-:W-:Y:S01]  /*17db0*/  @!P0 SHF.R.S32.HI R5, RZ, 0x1f, R4.reuse ;  /* 0x0000001fff058819 */ /* 0x100fe20000011404 */
[----:B------:R-:W-:Y:S01]  /*17dc0*/  IMAD.U32 R7, RZ, RZ, UR38 ;  /* 0x00000026ff077e24 */ /* 0x000fe2000f8e00ff */
[----:B------:R-:W-:Y:S01]  /*17dd0*/  LOP3.LUT R20, R20, 0xfffffffb, RZ, 0xc0, !PT ;  /* 0xfffffffb14147812 */ /* 0x000fe200078ec0ff */
[----:B------:R1:W-:Y:S01]  /*17de0*/  STL [R1+0x4], R9 ;  /* 0x0000040901007387 */ /* 0x0003e20000100800 */
        /* <DEDUP_REMOVED lines=16> */
[----:B------:R-:W-:-:S05]  /*17ef0*/  @P0 LOP3.LUT R20, R20, 0x1, RZ, 0xfc, !PT ;  /* 0x0000000114140812 */ /* 0x000fca00078efcff */
[----:B------:R1:W-:Y:S01]  /*17f00*/  STL [R1], R20 ;  /* 0x0000001401007387 */ /* 0x0003e20000100800 */
[----:B------:R-:W-:Y:S05]  /*17f10*/  BRA.DIV UR5, `(.L_x_747) ;  /* 0x0000006205587947 */ /* 0x000fea000b800000 */
.L_x_926:
[----:B------:R-:W-:Y:S05]  /*17f20*/  @!P2 BRA `(.L_x_748) ;  /* 0x000000000004a947 */ /* 0x000fea0003800000 */
[----:B------:R-:W-:Y:S01]  /*17f30*/  BPT.TRAP 0x1 ;  /* 0x000000040000795c */ /* 0x000fe20000300000 */
.L_x_748:
[----:B------:R-:W-:Y:S01]  /*17f40*/  SHF.R.S32.HI R5, RZ, 0x1f, R0 ;  /* 0x0000001fff057819 */ /* 0x000fe20000011400 */
[----:B------:R-:W-:Y:S01]  /*17f50*/  ULDC.64 UR4, c[0x0][0x328] ;  /* 0x0000ca0000047ab9 */ /* 0x000fe20000000a00 */
[----:B------:R-:W-:Y:S01]  /*17f60*/  ULDC.64 UR6, c[0x0][0x318] ;  /* 0x0000c60000067ab9 */ /* 0x000fe20000000a00 */
[----:B------:R-:W-:Y:S02]  /*17f70*/  BSSY B0, `(.L_x_749) ;  /* 0x0000014000007945 */ /* 0x000fe40003800000 */
[----:B-1----:R-:W-:-:S04]  /*17f80*/  IMAD R3, R5, UR4, RZ ;  /* 0x0000000405037c24 */ /* 0x002fc8000f8e02ff */
        /* <DEDUP_REMOVED lines=18> */
.L_x_927:
[----:B------:R-:W-:Y:S05]  /*180b0*/  BSYNC B0 ;  /* 0x0000000000007941 */ /* 0x000fea0003800000 */
.L_x_749:
[----:B------:R-:W2:Y:S01]  /*180c0*/  LDL R3, [R1] ;  /* 0x0000000001037983 */ /* 0x000ea20000100800 */
[----:B------:R-:W-:Y:S01]  /*180d0*/  ULDC.64 UR4, c[0x0][0x300] ;  /* 0x0000c00000047ab9 */ /* 0x000fe20000000a00 */
[----:B------:R-:W-:Y:S01]  /*180e0*/  ULDC.64 UR6, c[0x0][0x2e8] ;  /* 0x0000ba0000067ab9 */ /* 0x000fe20000000a00 */
[----:B------:R-:W-:Y:S01]  /*180f0*/  IMAD R5, R5, UR4, RZ ;  /* 0x0000000405057c24 */ /* 0x000fe2000f8e02ff */
[----:B------:R-:W1:Y:S03]  /*18100*/  S2R R9, SR_TID.X ;  /* 0x0000000000097919 */ /* 0x000e660000002100 */
[----:B------:R-:W-:Y:S01]  /*18110*/  IMAD R5, R0, UR5, R5 ;  /* 0x0000000500057c24 */ /* 0x000fe2000f8e0205 */
[----:B-1----:R-:W-:-:S04]  /*18120*/  LOP3.LUT R9, R9, 0x7f, RZ, 0xc0, !PT ;  /* 0x0000007f09097812 */ /* 0x002fc800078ec0ff */
[----:B------:R-:W-:Y:S02]  /*18130*/  SHF.R.U32.HI R9, RZ, 0x3, R9 ;  /* 0x00000003ff097819 */ /* 0x000fe40000011609 */
[C---:B--2---:R-:W-:Y:S02]  /*18140*/  LOP3.LUT P3, RZ, R3.reuse, 0x2, RZ, 0xc0, !PT ;  /* 0x0000000203ff7812 */ /* 0x044fe4000786c0ff */
[----:B------:R-:W-:Y:S01]  /*18150*/  LOP3.LUT P2, RZ, R3, 0x1, RZ, 0xc0, !PT ;  /* 0x0000000103ff7812 */ /* 0x000fe2000784c0ff */
[----:B0-----:R-:W-:Y:S01]  /*18160*/  IMAD.WIDE.U32 R2, R0, UR4, RZ ;  /* 0x0000000400027c25 */ /* 0x001fe2000f8e00ff */
[----:B------:R-:W-:-:S03]  /*18170*/  ULDC.64 UR4, c[0x0][0x310] ;  /* 0x0000c40000047ab9 */ /* 0x000fc60000000a00 */
[----:B------:R-:W-:Y:S02]  /*18180*/  IMAD.IADD R3, R3, 0x1, R5 ;  /* 0x0000000103037824 */ /* 0x000fe400078e0205 */
[----:B------:R-:W-:Y:S02]  /*18190*/  IMAD R6, R6, UR4, RZ ;  /* 0x0000000406067c24 */ /* 0x000fe4000f8e02ff */
[----:B------:R-:W-:-:S04]  /*181a0*/  IMAD.WIDE.U32 R2, R4, UR4, R2 ;  /* 0x0000000404027c25 */ /* 0x000fc8000f8e0002 */
[----:B------:R-:W-:Y:S01]  /*181b0*/  IMAD R6, R4, UR5, R6 ;  /* 0x0000000504067c24 */ /* 0x000fe2000f8e0206 */
[----:B------:R-:W-:Y:S01]  /*181c0*/  ULDC.64 UR4, c[0x0][0x308] ;  /* 0x0000c20000047ab9 */ /* 0x000fe20000000a00 */
[----:B------:R-:W-:Y:S02]  /*181d0*/  IMAD R5, R25, 0x4000, R34 ;  /* 0x0000400019057824 */ /* 0x000fe400078e0222 */
[----:B------:R-:W-:Y:S01]  /*181e0*/  IMAD.IADD R3, R3, 0x1, R6 ;  /* 0x0000000103037824 */ /* 0x000fe200078e0206 */
[----:B------:R-:W-:Y:S01]  /*181f0*/  IADD3 R6, -R9, R35, -R8 ;  /* 0x0000002309067210 */ /* 0x000fe20007ffe908 */
[----:B------:R-:W-:Y:S01]  /*18200*/  IMAD.WIDE.U32 R2, R18, UR4, R2 ;  /* 0x0000000412027c25 */ /* 0x000fe2000f8e0002 */
[----:B------:R-:W-:-:S03]  /*18210*/  UMOV UR4, 0xffffffff ;  /* 0xffffffff00047882 */ /* 0x000fc60000000000 */
[----:B------:R-:W-:Y:S01]  /*18220*/  IMAD R0, R18, UR5, R3 ;  /* 0x0000000512007c24 */ /* 0x000fe2000f8e0203 */
[----:B------:R-:W-:-:S04]  /*18230*/  LEA R4, P0, R2, UR6, 0x1 ;  /* 0x0000000602047c11 */ /* 0x000fc8000f8008ff */
[----:B------:R-:W-:Y:S02]  /*18240*/  LEA.HI.X R0, R2, UR7, R0, 0x1, P0 ;  /* 0x0000000702007c11 */ /* 0x000fe400080f0c00 */
[----:B------:R-:W-:Y:S01]  /*18250*/  ISETP.GE.AND P0, PT, R6, 0x1, PT ;  /* 0x000000010600780c */ /* 0x000fe20003f06270 */
[----:B------:R-:W-:-:S12]  /*18260*/  BRA.DIV UR4, `(.L_x_751) ;  /* 0x0000005e04cc7947 */ /* 0x000fd8000b800000 */
[----:B------:R-:W0:Y:S01]  /*18270*/  SHFL.IDX PT, R3, R4, RZ, 0x181f ;  /* 0x00181fff04037589 */ /* 0x000e2200000e0000 */
[----:B------:R-:W-:-:S03]  /*18280*/  @P0 IMAD R8, R5, 0x2, R22 ;  /* 0x0000000205080824 */ /* 0x000fc600078e0216 */
[----:B------:R-:W1:Y:S01]  /*18290*/  SHFL.IDX PT, R2, R0, RZ, 0x181f ;  /* 0x00181fff00027589 */ /* 0x000e6200000e0000 */
[----:B0-----:R-:W-:-:S05]  /*182a0*/  @P0 LEA R3, P1, R31, R3, 0x1 ;  /* 0x000000031f030211 */ /* 0x001fca00078208ff */
[----:B-1----:R-:W-:-:S05]  /*182b0*/  @P0 IMAD.X R2, RZ, RZ, R2, P1 ;  /* 0x000000ffff020224 */ /* 0x002fca00008e0602 */
[----:B------:R-:W-:-:S04]  /*182c0*/  @P0 LOP3.LUT R3, R3, R2, RZ, 0x3c, !PT ;  /* 0x0000000203030212 */ /* 0x000fc800078e3cff */
[----:B------:R-:W-:-:S04]  /*182d0*/  @P0 LOP3.LUT R2, R3, R2, RZ, 0x3c, !PT ;  /* 0x0000000203020212 */ /* 0x000fc800078e3cff */
[----:B------:R-:W-:-:S05]  /*182e0*/  @P0 LOP3.LUT R3, R3, R2, RZ, 0x3c, !PT ;  /* 0x0000000203030212 */ /* 0x000fca00078e3cff */
[----:B------:R-:W-:Y:S01]  /*182f0*/  @!PT LDS RZ, [RZ] ;  /* 0x00000000fffff984 */ /* 0x000fe20000000800 */
        /* <DEDUP_REMOVED lines=15> */
[----:B------:R-:W-:Y:S01]  /*183f0*/  @P0 LEA R8, R5, R22, 0x1 ;  /* 0x0000001605080211 */ /* 0x000fe200078e08ff */
        /* <DEDUP_REMOVED lines=54> */
.L_x_945:
        /* <DEDUP_REMOVED lines=11> */
.L_x_752:
[----:B------:R-:W-:Y:S02]  /*18810*/  PLOP3.LUT P1, PT, P1, P0, PT, 0xa2, 0x0 ;  /* 0x000000000000781c */ /* 0x000fe40000f21472 */
[----:B------:R-:W-:-:S08]  /*18820*/  @P0 R2UR P1, UR4, R7 ;  /* 0x00000000070402ca */ /* 0x000fd00000020000 */
[----:B------:R-:W-:-:S05]  /*18830*/  @P0 PLOP3.LUT P0, PT, P1, PT, PT, 0x80, 0x0 ;  /* 0x000000000000081c */ /* 0x000fca0000f0f070 */
[----:B------:R-:W-:Y:S01]  /*18840*/  @!P1 SYNCS.ARRIVE.TRANS64.RED.A0T1 RZ, [UR4+0x28830], RZ ;  /* 0x028830ffffff99a7 */ /* 0x000fe20008200404 */
[----:B------:R-:W-:Y:S07]  /*18850*/  @!P1 ARRIVES.LDGSTSBAR.64.TRANSCNT [UR4+0x28830] ;  /* 0x02883000ff0099b0 */ /* 0x000fee0008000a84 */
[----:B------:R-:W-:Y:S05]  /*18860*/  @P0 BRA.U.ANY `(.L_x_752) ;  /* 0xfffffffd00e80947 */ /* 0x000fea000393ffff */
[----:B------:R-:W-:Y:S01]  /*18870*/  NOP ;  /* 0x0000000000007918 */ /* 0x000fe20000000000 */
[----:B------:R-:W-:-:S05]  /*18880*/  IMAD.U32 R0, RZ, RZ, UR38 ;  /* 0x00000026ff007e24 */ /* 0x000fca000f8e00ff */
[----:B------:R-:W-:-:S13]  /*18890*/  ISETP.NE.AND P2, PT, R0, 0x3, PT ;  /* 0x000000030000780c */ /* 0x000fda0003f45270 */
[----:B------:R-:W-:Y:S05]  /*188a0*/  @!P2 BRA `(.L_x_753) ;  /* 0x000000000004a947 */ /* 0x000fea0003800000 */
[----:B------:R-:W-:Y:S01]  /*188b0*/  BPT.TRAP 0x1 ;  /* 0x000000040000795c */ /* 0x000fe20000300000 */
.L_x_753:
[----:B-1----:R1:W5:Y:S01]  /*188c0*/  LDL.LU R3, [R1+0xc] ;  /* 0x00000c0001037983 */ /* 0x0023620000300800 */
[----:B------:R1:W-:Y:S03]  /*188d0*/  SYNCS.ARRIVE.TRANS64.A1T0 RZ, [R7+URZ+0x28830], RZ ;  /* 0x028830ff07ff79a7 */ /* 0x0003e6000810003f */
[----:B0-----:R1:W5:Y:S02]  /*188e0*/  LDL.LU R4, [R1+0x18] ;  /* 0x0000180001047983 */ /* 0x0013640000300800 */
[----:B------:R-:W-:Y:S05]  /*188f0*/  WARPSYNC.ALL ;  /* 0x0000000000007948 */ /* 0x000fea0003800000 */
[----:B------:R-:W-:Y:S01]  /*18900*/  ULDC.64 UR4, c[0x0][0x298] ;  /* 0x0000a60000047ab9 */ /* 0x000fe20000000a00 */
[----:B------:R-:W-:Y:S01]  /*18910*/  ULDC.64 UR6, c[0x0][0xa00] ;  /* 0x0002800000067ab9 */ /* 0x000fe20000000a00 */
[----:B------:R-:W-:Y:S01]  /*18920*/  VIADD R2, R22, 0x10400 ;  /* 0x0001040016027836 */ /* 0x000fe20000000000 */
[----:B------:R-:W-:Y:S01]  /*18930*/  BAR.SYNC.DEFER_BLOCKING 0x8, 0x180 ;  /* 0x0206000000007b1d */ /* 0x000fe20000010000 */
[----:B------:R-:W-:-:S03]  /*18940*/  ISETP.NE.U32.AND P0, PT, RZ, UR6, PT ;  /* 0x00000006ff007c0c */ /* 0x000fc6000bf05070 */
[----:B------:R-:W-:Y:S02]  /*18950*/  LOP3.LUT P1, RZ, R2, 0x3ff, RZ, 0xc0, !PT ;  /* 0x000003ff02ff7812 */ /* 0x000fe4000782c0ff */
[----:B------:R-:W-:Y:S01]  /*18960*/  ISETP.NE.AND.EX P0, PT, RZ, UR7, PT, P0 ;  /* 0x00000007ff007c0c */ /* 0x000fe2000bf05300 */
[----:B------:R-:W-:Y:S03]  /*18970*/  BSSY B6, `(.L_x_754) ;  /* 0x000001c000067945 */ /* 0x000fe60003800000 */
        /* <DEDUP_REMOVED lines=15> */
[----:B------:R-:W-:Y:S01]  /*18a70*/  MOV R4, UR4 ;  /* 0x0000000400047c02 */ /* 0x000fe20008000f00 */
[----:B------:R-:W-:Y:S01]  /*18a80*/  IMAD.U32 R5, RZ, RZ, UR5 ;  /* 0x00000005ff057e24 */ /* 0x000fe2000f8e00ff */
[----:B------:R-:W0:Y:S01]  /*18a90*/  LDC.64 R2, c[0x4][R2] ;  /* 0x0100000002027b82 */ /* 0x000e220000000a00 */
[----:B------:R-:W-:Y:S02]  /*18aa0*/  IMAD.U32 R6, RZ, RZ, UR6 ;  /* 0x00000006ff067e24 */ /* 0x000fe4000f8e00ff */
[----:B-1----:R-:W-:Y:S02]  /*18ab0*/  IMAD.U32 R7, RZ, RZ, UR7 ;  /* 0x00000007ff077e24 */ /* 0x002fe4000f8e00ff */
[----:B------:R-:W-:-:S02]  /*18ac0*/  IMAD.U32 R10, RZ, RZ, UR8 ;  /* 0x00000008ff0a7e24 */ /* 0x000fc4000f8e00ff */
[----:B------:R-:W-:Y:S02]  /*18ad0*/  IMAD.U32 R11, RZ, RZ, UR9 ;  /* 0x00000009ff0b7e24 */ /* 0x000fe4000f8e00ff */
[----:B------:R-:W-:Y:S02]  /*18ae0*/  IMAD.MOV.U32 R8, RZ, RZ, 0x70 ;  /* 0x00000070ff087424 */ /* 0x000fe400078e00ff */
[----:B------:R-:W-:Y:S02]  /*18af0*/  IMAD.MOV.U32 R12, RZ, RZ, 0x1 ;  /* 0x00000001ff0c7424 */ /* 0x000fe400078e00ff */
[----:B------:R-:W-:-:S07]  /*18b00*/  IMAD.MOV.U32 R13, RZ, RZ, RZ ;  /* 0x000000ffff0d7224 */ /* 0x000fce00078e00ff */
[----:B------:R-:W-:-:S07]  /*18b10*/  LEPC R20, `(.L_x_755) ;  /* 0x000000001014794e */ /* 0x000fce0000000000 */
[----:B0-----:R-:W-:Y:S05]  /*18b20*/  CALL.ABS.NOINC R2 ;  /* 0x0000000002007343 */ /* 0x001fea0003c00000 */
.L_x_755:
[----:B------:R-:W-:Y:S05]  /*18b30*/  BSYNC B6 ;  /* 0x0000000000067941 */ /* 0x000fea0003800000 */
.L_x_754:
[----:B------:R-:W2:Y:S01]  /*18b40*/  LDL.LU R20, [R1+0x18] ;  /* 0x0000180001147983 */ /* 0x000ea20000300800 */
[----:B------:R-:W-:Y:S01]  /*18b50*/  ULDC.64 UR4, c[0x0][0x2d8] ;  /* 0x0000b60000047ab9 */ /* 0x000fe20000000a00 */
[----:B-1----:R-:W1:Y:S01]  /*18b60*/  LDC R7, c[0x0][0x448] ;  /* 0x00011200ff077b82 */ /* 0x002e620000000800 */
[----:B------:R-:W3:Y:S01]  /*18b70*/  S2R R6, SR_TID.X ;  /* 0x0000000000067919 */ /* 0x000ee20000002100 */
[----:B0-----:R-:W-:Y:S01]  /*18b80*/  IMAD.SHL.U32 R4, R17, 0x80, RZ ;  /* 0x0000008011047824 */ /* 0x001fe200078e00ff */
[----:B------:R-:W-:Y:S01]  /*18b90*/  ULDC.64 UR6, c[0x0][0x280] ;  /* 0x0000a00000067ab9 */ /* 0x000fe20000000a00 */
[----:B------:R-:W4:Y:S04]  /*18ba0*/  LDL.LU R21, [R1+0xc] ;  /* 0x00000c0001157983 */ /* 0x000f280000300800 */
[----:B------:R-:W4:Y:S04]  /*18bb0*/  LDL.LU.64 R2, [R1+0x10] ;  /* 0x0000100001027983 */ /* 0x000f280000300a00 */
[----:B------:R0:W5:Y:S01]  /*18bc0*/  LDL R9, [R1+0x8] ;  /* 0x0000080001097983 */ /* 0x0001620000100800 */
[----:B-1----:R-:W-:Y:S01]  /*18bd0*/  ISETP.NE.AND P0, PT, R7, 0x1, PT ;  /* 0x000000010700780c */ /* 0x002fe20003f05270 */
[----:B----4-:R-:W-:-:S02]  /*18be0*/  IMAD.MOV.U32 R3, RZ, RZ, R21 ;  /* 0x000000ffff037224 */ /* 0x010fc400078e0015 */
[----:B------:R-:W-:-:S04]  /*18bf0*/  IMAD.WIDE.U32 R2, R18, UR4, R2 ;  /* 0x0000000412027c25 */ /* 0x000fc8000f8e0002 */
[----:B------:R-:W-:Y:S01]  /*18c00*/  IMAD R3, R18, UR5, R3 ;  /* 0x0000000512037c24 */ /* 0x000fe2000f8e0203 */
[----:B------:R-:W-:Y:S02]  /*18c10*/  ULDC.64 UR4, c[0x0][0x2e0] ;  /* 0x0000b80000047ab9 */ /* 0x000fe40000000a00 */
[----:B--2---:R-:W-:Y:S02]  /*18c20*/  IMAD R5, R20, UR4, RZ ;  /* 0x0000000414057c24 */ /* 0x004fe4000f8e02ff */
[----:B------:R-:W1:Y:S01]  /*18c30*/  S2R R20, SR_TID.X ;  /* 0x0000000000147919 */ /* 0x000e620000002100 */
[----:B------:R-:W-:-:S04]  /*18c40*/  IMAD.WIDE.U32 R2, R32, UR4, R2 ;  /* 0x0000000420027c25 */ /* 0x000fc8000f8e0002 */
[----:B------:R-:W-:Y:S01]  /*18c50*/  IMAD R0, R32, UR5, R5 ;  /* 0x0000000520007c24 */ /* 0x000fe2000f8e0205 */
[----:B------:R-:W-:Y:S01]  /*18c60*/  ULDC.64 UR4, c[0x0][0x2d0] ;  /* 0x0000b40000047ab9 */ /* 0x000fe20000000a00 */
[----:B------:R-:W2:Y:S02]  /*18c70*/  @P0 LDC R5, c[0x0][0x44c] ;  /* 0x00011300ff050b82 */ /* 0x000ea40000000800 */
[----:B------:R-:W-:-:S06]  /*18c80*/  IMAD.IADD R3, R3, 0x1, R0 ;  /* 0x0000000103037824 */ /* 0x000fcc00078e0200 */
[----:B------:R-:W4:Y:S01]  /*18c90*/  @P0 LDC R0, c[0x0][0x450] ;  /* 0x00011400ff000b82 */ /* 0x000f220000000800 */
[----:B-1----:R-:W-:-:S04]  /*18ca0*/  LOP3.LUT R20, R20, 0x7f, RZ, 0xc0, !PT ;  /* 0x0000007f14147812 */ /* 0x002fc800078ec0ff */
[----:B------:R-:W-:Y:S02]  /*18cb0*/  SHF.R.U32.HI R10, RZ, 0x3, R20 ;  /* 0x00000003ff0a7819 */ /* 0x000fe40000011614 */
[----:B------:R0:W5:Y:S01]  /*18cc0*/  LDL R20, [R1+0x20] ;  /* 0x0000200001147983 */ /* 0x0001620000100800 */
[----:B---3--:R-:W-:-:S05]  /*18cd0*/  IMAD.SHL.U32 R6, R6, 0x10, RZ ;  /* 0x0000001006067824 */ /* 0x008fca00078e00ff */
[----:B------:R-:W-:-:S04]  /*18ce0*/  LOP3.LUT R6, R6, 0x70, RZ, 0xc0, !PT ;  /* 0x0000007006067812 */ /* 0x000fc800078ec0ff */
[----:B------:R-:W-:-:S05]  /*18cf0*/  LOP3.LUT R6, R4, R10, R6, 0xfe, !PT ;  /* 0x0000000a04067212 */ /* 0x000fca00078efe06 */
[----:B--2---:R-:W-:-:S04]  /*18d00*/  @P0 IMAD.HI.U32 R8, R6, R5, RZ ;  /* 0x0000000506080227 */ /* 0x004fc800078e00ff */
[----:B------:R-:W-:Y:S01]  /*18d10*/  IMAD.MOV.U32 R5, RZ, RZ, R6 ;  /* 0x000000ffff057224 */ /* 0x000fe200078e0006 */
[----:B----4-:R-:W-:-:S04]  /*18d20*/  @P0 SHF.R.U32.HI R5, RZ, R0, R8 ;  /* 0x00000000ff050219 */ /* 0x010fc80000011608 */
[----:B------:R-:W-:-:S05]  /*18d30*/  IADD3 R0, -R5, RZ, RZ ;  /* 0x000000ff05007210 */ /* 0x000fca0007ffe1ff */
[----:B------:R-:W-:Y:S01]  /*18d40*/  IMAD R0, R7, R0, R6 ;  /* 0x0000000007007224 */ /* 0x000fe200078e0206 */
[----:B------:R-:W-:Y:S01]  /*18d50*/  SHF.R.S32.HI R6, RZ, 0x1f, R5 ;  /* 0x0000001fff067819 */ /* 0x000fe20000011405 */
[----:B------:R-:W-:-:S04]  /*18d60*/  IMAD.WIDE.U32 R2, R5, UR4, R2 ;  /* 0x0000000405027c25 */ /* 0x000fc8000f8e0002 */
[----:B------:R-:W-:-:S04]  /*18d70*/  IMAD R6, R6, UR4, RZ ;  /* 0x0000000406067c24 */ /* 0x000fc8000f8e02ff */
[----:B------:R-:W-:Y:S01]  /*18d80*/  IMAD R5, R5, UR5, R6 ;  /* 0x0000000505057c24 */ /* 0x000fe2000f8e0206 */
[----:B------:R-:W-:-:S03]  /*18d90*/  ULDC.64 UR4, c[0x0][0x2c8] ;  /* 0x0000b20000047ab9 */ /* 0x000fc60000000a00 */
[----:B------:R-:W-:Y:S01]  /*18da0*/  IMAD.IADD R3, R3, 0x1, R5 ;  /* 0x0000000103037824 */ /* 0x000fe200078e0205 */
[----:B------:R-:W-:-:S05]  /*18db0*/  SHF.R.S32.HI R5, RZ, 0x1f, R0 ;  /* 0x0000001fff057819 */ /* 0x000fca0000011400 */
[----:B------:R-:W-:Y:S02]  /*18dc0*/  IMAD R5, R5, UR4, RZ ;  /* 0x0000000405057c24 */ /* 0x000fe4000f8e02ff */
[----:B------:R-:W-:Y:S01]  /*18dd0*/  IMAD.WIDE.U32 R2, R0, UR4, R2 ;  /* 0x0000000400027c25 */ /* 0x000fe2000f8e0002 */
[----:B------:R-:W-:-:S03]  /*18de0*/  ULDC UR4, c[0x0][0x2b8] ;  /* 0x0000ae0000047ab9 */ /* 0x000fc60000000800 */
[----:B------:R-:W-:Y:S01]  /*18df0*/  IMAD R5, R0, UR5, R5 ;  /* 0x0000000500057c24 */ /* 0x000fe2000f8e0205 */
[----:B------:R-:W-:-:S03]  /*18e00*/  LEA R0, P2, R2, UR6, 0x1 ;  /* 0x0000000602007c11 */ /* 0x000fc6000f8408ff */
[----:B------:R-:W-:Y:S01]  /*18e10*/  IMAD.IADD R5, R3, 0x1, R5 ;  /* 0x0000000103057824 */ /* 0x000fe200078e0205 */
[----:B------:R-:W-:Y:S02]  /*18e20*/  ISETP.GE.AND P0, PT, R31, UR4, PT ;  /* 0x000000041f007c0c */ /* 0x000fe4000bf06270 */
[----:B------:R-:W-:Y:S01]  /*18e30*/  ISETP.GE.AND P1, PT, R30, UR4, PT ;  /* 0x000000041e007c0c */ /* 0x000fe2000bf26270 */
[----:B------:R-:W-:Y:S01]  /*18e40*/  UMOV UR4, 0xffffffff ;  /* 0xffffffff00047882 */ /* 0x000fe20000000000 */
[----:B------:R-:W-:Y:S02]  /*18e50*/  LEA.HI.X R5, R2, UR7, R5, 0x1, P2 ;  /* 0x0000000702057c11 */ /* 0x000fe400090f0c05 */
        /* <DEDUP_REMOVED lines=28> */
[----:B------:R-:W0:Y:S01]  /*19020*/  SHFL.IDX PT, R14, R0, 0x3, 0x181f ;  /* 0x00781f00000e7f89 */ /* 0x000e2200000e0000 */
[----:B------:R-:W-:Y:S01]  /*19030*/  @!P3 MOV R3, R7 ;  /* 0x000000070003b202 */ /* 0x000fe20000000f00 */
[----:B------:R-:W-:-:S04]  /*19040*/  VIADD R7, R4, 0x30 ;  /* 0x0000003004077836 */ /* 0x000fc80000000000 */
        /* <DEDUP_REMOVED lines=29> */
[----:B------:R-:W-:-:S03]  /*19220*/  IADD3 R7, R4, 0x60, RZ ;  /* 0x0000006004077810 */ /* 0x000fc60007ffe0ff */
        /* <DEDUP_REMOVED lines=12> */
.L_x_962:
        /* <DEDUP_REMOVED lines=11> */
.L_x_758:
[----:B------:R-:W-:Y:S05]  /*193a0*/  BSYNC B0 ;  /* 0x0000000000007941 */ /* 0x000fea0003800000 */
.L_x_757:
[----:B------:R-:W-:Y:S01]  /*193b0*/  NOP ;  /* 0x0000000000007918 */ /* 0x000fe20000000000 */
[----:B------:R-:W-:-:S13]  /*193c0*/  PLOP3.LUT P0, PT, PT, PT, PT, 0x80, 0x0 ;  /* 0x000000000000781c */ /* 0x000fda0003f0f070 */
.L_x_759:
        /* <DEDUP_REMOVED lines=21> */
.L_x_963:
[----:B------:R-:W-:Y:S05]  /*19520*/  BSYNC B0 ;  /* 0x0000000000007941 */ /* 0x000fea0003800000 */
.L_x_760:
        /* <DEDUP_REMOVED lines=8> */
.L_x_776:
[----:B------:R-:W3:Y:S01]  /*195b0*/  LDL R4, [R1+0x4] ;  /* 0x0000040001047983 */ /* 0x000ee20000100800 */
[----:B------:R-:W1:Y:S01]  /*195c0*/  LDC R7, c[0x0][0x430] ;  /* 0x00010c00ff077b82 */ /* 0x000e620000000800 */
[----:B------:R-:W-:Y:S05]  /*195d0*/  YIELD ;  /* 0x0000000000007946 */ /* 0x000fea0003800000 */
[----:B0-----:R-:W0:Y:S01]  /*195e0*/  S2R R3, SR_TID.X ;  /* 0x0000000000037919 */ /* 0x001e220000002100 */
[----:B------:R-:W-:Y:S01]  /*195f0*/  ULDC.64 UR4, c[0x0][0x428] ;  /* 0x00010a0000047ab9 */ /* 0x000fe20000000a00 */
[----:B------:R-:W4:Y:S01]  /*19600*/  S2R R0, SR_TID.X ;  /* 0x0000000000007919 */ /* 0x000f220000002100 */
[----:B-1----:R-:W-:-:S13]  /*19610*/  ISETP.NE.AND P0, PT, R7, 0x1, PT ;  /* 0x000000010700780c */ /* 0x002fda0003f05270 */
[----:B------:R-:W1:Y:S01]  /*19620*/  @P0 LDC R5, c[0x0][0x438] ;  /* 0x00010e00ff050b82 */ /* 0x000e620000000800 */
[----:B0-----:R-:W-:-:S04]  /*19630*/  LOP3.LUT R3, R3, 0x7f, RZ, 0xc0, !PT ;  /* 0x0000007f03037812 */ /* 0x001fc800078ec0ff */
[----:B------:R-:W-:Y:S01]  /*19640*/  SHF.R.U32.HI R8, RZ, 0x3, R3 ;  /* 0x00000003ff087819 */ /* 0x000fe20000011603 */
[----:B----4-:R-:W-:Y:S02]  /*19650*/  IMAD.SHL.U32 R0, R0, 0x10, RZ ;  /* 0x0000001000007824 */ /* 0x010fe400078e00ff */
[----:B------:R-:W0:Y:S01]  /*19660*/  @P0 LDC R3, c[0x0][0x434] ;  /* 0x00010d00ff030b82 */ /* 0x000e220000000800 */
[----:B------:R-:W-:Y:S02]  /*19670*/  LEA R8, R6, R8, 0x7 ;  /* 0x0000000806087211 */ /* 0x000fe400078e38ff */
[----:B------:R-:W-:-:S04]  /*19680*/  LOP3.LUT R0, R0, 0x70, RZ, 0xc0, !PT ;  /* 0x0000007000007812 */ /* 0x000fc800078ec0ff */
[----:B------:R-:W-:-:S05]  /*19690*/  IADD3 R8, R0, R8, R37 ;  /* 0x0000000800087210 */ /* 0x000fca0007ffe025 */
[----:B------:R-:W-:Y:S02]  /*196a0*/  IMAD.MOV.U32 R9, RZ, RZ, R8 ;  /* 0x000000ffff097224 */ /* 0x000fe400078e0008 */
[----:B0-----:R-:W-:-:S05]  /*196b0*/  @P0 IMAD.HI.U32 R0, R8, R3, RZ ;  /* 0x0000000308000227 */ /* 0x001fca00078e00ff */
[----:B-1----:R-:W-:-:S04]  /*196c0*/  @P0 SHF.R.U32.HI R9, RZ, R5, R0 ;  /* 0x00000005ff090219 */ /* 0x002fc80000011600 */
[--C-:B------:R-:W-:Y:S01]  /*196d0*/  SHF.R.S32.HI R3, RZ, 0x1f, R9.reuse ;  /* 0x0000001fff037819 */ /* 0x100fe20000011409 */
[----:B------:R-:W-:-:S04]  /*196e0*/  IMAD.MOV.U32 R2, RZ, RZ, R9 ;  /* 0x000000ffff027224 */ /* 0x000fc800078e0009 */
[----:B------:R-:W-:-:S04]  /*196f0*/  IMAD.WIDE.U32 R2, R33, UR4, R2 ;  /* 0x0000000421027c25 */ /* 0x000fc8000f8e0002 */
[----:B---3--:R-:W-:-:S04]  /*19700*/  IMAD R0, R4, UR4, RZ ;  /* 0x0000000404007c24 */ /* 0x008fc8000f8e02ff */
[----:B------:R-:W-:Y:S01]  /*19710*/  IMAD R5, R33, UR5, R0 ;  /* 0x0000000521057c24 */ /* 0x000fe2000f8e0200 */
[----:B------:R-:W-:Y:S02]  /*19720*/  ULDC.64 UR4, c[0x0][0x418] ;  /* 0x0001060000047ab9 */ /* 0x000fe40000000a00 */
[----:B------:R-:W-:Y:S01]  /*19730*/  LEA R4, P0, R2, UR4, 0x2 ;  /* 0x0000000402047c11 */ /* 0x000fe2000f8010ff */
[----:B------:R-:W-:-:S05]  /*19740*/  IMAD.IADD R3, R5, 0x1, R3 ;  /* 0x0000000105037824 */ /* 0x000fca00078e0203 */
[----:B------:R-:W-:-:S05]  /*19750*/  LEA.HI.X R5, R2, UR5, R3, 0x2, P0 ;  /* 0x0000000502057c11 */ /* 0x000fca00080f1403 */
[----:B------:R0:W3:Y:S01]  /*19760*/  LDG.E R0, desc[UR42][R4.64] ;  /* 0x0000002a04007981 */ /* 0x0000e2000c1e1900 */
[----:B------:R-:W-:Y:S02]  /*19770*/  IMAD.U32 R11, RZ, RZ, UR38 ;  /* 0x00000026ff0b7e24 */ /* 0x000fe4000f8e00ff */
[----:B------:R-:W-:Y:S02]  /*19780*/  VIADD R25, R10, 0x1 ;  /* 0x000000010a197836 */ /* 0x000fe40000000000 */
[----:B------:R-:W-:Y:S01]  /*19790*/  IMAD.MOV R2, RZ, RZ, -R9 ;  /* 0x000000ffff027224 */ /* 0x000fe200078e0a09 */
[----:B------:R-:W-:Y:S01]  /*197a0*/  ISETP.NE.AND P3, PT, R11, 0x3, PT ;  /* 0x000000030b00780c */ /* 0x000fe20003f65270 */
[----:B------:R-:W-:Y:S01]  /*197b0*/  IMAD.MOV.U32 R26, RZ, RZ, R6 ;  /* 0x000000ffff1a7224 */ /* 0x000fe200078e0006 */
[----:B------:R-:W-:Y:S01]  /*197c0*/  ISETP.NE.AND P0, PT, R25, 0x2, PT ;  /* 0x000000021900780c */ /* 0x000fe20003f05270 */
[----:B0-----:R-:W-:-:S03]  /*197d0*/  IMAD R4, R7, R2, R8 ;  /* 0x0000000207047224 */ /* 0x001fc600078e0208 */
[----:B------:R-:W-:Y:S02]  /*197e0*/  SEL R28, RZ, 0x1, P0 ;  /* 0x00000001ff1c7807 */ /* 0x000fe40000000000 */
[----:B------:R-:W-:Y:S02]  /*197f0*/  SEL R25, R25, RZ, P0 ;  /* 0x000000ff19197207 */ /* 0x000fe40000000000 */
[----:B------:R-:W-:Y:S02]  /*19800*/  LOP3.LUT R28, R17, R28, RZ, 0x3c, !PT ;  /* 0x0000001c111c7212 */ /* 0x000fe400078e3cff */
[----:B---3--:R-:W-:Y:S01]  /*19810*/  SHF.R.S32.HI R21, RZ, 0x1f, R0 ;  /* 0x0000001fff157819 */ /* 0x008fe20000011400 */
[----:B------:R-:W-:Y:S06]  /*19820*/  @!P3 BRA `(.L_x_764) ;  /* 0x000000000004b947 */ /* 0x000fec0003800000 */
[----:B------:R-:W-:Y:S01]  /*19830*/  BPT.TRAP 0x1 ;  /* 0x000000040000795c */ /* 0x000fe20000300000 */
.L_x_764:
[----:B------:R-:W-:Y:S01]  /*19840*/  IMAD R6, R25, 0x8, R22 ;  /* 0x0000000819067824 */ /* 0x000fe200078e0216 */
[----:B------:R-:W-:Y:S01]  /*19850*/  SHF.L.U32 R3, R28, 0x1f, RZ ;  /* 0x0000001f1c037819 */ /* 0x000fe200000006ff */
[----:B------:R-:W-:Y:S03]  /*19860*/  BSSY B1, `(.L_x_765) ;  /* 0x0000003000017945 */ /* 0x000fe60003800000 */
[----:B------:R-:W0:Y:S02]  /*19870*/  SYNCS.PHASECHK.TRANS64.TRYWAIT P0, [R6+URZ+0x28840], R3 ;  /* 0x02884003060075a7 */ /* 0x000e24000800017f */
[----:B0-----:R-:W-:Y:S05]  /*19880*/  @!P0 BRA `(.L_x_766) ;  /* 0x0000005c00a48947 */ /* 0x001fea0003800000 */
.L_x_964:
[----:B------:R-:W-:Y:S05]  /*19890*/  BSYNC B1 ;  /* 0x0000000000017941 */ /* 0x000fea0003800000 */
.L_x_765:
[----:B------:R-:W3:Y:S01]  /*198a0*/  LDL R2, [R1] ;  /* 0x0000000001027983 */ /* 0x000ee20000100800 */
[----:B------:R-:W-:Y:S01]  /*198b0*/  SHF.R.S32.HI R20, RZ, 0x1f, R4 ;  /* 0x0000001fff147819 */ /* 0x000fe20000011404 */
[----:B------:R-:W-:Y:S01]  /*198c0*/  ULDC.64 UR4, c[0x0][0x300] ;  /* 0x0000c00000047ab9 */ /* 0x000fe20000000a00 */
[----:B------:R-:W-:Y:S01]  /*198d0*/  ULDC.64 UR6, c[0x0][0x2e8] ;  /* 0x0000ba0000067ab9 */ /* 0x000fe20000000a00 */
[----:B------:R-:W-:Y:S02]  /*198e0*/  IMAD R8, R25, 0x4000, R34 ;  /* 0x0000400019087824 */ /* 0x000fe400078e0222 */
[----:B------:R-:W-:-:S04]  /*198f0*/  IMAD R5, R20, UR4, RZ ;  /* 0x0000000414057c24 */ /* 0x000fc8000f8e02ff */
[----:B------:R-:W-:Y:S01]  /*19900*/  IMAD R5, R4, UR5, R5 ;  /* 0x0000000504057c24 */ /* 0x000fe2000f8e0205 */
[C---:B---3--:R-:W-:Y:S02]  /*19910*/  LOP3.LUT P4, RZ, R2.reuse, 0x2, RZ, 0xc0, !PT ;  /* 0x0000000202ff7812 */ /* 0x048fe4000788c0ff */
[----:B------:R-:W-:Y:S01]  /*19920*/  LOP3.LUT P3, RZ, R2, 0x1, RZ, 0xc0, !PT ;  /* 0x0000000102ff7812 */ /* 0x000fe2000786c0ff */
[----:B0-----:R-:W-:Y:S01]  /*19930*/  IMAD.WIDE.U32 R2, R4, UR4, RZ ;  /* 0x0000000404027c25 */ /* 0x001fe2000f8e00ff */
        /* <DEDUP_REMOVED lines=17> */
[----:B0-----:R-:W-:-:S04]  /*19a50*/  IADD3 R2, P0, R2, R5, RZ ;  /* 0x0000000502027210 */ /* 0x001fc80007f1e0ff */
[----:B-1----:R-:W-:-:S05]  /*19a60*/  IADD3.X R3, RZ, R3, RZ, P0, !PT ;  /* 0x00000003ff037210 */ /* 0x002fca00007fe4ff */
        /* <DEDUP_REMOVED lines=41> */
.L_x_982:
        /* <DEDUP_REMOVED lines=9> */
.L_x_768:
[----:B------:R-:W-:Y:S02]  /*19d90*/  PLOP3.LUT P3, PT, P3, P0, PT, 0xa2, 0x0 ;  /* 0x000000000000781c */ /* 0x000fe40001f61472 */
[----:B------:R-:W-:-:S08]  /*19da0*/  @P0 R2UR P3, UR4, R6 ;  /* 0x00000000060402ca */ /* 0x000fd00000060000 */
[----:B------:R-:W-:-:S05]  /*19db0*/  @P0 PLOP3.LUT P0, PT, P3, PT, PT, 0x80, 0x0 ;  /* 0x000000000000081c */ /* 0x000fca0001f0f070 */
[----:B------:R-:W-:Y:S01]  /*19dc0*/  @!P3 SYNCS.ARRIVE.TRANS64.RED.A0T1 RZ, [UR4+0x28830], RZ ;  /* 0x028830ffffffb9a7 */ /* 0x000fe20008200404 */
[----:B------:R-:W-:Y:S07]  /*19dd0*/  @!P3 ARRIVES.LDGSTSBAR.64.TRANSCNT [UR4+0x28830] ;  /* 0x02883000ff00b9b0 */ /* 0x000fee0008000a84 */
[----:B------:R-:W-:Y:S05]  /*19de0*/  @P0 BRA.U.ANY `(.L_x_768) ;  /* 0xfffffffd00e80947 */ /* 0x000fea000393ffff */
[----:B------:R-:W-:Y:S01]  /*19df0*/  NOP ;  /* 0x0000000000007918 */ /* 0x000fe20000000000 */
[----:B-1----:R-:W-:-:S05]  /*19e00*/  IMAD.U32 R2, RZ, RZ, UR38 ;  /* 0x00000026ff027e24 */ /* 0x002fca000f8e00ff */
[----:B------:R-:W-:-:S13]  /*19e10*/  ISETP.NE.AND P4, PT, R2, 0x3, PT ;  /* 0x000000030200780c */ /* 0x000fda0003f85270 */
[----:B------:R-:W-:Y:S05]  /*19e20*/  @!P4 BRA `(.L_x_769) ;  /* 0x000000000004c947 */ /* 0x000fea0003800000 */
[----:B------:R-:W-:Y:S01]  /*19e30*/  BPT.TRAP 0x1 ;  /* 0x000000040000795c */ /* 0x000fe20000300000 */
.L_x_769:
[----:B------:R1:W-:Y:S01]  /*19e40*/  SYNCS.ARRIVE.TRANS64.A1T0 RZ, [R6+URZ+0x28830], RZ ;  /* 0x028830ff06ff79a7 */ /* 0x0003e2000810003f */
[----:B------:R-:W-:Y:S05]  /*19e50*/  @!P4 BRA `(.L_x_770) ;  /* 0x000000000004c947 */ /* 0x000fea0003800000 */
[----:B------:R-:W-:Y:S01]  /*19e60*/  BPT.TRAP 0x1 ;  /* 0x000000040000795c */ /* 0x000fe20000300000 */
.L_x_770:
[----:B------:R-:W-:Y:S01]  /*19e70*/  SHF.L.U32 R3, R17, 0x1f, RZ ;  /* 0x0000001f11037819 */ /* 0x000fe200000006ff */
[----:B-1----:R-:W-:Y:S01]  /*19e80*/  IMAD R6, R10, 0x8, R22 ;  /* 0x000000080a067824 */ /* 0x002fe200078e0216 */
[----:B------:R-:W-:Y:S03]  /*19e90*/  BSSY B1, `(.L_x_771) ;  /* 0x0000003000017945 */ /* 0x000fe60003800000 */
[----:B------:R-:W1:Y:S02]  /*19ea0*/  SYNCS.PHASECHK.TRANS64.TRYWAIT P0, [R6+URZ+0x28860], R3 ;  /* 0x02886003060075a7 */ /* 0x000e64000800017f */
[----:B-1----:R-:W-:Y:S05]  /*19eb0*/  @!P0 BRA `(.L_x_772) ;  /* 0x0000006000788947 */ /* 0x002fea0003800000 */
.L_x_983:
[----:B------:R-:W-:Y:S05]  /*19ec0*/  BSYNC B1 ;  /* 0x0000000000017941 */ /* 0x000fea0003800000 */
.L_x_771:
[----:B------:R-:W3:Y:S01]  /*19ed0*/  S2R R2, SR_TID.X ;  /* 0x0000000000027919 */ /* 0x000ee20000002100 */
[----:B------:R-:W-:Y:S01]  /*19ee0*/  UMOV UR4, 0xffffffff ;  /* 0xffffffff00047882 */ /* 0x000fe20000000000 */
[----:B------:R-:W-:Y:S02]  /*19ef0*/  IMAD R8, R32, -0x80, R35 ;  /* 0xffffff8020087824 */ /* 0x000fe400078e0223 */
[----:B0-----:R-:W-:Y:S01]  /*19f00*/  IMAD R7, R10, 0x4000, R34 ;  /* 0x000040000a077824 */ /* 0x001fe200078e0222 */
        /* <DEDUP_REMOVED lines=8> */
[----:B0-----:R-:W-:-:S04]  /*19f90*/  IADD3 R2, P0, R2, R5, RZ ;  /* 0x0000000502027210 */ /* 0x001fc80007f1e0ff */
[----:B-1----:R-:W-:Y:S02]  /*19fa0*/  IADD3.X R3, RZ, R3, RZ, P0, !PT ;  /* 0x00000003ff037210 */ /* 0x002fe400007fe4ff */
        /* <DEDUP_REMOVED lines=53> */
.L_x_1001:
        /* <DEDUP_REMOVED lines=12> */
[----:B------:R0:W-:Y:S01]  /*1a3c0*/  LDGSTS.E.BYPASS.LTC128B.128 [R7+0x7c00], desc[UR42][R2.64+0x80], !P0 ;  /* 0x07c0008002077fae */ /* 0x0001e2000c101d6a */
[----:B------:R-:W-:Y:S01]  /*1a3d0*/  NOP ;  /* 0x0000000000007918 */ /* 0x000fe20000000000 */
        /* <DEDUP_REMOVED lines=8> */
[----:B------:R-:W-:-:S04]  /*1a460*/  IMAD.WIDE.U32 R2, R18, UR4, R2 ;  /* 0x0000000412027c25 */ /* 0x000fc8000f8e0002 */
[----:B------:R-:W-:Y:S01]  /*1a470*/  IMAD R3, R18, UR5, R3 ;  /* 0x0000000512037c24 */ /* 0x000fe2000f8e0203 */
[----:B------:R-:W-:-:S04]  /*1a480*/  LEA R23, P0, R2, UR6, 0x1 ;  /* 0x0000000602177c11 */ /* 0x000fc8000f8008ff */
[----:B------:R-:W-:Y:S02]  /*1a490*/  LEA.HI.X R24, R2, UR7, R3, 0x1, P0 ;  /* 0x0000000702187c11 */ /* 0x000fe400080f0c03 */
[----:B------:R-:W-:-:S13]  /*1a4a0*/  PLOP3.LUT P0, PT, PT, PT, PT, 0x80, 0x0 ;  /* 0x000000000000781c */ /* 0x000fda0003f0f070 */
.L_x_774:
        /* <DEDUP_REMOVED lines=11> */
.L_x_775:
[C---:B------:R-:W-:Y:S01]  /*1a560*/  ISETP.GT.AND P0, PT, R26.reuse, R36, PT ;  /* 0x000000241a00720c */ /* 0x040fe20003f04270 */
[----:B------:R0:W-:Y:S01]  /*1a570*/  SYNCS.ARRIVE.TRANS64.A1T0 RZ, [R6+URZ+0x28850], RZ ;  /* 0x028850ff06ff79a7 */ /* 0x0001e2000810003f */
[----:B------:R-:W-:Y:S01]  /*1a580*/  MOV R10, R25 ;  /* 0x00000019000a7202 */ /* 0x000fe20000000f00 */
[----:B------:R-:W-:Y:S02]  /*1a590*/  IMAD.MOV.U32 R17, RZ, RZ, R28 ;  /* 0x000000ffff117224 */ /* 0x000fe400078e001c */
[----:B------:R-:W-:Y:S02]  /*1a5a0*/  IMAD.MOV.U32 R32, RZ, RZ, R26 ;  /* 0x000000ffff207224 */ /* 0x000fe400078e001a */
[----:B0-----:R-:W-:-:S06]  /*1a5b0*/  VIADD R6, R26, 0xffffffff ;  /* 0xffffffff1a067836 */ /* 0x001fcc0000000000 */
[----:B------:R-:W-:Y:S05]  /*1a5c0*/  @P0 BRA `(.L_x_776) ;  /* 0xffffffec00f80947 */ /* 0x000fea000383ffff */
.L_x_763:
[----:B------:R-:W-:Y:S05]  /*1a5d0*/  BSYNC B0 ;  /* 0x0000000000007941 */ /* 0x000fea0003800000 */
.L_x_762:
        /* <DEDUP_REMOVED lines=17> */
.L_x_778:
[----:B------:R-:W-:Y:S05]  /*1a6f0*/  BSYNC B0 ;  /* 0x0000000000007941 */ /* 0x000fea0003800000 */
.L_x_777:
[----:B------:R-:W-:-:S05]  /*1a700*/  IMAD.U32 R0, RZ, RZ, UR38 ;  /* 0x00000026ff007e24 */ /* 0x000fca000f8e00ff */
[----:B------:R-:W-:-:S13]  /*1a710*/  ISETP.NE.AND P0, PT, R0, 0x3, PT ;  /* 0x000000030000780c */ /* 0x000fda0003f05270 */
[----:B------:R-:W-:Y:S05]  /*1a720*/  @!P0 BRA `(.L_x_779) ;  /* 0x0000000000048947 */ /* 0x000fea0003800000 */
[----:B------:R-:W-:Y:S01]  /*1a730*/  BPT.TRAP 0x1 ;  /* 0x000000040000795c */ /* 0x000fe20000300000 */
.L_x_779:
[----:B------:R-:W-:Y:S01]  /*1a740*/  IMAD R0, R25, 0x8, R22 ;  /* 0x0000000819007824 */ /* 0x000fe200078e0216 */
[----:B0-----:R-:W-:Y:S01]  /*1a750*/  SHF.L.U32 R3, R28, 0x1f, RZ ;  /* 0x0000001f1c037819 */ /* 0x001fe200000006ff */
[----:B------:R-:W-:Y:S01]  /*1a760*/  BSSY B0, `(.L_x_780) ;  /* 0x0000004000007945 */ /* 0x000fe20003800000 */
[----:B------:R-:W-:Y:S02]  /*1a770*/  IMAD R6, R26, -0x80, R35 ;  /* 0xffffff801a067824 */ /* 0x000fe400078e0223 */
[----:B------:R-:W0:Y:S02]  /*1a780*/  SYNCS.PHASECHK.TRANS64.TRYWAIT P0, [R0+URZ+0x28860], R3 ;  /* 0x02886003000075a7 */ /* 0x000e24000800017f */
[----:B0-----:R-:W-:Y:S05]  /*1a790*/  @!P0 BRA `(.L_x_781) ;  /* 0x0000006000dc8947 */ /* 0x001fea0003800000 */
.L_x_1002:
[----:B------:R-:W-:Y:S05]  /*1a7a0*/  BSYNC B0 ;  /* 0x0000000000007941 */ /* 0x000fea0003800000 */
.L_x_780:
        /* <DEDUP_REMOVED lines=51> */
[----:B------:R-:W3:Y:S02]  /*1aae0*/  SHFL.IDX PT, R10, R23, 0x6, 0x181f ;  /* 0x00d81f00170a7f89 */ /* 0x000ee400000e0000 */
[----:B-1----:R-:W-:Y:S02]  /*1aaf0*/  IADD3.X R3, RZ, R8, RZ, P4, !PT ;  /* 0x00000008ff037210 */ /* 0x002fe400027fe4ff */
[----:B------:R-:W1:Y:S04]  /*1ab00*/  SHFL.IDX PT, R8, R24, 0x6, 0x181f ;  /* 0x00d81f0018087f89 */ /* 0x000e6800000e0000 */
[----:B------:R-:W-:Y:S01]  /*1ab10*/  LDGSTS.E.BYPASS.LTC128B.128 [R4+0x2400], desc[UR42][R2.64], !P2 ;  /* 0x0240000002047fae */ /* 0x000fe2000d101d6a */
[----:B------:R-:W-:-:S03]  /*1ab20*/  ISETP.LT.OR P2, PT, R6, 0x51, P1 ;  /* 0x000000510600780c */ /* 0x000fc60000f41670 */
[----:B------:R0:W-:Y:S01]  /*1ab30*/  LDGSTS.E.BYPASS.LTC128B.128 [R4+0x6400], desc[UR42][R2.64+0x80], !P3 ;  /* 0x0640008002047fae */ /* 0x0001e2000d901d6a */
[----:B------:R-:W-:-:S03]  /*1ab40*/  ISETP.LT.OR P3, PT, R6, 0x51, P0 ;  /* 0x000000510600780c */ /* 0x000fc60000761670 */
[----:B------:R-:W4:Y:S01]  /*1ab50*/  SHFL.IDX PT, R24, R24, 0x7, 0x181f ;  /* 0x00f81f0018187f89 */ /* 0x000f2200000e0000 */
[----:B0-----:R-:W-:-:S03]  /*1ab60*/  IADD3 R2, P4, R14, R5, RZ ;  /* 0x000000050e027210 */ /* 0x001fc60007f9e0ff */
[----:B------:R0:W0:Y:S02]  /*1ab70*/  SHFL.IDX PT, R14, R23, 0x7, 0x181f ;  /* 0x00f81f00170e7f89 */ /* 0x00002400000e0000 */
[----:B--2---:R-:W-:-:S05]  /*1ab80*/  IMAD.X R3, RZ, RZ, R7, P4 ;  /* 0x000000ffff037224 */ /* 0x004fca00020e0607 */
        /* <DEDUP_REMOVED lines=8> */
.L_x_1020:
        /* <DEDUP_REMOVED lines=11> */
.L_x_783:
[----:B------:R-:W-:Y:S02]  /*1acc0*/  PLOP3.LUT P1, PT, P1, P0, PT, 0xa2, 0x0 ;  /* 0x000000000000781c */ /* 0x000fe40000f21472 */
[----:B------:R-:W-:-:S08]  /*1acd0*/  @P0 R2UR P1, UR4, R0 ;  /* 0x00000000000402ca */ /* 0x000fd00000020000 */
[----:B------:R-:W-:-:S05]  /*1ace0*/  @P0 PLOP3.LUT P0, PT, P1, PT, PT, 0x80, 0x0 ;  /* 0x000000000000081c */ /* 0x000fca0000f0f070 */
[----:B------:R-:W-:Y:S01]  /*1acf0*/  @!P1 SYNCS.ARRIVE.TRANS64.RED.A0T1 RZ, [UR4+0x28850], RZ ;  /* 0x028850ffffff99a7 */ /* 0x000fe20008200404 */
[----:B------:R-:W-:Y:S07]  /*1ad00*/  @!P1 ARRIVES.LDGSTSBAR.64.TRANSCNT [UR4+0x28850] ;  /* 0x02885000ff0099b0 */ /* 0x000fee0008000a84 */
[----:B------:R-:W-:Y:S05]  /*1ad10*/  @P0 BRA.U.ANY `(.L_x_783) ;  /* 0xfffffffd00e80947 */ /* 0x000fea000393ffff */
[----:B------:R-:W-:Y:S01]  /*1ad20*/  NOP ;  /* 0x0000000000007918 */ /* 0x000fe20000000000 */
[----:B0-----:R-:W-:-:S05]  /*1ad30*/  IMAD.U32 R2, RZ, RZ, UR38 ;  /* 0x00000026ff027e24 */ /* 0x001fca000f8e00ff */
[----:B------:R-:W-:-:S13]  /*1ad40*/  ISETP.NE.AND P2, PT, R2, 0x3, PT ;  /* 0x000000030200780c */ /* 0x000fda0003f45270 */
[----:B------:R-:W-:Y:S05]  /*1ad50*/  @!P2 BRA `(.L_x_784) ;  /* 0x000000000004a947 */ /* 0x000fea0003800000 */
[----:B------:R-:W-:Y:S01]  /*1ad60*/  BPT.TRAP 0x1 ;  /* 0x000000040000795c */ /* 0x000fe20000300000 */
.L_x_784:
[----:B------:R0:W-:Y:S01]  /*1ad70*/  SYNCS.ARRIVE.TRANS64.A1T0 RZ, [R0+URZ+0x28850], RZ ;  /* 0x028850ff00ff79a7 */ /* 0x0001e2000810003f */
[----:B------:R-:W-:-:S05]  /*1ad80*/  VIADD R25, R25, 0x1 ;  /* 0x0000000119197836 */ /* 0x000fca0000000000 */
[----:B------:R-:W-:-:S04]  /*1ad90*/  ISETP.NE.AND P0, PT, R25, 0x2, PT ;  /* 0x000000021900780c */ /* 0x000fc80003f05270 */
[----:B------:R-:W-:Y:S02]  /*1ada0*/  SEL R3, RZ, 0x1, P0 ;  /* 0x00000001ff037807 */ /* 0x000fe40000000000 */
[----:B------:R-:W-:Y:S02]  /*1adb0*/  SEL R25, R25, RZ, P0 ;  /* 0x000000ff19197207 */ /* 0x000fe40000000000 */
[----:B0-----:R-:W-:-:S07]  /*1adc0*/  LOP3.LUT R28, R28, R3, RZ, 0x3c, !PT ;  /* 0x000000031c1c7212 */ /* 0x001fce00078e3cff */
.L_x_741:
[----:B------:R-:W-:Y:S05]  /*1add0*/  BSYNC B7 ;  /* 0x0000000000077941 */ /* 0x000fea0003800000 */
.L_x_739:
[----:B------:R-:W2:Y:S02]  /*1ade0*/  LDL R0, [R1] ;  /* 0x0000000001007983 */ /* 0x000ea40000100800 */
[----:B--2---:R-:W-:-:S13]  /*1adf0*/  LOP3.LUT P0, RZ, R0, 0x8, RZ, 0xc0, !PT ;  /* 0x0000000800ff7812 */ /* 0x004fda000780c0ff */
[----:B------:R-:W-:Y:S05]  /*1ae00*/  @!P0 BRA `(.L_x_785) ;  /* 0x0000000000248947 */ /* 0x000fea0003800000 */
[----:B------:R-:W-:Y:S05]  /*1ae10*/  WARPSYNC.ALL ;  /* 0x0000000000007948 */ /* 0x000fea0003800000 */
[----:B------:R-:W1:Y:S08]  /*1ae20*/  S2UR UR5, SR_CgaCtaId ;  /* 0x00000000000579c3 */ /* 0x000e700000008800 */
[----:B------:R-:W-:Y:S06]  /*1ae30*/  BAR.SYNC.DEFER_BLOCKING 0x5, 0x180 ;  /* 0x0146000000007b1d */ /* 0x000fec0000010000 */
[----:B------:R-:W-:-:S02]  /*1ae40*/  UMOV UR4, 0x400 ;  /* 0x0000040000047882 */ /* 0x000fc40000000000 */
[----:B-1----:R-:W-:-:S06]  /*1ae50*/  ULEA UR4, UR5, UR4, 0x18 ;  /* 0x0000000405047291 */ /* 0x002fcc000f8ec03f */
[----:B0-----:R-:W-:-:S05]  /*1ae60*/  IMAD.U32 R22, RZ, RZ, UR4 ;  /* 0x00000004ff167e24 */ /* 0x001fca000f8e00ff */
[----:B------:R0:W1:Y:S01]  /*1ae70*/  LDS.128 R16, [R22+0x288d0] ;  /* 0x0288d00016107984 */ /* 0x0000620000000c00 */
[----:B------:R-:W-:Y:S06]  /*1ae80*/  BAR.ARV 0x4, 0x180 ;  /* 0x0106000000007b1d */ /* 0x000fec0000002000 */
[----:B------:R-:W-:Y:S05]  /*1ae90*/  BRA `(.L_x_786) ;  /* 0x0000000800d07947 */ /* 0x000fea0003800000 */
.L_x_785:
[----:B------:R-:W1:Y:S01]  /*1aea0*/  S2R R9, SR_TID.X ;  /* 0x0000000000097919 */ /* 0x000e620000002100 */
[----:B------:R-:W-:Y:S01]  /*1aeb0*/  UMOV UR4, 0xffffffff ;  /* 0xffffffff00047882 */ /* 0x000fe20000000000 */
[----:B-1----:R-:W-:-:S04]  /*1aec0*/  LOP3.LUT R9, R9, 0x1f, RZ, 0xc0, !PT ;  /* 0x0000001f09097812 */ /* 0x002fc800078ec0ff */
[----:B------:R-:W-:Y:S01]  /*1aed0*/  ISETP.NE.AND P0, PT, R9, 0x1f, PT ;  /* 0x0000001f0900780c */ /* 0x000fe20003f05270 */
[----:B------:R-:W-:-:S12]  /*1aee0*/  BRA.DIV UR4, `(.L_x_787) ;  /* 0x0000006604987947 */ /* 0x000fd8000b800000 */
[----:B0-----:R-:W-:Y:S01]  /*1aef0*/  IMAD.IADD R7, R19, 0x1, R9 ;  /* 0x0000000113077824 */ /* 0x001fe200078e0209 */
        /* <DEDUP_REMOVED lines=37> */
.L_x_1030:
[----:B------:R-:W-:Y:S02]  /*1b150*/  ULDC UR4, c[0x0][0xc38] ;  /* 0x00030e0000047ab9 */ /* 0x000fe40000000800 */
[----:B------:R-:W-:-:S04]  /*1b160*/  IMAD.U32 R5, RZ, RZ, UR4 ;  /* 0x00000004ff057e24 */ /* 0x000fc8000f8e00ff */
[----:B-1----:R-:W-:-:S04]  /*1b170*/  IMAD R14, R14, R5, RZ ;  /* 0x000000050e0e7224 */ /* 0x002fc800078e02ff */
[----:B------:R-:W-:-:S05]  /*1b180*/  IMAD.IADD R9, R8, 0x1, R14 ;  /* 0x0000000108097824 */ /* 0x000fca00078e020e */
[----:B------:R-:W-:-:S13]  /*1b190*/  ISETP.GT.AND P6, PT, R9, R0, PT ;  /* 0x000000000900720c */ /* 0x000fda0003fc4270 */
[----:B------:R-:W-:Y:S05]  /*1b1a0*/  @P6 BRA `(.L_x_788) ;  /* 0x0000000000a46947 */ /* 0x000fea0003800000 */
.L_x_791:
        /* <DEDUP_REMOVED lines=34> */
[----:B------:R0:W1:Y:S02]  /*1b3d0*/  SHFL.IDX PT, R14, R2, 0x1f, 0x1f ;  /* 0x03e01f00020e7f89 */ /* 0x00006400000e0000 */
.L_x_1038:
[----:B------:R-:W-:Y:S02]  /*1b3e0*/  ULDC UR4, c[0x0][0xc38] ;  /* 0x00030e0000047ab9 */ /* 0x000fe40000000800 */
[----:B------:R-:W-:-:S04]  /*1b3f0*/  IMAD.U32 R5, RZ, RZ, UR4 ;  /* 0x00000004ff057e24 */ /* 0x000fc8000f8e00ff */
[----:B-1----:R-:W-:-:S04]  /*1b400*/  IMAD R14, R14, R5, RZ ;  /* 0x000000050e0e7224 */ /* 0x002fc800078e02ff */
[----:B------:R-:W-:-:S05]  /*1b410*/  IMAD.IADD R9, R14, 0x1, R9 ;  /* 0x000000010e097824 */ /* 0x000fca00078e0209 */
[----:B------:R-:W-:-:S13]  /*1b420*/  ISETP.GT.AND P6, PT, R9, R0, PT ;  /* 0x000000000900720c */ /* 0x000fda0003fc4270 */
[----:B------:R-:W-:Y:S05]  /*1b430*/  @!P6 BRA `(.L_x_791) ;  /* 0xfffffffc005ce947 */ /* 0x000fea000383ffff */
.L_x_788:
        /* <DEDUP_REMOVED lines=9> */
.L_x_1043:
[----:B------:R-:W-:-:S13]  /*1b4d0*/  ISETP.NE.AND P0, PT, R3, RZ, PT ;  /* 0x000000ff0300720c */ /* 0x000fda0003f05270 */
[----:B------:R-:W-:Y:S05]  /*1b4e0*/  @!P0 BRA `(.L_x_793) ;  /* 0x0000000000108947 */ /* 0x000fea0003800000 */
[----:B------:R-:W-:Y:S01]  /*1b4f0*/  UMOV UR4, 0xffffffff ;  /* 0xffffffff00047882 */ /* 0x000fe20000000000 */
[----:B------:R-:W-:Y:S02]  /*1b500*/  VIADD R12, R8, 0xffffffff ;  /* 0xffffffff080c7836 */ /* 0x000fe40000000000 */
[----:B------:R-:W-:Y:S05]  /*1b510*/  BRA.DIV UR4, `(.L_x_794) ;  /* 0x0000006a045c7947 */ /* 0x000fea000b800000 */
[----:B------:R4:W0:Y:S02]  /*1b520*/  SHFL.IDX PT, R6, R2, R12, 0x1f ;  /* 0x00001f0c02067589 */ /* 0x00082400000e0000 */
.L_x_793:
[----:B--2---:R-:W-:Y:S01]  /*1b530*/  IABS R10, R7 ;  /* 0x00000007000a7213 */ /* 0x004fe20000000000 */
[----:B0-----:R-:W-:Y:S01]  /*1b540*/  IMAD R16, R6, R5, R9 ;  /* 0x0000000506107224 */ /* 0x001fe200078e0209 */
[----:B---3--:R-:W-:Y:S02]  /*1b550*/  IABS R5, R4 ;  /* 0x0000000400057213 */ /* 0x008fe40000000000 */
[----:B------:R-:W0:Y:S01]  /*1b560*/  I2F.RP R11, R10 ;  /* 0x0000000a000b7306 */ /* 0x000e220000209400 */
[----:B------:R-:W-:Y:S01]  /*1b570*/  IMAD.IADD R0, R0, 0x1, -R16 ;  /* 0x0000000100007824 */ /* 0x000fe200078e0a10 */
[----:B------:R-:W-:-:S06]  /*1b580*/  IADD3 R19, R8, R19, RZ ;  /* 0x0000001308137210 */ /* 0x000fcc0007ffe0ff */
[----:B----4-:R-:W2:Y:S08]  /*1b590*/  I2F.RP R12, R5 ;  /* 0x00000005000c7306 */ /* 0x010eb00000209400 */
[----:B0-----:R-:W0:Y:S08]  /*1b5a0*/  MUFU.RCP R11, R11 ;  /* 0x0000000b000b7308 */ /* 0x001e300000001000 */
[----:B--2---:R-:W-:Y:S01]  /*1b5b0*/  MUFU.RCP R12, R12 ;  /* 0x0000000c000c7308 */ /* 0x004fe20000001000 */
[----:B0-----:R-:W-:-:S07]  /*1b5c0*/  VIADD R2, R11, 0xffffffe ;  /* 0x0ffffffe0b027836 */ /* 0x001fce0000000000 */
[----:B------:R0:W2:Y:S02]  /*1b5d0*/  F2I.FTZ.U32.TRUNC.NTZ R3, R2 ;  /* 0x0000000200037305 */ /* 0x0000a4000021f000 */
[----:B0-----:R-:W-:Y:S02]  /*1b5e0*/  IMAD.MOV.U32 R2, RZ, RZ, RZ ;  /* 0x000000ffff027224 */ /* 0x001fe400078e00ff */
[----:B--2---:R-:W-:-:S04]  /*1b5f0*/  IMAD.MOV R9, RZ, RZ, -R3 ;  /* 0x000000ffff097224 */ /* 0x004fc800078e0a03 */
        /* <DEDUP_REMOVED lines=10> */
[-C--:B------:R-:W-:Y:S01]  /*1b6a0*/  @!P1 IADD3 R9, R9, -R10.reuse, RZ ;  /* 0x8000000a09099210 */ /* 0x080fe20007ffe0ff */
        /* <DEDUP_REMOVED lines=28> */
[----:B------:R-:W-:-:S05]  /*1b870*/  @!P1 LOP3.LUT R9, RZ, R4, RZ, 0x33, !PT ;  /* 0x00000004ff099212 */ /* 0x000fca00078e33ff */
[--C-:B------:R-:W-:Y:S02]  /*1b880*/  IMAD.MOV R3, RZ, RZ, -R9.reuse ;  /* 0x000000ffff037224 */ /* 0x100fe400078e0a09 */
[C---:B------:R-:W-:Y:S02]  /*1b890*/  IMAD R9, R4.reuse, 0x1000000, R9 ;  /* 0x0100000004097824 */ /* 0x040fe400078e0209 */
[----:B------:R-:W-:-:S04]  /*1b8a0*/  IMAD R18, R4, R3, R6 ;  /* 0x0000000304127224 */ /* 0x000fc800078e0206 */
[----:B------:R-:W-:Y:S01]  /*1b8b0*/  IMAD R18, R18, 0x10000, R9 ;  /* 0x0001000012127824 */ /* 0x000fe200078e0209 */
[----:B------:R-:W-:Y:S06]  /*1b8c0*/  BRA `(.L_x_795) ;  /* 0x00000000001c7947 */ /* 0x000fec0003800000 */
.L_x_789:
[----:B------:R-:W-:Y:S01]  /*1b8d0*/  UMOV UR4, URZ ;  /* 0x0000003f00047c82 */ /* 0x000fe20008000000 */
[----:B------:R-:W-:Y:S01]  /*1b8e0*/  UMOV UR5, URZ ;  /* 0x0000003f00057c82 */ /* 0x000fe20008000000 */
[----:B------:R-:W-:Y:S01]  /*1b8f0*/  ULDC UR6, c[0x0][0xc3c] ;  /* 0x00030f0000067ab9 */ /* 0x000fe20000000800 */
[----:B------:R-:W-:Y:S02]  /*1b900*/  IMAD.MOV.U32 R16, RZ, RZ, R0 ;  /* 0x000000ffff107224 */ /* 0x000fe400078e0000 */
[----:B------:R-:W-:Y:S02]  /*1b910*/  IMAD.U32 R17, RZ, RZ, UR4 ;  /* 0x00000004ff117e24 */ /* 0x000fe4000f8e00ff */
[----:B------:R-:W-:Y:S02]  /*1b920*/  IMAD.U32 R18, RZ, RZ, UR5 ;  /* 0x00000005ff127e24 */ /* 0x000fe4000f8e00ff */
[----:B------:R-:W-:-:S07]  /*1b930*/  IMAD.U32 R19, RZ, RZ, UR6 ;  /* 0x00000006ff137e24 */ /* 0x000fce000f8e00ff */
.L_x_795:
        /* <DEDUP_REMOVED lines=10> */
.L_x_786:
[----:B------:R-:W-:Y:S02]  /*1b9e0*/  ULDC UR4, c[0x0][0xc3c] ;  /* 0x00030f0000047ab9 */ /* 0x000fe40000000800 */
[----:B-1----:R-:W-:-:S13]  /*1b9f0*/  ISETP.GE.AND P0, PT, R19, UR4, PT ;  /* 0x0000000413007c0c */ /* 0x002fda000bf06270 */
[----:B------:R-:W-:Y:S05]  /*1ba00*/  @!P0 BRA `(.L_x_796) ;  /* 0xffffffa000608947 */ /* 0x000fea000383ffff */
[----:B------:R-:W-:Y:S05]  /*1ba10*/  BSYNC B8 ;  /* 0x0000000000087941 */ /* 0x000fea0003800000 */
.L_x_695:
[----:B------:R-:W3:Y:S01]  /*1ba20*/  LDL.LU R0, [R1+0x24] ;  /* 0x0000240001007983 */ /* 0x000ee20000300800 */
[----:B------:R-:W-:Y:S01]  /*1ba30*/  BSSY B0, `(.L_x_797) ;  /* 0x000000b000007945 */ /* 0x000fe20003800000 */
[----:B------:R-:W1:Y:S01]  /*1ba40*/  S2R R5, SR_CgaCtaId ;  /* 0x0000000000057919 */ /* 0x000e620000008800 */
[----:B---3--:R-:W-:-:S05]  /*1ba50*/  VIADD R0, R0, 0x1 ;  /* 0x0000000100007836 */ /* 0x008fca0000000000 */
[----:B0-----:R-:W-:-:S04]  /*1ba60*/  LEA.HI R2, R0, R0, RZ, 0x1 ;  /* 0x0000000000027211 */ /* 0x001fc800078f08ff */
[----:B------:R-:W-:Y:S02]  /*1ba70*/  LOP3.LUT R3, R2, 0xfffffffe, RZ, 0xc0, !PT ;  /* 0xfffffffe02037812 */ /* 0x000fe400078ec0ff */
[----:B------:R-:W-:-:S03]  /*1ba80*/  MOV R2, 0x400 ;  /* 0x0000040000027802 */ /* 0x000fc60000000f00 */
[----:B------:R-:W-:Y:S01]  /*1ba90*/  IMAD.IADD R0, R0, 0x1, -R3 ;  /* 0x0000000100007824 */ /* 0x000fe200078e0a03 */
[----:B-1----:R-:W-:-:S04]  /*1baa0*/  LEA R4, R5, R2, 0x18 ;  /* 0x0000000205047211 */ /* 0x002fc800078ec0ff */
[----:B------:R-:W-:-:S04]  /*1bab0*/  SHF.L.U32 R0, R0, 0x1f, RZ ;  /* 0x0000001f00007819 */ /* 0x000fc800000006ff */
[----:B------:R-:W0:Y:S02]  /*1bac0*/  SYNCS.PHASECHK.TRANS64.TRYWAIT P0, [R4+URZ+0x28820], R0 ;  /* 0x02882000040075a7 */ /* 0x000e24000800017f */
[----:B0-----:R-:W-:Y:S05]  /*1bad0*/  @!P0 BRA `(.L_x_798) ;  /* 0x0000006400148947 */ /* 0x001fea0003800000 */
.L_x_1046:
[----:B------:R-:W-:Y:S05]  /*1bae0*/  BSYNC B0 ;  /* 0x0000000000007941 */ /* 0x000fea0003800000 */
.L_x_797:
[----:B------:R-:W-:-:S03]  /*1baf0*/  UMOV UR4, 0xffffffff ;  /* 0xffffffff00047882 */ /* 0x000fc60000000000 */
[----:B------:R-:W-:Y:S05]  /*1bb00*/  BRA.DIV UR4, `(.L_x_799) ;  /* 0x00000066041c7947 */ /* 0x000fea000b800000 */
[----:B0-----:R-:W0:Y:S02]  /*1bb10*/  S2R R0, SR_TID.X ;  /* 0x0000000000007919 */ /* 0x001e240000002100 */
[----:B0-----:R-:W-:-:S04]  /*1bb20*/  SHF.R.U32.HI R0, RZ, 0x5, R0 ;  /* 0x00000005ff007819 */ /* 0x001fc80000011600 */
[----:B------:R-:W-:-:S05]  /*1bb30*/  LOP3.LUT R0, R0, 0x3, RZ, 0xc0, !PT ;  /* 0x0000000300007812 */ /* 0x000fca00078ec0ff */
[----:B------:R0:W1:Y:S02]  /*1bb40*/  SHFL.IDX PT, R14, R0, RZ, 0x1f ;  /* 0x00001fff000e7589 */ /* 0x00006400000e0000 */
.L_x_1049:
[----:B-1----:R-:W-:-:S13]  /*1bb50*/  ISETP.NE.AND P0, PT, R14, RZ, PT ;  /* 0x000000ff0e00720c */ /* 0x002fda0003f05270 */
[----:B------:R-:W-:Y:S05]  /*1bb60*/  @P0 BRA `(.L_x_478) ;  /* 0x0000000000880947 */ /* 0x000fea0003800000 */
[----:B------:R-:W-:-:S03]  /*1bb70*/  UMOV UR4, 0xffffffff ;  /* 0xffffffff00047882 */ /* 0x000fc60000000000 */
[----:B------:R-:W-:Y:S05]  /*1bb80*/  BRA.DIV UR4, `(.L_x_800) ;  /* 0x0000006604307947 */ /* 0x000fea000b800000 */
[----:B------:R-:W-:-:S13]  /*1bb90*/  ELECT P6, URZ, PT ;  /* 0x00000000003f782f */ /* 0x000fda00038c0000 */
.L_x_1052:
[----:B------:R-:W-:Y:S05]  /*1bba0*/  @!P6 BRA `(.L_x_478) ;  /* 0x000000000078e947 */ /* 0x000fea0003800000 */
[----:B------:R-:W-:-:S06]  /*1bbb0*/  ULOP3.LUT UR4, UR36, 0x2, URZ, 0xfc, !UPT ;  /* 0x0000000224047892 */ /* 0x000fcc000f8efc3f */
[----:B0-----:R-:W-:-:S05]  /*1bbc0*/  IMAD.U32 R0, RZ, RZ, UR4 ;  /* 0x00000004ff007e24 */ /* 0x001fca000f8e00ff */
[----:B------:R-:W-:-:S13]  /*1bbd0*/  ISETP.NE.AND P0, PT, R0, 0x3, PT ;  /* 0x000000030000780c */ /* 0x000fda0003f05270 */
[----:B------:R-:W-:Y:S05]  /*1bbe0*/  @!P0 BRA `(.L_x_801) ;  /* 0x0000000000048947 */ /* 0x000fea0003800000 */
[----:B------:R-:W-:Y:S01]  /*1bbf0*/  BPT.TRAP 0x1 ;  /* 0x000000040000795c */ /* 0x000fe20000300000 */
.L_x_801:
[C---:B------:R-:W-:Y:S01]  /*1bc00*/  IMAD R5, R25.reuse, 0x8, R4 ;  /* 0x0000000819057824 */ /* 0x040fe200078e0204 */
[----:B------:R-:W-:Y:S01]  /*1bc10*/  SHF.L.U32 R0, R28, 0x1f, RZ ;  /* 0x0000001f1c007819 */ /* 0x000fe200000006ff */
[----:B------:R-:W-:-:S03]  /*1bc20*/  VIADD R25, R25, 0x1 ;  /* 0x0000000119197836 */ /* 0x000fc60000000000 */
[----:B------:R-:W0:Y:S02]  /*1bc30*/  SYNCS.PHASECHK.TRANS64.TRYWAIT P1, [R5+URZ+0x28840], R0 ;  /* 0x02884000050075a7 */ /* 0x000e24000802017f */
[----:B------:R-:W-:-:S04]  /*1bc40*/  ISETP.NE.AND P2, PT, R25, 0x2, PT ;  /* 0x000000021900780c */ /* 0x000fc80003f45270 */
[----:B------:R-:W-:Y:S01]  /*1bc50*/  SEL R3, RZ, 0x1, P2 ;  /* 0x00000001ff037807 */ /* 0x000fe20001000000 */
[----:B0-----:R-:W-:Y:S08]  /*1bc60*/  @!P1 BRA `(.L_x_802) ;  /* 0x0000006400189947 */ /* 0x001ff00003800000 */
.L_x_1053:
[----:B------:R-:W-:Y:S02]  /*1bc70*/  SEL R25, R25, RZ, P2 ;  /* 0x000000ff19197207 */ /* 0x000fe40001000000 */
[----:B------:R-:W-:Y:S01]  /*1bc80*/  LOP3.LUT R2, R28, R3, RZ, 0x3c, !PT ;  /* 0x000000031c027212 */ /* 0x000fe200078e3cff */
[----:B------:R-:W-:Y:S06]  /*1bc90*/  @!P0 BRA `(.L_x_803) ;  /* 0x0000000000048947 */ /* 0x000fec0003800000 */
[----:B------:R-:W-:Y:S01]  /*1bca0*/  BPT.TRAP 0x1 ;  /* 0x000000040000795c */ /* 0x000fe20000300000 */
.L_x_803:
[----:B------:R-:W-:Y:S01]  /*1bcb0*/  IMAD R25, R25, 0x8, R4 ;  /* 0x0000000819197824 */ /* 0x000fe200078e0204 */
[----:B------:R-:W-:-:S04]  /*1bcc0*/  SHF.L.U32 R2, R2, 0x1f, RZ ;  /* 0x0000001f02027819 */ /* 0x000fc800000006ff */
[----:B------:R-:W1:Y:S02]  /*1bcd0*/  SYNCS.PHASECHK.TRANS64.TRYWAIT P1, [R25+URZ+0x28840], R2 ;  /* 0x02884002190075a7 */ /* 0x000e64000802017f */
[----:B-1----:R-:W-:Y:S05]  /*1bce0*/  @!P1 BRA `(.L_x_804) ;  /* 0x00000064000c9947 */ /* 0x002fea0003800000 */
.L_x_1054:
[----:B------:R-:W-:Y:S05]  /*1bcf0*/  @!P0 BRA `(.L_x_805) ;  /* 0x0000000000048947 */ /* 0x000fea0003800000 */
[----:B------:R-:W-:Y:S01]  /*1bd00*/  BPT.TRAP 0x1 ;  /* 0x000000040000795c */ /* 0x000fe20000300000 */
.L_x_805:
[----:B------:R-:W3:Y:S02]  /*1bd10*/  SYNCS.PHASECHK.TRANS64.TRYWAIT P1, [R5+URZ+0x28860], R0 ;  /* 0x02886000050075a7 */ /* 0x000ee4000802017f */
[----:B---3--:R-:W-:Y:S05]  /*1bd20*/  @!P1 BRA `(.L_x_806) ;  /* 0x0000006400109947 */ /* 0x008fea0003800000 */
.L_x_1055:
[----:B------:R-:W-:Y:S05]  /*1bd30*/  @!P0 BRA `(.L_x_807) ;  /* 0x0000000000048947 */ /* 0x000fea0003800000 */
[----:B------:R-:W-:Y:S01]  /*1bd40*/  BPT.TRAP 0x1 ;  /* 0x000000040000795c */ /* 0x000fe20000300000 */
.L_x_807:
[----:B----4-:R4:W0:Y:S02]  /*1bd50*/  SYNCS.PHASECHK.TRANS64.TRYWAIT P0, [R25+URZ+0x28860], R2 ;  /* 0x02886002190075a7 */ /* 0x010824000800017f */
[----:B0-----:R-:W-:Y:S05]  /*1bd60*/  @!P0 NANOSLEEP.SYNCS 0x989680 ;  /* 0x009896800000895d */ /* 0x001fea0003900000 */
[----:B------:R-:W0:Y:S02]  /*1bd70*/  @!P0 SYNCS.PHASECHK.TRANS64 P0, [R25+URZ+0x28860], R2 ;  /* 0x02886002190085a7 */ /* 0x000e24000800007f */
[----:B0-----:R-:W-:Y:S05]  /*1bd80*/  @!P0 BRA `(.L_x_807) ;  /* 0xfffffffc00f08947 */ /* 0x001fea000383ffff */
.L_x_478:
[----:B------:R-:W-:Y:S05]  /*1bd90*/  BSYNC B9 ;  /* 0x0000000000097941 */ /* 0x000fea0003800000 */
.L_x_475:
[----:B------:R-:W-:Y:S05]  /*1bda0*/  EXIT ;  /* 0x000000000000794d */ /* 0x000fea0003800000 */
.L_x_502:
[----:B0-----:R0:W1:Y:S02]  /*1bdb0*/  SYNCS.PHASECHK.TRANS64.TRYWAIT P6, [R90+URZ+0x28890], R101 ;  /* 0x028890655a0075a7 */ /* 0x00106400080c017f */
[----:B-1----:R-:W-:Y:S05]  /*1bdc0*/  @!P6 NANOSLEEP.SYNCS 0x989680 ;  /* 0x009896800000e95d */ /* 0x002fea0003900000 */
[----:B------:R-:W1:Y:S02]  /*1bdd0*/  @!P6 SYNCS.PHASECHK.TRANS64 P6, [R90+URZ+0x28890], R101 ;  /* 0x028890655a00e5a7 */ /* 0x000e6400080c007f */
[----:B-1----:R-:W-:Y:S05]  /*1bde0*/  @!P6 BRA `(.L_x_502) ;  /* 0xfffffffc00f0e947 */ /* 0x002fea000383ffff */
[----:B------:R-:W-:Y:S05]  /*1bdf0*/  BRA `(.L_x_808) ;  /* 0xfffffe7400947947 */ /* 0x000fea000383ffff */
.L_x_503:
[----:B------:R-:W-:Y:S01]  /*1be00*/  BSSY B1, `(.L_x_809) ;  /* 0x0000008000017945 */ /* 0x000fe20003800000 */
[----:B------:R-:W-:Y:S01]  /*1be10*/  MOV R13, R106 ;  /* 0x0000006a000d7202 */ /* 0x000fe20000000f00 */
[----:B------:R-:W-:Y:S02]  /*1be20*/  IMAD.MOV.U32 R12, RZ, RZ, RZ ;  /* 0x000000ffff0c7224 */ /* 0x000fe400078e00ff */
[----:B------:R-:W-:Y:S02]  /*1be30*/  IMAD.MOV.U32 R11, RZ, RZ, 0x181f ;  /* 0x0000181fff0b7424 */ /* 0x000fe400078e00ff */
[----:B------:R-:W-:-:S07]  /*1be40*/  IMAD.MOV.U32 R15, RZ, RZ, -0x1 ;  /* 0xffffffffff0f7424 */ /* 0x000fce00078e00ff */
[----:B0-----:R-:W-:Y:S05]  /*1be50*/  WARPSYNC.COLLECTIVE R15, `(.L_x_810) ;  /* 0x000000000f087348 */ /* 0x001fea0003c00000 */
[----:B------:R1:W2:Y:S02]  /*1be60*/  SHFL.IDX P6, R14, R13, R12, R11 ;  /* 0x0000000c0d0e7389 */ /* 0x0002a400000c000b */
[----:B012---:R-:W-:Y:S01]  /*1be70*/  ENDCOLLECTIVE ;  /* 0x000000000000791b */ /* 0x007fe20003800000 */
.L_x_810:
[----:B------:R-:W-:Y:S05]  /*1be80*/  BSYNC B1 ;  /* 0x0000000000017941 */ /* 0x000fea0003800000 */
.L_x_809:
[----:B------:R-:W-:Y:S02]  /*1be90*/  IMAD.MOV.U32 R13, RZ, RZ, R107 ;  /* 0x000000ffff0d7224 */ /* 0x000fe400078e006b */
[----:B------:R-:W-:Y:S02]  /*1bea0*/  IMAD.MOV.U32 R12, RZ, RZ, RZ ;  /* 0x000000ffff0c7224 */ /* 0x000fe400078e00ff */
[----:B------:R-:W-:Y:S02]  /*1beb0*/  IMAD.MOV.U32 R11, RZ, RZ, 0x181f ;  /* 0x0000181fff0b7424 */ /* 0x000fe400078e00ff */
[----:B------:R-:W-:Y:S02]  /*1bec0*/  IMAD.MOV.U32 R15, RZ, RZ, -0x1 ;  /* 0xffffffffff0f7424 */ /* 0x000fe400078e00ff */
[----:B------:R-:W-:-:S07]  /*1bed0*/  IMAD.MOV.U32 R75, RZ, RZ, R14 ;  /* 0x000000ffff4b7224 */ /* 0x000fce00078e000e */
[----:B------:R-:W-:Y:S05]  /*1bee0*/  WARPSYNC.COLLECTIVE R15, `(.L_x_811) ;  /* 0x000000000f087348 */ /* 0x000fea0003c00000 */
[----:B------:R0:W1:Y:S02]  /*1bef0*/  SHFL.IDX P6, R14, R13, R12, R11 ;  /* 0x0000000c0d0e7389 */ /* 0x00006400000c000b */
[----:B01----:R-:W-:Y:S01]  /*1bf00*/  ENDCOLLECTIVE ;  /* 0x000000000000791b */ /* 0x003fe20003800000 */
.L_x_811:
[----:B------:R-:W-:Y:S01]  /*1bf10*/  IMAD.MOV.U32 R74, RZ, RZ, R14 ;  /* 0x000000ffff4a7224 */ /* 0x000fe200078e000e */
[----:B------:R-:W-:Y:S06]  /*1bf20*/  BRA `(.L_x_812) ;  /* 0xfffffe74005c7947 */ /* 0x000fec000383ffff */
.L_x_512:
[----:B------:R-:W-:Y:S01]  /*1bf30*/  BSSY B1, `(.L_x_813) ;  /* 0x0000008000017945 */ /* 0x000fe20003800000 */
[----:B0---4-:R-:W-:Y:S01]  /*1bf40*/  IMAD.MOV.U32 R13, RZ, RZ, R106 ;  /* 0x000000ffff0d7224 */ /* 0x011fe200078e006a */
[----:B------:R-:W-:Y:S01]  /*1bf50*/  MOV R15, 0xffffffff ;  /* 0xffffffff000f7802 */ /* 0x000fe20000000f00 */
[----:B------:R-:W-:Y:S02]  /*1bf60*/  IMAD.MOV.U32 R12, RZ, RZ, 0x1 ;  /* 0x00000001ff0c7424 */ /* 0x000fe400078e00ff */
[----:B------:R-:W-:-:S07]  /*1bf70*/  IMAD.MOV.U32 R11, RZ, RZ, 0x181f ;  /* 0x0000181fff0b7424 */ /* 0x000fce00078e00ff */
[----:B-123--:R-:W-:Y:S05]  /*1bf80*/  WARPSYNC.COLLECTIVE R15, `(.L_x_814) ;  /* 0x000000000f087348 */ /* 0x00efea0003c00000 */
[----:B------:R0:W4:Y:S02]  /*1bf90*/  SHFL.IDX P6, R14, R13, R12, R11 ;  /* 0x0000000c0d0e7389 */ /* 0x00012400000c000b */
[----:B01234-:R-:W-:Y:S01]  /*1bfa0*/  ENDCOLLECTIVE ;  /* 0x000000000000791b */ /* 0x01ffe20003800000 */
.L_x_814:
[----:B------:R-:W-:Y:S05]  /*1bfb0*/  BSYNC B1 ;  /* 0x0000000000017941 */ /* 0x000fea0003800000 */
.L_x_813:
[----:B------:R-:W-:Y:S02]  /*1bfc0*/  IMAD.MOV.U32 R13, RZ, RZ, R107 ;  /* 0x000000ffff0d7224 */ /* 0x000fe400078e006b */
[----:B------:R-:W-:Y:S02]  /*1bfd0*/  IMAD.MOV.U32 R12, RZ, RZ, 0x1 ;  /* 0x00000001ff0c7424 */ /* 0x000fe400078e00ff */
[----:B------:R-:W-:Y:S02]  /*1bfe0*/  IMAD.MOV.U32 R11, RZ, RZ, 0x181f ;  /* 0x0000181fff0b7424 */ /* 0x000fe400078e00ff */
[----:B------:R-:W-:Y:S02]  /*1bff0*/  IMAD.MOV.U32 R15, RZ, RZ, -0x1 ;  /* 0xffffffffff0f7424 */ /* 0x000fe400078e00ff */
[----:B------:R-:W-:-:S07]  /*1c000*/  IMAD.MOV.U32 R67, RZ, RZ, R14 ;  /* 0x000000ffff437224 */ /* 0x000fce00078e000e */
[----:B------:R-:W-:Y:S05]  /*1c010*/  WARPSYNC.COLLECTIVE R15, `(.L_x_815) ;  /* 0x000000000f087348 */ /* 0x000fea0003c00000 */
[----:B------:R0:W1:Y:S02]  /*1c020*/  SHFL.IDX P6, R14, R13, R12, R11 ;  /* 0x0000000c0d0e7389 */ /* 0x00006400000c000b */
[----:B01----:R-:W-:Y:S01]  /*1c030*/  ENDCOLLECTIVE ;  /* 0x000000000000791b */ /* 0x003fe20003800000 */
.L_x_815:
[----:B------:R-:W-:Y:S01]  /*1c040*/  IMAD.MOV.U32 R66, RZ, RZ, R14 ;  /* 0x000000ffff427224 */ /* 0x000fe200078e000e */
[----:B------:R-:W-:Y:S06]  /*1c050*/  BRA `(.L_x_816) ;  /* 0xfffffe7800ec7947 */ /* 0x000fec000383ffff */
.L_x_521:
[----:B------:R-:W-:Y:S01]  /*1c060*/  BSSY B1, `(.L_x_817) ;  /* 0x0000008000017945 */ /* 0x000fe20003800000 */
[----:B0---4-:R-:W-:Y:S02]  /*1c070*/  IMAD.MOV.U32 R13, RZ, RZ, R106 ;  /* 0x000000ffff0d7224 */ /* 0x011fe400078e006a */
[----:B------:R-:W-:Y:S02]  /*1c080*/  IMAD.MOV.U32 R12, RZ, RZ, 0x2 ;  /* 0x00000002ff0c7424 */ /* 0x000fe400078e00ff */
[----:B------:R-:W-:Y:S02]  /*1c090*/  IMAD.MOV.U32 R11, RZ, RZ, 0x181f ;  /* 0x0000181fff0b7424 */ /* 0x000fe400078e00ff */
[----:B------:R-:W-:-:S07]  /*1c0a0*/  IMAD.MOV.U32 R15, RZ, RZ, -0x1 ;  /* 0xffffffffff0f7424 */ /* 0x000fce00078e00ff */
[----:B-123--:R-:W-:Y:S05]  /*1c0b0*/  WARPSYNC.COLLECTIVE R15, `(.L_x_818) ;  /* 0x000000000f087348 */ /* 0x00efea0003c00000 */
[----:B------:R0:W4:Y:S02]  /*1c0c0*/  SHFL.IDX P6, R14, R13, R12, R11 ;  /* 0x0000000c0d0e7389 */ /* 0x00012400000c000b */
[----:B01234-:R-:W-:Y:S01]  /*1c0d0*/  ENDCOLLECTIVE ;  /* 0x000000000000791b */ /* 0x01ffe20003800000 */
.L_x_818:
[----:B------:R-:W-:Y:S05]  /*1c0e0*/  BSYNC B1 ;  /* 0x0000000000017941 */ /* 0x000fea0003800000 */
.L_x_817:
[----:B------:R-:W-:Y:S01]  /*1c0f0*/  IMAD.MOV.U32 R13, RZ, RZ, R107 ;  /* 0x000000ffff0d7224 */ /* 0x000fe200078e006b */
[----:B------:R-:W-:Y:S01]  /*1c100*/  MOV R12, 0x2 ;  /* 0x00000002000c7802 */ /* 0x000fe20000000f00 */
[----:B------:R-:W-:Y:S02]  /*1c110*/  IMAD.MOV.U32 R11, RZ, RZ, 0x181f ;  /* 0x0000181fff0b7424 */ /* 0x000fe400078e00ff */
[----:B------:R-:W-:Y:S02]  /*1c120*/  IMAD.MOV.U32 R15, RZ, RZ, -0x1 ;  /* 0xffffffffff0f7424 */ /* 0x000fe400078e00ff */
[----:B------:R-:W-:-:S07]  /*1c130*/  IMAD.MOV.U32 R59, RZ, RZ, R14 ;  /* 0x000000ffff3b7224 */ /* 0x000fce00078e000e */
[----:B------:R-:W-:Y:S05]  /*1c140*/  WARPSYNC.COLLECTIVE R15, `(.L_x_819) ;  /* 0x000000000f087348 */ /* 0x000fea0003c00000 */
[----:B------:R0:W1:Y:S02]  /*1c150*/  SHFL.IDX P6, R14, R13, R12, R11 ;  /* 0x0000000c0d0e7389 */ /* 0x00006400000c000b */
[----:B01----:R-:W-:Y:S01]  /*1c160*/  ENDCOLLECTIVE ;  /* 0x000000000000791b */ /* 0x003fe20003800000 */
.L_x_819:
[----:B------:R-:W-:Y:S01]  /*1c170*/  IMAD.MOV.U32 R58, RZ, RZ, R14 ;  /* 0x000000ffff3a7224 */ /* 0x000fe200078e000e */
[----:B------:R-:W-:Y:S06]  /*1c180*/  BRA `(.L_x_820) ;  /* 0xfffffe8000807947 */ /* 0x000fec000383ffff */
.L_x_530:
        /* <DEDUP_REMOVED lines=8> */
.L_x_822:
[----:B------:R-:W-:Y:S05]  /*1c210*/  BSYNC B1 ;  /* 0x0000000000017941 */ /* 0x000fea0003800000 */
.L_x_821:
        /* <DEDUP_REMOVED lines=8> */
.L_x_823:
[----:B------:R-:W-:Y:S01]  /*1c2a0*/  MOV R107, R14 ;  /* 0x0000000e006b7202 */ /* 0x000fe20000000f00 */
[----:B------:R-:W-:Y:S06]  /*1c2b0*/  BRA `(.L_x_824) ;  /* 0xfffffe8800107947 */ /* 0x000fec000383ffff */
.L_x_542:
[----:B-1----:R1:W2:Y:S02]  /*1c2c0*/  SYNCS.PHASECHK.TRANS64.TRYWAIT P4, [R90+URZ+0x28890], R101 ;  /* 0x028890655a0075a7 */ /* 0x0022a4000808017f */
[----:B--2---:R-:W-:Y:S05]  /*1c2d0*/  @!P4 NANOSLEEP.SYNCS 0x989680 ;  /* 0x009896800000c95d */ /* 0x004fea0003900000 */
[----:B------:R-:W2:Y:S02]  /*1c2e0*/  @!P4 SYNCS.PHASECHK.TRANS64 P4, [R90+URZ+0x28890], R101 ;  /* 0x028890655a00c5a7 */ /* 0x000ea4000808007f */
[----:B--2---:R-:W-:Y:S05]  /*1c2f0*/  @!P4 BRA `(.L_x_542) ;  /* 0xfffffffc00f0c947 */ /* 0x004fea000383ffff */
[----:B------:R-:W-:Y:S05]  /*1c300*/  BRA `(.L_x_825) ;  /* 0xfffffe9800487947 */ /* 0x000fea000383ffff */
.L_x_543:
[----:B------:R-:W-:Y:S01]  /*1c310*/  BSSY B1, `(.L_x_826) ;  /* 0x0000008000017945 */ /* 0x000fe20003800000 */
[----:B------:R-:W-:Y:S02]  /*1c320*/  IMAD.MOV.U32 R13, RZ, RZ, R106 ;  /* 0x000000ffff0d7224 */ /* 0x000fe400078e006a */
[----:B------:R-:W-:Y:S02]  /*1c330*/  IMAD.MOV.U32 R12, RZ, RZ, RZ ;  /* 0x000000ffff0c7224 */ /* 0x000fe400078e00ff */
[----:B------:R-:W-:Y:S02]  /*1c340*/  IMAD.MOV.U32 R11, RZ, RZ, 0x181f ;  /* 0x0000181fff0b7424 */ /* 0x000fe400078e00ff */
[----:B------:R-:W-:-:S07]  /*1c350*/  IMAD.MOV.U32 R15, RZ, RZ, -0x1 ;  /* 0xffffffffff0f7424 */ /* 0x000fce00078e00ff */
[----:B-1----:R-:W-:Y:S05]  /*1c360*/  WARPSYNC.COLLECTIVE R15, `(.L_x_827) ;  /* 0x000000000f087348 */ /* 0x002fea0003c00000 */
[----:B------:R0:W2:Y:S02]  /*1c370*/  SHFL.IDX P6, R14, R13, R12, R11 ;  /* 0x0000000c0d0e7389 */ /* 0x0000a400000c000b */
[----:B012---:R-:W-:Y:S01]  /*1c380*/  ENDCOLLECTIVE ;  /* 0x000000000000791b */ /* 0x007fe20003800000 */
.L_x_827:
[----:B------:R-:W-:Y:S05]  /*1c390*/  BSYNC B1 ;  /* 0x0000000000017941 */ /* 0x000fea0003800000 */
.L_x_826:
        /* <DEDUP_REMOVED lines=8> */
.L_x_828:
[----:B------:R-:W-:Y:S01]  /*1c420*/  IMAD.MOV.U32 R104, RZ, RZ, R14 ;  /* 0x000000ffff687224 */ /* 0x000fe200078e000e */
[----:B------:R-:W-:Y:S06]  /*1c430*/  BRA `(.L_x_829) ;  /* 0xfffffe9800147947 */ /* 0x000fec000383ffff */
.L_x_548:
[----:B------:R-:W-:Y:S01]  /*1c440*/  BSSY B1, `(.L_x_830) ;  /* 0x0000008000017945 */ /* 0x000fe20003800000 */
[----:B----4-:R-:W-:Y:S01]  /*1c450*/  IMAD.MOV.U32 R13, RZ, RZ, R106 ;  /* 0x000000ffff0d7224 */ /* 0x010fe200078e006a */
[----:B------:R-:W-:Y:S01]  /*1c460*/  MOV R11, 0x181f ;  /* 0x0000181f000b7802 */ /* 0x000fe20000000f00 */
[----:B------:R-:W-:Y:S02]  /*1c470*/  IMAD.MOV.U32 R12, RZ, RZ, 0x1 ;  /* 0x00000001ff0c7424 */ /* 0x000fe400078e00ff */
[----:B------:R-:W-:-:S07]  /*1c480*/  IMAD.MOV.U32 R15, RZ, RZ, -0x1 ;  /* 0xffffffffff0f7424 */ /* 0x000fce00078e00ff */
[----:B0123--:R-:W-:Y:S05]  /*1c490*/  WARPSYNC.COLLECTIVE R15, `(.L_x_831) ;  /* 0x000000000f087348 */ /* 0x00ffea0003c00000 */
[----:B------:R4:W0:Y:S02]  /*1c4a0*/  SHFL.IDX P6, R14, R13, R12, R11 ;  /* 0x0000000c0d0e7389 */ /* 0x00082400000c000b */
[----:B01234-:R-:W-:Y:S01]  /*1c4b0*/  ENDCOLLECTIVE ;  /* 0x000000000000791b */ /* 0x01ffe20003800000 */
.L_x_831:
[----:B------:R-:W-:Y:S05]  /*1c4c0*/  BSYNC B1 ;  /* 0x0000000000017941 */ /* 0x000fea0003800000 */
.L_x_830:
        /* <DEDUP_REMOVED lines=8> */
.L_x_832:
[----:B------:R-:W-:Y:S01]  /*1c550*/  IMAD.MOV.U32 R46, RZ, RZ, R14 ;  /* 0x000000ffff2e7224 */ /* 0x000fe200078e000e */
[----:B------:R-:W-:Y:S06]  /*1c560*/  BRA `(.L_x_833) ;  /* 0xfffffe9c00c87947 */ /* 0x000fec000383ffff */
.L_x_553:
        /* <DEDUP_REMOVED lines=8> */
.L_x_835:
[----:B------:R-:W-:Y:S05]  /*1c5f0*/  BSYNC B1 ;  /* 0x0000000000017941 */ /* 0x000fea0003800000 */
.L_x_834:
[----:B------:R-:W-:Y:S01]  /*1c600*/  MOV R13, R107 ;  /* 0x0000006b000d7202 */ /* 0x000fe20000000f00 */
[----:B------:R-:W-:Y:S02]  /*1c610*/  IMAD.MOV.U32 R12, RZ, RZ, 0x2 ;  /* 0x00000002ff0c7424 */ /* 0x000fe400078e00ff */
[----:B------:R-:W-:Y:S02]  /*1c620*/  IMAD.MOV.U32 R11, RZ, RZ, 0x181f ;  /* 0x0000181fff0b7424 */ /* 0x000fe400078e00ff */
[----:B------:R-:W-:Y:S02]  /*1c630*/  IMAD.MOV.U32 R15, RZ, RZ, -0x1 ;  /* 0xffffffffff0f7424 */ /* 0x000fe400078e00ff */
[----:B------:R-:W-:-:S07]  /*1c640*/  IMAD.MOV.U32 R47, RZ, RZ, R14 ;  /* 0x000000ffff2f7224 */ /* 0x000fce00078e000e */
[----:B------:R-:W-:Y:S05]  /*1c650*/  WARPSYNC.COLLECTIVE R15, `(.L_x_836) ;  /* 0x000000000f087348 */ /* 0x000fea0003c00000 */
[----:B------:R0:W1:Y:S02]  /*1c660*/  SHFL.IDX P6, R14, R13, R12, R11 ;  /* 0x0000000c0d0e7389 */ /* 0x00006400000c000b */
[----:B01----:R-:W-:Y:S01]  /*1c670*/  ENDCOLLECTIVE ;  /* 0x000000000000791b */ /* 0x003fe20003800000 */
.L_x_836:
[----:B------:R-:W-:Y:S01]  /*1c680*/  IMAD.MOV.U32 R46, RZ, RZ, R14 ;  /* 0x000000ffff2e7224 */ /* 0x000fe200078e000e */
[----:B------:R-:W-:Y:S06]  /*1c690*/  BRA `(.L_x_837) ;  /* 0xfffffea4007c7947 */ /* 0x000fec000383ffff */
.L_x_558:
        /* <DEDUP_REMOVED lines=8> */
.L_x_839:
[----:B------:R-:W-:Y:S05]  /*1c720*/  BSYNC B1 ;  /* 0x0000000000017941 */ /* 0x000fea0003800000 */
.L_x_838:
[----:B------:R-:W-:Y:S01]  /*1c730*/  IMAD.MOV.U32 R13, RZ, RZ, R107 ;  /* 0x000000ffff0d7224 */ /* 0x000fe200078e006b */
[----:B------:R-:W-:Y:S01]  /*1c740*/  MOV R15, 0xffffffff ;  /* 0xffffffff000f7802 */ /* 0x000fe20000000f00 */
[----:B------:R-:W-:Y:S02]  /*1c750*/  IMAD.MOV.U32 R12, RZ, RZ, 0x3 ;  /* 0x00000003ff0c7424 */ /* 0x000fe400078e00ff */
[----:B------:R-:W-:Y:S02]  /*1c760*/  IMAD.MOV.U32 R11, RZ, RZ, 0x181f ;  /* 0x0000181fff0b7424 */ /* 0x000fe400078e00ff */
[----:B------:R-:W-:-:S07]  /*1c770*/  IMAD.MOV.U32 R106, RZ, RZ, R14 ;  /* 0x000000ffff6a7224 */ /* 0x000fce00078e000e */
[----:B------:R-:W-:Y:S05]  /*1c780*/  WARPSYNC.COLLECTIVE R15, `(.L_x_840) ;  /* 0x000000000f087348 */ /* 0x000fea0003c00000 */
[----:B------:R0:W1:Y:S02]  /*1c790*/  SHFL.IDX P6, R14, R13, R12, R11 ;  /* 0x0000000c0d0e7389 */ /* 0x00006400000c000b */
[----:B01----:R-:W-:Y:S01]  /*1c7a0*/  ENDCOLLECTIVE ;  /* 0x000000000000791b */ /* 0x003fe20003800000 */
.L_x_840:
[----:B------:R-:W-:Y:S01]  /*1c7b0*/  IMAD.MOV.U32 R107, RZ, RZ, R14 ;  /* 0x000000ffff6b7224 */ /* 0x000fe200078e000e */
[----:B------:R-:W-:Y:S06]  /*1c7c0*/  BRA `(.L_x_841) ;  /* 0xfffffeac002c7947 */ /* 0x000fec000383ffff */
.L_x_563:
[----:B-1----:R1:W2:Y:S02]  /*1c7d0*/  SYNCS.PHASECHK.TRANS64.TRYWAIT P3, [R90+URZ+0x28890], R101 ;  /* 0x028890655a0075a7 */ /* 0x0022a4000806017f */
[----:B--2---:R-:W-:Y:S05]  /*1c7e0*/  @!P3 NANOSLEEP.SYNCS 0x989680 ;  /* 0x009896800000b95d */ /* 0x004fea0003900000 */
[----:B------:R-:W2:Y:S02]  /*1c7f0*/  @!P3 SYNCS.PHASECHK.TRANS64 P3, [R90+URZ+0x28890], R101 ;  /* 0x028890655a00b5a7 */ /* 0x000ea4000806007f */
[----:B--2---:R-:W-:Y:S05]  /*1c800*/  @!P3 BRA `(.L_x_563) ;  /* 0xfffffffc00f0b947 */ /* 0x004fea000383ffff */
[----:B------:R-:W-:Y:S05]  /*1c810*/  BRA `(.L_x_842) ;  /* 0xfffffeb4003c7947 */ /* 0x000fea000383ffff */
.L_x_564:
        /* <DEDUP_REMOVED lines=8> */
.L_x_844:
[----:B------:R-:W-:Y:S05]  /*1c8a0*/  BSYNC B1 ;  /* 0x0000000000017941 */ /* 0x000fea0003800000 */
.L_x_843:
        /* <DEDUP_REMOVED lines=8> */
.L_x_845:
[----:B------:R-:W-:Y:S05]  /*1c930*/  BRA `(.L_x_846) ;  /* 0xfffffeb4005c7947 */ /* 0x000fea000383ffff */
.L_x_567:
[----:B------:R-:W-:Y:S01]  /*1c940*/  BSSY B1, `(.L_x_847) ;  /* 0x0000008000017945 */ /* 0x000fe20003800000 */
[----:B----4-:R-:W-:Y:S01]  /*1c950*/  IMAD.MOV.U32 R13, RZ, RZ, R45 ;  /* 0x000000ffff0d7224 */ /* 0x010fe200078e002d */
[----:B------:R-:W-:Y:S01]  /*1c960*/  MOV R11, 0x181f ;  /* 0x0000181f000b7802 */ /* 0x000fe20000000f00 */
[----:B------:R-:W-:Y:S02]  /*1c970*/  IMAD.MOV.U32 R12, RZ, RZ, 0x1 ;  /* 0x00000001ff0c7424 */ /* 0x000fe400078e00ff */
[----:B------:R-:W-:-:S07]  /*1c980*/  IMAD.MOV.U32 R15, RZ, RZ, -0x1 ;  /* 0xffffffffff0f7424 */ /* 0x000fce00078e00ff */
[----:B0123--:R-:W-:Y:S05]  /*1c990*/  WARPSYNC.COLLECTIVE R15, `(.L_x_848) ;  /* 0x000000000f087348 */ /* 0x00ffea0003c00000 */
[----:B---3--:R3:W4:Y:S02]  /*1c9a0*/  SHFL.IDX P6, R14, R13, R12, R11 ;  /* 0x0000000c0d0e7389 */ /* 0x00872400000c000b */
[----:B01234-:R-:W-:Y:S01]  /*1c9b0*/  ENDCOLLECTIVE ;  /* 0x000000000000791b */ /* 0x01ffe20003800000 */
.L_x_848:
[----:B------:R-:W-:Y:S05]  /*1c9c0*/  BSYNC B1 ;  /* 0x0000000000017941 */ /* 0x000fea0003800000 */
.L_x_847:
        /* <DEDUP_REMOVED lines=8> */
.L_x_849:
[----:B------:R-:W-:Y:S05]  /*1ca50*/  BRA `(.L_x_850) ;  /* 0xfffffeb4005c7947 */ /* 0x000fea000383ffff */
.L_x_570:
[----:B------:R-:W-:Y:S01]  /*1ca60*/  BSSY B1, `(.L_x_851) ;  /* 0x0000008000017945 */ /* 0x000fe20003800000 */
[----:B---3--:R-:W-:Y:S02]  /*1ca70*/  IMAD.MOV.U32 R13, RZ, RZ, R45 ;  /* 0x000000ffff0d7224 */ /* 0x008fe400078e002d */
[----:B------:R-:W-:Y:S02]  /*1ca80*/  IMAD.MOV.U32 R12, RZ, RZ, 0x2 ;  /* 0x00000002ff0c7424 */ /* 0x000fe400078e00ff */
[----:B------:R-:W-:Y:S02]  /*1ca90*/  IMAD.MOV.U32 R11, RZ, RZ, 0x181f ;  /* 0x0000181fff0b7424 */ /* 0x000fe400078e00ff */
[----:B------:R-:W-:-:S07]  /*1caa0*/  IMAD.MOV.U32 R15, RZ, RZ, -0x1 ;  /* 0xffffffffff0f7424 */ /* 0x000fce00078e00ff */
[----:B012-4-:R-:W-:Y:S05]  /*1cab0*/  WARPSYNC.COLLECTIVE R15, `(.L_x_852) ;  /* 0x000000000f087348 */ /* 0x017fea0003c00000 */
[----:B------:R3:W0:Y:S02]  /*1cac0*/  SHFL.IDX P6, R14, R13, R12, R11 ;  /* 0x0000000c0d0e7389 */ /* 0x00062400000c000b */
[----:B01234-:R-:W-:Y:S01]  /*1cad0*/  ENDCOLLECTIVE ;  /* 0x000000000000791b */ /* 0x01ffe20003800000 */
.L_x_852:
[----:B------:R-:W-:Y:S05]  /*1cae0*/  BSYNC B1 ;  /* 0x0000000000017941 */ /* 0x000fea0003800000 */
.L_x_851:
        /* <DEDUP_REMOVED lines=8> */
.L_x_853:
[----:B------:R-:W-:Y:S05]  /*1cb70*/  BRA `(.L_x_854) ;  /* 0xfffffeb400607947 */ /* 0x000fea000383ffff */
.L_x_573:
[----:B------:R-:W-:Y:S01]  /*1cb80*/  BSSY B1, `(.L_x_855) ;  /* 0x0000008000017945 */ /* 0x000fe20003800000 */
[----:B0-----:R-:W-:Y:S02]  /*1cb90*/  IMAD.MOV.U32 R13, RZ, RZ, R45 ;  /* 0x000000ffff0d7224 */ /* 0x001fe400078e002d */
[----:B------:R-:W-:Y:S02]  /*1cba0*/  IMAD.MOV.U32 R12, RZ, RZ, 0x3 ;  /* 0x00000003ff0c7424 */ /* 0x000fe400078e00ff */
[----:B------:R-:W-:Y:S02]  /*1cbb0*/  IMAD.MOV.U32 R11, RZ, RZ, 0x181f ;  /* 0x0000181fff0b7424 */ /* 0x000fe400078e00ff */
[----:B------:R-:W-:-:S07]  /*1cbc0*/  IMAD.MOV.U32 R15, RZ, RZ, -0x1 ;  /* 0xffffffffff0f7424 */ /* 0x000fce00078e00ff */
[----:B-1234-:R-:W-:Y:S05]  /*1cbd0*/  WARPSYNC.COLLECTIVE R15, `(.L_x_856) ;  /* 0x000000000f087348 */ /* 0x01efea0003c00000 */
[----:B------:R0:W0:Y:S02]  /*1cbe0*/  SHFL.IDX P6, R14, R13, R12, R11 ;  /* 0x0000000c0d0e7389 */ /* 0x00002400000c000b */
[----:B01234-:R-:W-:Y:S01]  /*1cbf0*/  ENDCOLLECTIVE ;  /* 0x000000000000791b */ /* 0x01ffe20003800000 */
.L_x_856:
[----:B------:R-:W-:Y:S05]  /*1cc00*/  BSYNC B1 ;  /* 0x0000000000017941 */ /* 0x000fea0003800000 */
.L_x_855:
        /* <DEDUP_REMOVED lines=8> */
.L_x_857:
[----:B------:R-:W-:Y:S05]  /*1cc90*/  BRA `(.L_x_858) ;  /* 0xfffffeb400647947 */ /* 0x000fea000383ffff */
.L_x_577:
[----:B------:R0:W0:Y:S02]  /*1cca0*/  SYNCS.PHASECHK.TRANS64.TRYWAIT P4, [R90+URZ+0x288b0], R101 ;  /* 0x0288b0655a0075a7 */ /* 0x000024000808017f */
[----:B0-----:R-:W-:Y:S05]  /*1ccb0*/  @!P4 NANOSLEEP.SYNCS 0x989680 ;  /* 0x009896800000c95d */ /* 0x001fea0003900000 */
[----:B------:R-:W0:Y:S02]  /*1ccc0*/  @!P4 SYNCS.PHASECHK.TRANS64 P4, [R90+URZ+0x288b0], R101 ;  /* 0x0288b0655a00c5a7 */ /* 0x000e24000808007f */
[----:B0-----:R-:W-:Y:S05]  /*1ccd0*/  @!P4 BRA `(.L_x_577) ;  /* 0xfffffffc00f0c947 */ /* 0x001fea000383ffff */
[----:B------:R-:W-:Y:S05]  /*1cce0*/  BRA `(.L_x_859) ;  /* 0xfffffeb400e07947 */ /* 0x000fea000383ffff */
.L_x_591:
[----:B------:R-:W1:Y:S01]  /*1ccf0*/  S2R R5, SR_TID.X ;  /* 0x0000000000057919 */ /* 0x000e620000002100 */
[----:B------:R-:W-:Y:S01]  /*1cd00*/  BSSY B0, `(.L_x_860) ;  /* 0x000000c000007945 */ /* 0x000fe20003800000 */
[----:B------:R-:W-:Y:S02]  /*1cd10*/  IMAD.MOV.U32 R12, RZ, RZ, RZ ;  /* 0x000000ffff0c7224 */ /* 0x000fe400078e00ff */
[----:B------:R-:W-:Y:S02]  /*1cd20*/  IMAD.MOV.U32 R11, RZ, RZ, 0x1f ;  /* 0x0000001fff0b7424 */ /* 0x000fe400078e00ff */
[----:B------:R-:W-:Y:S02]  /*1cd30*/  IMAD.MOV.U32 R15, RZ, RZ, -0x1 ;  /* 0xffffffffff0f7424 */ /* 0x000fe400078e00ff */
[----:B-1----:R-:W-:-:S05]  /*1cd40*/  VIADD R5, R5, 0xffffff80 ;  /* 0xffffff8005057836 */ /* 0x002fca0000000000 */
[----:B------:R-:W-:-:S04]  /*1cd50*/  SHF.R.S32.HI R4, RZ, 0x1f, R5 ;  /* 0x0000001fff047819 */ /* 0x000fc80000011405 */
[----:B------:R-:W-:-:S04]  /*1cd60*/  LEA.HI R4, R4, R5, RZ, 0x7 ;  /* 0x0000000504047211 */ /* 0x000fc800078f38ff */
[----:B------:R-:W-:-:S04]  /*1cd70*/  SHF.R.S32.HI R4, RZ, 0x7, R4 ;  /* 0x00000007ff047819 */ /* 0x000fc80000011404 */
[----:B--2---:R-:W-:-:S07]  /*1cd80*/  MOV R13, R4 ;  /* 0x00000004000d7202 */ /* 0x004fce0000000f00 */
[----:B0----5:R-:W-:Y:S05]  /*1cd90*/  WARPSYNC.COLLECTIVE R15, `(.L_x_861) ;  /* 0x000000000f087348 */ /* 0x021fea0003c00000 */
[----:B------:R1:W2:Y:S02]  /*1cda0*/  SHFL.IDX P6, R14, R13, R12, R11 ;  /* 0x0000000c0d0e7389 */ /* 0x0002a400000c000b */
[----:B012--5:R-:W-:Y:S01]  /*1cdb0*/  ENDCOLLECTIVE ;  /* 0x000000000000791b */ /* 0x027fe20003800000 */
.L_x_861:
[----:B------:R-:W-:Y:S05]  /*1cdc0*/  BSYNC B0 ;  /* 0x0000000000007941 */ /* 0x000fea0003800000 */
.L_x_860:
[----:B------:R-:W-:Y:S01]  /*1cdd0*/  IMAD.MOV.U32 R195, RZ, RZ, R14 ;  /* 0x000000ffffc37224 */ /* 0x000fe200078e000e */
[----:B------:R-:W-:Y:S06]  /*1cde0*/  BRA `(.L_x_862) ;  /* 0xfffffec0009c7947 */ /* 0x000fec000383ffff */
.L_x_601:
[----:B------:R-:W-:Y:S01]  /*1cdf0*/  BSSY B1, `(.L_x_863) ;  /* 0x0000008000017945 */ /* 0x000fe20003800000 */
[----:B--2---:R-:W-:Y:S02]  /*1ce00*/  IMAD.MOV.U32 R13, RZ, RZ, R26 ;  /* 0x000000ffff0d7224 */ /* 0x004fe400078e001a */
[----:B------:R-:W-:Y:S02]  /*1ce10*/  IMAD.MOV.U32 R12, RZ, RZ, RZ ;  /* 0x000000ffff0c7224 */ /* 0x000fe400078e00ff */
[----:B------:R-:W-:Y:S02]  /*1ce20*/  IMAD.MOV.U32 R11, RZ, RZ, 0x181f ;  /* 0x0000181fff0b7424 */ /* 0x000fe400078e00ff */
[----:B------:R-:W-:-:S07]  /*1ce30*/  IMAD.MOV.U32 R15, RZ, RZ, -0x1 ;  /* 0xffffffffff0f7424 */ /* 0x000fce00078e00ff */
[----:B------:R-:W-:Y:S05]  /*1ce40*/  WARPSYNC.COLLECTIVE R15, `(.L_x_864) ;  /* 0x000000000f087348 */ /* 0x000fea0003c00000 */
[----:B------:R0:W1:Y:S02]  /*1ce50*/  SHFL.IDX P6, R14, R13, R12, R11 ;  /* 0x0000000c0d0e7389 */ /* 0x00006400000c000b */
[----:B01----:R-:W-:Y:S01]  /*1ce60*/  ENDCOLLECTIVE ;  /* 0x000000000000791b */ /* 0x003fe20003800000 */
.L_x_864:
[----:B------:R-:W-:Y:S05]  /*1ce70*/  BSYNC B1 ;  /* 0x0000000000017941 */ /* 0x000fea0003800000 */
.L_x_863:
[----:B------:R-:W-:Y:S01]  /*1ce80*/  IMAD.MOV.U32 R13, RZ, RZ, R24 ;  /* 0x000000ffff0d7224 */ /* 0x000fe200078e0018 */
[----:B------:R-:W-:Y:S01]  /*1ce90*/  MOV R15, 0xffffffff ;  /* 0xffffffff000f7802 */ /* 0x000fe20000000f00 */
[----:B------:R-:W-:Y:S02]  /*1cea0*/  IMAD.MOV.U32 R12, RZ, RZ, RZ ;  /* 0x000000ffff0c7224 */ /* 0x000fe400078e00ff */
[----:B------:R-:W-:Y:S02]  /*1ceb0*/  IMAD.MOV.U32 R11, RZ, RZ, 0x181f ;  /* 0x0000181fff0b7424 */ /* 0x000fe400078e00ff */
[----:B------:R-:W-:-:S07]  /*1cec0*/  IMAD.MOV.U32 R0, RZ, RZ, R14 ;  /* 0x000000ffff007224 */ /* 0x000fce00078e000e */
[----:B------:R-:W-:Y:S05]  /*1ced0*/  WARPSYNC.COLLECTIVE R15, `(.L_x_865) ;  /* 0x000000000f087348 */ /* 0x000fea0003c00000 */
[----:B------:R0:W1:Y:S02]  /*1cee0*/  SHFL.IDX P6, R14, R13, R12, R11 ;  /* 0x0000000c0d0e7389 */ /* 0x00006400000c000b */
[----:B01----:R-:W-:Y:S01]  /*1cef0*/  ENDCOLLECTIVE ;  /* 0x000000000000791b */ /* 0x003fe20003800000 */
.L_x_865:
[----:B------:R-:W-:Y:S02]  /*1cf00*/  IMAD.MOV.U32 R13, RZ, RZ, R28 ;  /* 0x000000ffff0d7224 */ /* 0x000fe400078e001c */
[----:B------:R-:W-:-:S07]  /*1cf10*/  IMAD.MOV.U32 R3, RZ, RZ, R14 ;  /* 0x000000ffff037224 */ /* 0x000fce00078e000e */
[----:B------:R-:W-:Y:S05]  /*1cf20*/  WARPSYNC.COLLECTIVE R15, `(.L_x_866) ;  /* 0x000000000f087348 */ /* 0x000fea0003c00000 */
[----:B------:R0:W1:Y:S02]  /*1cf30*/  SHFL.IDX P6, R14, R13, R12, R11 ;  /* 0x0000000c0d0e7389 */ /* 0x00006400000c000b */
[----:B01----:R-:W-:Y:S01]  /*1cf40*/  ENDCOLLECTIVE ;  /* 0x000000000000791b */ /* 0x003fe20003800000 */
.L_x_866:
[----:B------:R-:W-:Y:S02]  /*1cf50*/  IMAD.MOV.U32 R13, RZ, RZ, R27 ;  /* 0x000000ffff0d7224 */ /* 0x000fe400078e001b */
[----:B------:R-:W-:-:S07]  /*1cf60*/  IMAD.MOV.U32 R4, RZ, RZ, R14 ;  /* 0x000000ffff047224 */ /* 0x000fce00078e000e */
[----:B------:R-:W-:Y:S05]  /*1cf70*/  WARPSYNC.COLLECTIVE R15, `(.L_x_867) ;  /* 0x000000000f087348 */ /* 0x000fea0003c00000 */
[----:B------:R0:W1:Y:S02]  /*1cf80*/  SHFL.IDX P6, R14, R13, R12, R11 ;  /* 0x0000000c0d0e7389 */ /* 0x00006400000c000b */
[----:B01----:R-:W-:Y:S01]  /*1cf90*/  ENDCOLLECTIVE ;  /* 0x000000000000791b */ /* 0x003fe20003800000 */
.L_x_867:
[----:B------:R-:W-:Y:S05]  /*1cfa0*/  BRA `(.L_x_868) ;  /* 0xfffffec4009c7947 */ /* 0x000fea000383ffff */
.L_x_605:
[----:B0-----:R0:W1:Y:S02]  /*1cfb0*/  SYNCS.PHASECHK.TRANS64.TRYWAIT P0, [R156+URZ+0x28800], R5 ;  /* 0x028800059c0075a7 */ /* 0x001064000800017f */
[----:B-1----:R-:W-:Y:S05]  /*1cfc0*/  @!P0 NANOSLEEP.SYNCS 0x989680 ;  /* 0x009896800000895d */ /* 0x002fea0003900000 */
[----:B------:R-:W1:Y:S02]  /*1cfd0*/  @!P0 SYNCS.PHASECHK.TRANS64 P0, [R156+URZ+0x28800], R5 ;  /* 0x028800059c0085a7 */ /* 0x000e64000800007f */
[----:B-1----:R-:W-:Y:S05]  /*1cfe0*/  @!P0 BRA `(.L_x_605) ;  /* 0xfffffffc00f08947 */ /* 0x002fea000383ffff */
[----:B------:R-:W-:Y:S05]  /*1cff0*/  BRA `(.L_x_869) ;  /* 0xfffffec800807947 */ /* 0x000fea000383ffff */
.L_x_621:
        /* <DEDUP_REMOVED lines=8> */
.L_x_871:
[----:B------:R-:W-:Y:S05]  /*1d080*/  BSYNC B1 ;  /* 0x0000000000017941 */ /* 0x000fea0003800000 */
.L_x_870:
        /* <DEDUP_REMOVED lines=8> */
.L_x_872:
[----:B------:R-:W-:Y:S02]  /*1d110*/  IMAD.MOV.U32 R13, RZ, RZ, R28 ;  /* 0x000000ffff0d7224 */ /* 0x000fe400078e001c */
[----:B------:R-:W-:-:S07]  /*1d120*/  IMAD.MOV.U32 R3, RZ, RZ, R14 ;  /* 0x000000ffff037224 */ /* 0x000fce00078e000e */
[----:B------:R-:W-:Y:S05]  /*1d130*/  WARPSYNC.COLLECTIVE R15, `(.L_x_873) ;  /* 0x000000000f087348 */ /* 0x000fea0003c00000 */
[----:B------:R0:W1:Y:S02]  /*1d140*/  SHFL.IDX P6, R14, R13, R12, R11 ;  /* 0x0000000c0d0e7389 */ /* 0x00006400000c000b */
[----:B01----:R-:W-:Y:S01]  /*1d150*/  ENDCOLLECTIVE ;  /* 0x000000000000791b */ /* 0x003fe20003800000 */
.L_x_873:
[----:B------:R-:W-:Y:S02]  /*1d160*/  IMAD.MOV.U32 R13, RZ, RZ, R27 ;  /* 0x000000ffff0d7224 */ /* 0x000fe400078e001b */
[----:B------:R-:W-:-:S07]  /*1d170*/  IMAD.MOV.U32 R20, RZ, RZ, R14 ;  /* 0x000000ffff147224 */ /* 0x000fce00078e000e */
[----:B------:R-:W-:Y:S05]  /*1d180*/  WARPSYNC.COLLECTIVE R15, `(.L_x_874) ;  /* 0x000000000f087348 */ /* 0x000fea0003c00000 */
[----:B------:R0:W1:Y:S02]  /*1d190*/  SHFL.IDX P6, R14, R13, R12, R11 ;  /* 0x0000000c0d0e7389 */ /* 0x00006400000c000b */
[----:B01----:R-:W-:Y:S01]  /*1d1a0*/  ENDCOLLECTIVE ;  /* 0x000000000000791b */ /* 0x003fe20003800000 */
.L_x_874:
[----:B------:R-:W-:Y:S05]  /*1d1b0*/  BRA `(.L_x_875) ;  /* 0xfffffedc00b07947 */ /* 0x000fea000383ffff */
.L_x_625:
[----:B0-----:R0:W1:Y:S02]  /*1d1c0*/  SYNCS.PHASECHK.TRANS64.TRYWAIT P4, [R156+URZ+0x28800], R27 ;  /* 0x0288001b9c0075a7 */ /* 0x001064000808017f */
[----:B-1----:R-:W-:Y:S05]  /*1d1d0*/  @!P4 NANOSLEEP.SYNCS 0x989680 ;  /* 0x009896800000c95d */ /* 0x002fea0003900000 */
[----:B------:R-:W1:Y:S02]  /*1d1e0*/  @!P4 SYNCS.PHASECHK.TRANS64 P4, [R156+URZ+0x28800], R27 ;  /* 0x0288001b9c00c5a7 */ /* 0x000e64000808007f */
[----:B-1----:R-:W-:Y:S05]  /*1d1f0*/  @!P4 BRA `(.L_x_625) ;  /* 0xfffffffc00f0c947 */ /* 0x002fea000383ffff */
[----:B------:R-:W-:Y:S05]  /*1d200*/  BRA `(.L_x_876) ;  /* 0xfffffee000a07947 */ /* 0x000fea000383ffff */
.L_x_635:
[----:B---3--:R3:W4:Y:S02]  /*1d210*/  SYNCS.PHASECHK.TRANS64.TRYWAIT P1, [R3+URZ+0x28830], R0 ;  /* 0x02883000030075a7 */ /* 0x008724000802017f */
[----:B----4-:R-:W-:Y:S05]  /*1d220*/  @!P1 NANOSLEEP.SYNCS 0x989680 ;  /* 0x009896800000995d */ /* 0x010fea0003900000 */
[----:B------:R-:W4:Y:S02]  /*1d230*/  @!P1 SYNCS.PHASECHK.TRANS64 P1, [R3+URZ+0x28830], R0 ;  /* 0x02883000030095a7 */ /* 0x000f24000802007f */
[----:B----4-:R-:W-:Y:S05]  /*1d240*/  @!P1 BRA `(.L_x_635) ;  /* 0xfffffffc00f09947 */ /* 0x010fea000383ffff */
[----:B------:R-:W-:Y:S05]  /*1d250*/  BRA `(.L_x_634) ;  /* 0xfffffef800847947 */ /* 0x000fea000383ffff */
.L_x_642:
[----:B-1----:R1:W2:Y:S02]  /*1d260*/  SYNCS.PHASECHK.TRANS64.TRYWAIT P2, [R7+URZ+0x28830], R4 ;  /* 0x02883004070075a7 */ /* 0x0022a4000804017f */
[----:B--2---:R-:W-:Y:S05]  /*1d270*/  @!P2 NANOSLEEP.SYNCS 0x989680 ;  /* 0x009896800000a95d */ /* 0x004fea0003900000 */
[----:B------:R-:W2:Y:S02]  /*1d280*/  @!P2 SYNCS.PHASECHK.TRANS64 P2, [R7+URZ+0x28830], R4 ;  /* 0x028830040700a5a7 */ /* 0x000ea4000804007f */
[----:B--2---:R-:W-:Y:S05]  /*1d290*/  @!P2 BRA `(.L_x_642) ;  /* 0xfffffffc00f0a947 */ /* 0x004fea000383ffff */
[----:B------:R-:W-:Y:S05]  /*1d2a0*/  BRA `(.L_x_641) ;  /* 0xffffff2000087947 */ /* 0x000fea000383ffff */
.L_x_646:
[----:B-1----:R1:W2:Y:S02]  /*1d2b0*/  SYNCS.PHASECHK.TRANS64.TRYWAIT P1, [R5+URZ+0x28850], R4 ;  /* 0x02885004050075a7 */ /* 0x0022a4000802017f */
[----:B--2---:R-:W-:Y:S05]  /*1d2c0*/  @!P1 NANOSLEEP.SYNCS 0x989680 ;  /* 0x009896800000995d */ /* 0x004fea0003900000 */
[----:B------:R-:W2:Y:S02]  /*1d2d0*/  @!P1 SYNCS.PHASECHK.TRANS64 P1, [R5+URZ+0x28850], R4 ;  /* 0x02885004050095a7 */ /* 0x000ea4000802007f */
[----:B--2---:R-:W-:Y:S05]  /*1d2e0*/  @!P1 BRA `(.L_x_646) ;  /* 0xfffffffc00f09947 */ /* 0x004fea000383ffff */
[----:B------:R-:W-:Y:S05]  /*1d2f0*/  BRA `(.L_x_643) ;  /* 0xffffff2400147947 */ /* 0x000fea000383ffff */
.L_x_653:
[----:B-1----:R1:W2:Y:S02]  /*1d300*/  SYNCS.PHASECHK.TRANS64.TRYWAIT P1, [R15+URZ+0x28850], R0 ;  /* 0x028850000f0075a7 */ /* 0x0022a4000802017f */
[----:B--2---:R-:W-:Y:S05]  /*1d310*/  @!P1 NANOSLEEP.SYNCS 0x989680 ;  /* 0x009896800000995d */ /* 0x004fea0003900000 */
[----:B------:R-:W2:Y:S02]  /*1d320*/  @!P1 SYNCS.PHASECHK.TRANS64 P1, [R15+URZ+0x28850], R0 ;  /* 0x028850000f0095a7 */ /* 0x000ea4000802007f */
[----:B--2---:R-:W-:Y:S05]  /*1d330*/  @!P1 BRA `(.L_x_653) ;  /* 0xfffffffc00f09947 */ /* 0x004fea000383ffff */
[----:B------:R-:W-:Y:S05]  /*1d340*/  BRA `(.L_x_652) ;  /* 0xffffff40005c7947 */ /* 0x000fea000383ffff */
.L_x_659:
[----:B------:R-:W-:Y:S02]  /*1d350*/  IMAD.MOV.U32 R13, RZ, RZ, R2 ;  /* 0x000000ffff0d7224 */ /* 0x000fe400078e0002 */
[----:B------:R-:W-:Y:S02]  /*1d360*/  IMAD.MOV.U32 R12, RZ, RZ, RZ ;  /* 0x000000ffff0c7224 */ /* 0x000fe400078e00ff */
[----:B------:R-:W-:Y:S02]  /*1d370*/  IMAD.MOV.U32 R11, RZ, RZ, 0x181f ;  /* 0x0000181fff0b7424 */ /* 0x000fe400078e00ff */
[----:B------:R-:W-:-:S07]  /*1d380*/  IMAD.MOV.U32 R15, RZ, RZ, -0x1 ;  /* 0xffffffffff0f7424 */ /* 0x000fce00078e00ff */
[----:B-----5:R-:W-:Y:S05]  /*1d390*/  WARPSYNC.COLLECTIVE R15, `(.L_x_877) ;  /* 0x000000000f087348 */ /* 0x020fea0003c00000 */
[----:B------:R0:W1:Y:S02]  /*1d3a0*/  SHFL.IDX P6, R14, R13, R12, R11 ;  /* 0x0000000c0d0e7389 */ /* 0x00006400000c000b */
[----:B01---5:R-:W-:Y:S01]  /*1d3b0*/  ENDCOLLECTIVE ;  /* 0x000000000000791b */ /* 0x023fe20003800000 */
.L_x_877:
[----:B------:R-:W-:Y:S02]  /*1d3c0*/  IMAD.MOV.U32 R13, RZ, RZ, R0 ;  /* 0x000000ffff0d7224 */ /* 0x000fe400078e0000 */
[----:B------:R-:W-:-:S07]  /*1d3d0*/  IMAD.MOV.U32 R3, RZ, RZ, R14 ;  /* 0x000000ffff037224 */ /* 0x000fce00078e000e */
[----:B------:R-:W-:Y:S05]  /*1d3e0*/  WARPSYNC.COLLECTIVE R15, `(.L_x_878) ;  /* 0x000000000f087348 */ /* 0x000fea0003c00000 */
[----:B------:R0:W1:Y:S02]  /*1d3f0*/  SHFL.IDX P6, R14, R13, R12, R11 ;  /* 0x0000000c0d0e7389 */ /* 0x00006400000c000b */
[----:B01----:R-:W-:Y:S01]  /*1d400*/  ENDCOLLECTIVE ;  /* 0x000000000000791b */ /* 0x003fe20003800000 */
.L_x_878:
[----:B------:R-:W-:Y:S05]  /*1d410*/  BRA `(.L_x_879) ;  /* 0xffffff5c00347947 */ /* 0x000fea000383ffff */
.L_x_662:
[----:B------:R-:W-:Y:S01]  /*1d420*/  BSSY B1, `(.L_x_880) ;  /* 0x0000008000017945 */ /* 0x000fe20003800000 */
[----:B------:R-:W-:Y:S01]  /*1d430*/  IMAD.MOV.U32 R13, RZ, RZ, R2 ;  /* 0x000000ffff0d7224 */ /* 0x000fe200078e0002 */
[----:B---3--:R-:W-:Y:S01]  /*1d440*/  MOV R11, 0x181f ;  /* 0x0000181f000b7802 */ /* 0x008fe20000000f00 */
[----:B------:R-:W-:Y:S02]  /*1d450*/  IMAD.MOV.U32 R12, RZ, RZ, 0x1 ;  /* 0x00000001ff0c7424 */ /* 0x000fe400078e00ff */
[----:B------:R-:W-:-:S07]  /*1d460*/  IMAD.MOV.U32 R15, RZ, RZ, -0x1 ;  /* 0xffffffffff0f7424 */ /* 0x000fce00078e00ff */
[----:B012--5:R-:W-:Y:S05]  /*1d470*/  WARPSYNC.COLLECTIVE R15, `(.L_x_881) ;  /* 0x000000000f087348 */ /* 0x027fea0003c00000 */
[----:B--2---:R2:W3:Y:S02]  /*1d480*/  SHFL.IDX P6, R14, R13, R12, R11 ;  /* 0x0000000c0d0e7389 */ /* 0x0044e400000c000b */
[----:B0123-5:R-:W-:Y:S01]  /*1d490*/  ENDCOLLECTIVE ;  /* 0x000000000000791b */ /* 0x02ffe20003800000 */
.L_x_881:
[----:B------:R-:W-:Y:S05]  /*1d4a0*/  BSYNC B1 ;  /* 0x0000000000017941 */ /* 0x000fea0003800000 */
.L_x_880:
        /* <DEDUP_REMOVED lines=8> */
.L_x_882:
[----:B------:R-:W-:Y:S05]  /*1d530*/  BRA `(.L_x_883) ;  /* 0xffffff5c00307947 */ /* 0x000fea000383ffff */
.L_x_665:
[----:B------:R-:W-:Y:S01]  /*1d540*/  BSSY B1, `(.L_x_884) ;  /* 0x0000008000017945 */ /* 0x000fe20003800000 */
[----:B------:R-:W-:Y:S02]  /*1d550*/  IMAD.MOV.U32 R13, RZ, RZ, R2 ;  /* 0x000000ffff0d7224 */ /* 0x000fe400078e0002 */
[----:B------:R-:W-:Y:S02]  /*1d560*/  IMAD.MOV.U32 R12, RZ, RZ, 0x2 ;  /* 0x00000002ff0c7424 */ /* 0x000fe400078e00ff */
[----:B------:R-:W-:Y:S02]  /*1d570*/  IMAD.MOV.U32 R11, RZ, RZ, 0x181f ;  /* 0x0000181fff0b7424 */ /* 0x000fe400078e00ff */
[----:B---3--:R-:W-:-:S07]  /*1d580*/  IMAD.MOV.U32 R15, RZ, RZ, -0x1 ;  /* 0xffffffffff0f7424 */ /* 0x008fce00078e00ff */
[----:B012-4-:R-:W-:Y:S05]  /*1d590*/  WARPSYNC.COLLECTIVE R15, `(.L_x_885) ;  /* 0x000000000f087348 */ /* 0x017fea0003c00000 */
[----:B--2---:R2:W3:Y:S02]  /*1d5a0*/  SHFL.IDX P6, R14, R13, R12, R11 ;  /* 0x0000000c0d0e7389 */ /* 0x0044e400000c000b */
[----:B01234-:R-:W-:Y:S01]  /*1d5b0*/  ENDCOLLECTIVE ;  /* 0x000000000000791b */ /* 0x01ffe20003800000 */
.L_x_885:
[----:B------:R-:W-:Y:S05]  /*1d5c0*/  BSYNC B1 ;  /* 0x0000000000017941 */ /* 0x000fea0003800000 */
.L_x_884:
        /* <DEDUP_REMOVED lines=8> */
.L_x_886:
[----:B------:R-:W-:Y:S05]  /*1d650*/  BRA `(.L_x_887) ;  /* 0xffffff5c00307947 */ /* 0x000fea000383ffff */
.L_x_668:
        /* <DEDUP_REMOVED lines=8> */
.L_x_889:
[----:B------:R-:W-:Y:S05]  /*1d6e0*/  BSYNC B1 ;  /* 0x0000000000017941 */ /* 0x000fea0003800000 */
.L_x_888:
        /* <DEDUP_REMOVED lines=8> */
.L_x_890:
[----:B------:R-:W-:Y:S05]  /*1d770*/  BRA `(.L_x_891) ;  /* 0xffffff5c00307947 */ /* 0x000fea000383ffff */
.L_x_670:
[----:B------:R-:W-:Y:S01]  /*1d780*/  IMAD.MOV.U32 R13, RZ, RZ, R2 ;  /* 0x000000ffff0d7224 */ /* 0x000fe200078e0002 */
[----:B------:R-:W-:Y:S01]  /*1d790*/  MOV R12, RZ ;  /* 0x000000ff000c7202 */ /* 0x000fe20000000f00 */
[----:B------:R-:W-:Y:S02]  /*1d7a0*/  IMAD.MOV.U32 R11, RZ, RZ, 0x1c1f ;  /* 0x00001c1fff0b7424 */ /* 0x000fe400078e00ff */
[----:B------:R-:W-:-:S07]  /*1d7b0*/  IMAD.MOV.U32 R15, RZ, RZ, -0x1 ;  /* 0xffffffffff0f7424 */ /* 0x000fce00078e00ff */
[----:B------:R-:W-:Y:S05]  /*1d7c0*/  WARPSYNC.COLLECTIVE R15, `(.L_x_892) ;  /* 0x000000000f087348 */ /* 0x000fea0003c00000 */
[----:B------:R0:W1:Y:S02]  /*1d7d0*/  SHFL.IDX P6, R14, R13, R12, R11 ;  /* 0x0000000c0d0e7389 */ /* 0x00006400000c000b */
[----:B01----:R-:W-:Y:S01]  /*1d7e0*/  ENDCOLLECTIVE ;  /* 0x000000000000791b */ /* 0x003fe20003800000 */
.L_x_892:
[----:B------:R-:W-:Y:S02]  /*1d7f0*/  IMAD.MOV.U32 R13, RZ, RZ, R0 ;  /* 0x000000ffff0d7224 */ /* 0x000fe400078e0000 */
[----:B------:R-:W-:-:S07]  /*1d800*/  IMAD.MOV.U32 R3, RZ, RZ, R14 ;  /* 0x000000ffff037224 */ /* 0x000fce00078e000e */
[----:B------:R-:W-:Y:S05]  /*1d810*/  WARPSYNC.COLLECTIVE R15, `(.L_x_893) ;  /* 0x000000000f087348 */ /* 0x000fea0003c00000 */
[----:B------:R0:W1:Y:S02]  /*1d820*/  SHFL.IDX P6, R14, R13, R12, R11 ;  /* 0x0000000c0d0e7389 */ /* 0x00006400000c000b */
[----:B01----:R-:W-:Y:S01]  /*1d830*/  ENDCOLLECTIVE ;  /* 0x000000000000791b */ /* 0x003fe20003800000 */
.L_x_893:
[----:B------:R-:W-:Y:S05]  /*1d840*/  BRA `(.L_x_894) ;  /* 0xffffff6000307947 */ /* 0x000fea000383ffff */
.L_x_673:
[----:B------:R-:W-:Y:S01]  /*1d850*/  BSSY B1, `(.L_x_895) ;  /* 0x0000008000017945 */ /* 0x000fe20003800000 */
[----:B--2---:R-:W-:Y:S02]  /*1d860*/  IMAD.MOV.U32 R13, RZ, RZ, R2 ;  /* 0x000000ffff0d7224 */ /* 0x004fe400078e0002 */
[----:B------:R-:W-:Y:S02]  /*1d870*/  IMAD.MOV.U32 R12, RZ, RZ, 0x1 ;  /* 0x00000001ff0c7424 */ /* 0x000fe400078e00ff */
[----:B------:R-:W-:Y:S02]  /*1d880*/  IMAD.MOV.U32 R11, RZ, RZ, 0x1c1f ;  /* 0x00001c1fff0b7424 */ /* 0x000fe400078e00ff */
[----:B------:R-:W-:-:S07]  /*1d890*/  IMAD.MOV.U32 R15, RZ, RZ, -0x1 ;  /* 0xffffffffff0f7424 */ /* 0x000fce00078e00ff */
[----:B01----:R-:W-:Y:S05]  /*1d8a0*/  WARPSYNC.COLLECTIVE R15, `(.L_x_896) ;  /* 0x000000000f087348 */ /* 0x003fea0003c00000 */
[----:B------:R2:W3:Y:S02]  /*1d8b0*/  SHFL.IDX P6, R14, R13, R12, R11 ;  /* 0x0000000c0d0e7389 */ /* 0x0004e400000c000b */
[----:B0123--:R-:W-:Y:S01]  /*1d8c0*/  ENDCOLLECTIVE ;  /* 0x000000000000791b */ /* 0x00ffe20003800000 */
.L_x_896:
[----:B------:R-:W-:Y:S05]  /*1d8d0*/  BSYNC B1 ;  /* 0x0000000000017941 */ /* 0x000fea0003800000 */
.L_x_895:
        /* <DEDUP_REMOVED lines=8> */
.L_x_897:
[----:B------:R-:W-:Y:S05]  /*1d960*/  BRA `(.L_x_898) ;  /* 0xffffff64000c7947 */ /* 0x000fea000383ffff */
.L_x_677:
[----:B------:R-:W-:Y:S02]  /*1d970*/  IMAD.MOV.U32 R13, RZ, RZ, R2 ;  /* 0x000000ffff0d7224 */ /* 0x000fe400078e0002 */
[----:B------:R-:W-:Y:S02]  /*1d980*/  IMAD.MOV.U32 R12, RZ, RZ, RZ ;  /* 0x000000ffff0c7224 */ /* 0x000fe400078e00ff */
[----:B------:R-:W-:Y:S02]  /*1d990*/  IMAD.MOV.U32 R11, RZ, RZ, 0x181f ;  /* 0x0000181fff0b7424 */ /* 0x000fe400078e00ff */
[----:B------:R-:W-:-:S07]  /*1d9a0*/  IMAD.MOV.U32 R15, RZ, RZ, -0x1 ;  /* 0xffffffffff0f7424 */ /* 0x000fce00078e00ff */
[----:B-1-3--:R-:W-:Y:S05]  /*1d9b0*/  WARPSYNC.COLLECTIVE R15, `(.L_x_899) ;  /* 0x000000000f087348 */ /* 0x00afea0003c00000 */
[----:B------:R0:W2:Y:S02]  /*1d9c0*/  SHFL.IDX P6, R14, R13, R12, R11 ;  /* 0x0000000c0d0e7389 */ /* 0x0000a400000c000b */
[----:B0123--:R-:W-:Y:S01]  /*1d9d0*/  ENDCOLLECTIVE ;  /* 0x000000000000791b */ /* 0x00ffe20003800000 */
.L_x_899:
[----:B------:R-:W-:Y:S02]  /*1d9e0*/  IMAD.MOV.U32 R13, RZ, RZ, R0 ;  /* 0x000000ffff0d7224 */ /* 0x000fe400078e0000 */
[----:B------:R-:W-:-:S07]  /*1d9f0*/  IMAD.MOV.U32 R3, RZ, RZ, R14 ;  /* 0x000000ffff037224 */ /* 0x000fce00078e000e */
[----:B------:R-:W-:Y:S05]  /*1da00*/  WARPSYNC.COLLECTIVE R15, `(.L_x_900) ;  /* 0x000000000f087348 */ /* 0x000fea0003c00000 */
[----:B------:R0:W1:Y:S02]  /*1da10*/  SHFL.IDX P6, R14, R13, R12, R11 ;  /* 0x0000000c0d0e7389 */ /* 0x00006400000c000b */
[----:B01----:R-:W-:Y:S01]  /*1da20*/  ENDCOLLECTIVE ;  /* 0x000000000000791b */ /* 0x003fe20003800000 */
.L_x_900:
[----:B------:R-:W-:Y:S05]  /*1da30*/  BRA `(.L_x_901) ;  /* 0xffffff6c00e87947 */ /* 0x000fea000383ffff */
.L_x_680:
[----:B------:R-:W-:Y:S01]  /*1da40*/  BSSY B1, `(.L_x_902) ;  /* 0x0000008000017945 */ /* 0x000fe20003800000 */
[----:B------:R-:W-:Y:S02]  /*1da50*/  IMAD.MOV.U32 R13, RZ, RZ, R2 ;  /* 0x000000ffff0d7224 */ /* 0x000fe400078e0002 */
[----:B------:R-:W-:Y:S02]  /*1da60*/  IMAD.MOV.U32 R12, RZ, RZ, 0x1 ;  /* 0x00000001ff0c7424 */ /* 0x000fe400078e00ff */
[----:B------:R-:W-:Y:S02]  /*1da70*/  IMAD.MOV.U32 R11, RZ, RZ, 0x181f ;  /* 0x0000181fff0b7424 */ /* 0x000fe400078e00ff */
[----:B--2---:R-:W-:-:S07]  /*1da80*/  IMAD.MOV.U32 R15, RZ, RZ, -0x1 ;  /* 0xffffffffff0f7424 */ /* 0x004fce00078e00ff */
[----:B01-34-:R-:W-:Y:S05]  /*1da90*/  WARPSYNC.COLLECTIVE R15, `(.L_x_903) ;  /* 0x000000000f087348 */ /* 0x01bfea0003c00000 */
[----:B----4-:R2:W4:Y:S02]  /*1daa0*/  SHFL.IDX P6, R14, R13, R12, R11 ;  /* 0x0000000c0d0e7389 */ /* 0x01052400000c000b */
[----:B01234-:R-:W-:Y:S01]  /*1dab0*/  ENDCOLLECTIVE ;  /* 0x000000000000791b */ /* 0x01ffe20003800000 */
.L_x_903:
[----:B------:R-:W-:Y:S05]  /*1dac0*/  BSYNC B1 ;  /* 0x0000000000017941 */ /* 0x000fea0003800000 */
.L_x_902:
        /* <DEDUP_REMOVED lines=8> */
.L_x_904:
[----:B------:R-:W-:Y:S05]  /*1db50*/  BRA `(.L_x_905) ;  /* 0xffffff6c00e87947 */ /* 0x000fea000383ffff */
.L_x_683:
[----:B------:R-:W-:Y:S01]  /*1db60*/  BSSY B1, `(.L_x_906) ;  /* 0x0000008000017945 */ /* 0x000fe20003800000 */
[----:B------:R-:W-:Y:S02]  /*1db70*/  IMAD.MOV.U32 R13, RZ, RZ, R2 ;  /* 0x000000ffff0d7224 */ /* 0x000fe400078e0002 */
[----:B------:R-:W-:Y:S02]  /*1db80*/  IMAD.MOV.U32 R12, RZ, RZ, 0x2 ;  /* 0x00000002ff0c7424 */ /* 0x000fe400078e00ff */
[----:B------:R-:W-:Y:S02]  /*1db90*/  IMAD.MOV.U32 R11, RZ, RZ, 0x181f ;  /* 0x0000181fff0b7424 */ /* 0x000fe400078e00ff */
[----:B0-----:R-:W-:-:S07]  /*1dba0*/  IMAD.MOV.U32 R15, RZ, RZ, -0x1 ;  /* 0xffffffffff0f7424 */ /* 0x001fce00078e00ff */
[----:B-1234-:R-:W-:Y:S05]  /*1dbb0*/  WARPSYNC.COLLECTIVE R15, `(.L_x_907) ;  /* 0x000000000f087348 */ /* 0x01efea0003c00000 */
[----:B----4-:R0:W4:Y:S02]  /*1dbc0*/  SHFL.IDX P6, R14, R13, R12, R11 ;  /* 0x0000000c0d0e7389 */ /* 0x01012400000c000b */
[----:B01234-:R-:W-:Y:S01]  /*1dbd0*/  ENDCOLLECTIVE ;  /* 0x000000000000791b */ /* 0x01ffe20003800000 */
.L_x_907:
[----:B------:R-:W-:Y:S05]  /*1dbe0*/  BSYNC B1 ;  /* 0x0000000000017941 */ /* 0x000fea0003800000 */
.L_x_906:
        /* <DEDUP_REMOVED lines=8> */
.L_x_908:
[----:B------:R-:W-:Y:S05]  /*1dc70*/  BRA `(.L_x_909) ;  /* 0xffffff6c00e87947 */ /* 0x000fea000383ffff */
.L_x_686:
[----:B------:R-:W-:Y:S01]  /*1dc80*/  BSSY B1, `(.L_x_910) ;  /* 0x0000008000017945 */ /* 0x000fe20003800000 */
[----:B------:R-:W-:Y:S01]  /*1dc90*/  IMAD.MOV.U32 R13, RZ, RZ, R2 ;  /* 0x000000ffff0d7224 */ /* 0x000fe200078e0002 */
[----:B------:R-:W-:Y:S01]  /*1dca0*/  MOV R12, 0x3 ;  /* 0x00000003000c7802 */ /* 0x000fe20000000f00 */
[----:B------:R-:W-:Y:S02]  /*1dcb0*/  IMAD.MOV.U32 R11, RZ, RZ, 0x181f ;  /* 0x0000181fff0b7424 */ /* 0x000fe400078e00ff */
[----:B0-----:R-:W-:-:S07]  /*1dcc0*/  IMAD.MOV.U32 R15, RZ, RZ, -0x1 ;  /* 0xffffffffff0f7424 */ /* 0x001fce00078e00ff */
[----:B-1234-:R-:W-:Y:S05]  /*1dcd0*/  WARPSYNC.COLLECTIVE R15, `(.L_x_911) ;  /* 0x000000000f087348 */ /* 0x01efea0003c00000 */
[----:B------:R0:W0:Y:S02]  /*1dce0*/  SHFL.IDX P6, R14, R13, R12, R11 ;  /* 0x0000000c0d0e7389 */ /* 0x00002400000c000b */
[----:B01234-:R-:W-:Y:S01]  /*1dcf0*/  ENDCOLLECTIVE ;  /* 0x000000000000791b */ /* 0x01ffe20003800000 */
.L_x_911:
[----:B------:R-:W-:Y:S05]  /*1dd00*/  BSYNC B1 ;  /* 0x0000000000017941 */ /* 0x000fea0003800000 */
.L_x_910:
        /* <DEDUP_REMOVED lines=8> */
.L_x_912:
[----:B------:R-:W-:Y:S05]  /*1dd90*/  BRA `(.L_x_913) ;  /* 0xffffff6c00e87947 */ /* 0x000fea000383ffff */
.L_x_703:
        /* <DEDUP_REMOVED lines=8> */
[----:B------:R-:W-:Y:S05]  /*1de20*/  WARPSYNC.COLLECTIVE R15, `(.L_x_915) ;  /* 0x000000000f087348 */ /* 0x000fea0003c00000 */
[----:B------:R0:W1:Y:S02]  /*1de30*/  SHFL.IDX P6, R14, R13, R12, R11 ;  /* 0x0000000c0d0e7389 */ /* 0x00006400000c000b */
[----:B01----:R-:W-:Y:S01]  /*1de40*/  ENDCOLLECTIVE ;  /* 0x000000000000791b */ /* 0x003fe20003800000 */
.L_x_915:
[----:B------:R-:W-:Y:S05]  /*1de50*/  BSYNC B1 ;  /* 0x0000000000017941 */ /* 0x000fea0003800000 */
.L_x_914:
[----:B------:R-:W-:Y:S05]  /*1de60*/  BRA `(.L_x_916) ;  /* 0xffffff8400947947 */ /* 0x000fea000383ffff */
.L_x_705:
[----:B------:R-:W-:Y:S01]  /*1de70*/  BSSY B1, `(.L_x_917) ;  /* 0x0000006000017945 */ /* 0x000fe20003800000 */
[----:B------:R-:W-:-:S07]  /*1de80*/  IMAD.MOV.U32 R15, RZ, RZ, -0x1 ;  /* 0xffffffffff0f7424 */ /* 0x000fce00078e00ff */
[----:B0-----:R-:W-:Y:S05]  /*1de90*/  WARPSYNC.COLLECTIVE R15, `(.L_x_918) ;  /* 0x000000000f0c7348 */ /* 0x001fea0003c00000 */
[----:B------:R-:W-:Y:S02]  /*1dea0*/  ELECT P6, UR62, PT ;  /* 0x00000000003e782f */ /* 0x000fe400038c0000 */
[----:B------:R-:W-:Y:S01]  /*1deb0*/  MOV R14, UR62 ;  /* 0x0000003e000e7c02 */ /* 0x000fe20008000f00 */
[----:B0-----:R-:W-:Y:S10]  /*1dec0*/  ENDCOLLECTIVE ;  /* 0x000000000000791b */ /* 0x001ff40003800000 */
.L_x_918:
[----:B------:R-:W-:Y:S05]  /*1ded0*/  BSYNC B1 ;  /* 0x0000000000017941 */ /* 0x000fea0003800000 */
.L_x_917:
[----:B------:R-:W-:Y:S05]  /*1dee0*/  BRA `(.L_x_704) ;  /* 0xffffff84008c7947 */ /* 0x000fea000383ffff */
.L_x_707:
[----:B0-----:R0:W1:Y:S02]  /*1def0*/  SYNCS.PHASECHK.TRANS64.TRYWAIT P0, [R22+URZ+0x28820], R7 ;  /* 0x02882007160075a7 */ /* 0x001064000800017f */
[----:B-1----:R-:W-:Y:S05]  /*1df00*/  @!P0 NANOSLEEP.SYNCS 0x989680 ;  /* 0x009896800000895d */ /* 0x002fea0003900000 */
[----:B------:R-:W1:Y:S02]  /*1df10*/  @!P0 SYNCS.PHASECHK.TRANS64 P0, [R22+URZ+0x28820], R7 ;  /* 0x02882007160085a7 */ /* 0x000e64000800007f */
[----:B-1----:R-:W-:Y:S05]  /*1df20*/  @!P0 BRA `(.L_x_707) ;  /* 0xfffffffc00f08947 */ /* 0x002fea000383ffff */
[----:B------:R-:W-:Y:S05]  /*1df30*/  BRA `(.L_x_919) ;  /* 0xffffff84009c7947 */ /* 0x000fea000383ffff */
.L_x_711:
[----:B-1----:R1:W2:Y:S02]  /*1df40*/  SYNCS.PHASECHK.TRANS64.TRYWAIT P0, [R10+URZ+0x288a0], R9 ;  /* 0x0288a0090a0075a7 */ /* 0x0022a4000800017f */
[----:B--2---:R-:W-:Y:S05]  /*1df50*/  @!P0 NANOSLEEP.SYNCS 0x989680 ;  /* 0x009896800000895d */ /* 0x004fea0003900000 */
[----:B------:R-:W2:Y:S02]  /*1df60*/  @!P0 SYNCS.PHASECHK.TRANS64 P0, [R10+URZ+0x288a0], R9 ;  /* 0x0288a0090a0085a7 */ /* 0x000ea4000800007f */
[----:B--2---:R-:W-:Y:S05]  /*1df70*/  @!P0 BRA `(.L_x_711) ;  /* 0xfffffffc00f08947 */ /* 0x004fea000383ffff */
[----:B------:R-:W-:Y:S05]  /*1df80*/  BRA `(.L_x_920) ;  /* 0xffffff8400b47947 */ /* 0x000fea000383ffff */
.L_x_717:
[----:B0-----:R0:W2:Y:S02]  /*1df90*/  SYNCS.PHASECHK.TRANS64.TRYWAIT P0, [R10+URZ+0x288c0], R9 ;  /* 0x0288c0090a0075a7 */ /* 0x0010a4000800017f */
[----:B--2---:R-:W-:Y:S05]  /*1dfa0*/  @!P0 NANOSLEEP.SYNCS 0x989680 ;  /* 0x009896800000895d */ /* 0x004fea0003900000 */
[----:B------:R-:W2:Y:S02]  /*1dfb0*/  @!P0 SYNCS.PHASECHK.TRANS64 P0, [R10+URZ+0x288c0], R9 ;  /* 0x0288c0090a0085a7 */ /* 0x000ea4000800007f */
[----:B--2---:R-:W-:Y:S05]  /*1dfc0*/  @!P0 BRA `(.L_x_717) ;  /* 0xfffffffc00f08947 */ /* 0x004fea000383ffff */
[----:B------:R-:W-:Y:S05]  /*1dfd0*/  BRA `(.L_x_921) ;  /* 0xffffff8800747947 */ /* 0x000fea000383ffff */
.L_x_725:
[----:B-1----:R1:W2:Y:S02]  /*1dfe0*/  SYNCS.PHASECHK.TRANS64.TRYWAIT P2, [R10+URZ+0x288a0], R9 ;  /* 0x0288a0090a0075a7 */ /* 0x0022a4000804017f */
[----:B--2---:R-:W-:Y:S05]  /*1dff0*/  @!P2 NANOSLEEP.SYNCS 0x989680 ;  /* 0x009896800000a95d */ /* 0x004fea0003900000 */
[----:B------:R-:W2:Y:S02]  /*1e000*/  @!P2 SYNCS.PHASECHK.TRANS64 P2, [R10+URZ+0x288a0], R9 ;  /* 0x0288a0090a00a5a7 */ /* 0x000ea4000804007f */
[----:B--2---:R-:W-:Y:S05]  /*1e010*/  @!P2 BRA `(.L_x_725) ;  /* 0xfffffffc00f0a947 */ /* 0x004fea000383ffff */
[----:B------:R-:W-:Y:S05]  /*1e020*/  BRA `(.L_x_922) ;  /* 0xffffff8c00707947 */ /* 0x000fea000383ffff */
.L_x_731:
[----:B0-----:R0:W2:Y:S02]  /*1e030*/  SYNCS.PHASECHK.TRANS64.TRYWAIT P2, [R10+URZ+0x288c0], R9 ;  /* 0x0288c0090a0075a7 */ /* 0x0010a4000804017f */
[----:B--2---:R-:W-:Y:S05]  /*1e040*/  @!P2 NANOSLEEP.SYNCS 0x989680 ;  /* 0x009896800000a95d */ /* 0x004fea0003900000 */
[----:B------:R-:W2:Y:S02]  /*1e050*/  @!P2 SYNCS.PHASECHK.TRANS64 P2, [R10+URZ+0x288c0], R9 ;  /* 0x0288c0090a00a5a7 */ /* 0x000ea4000804007f */
[----:B--2---:R-:W-:Y:S05]  /*1e060*/  @!P2 BRA `(.L_x_731) ;  /* 0xfffffffc00f0a947 */ /* 0x004fea000383ffff */
[----:B------:R-:W-:Y:S05]  /*1e070*/  BRA `(.L_x_923) ;  /* 0xffffff9000287947 */ /* 0x000fea000383ffff */
.L_x_747:
[----:B-1----:R-:W0:Y:S01]  /*1e080*/  S2R R9, SR_TID.X ;  /* 0x0000000000097919 */ /* 0x002e220000002100 */
[----:B------:R-:W-:Y:S01]  /*1e090*/  BSSY B0, `(.L_x_924) ;  /* 0x000000a000007945 */ /* 0x000fe20003800000 */
[----:B------:R-:W-:Y:S02]  /*1e0a0*/  IMAD.MOV.U32 R12, RZ, RZ, RZ ;  /* 0x000000ffff0c7224 */ /* 0x000fe400078e00ff */
[----:B------:R-:W-:Y:S02]  /*1e0b0*/  IMAD.MOV.U32 R11, RZ, RZ, 0x1f ;  /* 0x0000001fff0b7424 */ /* 0x000fe400078e00ff */
[----:B------:R-:W-:Y:S01]  /*1e0c0*/  IMAD.MOV.U32 R15, RZ, RZ, -0x1 ;  /* 0xffffffffff0f7424 */ /* 0x000fe200078e00ff */
[----:B0-----:R-:W-:-:S04]  /*1e0d0*/  SHF.R.U32.HI R9, RZ, 0x5, R9 ;  /* 0x00000005ff097819 */ /* 0x001fc80000011609 */
[----:B------:R-:W-:-:S04]  /*1e0e0*/  LOP3.LUT R9, R9, 0x3, RZ, 0xc0, !PT ;  /* 0x0000000309097812 */ /* 0x000fc800078ec0ff */
[----:B------:R-:W-:-:S07]  /*1e0f0*/  MOV R13, R9 ;  /* 0x00000009000d7202 */ /* 0x000fce0000000f00 */
[----:B-----5:R-:W-:Y:S05]  /*1e100*/  WARPSYNC.COLLECTIVE R15, `(.L_x_925) ;  /* 0x000000000f087348 */ /* 0x020fea0003c00000 */
[----:B------:R0:W1:Y:S02]  /*1e110*/  SHFL.IDX P6, R14, R13, R12, R11 ;  /* 0x0000000c0d0e7389 */ /* 0x00006400000c000b */
[----:B01---5:R-:W-:Y:S01]  /*1e120*/  ENDCOLLECTIVE ;  /* 0x000000000000791b */ /* 0x023fe20003800000 */
.L_x_925:
[----:B------:R-:W-:Y:S05]  /*1e130*/  BSYNC B0 ;  /* 0x0000000000007941 */ /* 0x000fea0003800000 */
.L_x_924:
[----:B------:R-:W-:Y:S05]  /*1e140*/  BRA `(.L_x_926) ;  /* 0xffffff9c00747947 */ /* 0x000fea000383ffff */
.L_x_750:
[----:B0-----:R0:W1:Y:S02]  /*1e150*/  SYNCS.PHASECHK.TRANS64.TRYWAIT P0, [R7+URZ+0x28840], R2 ;  /* 0x02884002070075a7 */ /* 0x001064000800017f */
[----:B-1----:R-:W-:Y:S05]  /*1e160*/  @!P0 NANOSLEEP.SYNCS 0x989680 ;  /* 0x009896800000895d */ /* 0x002fea0003900000 */
[----:B------:R-:W1:Y:S02]  /*1e170*/  @!P0 SYNCS.PHASECHK.TRANS64 P0, [R7+URZ+0x28840], R2 ;  /* 0x02884002070085a7 */ /* 0x000e64000800007f */
[----:B-1----:R-:W-:Y:S05]  /*1e180*/  @!P0 BRA `(.L_x_750) ;  /* 0xfffffffc00f08947 */ /* 0x002fea000383ffff */
[----:B------:R-:W-:Y:S05]  /*1e190*/  BRA `(.L_x_927) ;  /* 0xffffff9c00c47947 */ /* 0x000fea000383ffff */
.L_x_751:
        /* <DEDUP_REMOVED lines=8> */
.L_x_929:
[----:B------:R-:W-:Y:S05]  /*1e220*/  BSYNC B0 ;  /* 0x0000000000007941 */ /* 0x000fea0003800000 */
.L_x_928:
        /* <DEDUP_REMOVED lines=9> */
.L_x_930:
[----:B------:R-:W-:Y:S02]  /*1e2c0*/  IMAD.MOV.U32 R13, RZ, RZ, R0 ;  /* 0x000000ffff0d7224 */ /* 0x000fe400078e0000 */
[----:B------:R-:W-:Y:S01]  /*1e2d0*/  IMAD.MOV.U32 R12, RZ, RZ, 0x1 ;  /* 0x00000001ff0c7424 */ /* 0x000fe200078e00ff */
[----:B------:R-:W-:-:S07]  /*1e2e0*/  MOV R3, R14 ;  /* 0x0000000e00037202 */ /* 0x000fce0000000f00 */
[----:B------:R-:W-:Y:S05]  /*1e2f0*/  WARPSYNC.COLLECTIVE R15, `(.L_x_931) ;  /* 0x000000000f087348 */ /* 0x000fea0003c00000 */
[----:B------:R0:W1:Y:S02]  /*1e300*/  SHFL.IDX P6, R14, R13, R12, R11 ;  /* 0x0000000c0d0e7389 */ /* 0x00006400000c000b */
[----:B01----:R-:W-:Y:S01]  /*1e310*/  ENDCOLLECTIVE ;  /* 0x000000000000791b */ /* 0x003fe20003800000 */
.L_x_931:
        /* <DEDUP_REMOVED lines=16> */
.L_x_932:
[----:B------:R-:W-:Y:S02]  /*1e420*/  @P0 IMAD R8, R5, 0x2, R22 ;  /* 0x0000000205080824 */ /* 0x000fe400078e0216 */
[----:B------:R-:W-:Y:S02]  /*1e430*/  IMAD.MOV.U32 R13, RZ, RZ, R0 ;  /* 0x000000ffff0d7224 */ /* 0x000fe400078e0000 */
[----:B------:R-:W-:Y:S02]  /*1e440*/  IMAD.MOV.U32 R12, RZ, RZ, 0x2 ;  /* 0x00000002ff0c7424 */ /* 0x000fe400078e00ff */
[----:B------:R-:W-:-:S07]  /*1e450*/  IMAD.MOV.U32 R3, RZ, RZ, R14 ;  /* 0x000000ffff037224 */ /* 0x000fce00078e000e */
[----:B------:R-:W-:Y:S05]  /*1e460*/  WARPSYNC.COLLECTIVE R15, `(.L_x_933) ;  /* 0x000000000f087348 */ /* 0x000fea0003c00000 */
[----:B------:R0:W1:Y:S02]  /*1e470*/  SHFL.IDX P6, R14, R13, R12, R11 ;  /* 0x0000000c0d0e7389 */ /* 0x00006400000c000b */
[----:B01----:R-:W-:Y:S01]  /*1e480*/  ENDCOLLECTIVE ;  /* 0x000000000000791b */ /* 0x003fe20003800000 */
.L_x_933:
[----:B------:R-:W-:-:S05]  /*1e490*/  @P0 LEA R3, P1, R31, R3, 0x1 ;  /* 0x000000031f030211 */ /* 0x000fca00078208ff */
[----:B------:R-:W-:-:S05]  /*1e4a0*/  @P0 IMAD.X R2, RZ, RZ, R2, P1 ;  /* 0x000000ffff020224 */ /* 0x000fca00008e0602 */
[----:B------:R-:W-:Y:S02]  /*1e4b0*/  @P0 LOP3.LUT R3, R3, R2, RZ, 0x3c, !PT ;  /* 0x0000000203030212 */ /* 0x000fe400078e3cff */
[----:B------:R-:W-:Y:S02]  /*1e4c0*/  MOV R13, R4 ;  /* 0x00000004000d7202 */ /* 0x000fe40000000f00 */
        /* <DEDUP_REMOVED lines=12> */
.L_x_934:
[----:B------:R-:W-:Y:S02]  /*1e590*/  @P0 IMAD R8, R5, 0x2, R22 ;  /* 0x0000000205080824 */ /* 0x000fe400078e0216 */
[----:B------:R-:W-:Y:S02]  /*1e5a0*/  IMAD.MOV.U32 R13, RZ, RZ, R0 ;  /* 0x000000ffff0d7224 */ /* 0x000fe400078e0000 */
[----:B------:R-:W-:Y:S02]  /*1e5b0*/  IMAD.MOV.U32 R12, RZ, RZ, 0x3 ;  /* 0x00000003ff0c7424 */ /* 0x000fe400078e00ff */
[----:B------:R-:W-:-:S07]  /*1e5c0*/  IMAD.MOV.U32 R3, RZ, RZ, R14 ;  /* 0x000000ffff037224 */ /* 0x000fce00078e000e */
[----:B------:R-:W-:Y:S05]  /*1e5d0*/  WARPSYNC.COLLECTIVE R15, `(.L_x_935) ;  /* 0x000000000f087348 */ /* 0x000fea0003c00000 */
[----:B------:R0:W1:Y:S02]  /*1e5e0*/  SHFL.IDX P6, R14, R13, R12, R11 ;  /* 0x0000000c0d0e7389 */ /* 0x00006400000c000b */
[----:B01----:R-:W-:Y:S01]  /*1e5f0*/  ENDCOLLECTIVE ;  /* 0x000000000000791b */ /* 0x003fe20003800000 */
.L_x_935:
        /* <DEDUP_REMOVED lines=16> */
.L_x_936:
[----:B------:R-:W-:Y:S02]  /*1e700*/  @P0 IMAD R8, R5, 0x2, R22 ;  /* 0x0000000205080824 */ /* 0x000fe400078e0216 */
[----:B------:R-:W-:Y:S02]  /*1e710*/  IMAD.MOV.U32 R13, RZ, RZ, R0 ;  /* 0x000000ffff0d7224 */ /* 0x000fe400078e0000 */
[----:B------:R-:W-:Y:S02]  /*1e720*/  IMAD.MOV.U32 R12, RZ, RZ, 0x4 ;  /* 0x00000004ff0c7424 */ /* 0x000fe400078e00ff */
[----:B------:R-:W-:-:S07]  /*1e730*/  IMAD.MOV.U32 R3, RZ, RZ, R14 ;  /* 0x000000ffff037224 */ /* 0x000fce00078e000e */
[----:B------:R-:W-:Y:S05]  /*1e740*/  WARPSYNC.COLLECTIVE R15, `(.L_x_937) ;  /* 0x000000000f087348 */ /* 0x000fea0003c00000 */
[----:B------:R0:W1:Y:S02]  /*1e750*/  SHFL.IDX P6, R14, R13, R12, R11 ;  /* 0x0000000c0d0e7389 */ /* 0x00006400000c000b */
[----:B01----:R-:W-:Y:S01]  /*1e760*/  ENDCOLLECTIVE ;  /* 0x000000000000791b */ /* 0x003fe20003800000 */
.L_x_937:
        /* <DEDUP_REMOVED lines=16> */
.L_x_938:
[----:B------:R-:W-:Y:S02]  /*1e870*/  @P0 IMAD R8, R5, 0x2, R22 ;  /* 0x0000000205080824 */ /* 0x000fe400078e0216 */
[----:B------:R-:W-:Y:S02]  /*1e880*/  IMAD.MOV.U32 R13, RZ, RZ, R0 ;  /* 0x000000ffff0d7224 */ /* 0x000fe400078e0000 */
[----:B------:R-:W-:Y:S02]  /*1e890*/  IMAD.MOV.U32 R12, RZ, RZ, 0x5 ;  /* 0x00000005ff0c7424 */ /* 0x000fe400078e00ff */
[----:B------:R-:W-:-:S07]  /*1e8a0*/  IMAD.MOV.U32 R3, RZ, RZ, R14 ;  /* 0x000000ffff037224 */ /* 0x000fce00078e000e */
[----:B------:R-:W-:Y:S05]  /*1e8b0*/  WARPSYNC.COLLECTIVE R15, `(.L_x_939) ;  /* 0x000000000f087348 */ /* 0x000fea0003c00000 */
[----:B------:R0:W1:Y:S02]  /*1e8c0*/  SHFL.IDX P6, R14, R13, R12, R11 ;  /* 0x0000000c0d0e7389 */ /* 0x00006400000c000b */
[----:B01----:R-:W-:Y:S01]  /*1e8d0*/  ENDCOLLECTIVE ;  /* 0x000000000000791b */ /* 0x003fe20003800000 */
.L_x_939:
        /* <DEDUP_REMOVED lines=16> */
.L_x_940:
[----:B------:R-:W-:Y:S02]  /*1e9e0*/  @P0 IMAD R8, R5, 0x2, R22 ;  /* 0x0000000205080824 */ /* 0x000fe400078e0216 */
[----:B------:R-:W-:Y:S01]  /*1e9f0*/  IMAD.MOV.U32 R13, RZ, RZ, R0 ;  /* 0x000000ffff0d7224 */ /* 0x000fe200078e0000 */
[----:B------:R-:W-:Y:S01]  /*1ea00*/  MOV R12, 0x6 ;  /* 0x00000006000c7802 */ /* 0x000fe20000000f00 */
[----:B------:R-:W-:-:S07]  /*1ea10*/  IMAD.MOV.U32 R3, RZ, RZ, R14 ;  /* 0x000000ffff037224 */ /* 0x000fce00078e000e */
[----:B------:R-:W-:Y:S05]  /*1ea20*/  WARPSYNC.COLLECTIVE R15, `(.L_x_941) ;  /* 0x000000000f087348 */ /* 0x000fea0003c00000 */
[----:B------:R0:W1:Y:S02]  /*1ea30*/  SHFL.IDX P6, R14, R13, R12, R11 ;  /* 0x0000000c0d0e7389 */ /* 0x00006400000c000b */
[----:B01----:R-:W-:Y:S01]  /*1ea40*/  ENDCOLLECTIVE ;  /* 0x000000000000791b */ /* 0x003fe20003800000 */
.L_x_941:
        /* <DEDUP_REMOVED lines=16> */
.L_x_942:
[----:B------:R-:W-:Y:S02]  /*1eb50*/  @P0 IMAD R8, R5, 0x2, R22 ;  /* 0x0000000205080824 */ /* 0x000fe400078e0216 */
[----:B------:R-:W-:Y:S02]  /*1eb60*/  IMAD.MOV.U32 R13, RZ, RZ, R0 ;  /* 0x000000ffff0d7224 */ /* 0x000fe400078e0000 */
[----:B------:R-:W-:Y:S02]  /*1eb70*/  IMAD.MOV.U32 R12, RZ, RZ, 0x7 ;  /* 0x00000007ff0c7424 */ /* 0x000fe400078e00ff */
[----:B------:R-:W-:-:S07]  /*1eb80*/  IMAD.MOV.U32 R3, RZ, RZ, R14 ;  /* 0x000000ffff037224 */ /* 0x000fce00078e000e */
[----:B------:R-:W-:Y:S05]  /*1eb90*/  WARPSYNC.COLLECTIVE R15, `(.L_x_943) ;  /* 0x000000000f087348 */ /* 0x000fea0003c00000 */
[----:B------:R0:W1:Y:S02]  /*1eba0*/  SHFL.IDX P6, R14, R13, R12, R11 ;  /* 0x0000000c0d0e7389 */ /* 0x00006400000c000b */
[----:B01----:R-:W-:Y:S01]  /*1ebb0*/  ENDCOLLECTIVE ;  /* 0x000000000000791b */ /* 0x003fe20003800000 */
.L_x_943:
        /* <DEDUP_REMOVED lines=10> */
.L_x_944:
[----:B------:R-:W-:Y:S01]  /*1ec60*/  @!PT LDS RZ, [RZ] ;  /* 0x00000000fffff984 */ /* 0x000fe20000000800 */
[----:B------:R-:W-:Y:S01]  /*1ec70*/  @!PT LDS RZ, [RZ] ;  /* 0x00000000fffff984 */ /* 0x000fe20000000800 */
[----:B------:R-:W-:Y:S01]  /*1ec80*/  @!PT LDS RZ, [RZ] ;  /* 0x00000000fffff984 */ /* 0x000fe20000000800 */
[----:B------:R-:W-:Y:S04]  /*1ec90*/  @P0 LDGSTS.E.BYPASS.LTC128B.128 [R8+0x1b400], desc[UR42][R2.64], !P3 ;  /* 0x1b40000002080fae */ /* 0x000fe8000d901d6a */
[----:B------:R0:W-:Y:S02]  /*1eca0*/  @P0 LDGSTS.E.BYPASS.LTC128B.128 [R8+0x1f400], desc[UR42][R2.64+0x80], !P2 ;  /* 0x1f40008002080fae */ /* 0x0001e4000d101d6a */
[----:B0-----:R-:W-:Y:S01]  /*1ecb0*/  IMAD.MOV.U32 R2, RZ, RZ, R14 ;  /* 0x000000ffff027224 */ /* 0x001fe200078e000e */
[----:B------:R-:W-:Y:S06]  /*1ecc0*/  BRA `(.L_x_945) ;  /* 0xffffff9800a47947 */ /* 0x000fec000383ffff */
.L_x_756:
[----:B------:R-:W-:Y:S01]  /*1ecd0*/  IMAD.MOV.U32 R13, RZ, RZ, R5 ;  /* 0x000000ffff0d7224 */ /* 0x000fe200078e0005 */
[----:B------:R-:W-:Y:S01]  /*1ece0*/  MOV R11, 0x181f ;  /* 0x0000181f000b7802 */ /* 0x000fe20000000f00 */
[----:B------:R-:W-:Y:S02]  /*1ecf0*/  IMAD.MOV.U32 R12, RZ, RZ, RZ ;  /* 0x000000ffff0c7224 */ /* 0x000fe400078e00ff */
[----:B------:R-:W-:Y:S02]  /*1ed00*/  IMAD.MOV.U32 R15, RZ, RZ, -0x1 ;  /* 0xffffffffff0f7424 */ /* 0x000fe400078e00ff */
[----:B-----5:R-:W-:Y:S02]  /*1ed10*/  IMAD R6, R20, R7, RZ ;  /* 0x0000000714067224 */ /* 0x020fe400078e02ff */
[----:B------:R-:W-:-:S07]  /*1ed20*/  IMAD.IADD R4, R10, 0x1, R4 ;  /* 0x000000010a047824 */ /* 0x000fce00078e0204 */
[----:B------:R-:W-:Y:S05]  /*1ed30*/  WARPSYNC.COLLECTIVE R15, `(.L_x_946) ;  /* 0x000000000f087348 */ /* 0x000fea0003c00000 */
[----:B------:R0:W1:Y:S02]  /*1ed40*/  SHFL.IDX P6, R14, R13, R12, R11 ;  /* 0x0000000c0d0e7389 */ /* 0x00006400000c000b */
[----:B01----:R-:W-:Y:S01]  /*1ed50*/  ENDCOLLECTIVE ;  /* 0x000000000000791b */ /* 0x003fe20003800000 */
.L_x_946:
[C---:B------:R-:W-:Y:S01]  /*1ed60*/  VIADD R7, R4.reuse, 0x10 ;  /* 0x0000001004077836 */ /* 0x040fe20000000000 */
[----:B------:R-:W-:Y:S01]  /*1ed70*/  ISETP.GE.AND P3, PT, R4, R6, PT ;  /* 0x000000060400720c */ /* 0x000fe20003f66270 */
[----:B------:R-:W-:Y:S02]  /*1ed80*/  IMAD.MOV.U32 R13, RZ, RZ, R0 ;  /* 0x000000ffff0d7224 */ /* 0x000fe400078e0000 */
[----:B------:R-:W-:-:S10]  /*1ed90*/  IMAD.MOV.U32 R2, RZ, RZ, R14 ;  /* 0x000000ffff027224 */ /* 0x000fd400078e000e */
[----:B------:R-:W-:Y:S05]  /*1eda0*/  WARPSYNC.COLLECTIVE R15, `(.L_x_947) ;  /* 0x000000000f087348 */ /* 0x000fea0003c00000 */
[----:B------:R0:W1:Y:S02]  /*1edb0*/  SHFL.IDX P6, R14, R13, R12, R11 ;  /* 0x0000000c0d0e7389 */ /* 0x00006400000c000b */
[----:B01----:R-:W-:Y:S01]  /*1edc0*/  ENDCOLLECTIVE ;  /* 0x000000000000791b */ /* 0x003fe20003800000 */
.L_x_947:
        /* <DEDUP_REMOVED lines=8> */
.L_x_948:
        /* <DEDUP_REMOVED lines=11> */
.L_x_949:
        /* <DEDUP_REMOVED lines=8> */
.L_x_950:
        /* <DEDUP_REMOVED lines=13> */
.L_x_951:
        /* <DEDUP_REMOVED lines=8> */
.L_x_952:
        /* <DEDUP_REMOVED lines=8> */
[----:B------:R-:W-:Y:S01]  /*1f150*/  IMAD.MOV.U32 R13, RZ, RZ, R0 ;  /* 0x000000ffff0d7224 */ /* 0x000fe200078e0000 */
[----:B0-----:R-:W-:-:S11]  /*1f160*/  MOV R2, R14 ;  /* 0x0000000e00027202 */ /* 0x001fd60000000f00 */
[----:B------:R-:W-:Y:S05]  /*1f170*/  WARPSYNC.COLLECTIVE R15, `(.L_x_953) ;  /* 0x000000000f087348 */ /* 0x000fea0003c00000 */
[----:B------:R0:W1:Y:S02]  /*1f180*/  SHFL.IDX P6, R14, R13, R12, R11 ;  /* 0x0000000c0d0e7389 */ /* 0x00006400000c000b */
[----:B01----:R-:W-:Y:S01]  /*1f190*/  ENDCOLLECTIVE ;  /* 0x000000000000791b */ /* 0x003fe20003800000 */
.L_x_953:
        /* <DEDUP_REMOVED lines=8> */
.L_x_954:
        /* <DEDUP_REMOVED lines=13> */
.L_x_955:
        /* <DEDUP_REMOVED lines=8> */
.L_x_956:
[----:B------:R-:W-:Y:S01]  /*1f370*/  @!P3 IMAD.MOV.U32 R3, RZ, RZ, R7 ;  /* 0x000000ffff03b224 */ /* 0x000fe200078e0007 */
[----:B------:R-:W-:-:S04]  /*1f380*/  IADD3 R7, R4, 0x50, RZ ;  /* 0x0000005004077810 */ /* 0x000fc80007ffe0ff */
        /* <DEDUP_REMOVED lines=11> */
.L_x_957:
        /* <DEDUP_REMOVED lines=8> */
.L_x_958:
[----:B------:R-:W-:-:S05]  /*1f4c0*/  @!P3 IMAD.MOV.U32 R3, RZ, RZ, R7 ;  /* 0x000000ffff03b224 */ /* 0x000fca00078e0007 */
[----:B------:R-:W-:Y:S01]  /*1f4d0*/  @!PT LDS RZ, [RZ] ;  /* 0x00000000fffff984 */ /* 0x000fe20000000800 */
[----:B------:R-:W-:Y:S01]  /*1f4e0*/  @!PT LDS RZ, [RZ] ;  /* 0x00000000fffff984 */ /* 0x000fe20000000800 */
[----:B------:R-:W-:Y:S01]  /*1f4f0*/  @!PT LDS RZ, [RZ] ;  /* 0x00000000fffff984 */ /* 0x000fe20000000800 */
[----:B------:R-:W-:Y:S04]  /*1f500*/  @!P3 LDGSTS.E.BYPASS.LTC128B.128 [R9+0x12c00], desc[UR42][R2.64], !P0 ;  /* 0x12c000000209bfae */ /* 0x000fe8000c101d6a */
[----:B------:R0:W-:Y:S01]  /*1f510*/  @!P3 LDGSTS.E.BYPASS.LTC128B.128 [R9+0x16c00], desc[UR42][R2.64+0x80], !P1 ;  /* 0x16c000800209bfae */ /* 0x0001e2000c901d6a */
[----:B------:R-:W-:Y:S02]  /*1f520*/  IMAD.MOV.U32 R13, RZ, RZ, R0 ;  /* 0x000000ffff0d7224 */ /* 0x000fe400078e0000 */
[----:B0-----:R-:W-:Y:S02]  /*1f530*/  VIADD R3, R4, 0x60 ;  /* 0x0000006004037836 */ /* 0x001fe40000000000 */
[----:B------:R-:W-:-:S07]  /*1f540*/  IMAD.MOV.U32 R2, RZ, RZ, R14 ;  /* 0x000000ffff027224 */ /* 0x000fce00078e000e */
[----:B------:R-:W-:Y:S05]  /*1f550*/  WARPSYNC.COLLECTIVE R15, `(.L_x_959) ;  /* 0x000000000f087348 */ /* 0x000fea0003c00000 */
[----:B------:R0:W1:Y:S02]  /*1f560*/  SHFL.IDX P6, R14, R13, R12, R11 ;  /* 0x0000000c0d0e7389 */ /* 0x00006400000c000b */
[----:B01----:R-:W-:Y:S01]  /*1f570*/  ENDCOLLECTIVE ;  /* 0x000000000000791b */ /* 0x003fe20003800000 */
.L_x_959:
[----:B------:R-:W-:Y:S01]  /*1f580*/  ISETP.GE.AND P3, PT, R3, R6, PT ;  /* 0x000000060300720c */ /* 0x000fe20003f66270 */
[----:B------:R-:W-:Y:S02]  /*1f590*/  IMAD.MOV.U32 R13, RZ, RZ, R5 ;  /* 0x000000ffff0d7224 */ /* 0x000fe400078e0005 */
[----:B------:R-:W-:-:S10]  /*1f5a0*/  IMAD.MOV.U32 R12, RZ, RZ, 0x7 ;  /* 0x00000007ff0c7424 */ /* 0x000fd400078e00ff */
[----:B------:R-:W-:-:S04]  /*1f5b0*/  @!P3 LEA R14, P2, R31, R14, 0x1 ;  /* 0x0000000e1f0eb211 */ /* 0x000fc800078408ff */
[----:B------:R-:W-:Y:S01]  /*1f5c0*/  @!P3 IADD3.X R7, RZ, R2, RZ, P2, !PT ;  /* 0x00000002ff07b210 */ /* 0x000fe200017fe4ff */
[----:B------:R-:W-:-:S08]  /*1f5d0*/  @!P3 IMAD.MOV.U32 R2, RZ, RZ, R14 ;  /* 0x000000ffff02b224 */ /* 0x000fd000078e000e */
[----:B------:R-:W-:Y:S05]  /*1f5e0*/  WARPSYNC.COLLECTIVE R15, `(.L_x_960) ;  /* 0x000000000f087348 */ /* 0x000fea0003c00000 */
[----:B------:R0:W1:Y:S02]  /*1f5f0*/  SHFL.IDX P6, R14, R13, R12, R11 ;  /* 0x0000000c0d0e7389 */ /* 0x00006400000c000b */
[----:B01----:R-:W-:Y:S01]  /*1f600*/  ENDCOLLECTIVE ;  /* 0x000000000000791b */ /* 0x003fe20003800000 */
.L_x_960:
        /* <DEDUP_REMOVED lines=11> */
.L_x_961:
[----:B------:R-:W-:Y:S05]  /*1f6c0*/  BRA `(.L_x_962) ;  /* 0xffffff9c00087947 */ /* 0x000fea000383ffff */
.L_x_761:
[----:B0-----:R0:W1:Y:S02]  /*1f6d0*/  SYNCS.PHASECHK.TRANS64.TRYWAIT P0, [R22+URZ+0x28820], R3 ;  /* 0x02882003160075a7 */ /* 0x001064000800017f */
[----:B-1----:R-:W-:Y:S05]  /*1f6e0*/  @!P0 NANOSLEEP.SYNCS 0x989680 ;  /* 0x009896800000895d */ /* 0x002fea0003900000 */
[----:B------:R-:W1:Y:S02]  /*1f6f0*/  @!P0 SYNCS.PHASECHK.TRANS64 P0, [R22+URZ+0x28820], R3 ;  /* 0x02882003160085a7 */ /* 0x000e64000800007f */
[----:B-1----:R-:W-:Y:S05]  /*1f700*/  @!P0 BRA `(.L_x_761) ;  /* 0xfffffffc00f08947 */ /* 0x002fea000383ffff */
[----:B------:R-:W-:Y:S05]  /*1f710*/  BRA `(.L_x_963) ;  /* 0xffffff9c00807947 */ /* 0x000fea000383ffff */
.L_x_766:
[----:B0-----:R0:W1:Y:S02]  /*1f720*/  SYNCS.PHASECHK.TRANS64.TRYWAIT P0, [R6+URZ+0x28840], R3 ;  /* 0x02884003060075a7 */ /* 0x001064000800017f */
[----:B-1----:R-:W-:Y:S05]  /*1f730*/  @!P0 NANOSLEEP.SYNCS 0x989680 ;  /* 0x009896800000895d */ /* 0x002fea0003900000 */
[----:B------:R-:W1:Y:S02]  /*1f740*/  @!P0 SYNCS.PHASECHK.TRANS64 P0, [R6+URZ+0x28840], R3 ;  /* 0x02884003060085a7 */ /* 0x000e64000800007f */
[----:B-1----:R-:W-:Y:S05]  /*1f750*/  @!P0 BRA `(.L_x_766) ;  /* 0xfffffffc00f08947 */ /* 0x002fea000383ffff */
[----:B------:R-:W-:Y:S05]  /*1f760*/  BRA `(.L_x_964) ;  /* 0xffffffa000487947 */ /* 0x000fea000383ffff */
.L_x_767:
[----:B------:R-:W-:Y:S01]  /*1f770*/  BSSY B1, `(.L_x_965) ;  /* 0x0000008000017945 */ /* 0x000fe20003800000 */
[----:B------:R-:W-:Y:S02]  /*1f780*/  IMAD.MOV.U32 R13, RZ, RZ, R9 ;  /* 0x000000ffff0d7224 */ /* 0x000fe400078e0009 */
[----:B------:R-:W-:Y:S02]  /*1f790*/  IMAD.MOV.U32 R12, RZ, RZ, RZ ;  /* 0x000000ffff0c7224 */ /* 0x000fe400078e00ff */
[----:B------:R-:W-:Y:S02]  /*1f7a0*/  IMAD.MOV.U32 R11, RZ, RZ, 0x181f ;  /* 0x0000181fff0b7424 */ /* 0x000fe400078e00ff */
[----:B------:R-:W-:-:S07]  /*1f7b0*/  IMAD.MOV.U32 R15, RZ, RZ, -0x1 ;  /* 0xffffffffff0f7424 */ /* 0x000fce00078e00ff */
[----:B--2---:R-:W-:Y:S05]  /*1f7c0*/  WARPSYNC.COLLECTIVE R15, `(.L_x_966) ;  /* 0x000000000f087348 */ /* 0x004fea0003c00000 */
[----:B--2---:R0:W1:Y:S02]  /*1f7d0*/  SHFL.IDX P6, R14, R13, R12, R11 ;  /* 0x0000000c0d0e7389 */ /* 0x00406400000c000b */
[----:B01----:R-:W-:Y:S01]  /*1f7e0*/  ENDCOLLECTIVE ;  /* 0x000000000000791b */ /* 0x003fe20003800000 */
.L_x_966:
[----:B------:R-:W-:Y:S05]  /*1f7f0*/  BSYNC B1 ;  /* 0x0000000000017941 */ /* 0x000fea0003800000 */
.L_x_965:
[----:B------:R-:W-:Y:S01]  /*1f800*/  IMAD.MOV.U32 R13, RZ, RZ, R7 ;  /* 0x000000ffff0d7224 */ /* 0x000fe200078e0007 */
[----:B------:R-:W-:Y:S01]  /*1f810*/  MOV R12, RZ ;  /* 0x000000ff000c7202 */ /* 0x000fe20000000f00 */
[----:B------:R-:W-:Y:S02]  /*1f820*/  IMAD.MOV.U32 R11, RZ, RZ, 0x181f ;  /* 0x0000181fff0b7424 */ /* 0x000fe400078e00ff */
[----:B------:R-:W-:Y:S02]  /*1f830*/  IMAD.MOV.U32 R15, RZ, RZ, -0x1 ;  /* 0xffffffffff0f7424 */ /* 0x000fe400078e00ff */
[----:B------:R-:W-:Y:S02]  /*1f840*/  IMAD.MOV.U32 R3, RZ, RZ, R14 ;  /* 0x000000ffff037224 */ /* 0x000fe400078e000e */
[----:B------:R-:W-:-:S07]  /*1f850*/  IMAD.SHL.U32 R5, R31, 0x2, RZ ;  /* 0x000000021f057824 */ /* 0x000fce00078e00ff */
[----:B------:R-:W-:Y:S05]  /*1f860*/  WARPSYNC.COLLECTIVE R15, `(.L_x_967) ;  /* 0x000000000f087348 */ /* 0x000fea0003c00000 */
[----:B------:R0:W1:Y:S02]  /*1f870*/  SHFL.IDX P6, R14, R13, R12, R11 ;  /* 0x0000000c0d0e7389 */ /* 0x00006400000c000b */
[----:B01----:R-:W-:Y:S01]  /*1f880*/  ENDCOLLECTIVE ;  /* 0x000000000000791b */ /* 0x003fe20003800000 */
.L_x_967:
[----:B------:R-:W-:Y:S02]  /*1f890*/  IMAD R8, R8, 0x2, R22 ;  /* 0x0000000208087824 */ /* 0x000fe400078e0216 */
[----:B------:R-:W-:Y:S02]  /*1f8a0*/  IMAD.MOV.U32 R13, RZ, RZ, R9 ;  /* 0x000000ffff0d7224 */ /* 0x000fe400078e0009 */
[----:B------:R-:W-:Y:S02]  /*1f8b0*/  IMAD.MOV.U32 R12, RZ, RZ, 0x1 ;  /* 0x00000001ff0c7424 */ /* 0x000fe400078e00ff */
[----:B------:R-:W-:-:S07]  /*1f8c0*/  IMAD.MOV.U32 R2, RZ, RZ, R14 ;  /* 0x000000ffff027224 */ /* 0x000fce00078e000e */
[----:B------:R-:W-:Y:S05]  /*1f8d0*/  WARPSYNC.COLLECTIVE R15, `(.L_x_968) ;  /* 0x000000000f087348 */ /* 0x000fea0003c00000 */
[----:B------:R0:W1:Y:S02]  /*1f8e0*/  SHFL.IDX P6, R14, R13, R12, R11 ;  /* 0x0000000c0d0e7389 */ /* 0x00006400000c000b */
[----:B01----:R-:W-:Y:S01]  /*1f8f0*/  ENDCOLLECTIVE ;  /* 0x000000000000791b */ /* 0x003fe20003800000 */
.L_x_968:
        /* <DEDUP_REMOVED lines=12> */
.L_x_969:
[----:B------:R-:W-:Y:S01]  /*1f9c0*/  MOV R13, R9 ;  /* 0x00000009000d7202 */ /* 0x000fe20000000f00 */
[----:B------:R-:W-:Y:S02]  /*1f9d0*/  IMAD.MOV.U32 R12, RZ, RZ, 0x2 ;  /* 0x00000002ff0c7424 */ /* 0x000fe400078e00ff */
[----:B------:R-:W-:-:S07]  /*1f9e0*/  IMAD.MOV.U32 R2, RZ, RZ, R14 ;  /* 0x000000ffff027224 */ /* 0x000fce00078e000e */
[----:B------:R-:W-:Y:S05]  /*1f9f0*/  WARPSYNC.COLLECTIVE R15, `(.L_x_970) ;  /* 0x000000000f087348 */ /* 0x000fea0003c00000 */
[----:B------:R0:W1:Y:S02]  /*1fa00*/  SHFL.IDX P6, R14, R13, R12, R11 ;  /* 0x0000000c0d0e7389 */ /* 0x00006400000c000b */
[----:B01----:R-:W-:Y:S01]  /*1fa10*/  ENDCOLLECTIVE ;  /* 0x000000000000791b */ /* 0x003fe20003800000 */
.L_x_970:
        /* <DEDUP_REMOVED lines=12> */
.L_x_971:
[----:B------:R-:W-:Y:S02]  /*1fae0*/  IMAD.MOV.U32 R13, RZ, RZ, R9 ;  /* 0x000000ffff0d7224 */ /* 0x000fe400078e0009 */
[----:B------:R-:W-:Y:S02]  /*1faf0*/  IMAD.MOV.U32 R12, RZ, RZ, 0x3 ;  /* 0x00000003ff0c7424 */ /* 0x000fe400078e00ff */
[----:B------:R-:W-:-:S07]  /*1fb00*/  IMAD.MOV.U32 R2, RZ, RZ, R14 ;  /* 0x000000ffff027224 */ /* 0x000fce00078e000e */
[----:B------:R-:W-:Y:S05]  /*1fb10*/  WARPSYNC.COLLECTIVE R15, `(.L_x_972) ;  /* 0x000000000f087348 */ /* 0x000fea0003c00000 */
[----:B------:R0:W1:Y:S02]  /*1fb20*/  SHFL.IDX P6, R14, R13, R12, R11 ;  /* 0x0000000c0d0e7389 */ /* 0x00006400000c000b */
[----:B01----:R-:W-:Y:S01]  /*1fb30*/  ENDCOLLECTIVE ;  /* 0x000000000000791b */ /* 0x003fe20003800000 */
.L_x_972:
        /* <DEDUP_REMOVED lines=12> */
.L_x_973:
[----:B------:R-:W-:Y:S01]  /*1fc00*/  IMAD.MOV.U32 R13, RZ, RZ, R9 ;  /* 0x000000ffff0d7224 */ /* 0x000fe200078e0009 */
[----:B------:R-:W-:Y:S01]  /*1fc10*/  MOV R12, 0x4 ;  /* 0x00000004000c7802 */ /* 0x000fe20000000f00 */
[----:B------:R-:W-:-:S07]  /*1fc20*/  IMAD.MOV.U32 R2, RZ, RZ, R14 ;  /* 0x000000ffff027224 */ /* 0x000fce00078e000e */
[----:B------:R-:W-:Y:S05]  /*1fc30*/  WARPSYNC.COLLECTIVE R15, `(.L_x_974) ;  /* 0x000000000f087348 */ /* 0x000fea0003c00000 */
[----:B------:R0:W1:Y:S02]  /*1fc40*/  SHFL.IDX P6, R14, R13, R12, R11 ;  /* 0x0000000c0d0e7389 */ /* 0x00006400000c000b */
[----:B01----:R-:W-:Y:S01]  /*1fc50*/  ENDCOLLECTIVE ;  /* 0x000000000000791b */ /* 0x003fe20003800000 */
.L_x_974:
        /* <DEDUP_REMOVED lines=12> */
.L_x_975:
[----:B------:R-:W-:Y:S02]  /*1fd20*/  IMAD.MOV.U32 R13, RZ, RZ, R9 ;  /* 0x000000ffff0d7224 */ /* 0x000fe400078e0009 */
[----:B------:R-:W-:Y:S02]  /*1fd30*/  IMAD.MOV.U32 R12, RZ, RZ, 0x5 ;  /* 0x00000005ff0c7424 */ /* 0x000fe400078e00ff */
[----:B------:R-:W-:-:S07]  /*1fd40*/  IMAD.MOV.U32 R2, RZ, RZ, R14 ;  /* 0x000000ffff027224 */ /* 0x000fce00078e000e */
[----:B------:R-:W-:Y:S05]  /*1fd50*/  WARPSYNC.COLLECTIVE R15, `(.L_x_976) ;  /* 0x000000000f087348 */ /* 0x000fea0003c00000 */
[----:B------:R0:W1:Y:S02]  /*1fd60*/  SHFL.IDX P6, R14, R13, R12, R11 ;  /* 0x0000000c0d0e7389 */ /* 0x00006400000c000b */
[----:B01----:R-:W-:Y:S01]  /*1fd70*/  ENDCOLLECTIVE ;  /* 0x000000000000791b */ /* 0x003fe20003800000 */
.L_x_976:
        /* <DEDUP_REMOVED lines=12> */
.L_x_977:
[----:B------:R-:W-:Y:S02]  /*1fe40*/  IMAD.MOV.U32 R13, RZ, RZ, R9 ;  /* 0x000000ffff0d7224 */ /* 0x000fe400078e0009 */
[----:B------:R-:W-:Y:S02]  /*1fe50*/  IMAD.MOV.U32 R12, RZ, RZ, 0x6 ;  /* 0x00000006ff0c7424 */ /* 0x000fe400078e00ff */
[----:B------:R-:W-:-:S07]  /*1fe60*/  IMAD.MOV.U32 R2, RZ, RZ, R14 ;  /* 0x000000ffff027224 */ /* 0x000fce00078e000e */
[----:B------:R-:W-:Y:S05]  /*1fe70*/  WARPSYNC.COLLECTIVE R15, `(.L_x_978) ;  /* 0x000000000f087348 */ /* 0x000fea0003c00000 */
[----:B------:R0:W1:Y:S02]  /*1fe80*/  SHFL.IDX P6, R14, R13, R12, R11 ;  /* 0x0000000c0d0e7389 */ /* 0x00006400000c000b */
[----:B01----:R-:W-:Y:S01]  /*1fe90*/  ENDCOLLECTIVE ;  /* 0x000000000000791b */ /* 0x003fe20003800000 */
.L_x_978:
        /* <DEDUP_REMOVED lines=8> */
[----:B0-----:R-:W-:-:S07]  /*1ff20*/  MOV R3, R14 ;  /* 0x0000000e00037202 */ /* 0x001fce0000000f00 */
[----:B------:R-:W-:Y:S05]  /*1ff30*/  WARPSYNC.COLLECTIVE R15, `(.L_x_979) ;  /* 0x000000000f087348 */ /* 0x000fea0003c00000 */
[----:B------:R0:W1:Y:S02]  /*1ff40*/  SHFL.IDX P6, R14, R13, R12, R11 ;  /* 0x0000000c0d0e7389 */ /* 0x00006400000c000b */
[----:B01----:R-:W-:Y:S01]  /*1ff50*/  ENDCOLLECTIVE ;  /* 0x000000000000791b */ /* 0x003fe20003800000 */
.L_x_979:
[----:B------:R-:W-:Y:S02]  /*1ff60*/  IMAD.MOV.U32 R13, RZ, RZ, R9 ;  /* 0x000000ffff0d7224 */ /* 0x000fe400078e0009 */
[----:B------:R-:W-:Y:S02]  /*1ff70*/  IMAD.MOV.U32 R12, RZ, RZ, 0x7 ;  /* 0x00000007ff0c7424 */ /* 0x000fe400078e00ff */
[----:B------:R-:W-:-:S07]  /*1ff80*/  IMAD.MOV.U32 R2, RZ, RZ, R14 ;  /* 0x000000ffff027224 */ /* 0x000fce00078e000e */
[----:B------:R-:W-:Y:S05]  /*1ff90*/  WARPSYNC.COLLECTIVE R15, `(.L_x_980) ;  /* 0x000000000f087348 */ /* 0x000fea0003c00000 */
[----:B------:R0:W1:Y:S02]  /*1ffa0*/  SHFL.IDX P6, R14, R13, R12, R11 ;  /* 0x0000000c0d0e7389 */ /* 0x00006400000c000b */
[----:B01----:R-:W-:Y:S01]  /*1ffb0*/  ENDCOLLECTIVE ;  /* 0x000000000000791b */ /* 0x003fe20003800000 */
.L_x_980:
        /* <DEDUP_REMOVED lines=12> */
.L_x_981:
[----:B------:R-:W-:Y:S01]  /*20080*/  IMAD.MOV.U32 R2, RZ, RZ, R14 ;  /* 0x000000ffff027224 */ /* 0x000fe200078e000e */
[----:B------:R-:W-:Y:S06]  /*20090*/  BRA `(.L_x_982) ;  /* 0xffffff9c00187947 */ /* 0x000fec000383ffff */
.L_x_772:
[----:B-1----:R1:W3:Y:S02]  /*200a0*/  SYNCS.PHASECHK.TRANS64.TRYWAIT P0, [R6+URZ+0x28860], R3 ;  /* 0x02886003060075a7 */ /* 0x0022e4000800017f */
[----:B---3--:R-:W-:Y:S05]  /*200b0*/  @!P0 NANOSLEEP.SYNCS 0x989680 ;  /* 0x009896800000895d */ /* 0x008fea0003900000 */
[----:B------:R-:W3:Y:S02]  /*200c0*/  @!P0 SYNCS.PHASECHK.TRANS64 P0, [R6+URZ+0x28860], R3 ;  /* 0x02886003060085a7 */ /* 0x000ee4000800007f */
[----:B---3--:R-:W-:Y:S05]  /*200d0*/  @!P0 BRA `(.L_x_772) ;  /* 0xfffffffc00f08947 */ /* 0x008fea000383ffff */
[----:B------:R-:W-:Y:S05]  /*200e0*/  BRA `(.L_x_983) ;  /* 0xffffff9c00747947 */ /* 0x000fea000383ffff */
.L_x_773:
        /* <DEDUP_REMOVED lines=8> */
.L_x_985:
[----:B------:R-:W-:Y:S05]  /*20170*/  BSYNC B1 ;  /* 0x0000000000017941 */ /* 0x000fea0003800000 */
.L_x_984:
[----:B------:R-:W-:Y:S01]  /*20180*/  IMAD.MOV.U32 R13, RZ, RZ, R23 ;  /* 0x000000ffff0d7224 */ /* 0x000fe200078e0017 */
        /* <DEDUP_REMOVED lines=8> */
.L_x_986:
[----:B------:R-:W-:Y:S02]  /*20210*/  IMAD.MOV.U32 R13, RZ, RZ, R24 ;  /* 0x000000ffff0d7224 */ /* 0x000fe400078e0018 */
[----:B------:R-:W-:Y:S02]  /*20220*/  IMAD.MOV.U32 R12, RZ, RZ, 0x1 ;  /* 0x00000001ff0c7424 */ /* 0x000fe400078e00ff */
[----:B------:R-:W-:-:S07]  /*20230*/  IMAD.MOV.U32 R2, RZ, RZ, R14 ;  /* 0x000000ffff027224 */ /* 0x000fce00078e000e */
[----:B------:R-:W-:Y:S05]  /*20240*/  WARPSYNC.COLLECTIVE R15, `(.L_x_987) ;  /* 0x000000000f087348 */ /* 0x000fea0003c00000 */
[----:B------:R0:W1:Y:S02]  /*20250*/  SHFL.IDX P6, R14, R13, R12, R11 ;  /* 0x0000000c0d0e7389 */ /* 0x00006400000c000b */
[----:B01----:R-:W-:Y:S01]  /*20260*/  ENDCOLLECTIVE ;  /* 0x000000000000791b */ /* 0x003fe20003800000 */
.L_x_987:
        /* <DEDUP_REMOVED lines=14> */
.L_x_988:
[----:B------:R-:W-:Y:S02]  /*20350*/  IMAD.MOV.U32 R13, RZ, RZ, R24 ;  /* 0x000000ffff0d7224 */ /* 0x000fe400078e0018 */
[----:B------:R-:W-:Y:S02]  /*20360*/  IMAD.MOV.U32 R12, RZ, RZ, 0x2 ;  /* 0x00000002ff0c7424 */ /* 0x000fe400078e00ff */
[----:B------:R-:W-:-:S07]  /*20370*/  IMAD.MOV.U32 R2, RZ, RZ, R14 ;  /* 0x000000ffff027224 */ /* 0x000fce00078e000e */
[----:B------:R-:W-:Y:S05]  /*20380*/  WARPSYNC.COLLECTIVE R15, `(.L_x_989) ;  /* 0x000000000f087348 */ /* 0x000fea0003c00000 */
[----:B------:R0:W1:Y:S02]  /*20390*/  SHFL.IDX P6, R14, R13, R12, R11 ;  /* 0x0000000c0d0e7389 */ /* 0x00006400000c000b */
[----:B01----:R-:W-:Y:S01]  /*203a0*/  ENDCOLLECTIVE ;  /* 0x000000000000791b */ /* 0x003fe20003800000 */
.L_x_989:
        /* <DEDUP_REMOVED lines=14> */
.L_x_990:
[----:B------:R-:W-:Y:S02]  /*20490*/  IMAD.MOV.U32 R13, RZ, RZ, R24 ;  /* 0x000000ffff0d7224 */ /* 0x000fe400078e0018 */
[----:B------:R-:W-:Y:S02]  /*204a0*/  IMAD.MOV.U32 R12, RZ, RZ, 0x3 ;  /* 0x00000003ff0c7424 */ /* 0x000fe400078e00ff */
[----:B------:R-:W-:-:S07]  /*204b0*/  IMAD.MOV.U32 R2, RZ, RZ, R14 ;  /* 0x000000ffff027224 */ /* 0x000fce00078e000e */
[----:B------:R-:W-:Y:S05]  /*204c0*/  WARPSYNC.COLLECTIVE R15, `(.L_x_991) ;  /* 0x000000000f087348 */ /* 0x000fea0003c00000 */
[----:B------:R0:W1:Y:S02]  /*204d0*/  SHFL.IDX P6, R14, R13, R12, R11 ;  /* 0x0000000c0d0e7389 */ /* 0x00006400000c000b */
[----:B01----:R-:W-:Y:S01]  /*204e0*/  ENDCOLLECTIVE ;  /* 0x000000000000791b */ /* 0x003fe20003800000 */
.L_x_991:
        /* <DEDUP_REMOVED lines=14> */
.L_x_992:
[----:B------:R-:W-:Y:S01]  /*205d0*/  MOV R13, R24 ;  /* 0x00000018000d7202 */ /* 0x000fe20000000f00 */
[----:B------:R-:W-:Y:S02]  /*205e0*/  IMAD.MOV.U32 R12, RZ, RZ, 0x4 ;  /* 0x00000004ff0c7424 */ /* 0x000fe400078e00ff */
[----:B------:R-:W-:-:S07]  /*205f0*/  IMAD.MOV.U32 R2, RZ, RZ, R14 ;  /* 0x000000ffff027224 */ /* 0x000fce00078e000e */
[----:B------:R-:W-:Y:S05]  /*20600*/  WARPSYNC.COLLECTIVE R15, `(.L_x_993) ;  /* 0x000000000f087348 */ /* 0x000fea0003c00000 */
[----:B------:R0:W1:Y:S02]  /*20610*/  SHFL.IDX P6, R14, R13, R12, R11 ;  /* 0x0000000c0d0e7389 */ /* 0x00006400000c000b */
[----:B01----:R-:W-:Y:S01]  /*20620*/  ENDCOLLECTIVE ;  /* 0x000000000000791b */ /* 0x003fe20003800000 */
.L_x_993:
        /* <DEDUP_REMOVED lines=14> */
.L_x_994:
[----:B------:R-:W-:Y:S02]  /*20710*/  IMAD.MOV.U32 R13, RZ, RZ, R24 ;  /* 0x000000ffff0d7224 */ /* 0x000fe400078e0018 */
[----:B------:R-:W-:Y:S02]  /*20720*/  IMAD.MOV.U32 R12, RZ, RZ, 0x5 ;  /* 0x00000005ff0c7424 */ /* 0x000fe400078e00ff */
[----:B------:R-:W-:-:S07]  /*20730*/  IMAD.MOV.U32 R2, RZ, RZ, R14 ;  /* 0x000000ffff027224 */ /* 0x000fce00078e000e */
[----:B------:R-:W-:Y:S05]  /*20740*/  WARPSYNC.COLLECTIVE R15, `(.L_x_995) ;  /* 0x000000000f087348 */ /* 0x000fea0003c00000 */
[----:B------:R0:W1:Y:S02]  /*20750*/  SHFL.IDX P6, R14, R13, R12, R11 ;  /* 0x0000000c0d0e7389 */ /* 0x00006400000c000b */
[----:B01----:R-:W-:Y:S01]  /*20760*/  ENDCOLLECTIVE ;  /* 0x000000000000791b */ /* 0x003fe20003800000 */
.L_x_995:
        /* <DEDUP_REMOVED lines=14> */
.L_x_996:
[----:B------:R-:W-:Y:S01]  /*20850*/  IMAD.MOV.U32 R13, RZ, RZ, R24 ;  /* 0x000000ffff0d7224 */ /* 0x000fe200078e0018 */
[----:B------:R-:W-:Y:S01]  /*20860*/  MOV R12, 0x6 ;  /* 0x00000006000c7802 */ /* 0x000fe20000000f00 */
[----:B------:R-:W-:-:S07]  /*20870*/  IMAD.MOV.U32 R2, RZ, RZ, R14 ;  /* 0x000000ffff027224 */ /* 0x000fce00078e000e */
[----:B------:R-:W-:Y:S05]  /*20880*/  WARPSYNC.COLLECTIVE R15, `(.L_x_997) ;  /* 0x000000000f087348 */ /* 0x000fea0003c00000 */
[----:B------:R0:W1:Y:S02]  /*20890*/  SHFL.IDX P6, R14, R13, R12, R11 ;  /* 0x0000000c0d0e7389 */ /* 0x00006400000c000b */
[----:B01----:R-:W-:Y:S01]  /*208a0*/  ENDCOLLECTIVE ;  /* 0x000000000000791b */ /* 0x003fe20003800000 */
.L_x_997:
        /* <DEDUP_REMOVED lines=14> */
.L_x_998:
[----:B------:R-:W-:Y:S02]  /*20990*/  IMAD.MOV.U32 R13, RZ, RZ, R24 ;  /* 0x000000ffff0d7224 */ /* 0x000fe400078e0018 */
[----:B------:R-:W-:Y:S02]  /*209a0*/  IMAD.MOV.U32 R12, RZ, RZ, 0x7 ;  /* 0x00000007ff0c7424 */ /* 0x000fe400078e00ff */
[----:B------:R-:W-:-:S07]  /*209b0*/  IMAD.MOV.U32 R2, RZ, RZ, R14 ;  /* 0x000000ffff027224 */ /* 0x000fce00078e000e */
[----:B------:R-:W-:Y:S05]  /*209c0*/  WARPSYNC.COLLECTIVE R15, `(.L_x_999) ;  /* 0x000000000f087348 */ /* 0x000fea0003c00000 */
[----:B------:R0:W1:Y:S02]  /*209d0*/  SHFL.IDX P6, R14, R13, R12, R11 ;  /* 0x0000000c0d0e7389 */ /* 0x00006400000c000b */
[----:B01----:R-:W-:Y:S01]  /*209e0*/  ENDCOLLECTIVE ;  /* 0x000000000000791b */ /* 0x003fe20003800000 */
.L_x_999:
        /* <DEDUP_REMOVED lines=13> */
.L_x_1000:
[----:B------:R-:W-:Y:S01]  /*20ac0*/  @!PT LDS RZ, [RZ] ;  /* 0x00000000fffff984 */ /* 0x000fe20000000800 */
[----:B------:R-:W-:Y:S01]  /*20ad0*/  @!PT LDS RZ, [RZ] ;  /* 0x00000000fffff984 */ /* 0x000fe20000000800 */
[----:B------:R-:W-:Y:S01]  /*20ae0*/  @!PT LDS RZ, [RZ] ;  /* 0x00000000fffff984 */ /* 0x000fe20000000800 */
[----:B------:R1:W-:Y:S01]  /*20af0*/  LDGSTS.E.BYPASS.LTC128B.128 [R7+0x7400], desc[UR42][R2.64+0x80], !P0 ;  /* 0x0740008002077fae */ /* 0x0003e2000c101d6a */
[----:B------:R-:W-:Y:S05]  /*20b00*/  BRA `(.L_x_1001) ;  /* 0xffffff9400fc7947 */ /* 0x000fea000383ffff */
.L_x_781:
[----:B0-----:R0:W1:Y:S02]  /*20b10*/  SYNCS.PHASECHK.TRANS64.TRYWAIT P0, [R0+URZ+0x28860], R3 ;  /* 0x02886003000075a7 */ /* 0x001064000800017f */
[----:B-1----:R-:W-:Y:S05]  /*20b20*/  @!P0 NANOSLEEP.SYNCS 0x989680 ;  /* 0x009896800000895d */ /* 0x002fea0003900000 */
[----:B------:R-:W1:Y:S02]  /*20b30*/  @!P0 SYNCS.PHASECHK.TRANS64 P0, [R0+URZ+0x28860], R3 ;  /* 0x02886003000085a7 */ /* 0x000e64000800007f */
[----:B-1----:R-:W-:Y:S05]  /*20b40*/  @!P0 BRA `(.L_x_781) ;  /* 0xfffffffc00f08947 */ /* 0x002fea000383ffff */
[----:B------:R-:W-:Y:S05]  /*20b50*/  BRA `(.L_x_1002) ;  /* 0xffffff9c00107947 */ /* 0x000fea000383ffff */
.L_x_782:
[----:B------:R-:W-:Y:S01]  /*20b60*/  BSSY B0, `(.L_x_1003) ;  /* 0x0000008000007945 */ /* 0x000fe20003800000 */
[----:B------:R-:W-:Y:S02]  /*20b70*/  IMAD.MOV.U32 R13, RZ, RZ, R24 ;  /* 0x000000ffff0d7224 */ /* 0x000fe400078e0018 */
[----:B------:R-:W-:Y:S02]  /*20b80*/  IMAD.MOV.U32 R12, RZ, RZ, RZ ;  /* 0x000000ffff0c7224 */ /* 0x000fe400078e00ff */
[----:B------:R-:W-:Y:S02]  /*20b90*/  IMAD.MOV.U32 R11, RZ, RZ, 0x181f ;  /* 0x0000181fff0b7424 */ /* 0x000fe400078e00ff */
[----:B------:R-:W-:-:S07]  /*20ba0*/  IMAD.MOV.U32 R15, RZ, RZ, -0x1 ;  /* 0xffffffffff0f7424 */ /* 0x000fce00078e00ff */
[----:B0-2---:R-:W-:Y:S05]  /*20bb0*/  WARPSYNC.COLLECTIVE R15, `(.L_x_1004) ;  /* 0x000000000f087348 */ /* 0x005fea0003c00000 */
[----:B--2---:R1:W2:Y:S02]  /*20bc0*/  SHFL.IDX P6, R14, R13, R12, R11 ;  /* 0x0000000c0d0e7389 */ /* 0x0042a400000c000b */
[----:B012---:R-:W-:Y:S01]  /*20bd0*/  ENDCOLLECTIVE ;  /* 0x000000000000791b */ /* 0x007fe20003800000 */
.L_x_1004:
[----:B------:R-:W-:Y:S05]  /*20be0*/  BSYNC B0 ;  /* 0x0000000000007941 */ /* 0x000fea0003800000 */
.L_x_1003:
[----:B------:R-:W-:Y:S01]  /*20bf0*/  IMAD.MOV.U32 R13, RZ, RZ, R23 ;  /* 0x000000ffff0d7224 */ /* 0x000fe200078e0017 */
[----:B------:R-:W-:Y:S01]  /*20c00*/  MOV R3, R14 ;  /* 0x0000000e00037202 */ /* 0x000fe20000000f00 */
[----:B------:R-:W-:Y:S02]  /*20c10*/  IMAD.MOV.U32 R12, RZ, RZ, RZ ;  /* 0x000000ffff0c7224 */ /* 0x000fe400078e00ff */
[----:B------:R-:W-:Y:S02]  /*20c20*/  IMAD.MOV.U32 R11, RZ, RZ, 0x181f ;  /* 0x0000181fff0b7424 */ /* 0x000fe400078e00ff */
[----:B------:R-:W-:Y:S02]  /*20c30*/  IMAD.MOV.U32 R15, RZ, RZ, -0x1 ;  /* 0xffffffffff0f7424 */ /* 0x000fe400078e00ff */
[----:B------:R-:W-:Y:S02]  /*20c40*/  IMAD.SHL.U32 R5, R31, 0x2, RZ ;  /* 0x000000021f057824 */ /* 0x000fe400078e00ff */
[----:B------:R-:W-:-:S07]  /*20c50*/  IMAD R4, R9, 0x2, R22 ;  /* 0x0000000209047824 */ /* 0x000fce00078e0216 */
[----:B------:R-:W-:Y:S05]  /*20c60*/  WARPSYNC.COLLECTIVE R15, `(.L_x_1005) ;  /* 0x000000000f087348 */ /* 0x000fea0003c00000 */
[----:B------:R0:W1:Y:S02]  /*20c70*/  SHFL.IDX P6, R14, R13, R12, R11 ;  /* 0x0000000c0d0e7389 */ /* 0x00006400000c000b */
[----:B01----:R-:W-:Y:S01]  /*20c80*/  ENDCOLLECTIVE ;  /* 0x000000000000791b */ /* 0x003fe20003800000 */
.L_x_1005:
[----:B------:R-:W-:Y:S02]  /*20c90*/  ULDC UR4, c[0x0][0x2f4] ;  /* 0x0000bd0000047ab9 */ /* 0x000fe40000000800 */
        /* <DEDUP_REMOVED lines=10> */
.L_x_1006:
        /* <DEDUP_REMOVED lines=13> */
.L_x_1007:
[----:B------:R-:W-:Y:S02]  /*20e10*/  IMAD.MOV.U32 R13, RZ, RZ, R24 ;  /* 0x000000ffff0d7224 */ /* 0x000fe400078e0018 */
[----:B------:R-:W-:Y:S02]  /*20e20*/  IMAD.MOV.U32 R12, RZ, RZ, 0x2 ;  /* 0x00000002ff0c7424 */ /* 0x000fe400078e00ff */
[----:B------:R-:W-:-:S07]  /*20e30*/  IMAD.MOV.U32 R10, RZ, RZ, R14 ;  /* 0x000000ffff0a7224 */ /* 0x000fce00078e000e */
[----:B------:R-:W-:Y:S05]  /*20e40*/  WARPSYNC.COLLECTIVE R15, `(.L_x_1008) ;  /* 0x000000000f087348 */ /* 0x000fea0003c00000 */
[----:B------:R0:W1:Y:S02]  /*20e50*/  SHFL.IDX P6, R14, R13, R12, R11 ;  /* 0x0000000c0d0e7389 */ /* 0x00006400000c000b */
[----:B01----:R-:W-:Y:S01]  /*20e60*/  ENDCOLLECTIVE ;  /* 0x000000000000791b */ /* 0x003fe20003800000 */
.L_x_1008:
[----:B------:R-:W-:-:S04]  /*20e70*/  IADD3 R2, P2, R10, R5, RZ ;  /* 0x000000050a027210 */ /* 0x000fc80007f5e0ff */
[----:B------:R-:W-:-:S05]  /*20e80*/  IADD3.X R3, RZ, R7, RZ, P2, !PT ;  /* 0x00000007ff037210 */ /* 0x000fca00017fe4ff */
        /* <DEDUP_REMOVED lines=12> */
.L_x_1009:
[----:B------:R-:W-:Y:S02]  /*20f50*/  IMAD.MOV.U32 R13, RZ, RZ, R24 ;  /* 0x000000ffff0d7224 */ /* 0x000fe400078e0018 */
[----:B------:R-:W-:Y:S01]  /*20f60*/  IMAD.MOV.U32 R12, RZ, RZ, 0x3 ;  /* 0x00000003ff0c7424 */ /* 0x000fe200078e00ff */
[----:B------:R-:W-:-:S13]  /*20f70*/  IADD3 R2, P2, R14, R5, RZ ;  /* 0x000000050e027210 */ /* 0x000fda0007f5e0ff */
[----:B------:R-:W-:Y:S05]  /*20f80*/  WARPSYNC.COLLECTIVE R15, `(.L_x_1010) ;  /* 0x000000000f087348 */ /* 0x000fea0003c00000 */
[----:B------:R0:W1:Y:S02]  /*20f90*/  SHFL.IDX P6, R14, R13, R12, R11 ;  /* 0x0000000c0d0e7389 */ /* 0x00006400000c000b */
[----:B01----:R-:W-:Y:S01]  /*20fa0*/  ENDCOLLECTIVE ;  /* 0x000000000000791b */ /* 0x003fe20003800000 */
.L_x_1010:
        /* <DEDUP_REMOVED lines=13> */
.L_x_1011:
[----:B------:R-:W-:Y:S02]  /*21080*/  IMAD.MOV.U32 R13, RZ, RZ, R24 ;  /* 0x000000ffff0d7224 */ /* 0x000fe400078e0018 */
[----:B------:R-:W-:Y:S01]  /*21090*/  IMAD.MOV.U32 R12, RZ, RZ, 0x4 ;  /* 0x00000004ff0c7424 */ /* 0x000fe200078e00ff */
[----:B------:R-:W-:-:S13]  /*210a0*/  IADD3 R2, P2, R14, R5, RZ ;  /* 0x000000050e027210 */ /* 0x000fda0007f5e0ff */
[----:B------:R-:W-:Y:S05]  /*210b0*/  WARPSYNC.COLLECTIVE R15, `(.L_x_1012) ;  /* 0x000000000f087348 */ /* 0x000fea0003c00000 */
[----:B------:R0:W1:Y:S02]  /*210c0*/  SHFL.IDX P6, R14, R13, R12, R11 ;  /* 0x0000000c0d0e7389 */ /* 0x00006400000c000b */
[----:B01----:R-:W-:Y:S01]  /*210d0*/  ENDCOLLECTIVE ;  /* 0x000000000000791b */ /* 0x003fe20003800000 */
.L_x_1012:
        /* <DEDUP_REMOVED lines=8> */
[----:B------:R-:W-:Y:S01]  /*21160*/  IMAD.MOV.U32 R13, RZ, RZ, R23 ;  /* 0x000000ffff0d7224 */ /* 0x000fe200078e0017 */
[----:B------:R-:W-:-:S11]  /*21170*/  MOV R8, R14 ;  /* 0x0000000e00087202 */ /* 0x000fd60000000f00 */
[----:B0-----:R-:W-:Y:S05]  /*21180*/  WARPSYNC.COLLECTIVE R15, `(.L_x_1013) ;  /* 0x000000000f087348 */ /* 0x001fea0003c00000 */
[----:B------:R1:W2:Y:S02]  /*21190*/  SHFL.IDX P6, R14, R13, R12, R11 ;  /* 0x0000000c0d0e7389 */ /* 0x0002a400000c000b */
[----:B012---:R-:W-:Y:S01]  /*211a0*/  ENDCOLLECTIVE ;  /* 0x000000000000791b */ /* 0x007fe20003800000 */
.L_x_1013:
[----:B------:R-:W-:Y:S02]  /*211b0*/  IMAD.MOV.U32 R13, RZ, RZ, R24 ;  /* 0x000000ffff0d7224 */ /* 0x000fe400078e0018 */
[----:B------:R-:W-:Y:S02]  /*211c0*/  IMAD.MOV.U32 R12, RZ, RZ, 0x5 ;  /* 0x00000005ff0c7424 */ /* 0x000fe400078e00ff */
[----:B------:R-:W-:-:S07]  /*211d0*/  IMAD.MOV.U32 R10, RZ, RZ, R14 ;  /* 0x000000ffff0a7224 */ /* 0x000fce00078e000e */
[----:B------:R-:W-:Y:S05]  /*211e0*/  WARPSYNC.COLLECTIVE R15, `(.L_x_1014) ;  /* 0x000000000f087348 */ /* 0x000fea0003c00000 */
[----:B------:R0:W1:Y:S02]  /*211f0*/  SHFL.IDX P6, R14, R13, R12, R11 ;  /* 0x0000000c0d0e7389 */ /* 0x00006400000c000b */
[----:B01----:R-:W-:Y:S01]  /*21200*/  ENDCOLLECTIVE ;  /* 0x000000000000791b */ /* 0x003fe20003800000 */
.L_x_1014:
        /* <DEDUP_REMOVED lines=14> */
.L_x_1015:
[----:B------:R-:W-:Y:S02]  /*212f0*/  IMAD.MOV.U32 R13, RZ, RZ, R24 ;  /* 0x000000ffff0d7224 */ /* 0x000fe400078e0018 */
[----:B------:R-:W-:Y:S01]  /*21300*/  IMAD.MOV.U32 R12, RZ, RZ, 0x6 ;  /* 0x00000006ff0c7424 */ /* 0x000fe200078e00ff */
[----:B------:R-:W-:-:S13]  /*21310*/  IADD3 R2, P2, R14, R5, RZ ;  /* 0x000000050e027210 */ /* 0x000fda0007f5e0ff */
[----:B------:R-:W-:Y:S05]  /*21320*/  WARPSYNC.COLLECTIVE R15, `(.L_x_1016) ;  /* 0x000000000f087348 */ /* 0x000fea0003c00000 */
[----:B------:R0:W1:Y:S02]  /*21330*/  SHFL.IDX P6, R14, R13, R12, R11 ;  /* 0x0000000c0d0e7389 */ /* 0x00006400000c000b */
[----:B01----:R-:W-:Y:S01]  /*21340*/  ENDCOLLECTIVE ;  /* 0x000000000000791b */ /* 0x003fe20003800000 */
.L_x_1016:
        /* <DEDUP_REMOVED lines=13> */
.L_x_1017:
[----:B------:R-:W-:Y:S02]  /*21420*/  IMAD.MOV.U32 R13, RZ, RZ, R24 ;  /* 0x000000ffff0d7224 */ /* 0x000fe400078e0018 */
[----:B------:R-:W-:Y:S01]  /*21430*/  IMAD.MOV.U32 R12, RZ, RZ, 0x7 ;  /* 0x00000007ff0c7424 */ /* 0x000fe200078e00ff */
[----:B------:R-:W-:-:S07]  /*21440*/  MOV R10, R14 ;  /* 0x0000000e000a7202 */ /* 0x000fce0000000f00 */
[----:B------:R-:W-:Y:S05]  /*21450*/  WARPSYNC.COLLECTIVE R15, `(.L_x_1018) ;  /* 0x000000000f087348 */ /* 0x000fea0003c00000 */
[----:B------:R0:W1:Y:S02]  /*21460*/  SHFL.IDX P6, R14, R13, R12, R11 ;  /* 0x0000000c0d0e7389 */ /* 0x00006400000c000b */
[----:B01----:R-:W-:Y:S01]  /*21470*/  ENDCOLLECTIVE ;  /* 0x000000000000791b */ /* 0x003fe20003800000 */
.L_x_1018:
        /* <DEDUP_REMOVED lines=12> */
.L_x_1019:
[----:B------:R-:W-:Y:S05]  /*21540*/  BRA `(.L_x_1020) ;  /* 0xffffff9400b07947 */ /* 0x000fea000383ffff */
.L_x_787:
[----:B------:R-:W-:Y:S01]  /*21550*/  BSSY B0, `(.L_x_1021) ;  /* 0x0000008000007945 */ /* 0x000fe20003800000 */
[----:B------:R-:W-:Y:S02]  /*21560*/  IMAD.MOV.U32 R13, RZ, RZ, R16 ;  /* 0x000000ffff0d7224 */ /* 0x000fe400078e0010 */
[----:B------:R-:W-:Y:S02]  /*21570*/  IMAD.MOV.U32 R12, RZ, RZ, RZ ;  /* 0x000000ffff0c7224 */ /* 0x000fe400078e00ff */
[----:B------:R-:W-:Y:S02]  /*21580*/  IMAD.MOV.U32 R11, RZ, RZ, 0x1f ;  /* 0x0000001fff0b7424 */ /* 0x000fe400078e00ff */
[----:B------:R-:W-:-:S07]  /*21590*/  IMAD.MOV.U32 R15, RZ, RZ, -0x1 ;  /* 0xffffffffff0f7424 */ /* 0x000fce00078e00ff */
[----:B0-----:R-:W-:Y:S05]  /*215a0*/  WARPSYNC.COLLECTIVE R15, `(.L_x_1022) ;  /* 0x000000000f087348 */ /* 0x001fea0003c00000 */
[----:B------:R1:W2:Y:S02]  /*215b0*/  SHFL.IDX P6, R14, R13, R12, R11 ;  /* 0x0000000c0d0e7389 */ /* 0x0002a400000c000b */
[----:B012---:R-:W-:Y:S01]  /*215c0*/  ENDCOLLECTIVE ;  /* 0x000000000000791b */ /* 0x007fe20003800000 */
.L_x_1022:
[----:B------:R-:W-:Y:S05]  /*215d0*/  BSYNC B0 ;  /* 0x0000000000007941 */ /* 0x000fea0003800000 */
.L_x_1021:
[----:B------:R-:W-:Y:S01]  /*215e0*/  IMAD.MOV.U32 R13, RZ, RZ, R16 ;  /* 0x000000ffff0d7224 */ /* 0x000fe200078e0010 */
[----:B------:R-:W-:Y:S01]  /*215f0*/  MOV R11, 0x1f ;  /* 0x0000001f000b7802 */ /* 0x000fe20000000f00 */
[----:B------:R-:W-:Y:S02]  /*21600*/  IMAD.MOV.U32 R12, RZ, RZ, 0x1 ;  /* 0x00000001ff0c7424 */ /* 0x000fe400078e00ff */
[----:B------:R-:W-:Y:S02]  /*21610*/  IMAD.MOV.U32 R15, RZ, RZ, -0x1 ;  /* 0xffffffffff0f7424 */ /* 0x000fe400078e00ff */
[----:B------:R-:W-:Y:S02]  /*21620*/  IMAD.IADD R7, R19, 0x1, R9 ;  /* 0x0000000113077824 */ /* 0x000fe400078e0209 */
[----:B------:R-:W-:-:S07]  /*21630*/  IMAD.MOV.U32 R0, RZ, RZ, R14 ;  /* 0x000000ffff007224 */ /* 0x000fce00078e000e */
[----:B------:R-:W-:Y:S05]  /*21640*/  WARPSYNC.COLLECTIVE R15, `(.L_x_1023) ;  /* 0x000000000f087348 */ /* 0x000fea0003c00000 */
[----:B------:R0:W1:Y:S02]  /*21650*/  SHFL.IDX P6, R14, R13, R12, R11 ;  /* 0x0000000c0d0e7389 */ /* 0x00006400000c000b */
[----:B01----:R-:W-:Y:S01]  /*21660*/  ENDCOLLECTIVE ;  /* 0x000000000000791b */ /* 0x003fe20003800000 */
.L_x_1023:
        /* <DEDUP_REMOVED lines=15> */
[----:B------:R-:W-:Y:S01]  /*21760*/  ISETP.GE.U32.AND P5, PT, R9, 0x10, PT ;  /* 0x000000100900780c */ /* 0x000fe20003fa6070 */
[----:B--2---:R-:W-:Y:S02]  /*21770*/  @!P1 IMAD.MOV.U32 R7, RZ, RZ, R6 ;  /* 0x000000ffff079224 */ /* 0x004fe400078e0006 */
[----:B------:R-:W-:-:S02]  /*21780*/  IMAD.MOV.U32 R6, RZ, RZ, RZ ;  /* 0x000000ffff067224 */ /* 0x000fc400078e00ff */
[----:B---3--:R-:W-:Y:S01]  /*21790*/  @!P1 IMAD.MOV.U32 R4, RZ, RZ, R5 ;  /* 0x000000ffff049224 */ /* 0x008fe200078e0005 */
[----:B------:R-:W-:-:S03]  /*217a0*/  ISETP.NE.AND P1, PT, R9, RZ, PT ;  /* 0x000000ff0900720c */ /* 0x000fc60003f25270 */
[----:B------:R-:W-:-:S10]  /*217b0*/  IMAD R13, R4, R7, RZ ;  /* 0x00000007040d7224 */ /* 0x000fd400078e02ff */
[----:B------:R-:W-:Y:S05]  /*217c0*/  WARPSYNC.COLLECTIVE R15, `(.L_x_1024) ;  /* 0x000000000f087348 */ /* 0x000fea0003c00000 */
[----:B------:R0:W1:Y:S02]  /*217d0*/  SHFL.UP P6, R14, R13, R12, R11 ;  /* 0x0400000c0d0e7389 */ /* 0x00006400000c000b */
[----:B01----:R-:W-:Y:S01]  /*217e0*/  ENDCOLLECTIVE ;  /* 0x000000000000791b */ /* 0x003fe20003800000 */
.L_x_1024:
[----:B------:R-:W-:Y:S01]  /*217f0*/  IMAD.MOV.U32 R12, RZ, RZ, 0x2 ;  /* 0x00000002ff0c7424 */ /* 0x000fe200078e00ff */
[----:B------:R-:W-:-:S05]  /*21800*/  SEL R14, R14, RZ, P1 ;  /* 0x000000ff0e0e7207 */ /* 0x000fca0000800000 */
[----:B------:R-:W-:-:S04]  /*21810*/  IMAD.IADD R5, R13, 0x1, R14 ;  /* 0x000000010d057824 */ /* 0x000fc800078e020e */
[----:B------:R-:W-:-:S07]  /*21820*/  IMAD.MOV.U32 R13, RZ, RZ, R5 ;  /* 0x000000ffff0d7224 */ /* 0x000fce00078e0005 */
[----:B------:R-:W-:Y:S05]  /*21830*/  WARPSYNC.COLLECTIVE R15, `(.L_x_1025) ;  /* 0x000000000f087348 */ /* 0x000fea0003c00000 */
[----:B------:R0:W1:Y:S02]  /*21840*/  SHFL.UP P6, R14, R13, R12, R11 ;  /* 0x0400000c0d0e7389 */ /* 0x00006400000c000b */
[----:B01----:R-:W-:Y:S01]  /*21850*/  ENDCOLLECTIVE ;  /* 0x000000000000791b */ /* 0x003fe20003800000 */
.L_x_1025:
[----:B------:R-:W-:Y:S01]  /*21860*/  IMAD.MOV.U32 R12, RZ, RZ, 0x4 ;  /* 0x00000004ff0c7424 */ /* 0x000fe200078e00ff */
[----:B------:R-:W-:-:S05]  /*21870*/  SEL R2, R14, RZ, P2 ;  /* 0x000000ff0e027207 */ /* 0x000fca0001000000 */
[----:B------:R-:W-:-:S05]  /*21880*/  IMAD.IADD R2, R5, 0x1, R2 ;  /* 0x0000000105027824 */ /* 0x000fca00078e0202 */
[----:B------:R-:W-:-:S07]  /*21890*/  MOV R13, R2 ;  /* 0x00000002000d7202 */ /* 0x000fce0000000f00 */
[----:B------:R-:W-:Y:S05]  /*218a0*/  WARPSYNC.COLLECTIVE R15, `(.L_x_1026) ;  /* 0x000000000f087348 */ /* 0x000fea0003c00000 */
[----:B------:R0:W1:Y:S02]  /*218b0*/  SHFL.UP P6, R14, R13, R12, R11 ;  /* 0x0400000c0d0e7389 */ /* 0x00006400000c000b */
[----:B01----:R-:W-:Y:S01]  /*218c0*/  ENDCOLLECTIVE ;  /* 0x000000000000791b */ /* 0x003fe20003800000 */
.L_x_1026:
[----:B------:R-:W-:Y:S01]  /*218d0*/  IMAD.MOV.U32 R12, RZ, RZ, 0x8 ;  /* 0x00000008ff0c7424 */ /* 0x000fe200078e00ff */
[----:B------:R-:W-:-:S05]  /*218e0*/  SEL R3, R14, RZ, P3 ;  /* 0x000000ff0e037207 */ /* 0x000fca0001800000 */
[----:B------:R-:W-:-:S04]  /*218f0*/  IMAD.IADD R3, R2, 0x1, R3 ;  /* 0x0000000102037824 */ /* 0x000fc800078e0203 */
[----:B------:R-:W-:-:S07]  /*21900*/  IMAD.MOV.U32 R13, RZ, RZ, R3 ;  /* 0x000000ffff0d7224 */ /* 0x000fce00078e0003 */
[----:B------:R-:W-:Y:S05]  /*21910*/  WARPSYNC.COLLECTIVE R15, `(.L_x_1027) ;  /* 0x000000000f087348 */ /* 0x000fea0003c00000 */
[----:B------:R0:W1:Y:S02]  /*21920*/  SHFL.UP P6, R14, R13, R12, R11 ;  /* 0x0400000c0d0e7389 */ /* 0x00006400000c000b */
[----:B01----:R-:W-:Y:S01]  /*21930*/  ENDCOLLECTIVE ;  /* 0x000000000000791b */ /* 0x003fe20003800000 */
.L_x_1027:
[----:B------:R-:W-:Y:S01]  /*21940*/  IMAD.MOV.U32 R12, RZ, RZ, 0x10 ;  /* 0x00000010ff0c7424 */ /* 0x000fe200078e00ff */
[----:B------:R-:W-:-:S05]  /*21950*/  SEL R14, R14, RZ, P4 ;  /* 0x000000ff0e0e7207 */ /* 0x000fca0002000000 */
[----:B------:R-:W-:-:S04]  /*21960*/  IMAD.IADD R5, R3, 0x1, R14 ;  /* 0x0000000103057824 */ /* 0x000fc800078e020e */
[----:B------:R-:W-:-:S07]  /*21970*/  IMAD.MOV.U32 R13, RZ, RZ, R5 ;  /* 0x000000ffff0d7224 */ /* 0x000fce00078e0005 */
[----:B------:R-:W-:Y:S05]  /*21980*/  WARPSYNC.COLLECTIVE R15, `(.L_x_1028) ;  /* 0x000000000f087348 */ /* 0x000fea0003c00000 */
[----:B------:R0:W1:Y:S02]  /*21990*/  SHFL.UP P6, R14, R13, R12, R11 ;  /* 0x0400000c0d0e7389 */ /* 0x00006400000c000b */
[----:B01----:R-:W-:Y:S01]  /*219a0*/  ENDCOLLECTIVE ;  /* 0x000000000000791b */ /* 0x003fe20003800000 */
.L_x_1028:
        /* <DEDUP_REMOVED lines=8> */
.L_x_1029:
[----:B------:R-:W-:Y:S05]  /*21a30*/  BRA `(.L_x_1030) ;  /* 0xffffff9400c47947 */ /* 0x000fea000383ffff */
.L_x_790:
[----:B------:R-:W-:Y:S01]  /*21a40*/  BSSY B0, `(.L_x_1031) ;  /* 0x0000007000007945 */ /* 0x000fe20003800000 */
[----:B------:R-:W-:Y:S01]  /*21a50*/  MOV R12, 0x1 ;  /* 0x00000001000c7802 */ /* 0x000fe20000000f00 */
[----:B------:R-:W-:Y:S02]  /*21a60*/  IMAD.MOV.U32 R11, RZ, RZ, RZ ;  /* 0x000000ffff0b7224 */ /* 0x000fe400078e00ff */
[----:B------:R-:W-:-:S07]  /*21a70*/  IMAD.MOV.U32 R15, RZ, RZ, -0x1 ;  /* 0xffffffffff0f7424 */ /* 0x000fce00078e00ff */
[----:B------:R-:W-:Y:S05]  /*21a80*/  WARPSYNC.COLLECTIVE R15, `(.L_x_1032) ;  /* 0x000000000f087348 */ /* 0x000fea0003c00000 */
[----:B------:R0:W1:Y:S02]  /*21a90*/  SHFL.UP P6, R14, R13, R12, R11 ;  /* 0x0400000c0d0e7389 */ /* 0x00006400000c000b */
[----:B01----:R-:W-:Y:S01]  /*21aa0*/  ENDCOLLECTIVE ;  /* 0x000000000000791b */ /* 0x003fe20003800000 */
.L_x_1032:
[----:B------:R-:W-:Y:S05]  /*21ab0*/  BSYNC B0 ;  /* 0x0000000000007941 */ /* 0x000fea0003800000 */
.L_x_1031:
        /* <DEDUP_REMOVED lines=8> */
.L_x_1033:
[----:B------:R-:W-:Y:S01]  /*21b40*/  IMAD.MOV.U32 R12, RZ, RZ, 0x4 ;  /* 0x00000004ff0c7424 */ /* 0x000fe200078e00ff */
[----:B------:R-:W-:-:S05]  /*21b50*/  SEL R2, R14, RZ, P2 ;  /* 0x000000ff0e027207 */ /* 0x000fca0001000000 */
[----:B------:R-:W-:-:S04]  /*21b60*/  IMAD.IADD R2, R13, 0x1, R2 ;  /* 0x000000010d027824 */ /* 0x000fc800078e0202 */
[----:B------:R-:W-:-:S07]  /*21b70*/  IMAD.MOV.U32 R13, RZ, RZ, R2 ;  /* 0x000000ffff0d7224 */ /* 0x000fce00078e0002 */
[----:B------:R-:W-:Y:S05]  /*21b80*/  WARPSYNC.COLLECTIVE R15, `(.L_x_1034) ;  /* 0x000000000f087348 */ /* 0x000fea0003c00000 */
[----:B------:R0:W1:Y:S02]  /*21b90*/  SHFL.UP P6, R14, R13, R12, R11 ;  /* 0x0400000c0d0e7389 */ /* 0x00006400000c000b */
[----:B01----:R-:W-:Y:S01]  /*21ba0*/  ENDCOLLECTIVE ;  /* 0x000000000000791b */ /* 0x003fe20003800000 */
.L_x_1034:
[----:B------:R-:W-:Y:S01]  /*21bb0*/  IMAD.MOV.U32 R12, RZ, RZ, 0x8 ;  /* 0x00000008ff0c7424 */ /* 0x000fe200078e00ff */
[----:B------:R-:W-:-:S05]  /*21bc0*/  SEL R3, R14, RZ, P3 ;  /* 0x000000ff0e037207 */ /* 0x000fca0001800000 */
[----:B------:R-:W-:-:S04]  /*21bd0*/  IMAD.IADD R3, R2, 0x1, R3 ;  /* 0x0000000102037824 */ /* 0x000fc800078e0203 */
[----:B------:R-:W-:-:S07]  /*21be0*/  IMAD.MOV.U32 R13, RZ, RZ, R3 ;  /* 0x000000ffff0d7224 */ /* 0x000fce00078e0003 */
[----:B------:R-:W-:Y:S05]  /*21bf0*/  WARPSYNC.COLLECTIVE R15, `(.L_x_1035) ;  /* 0x000000000f087348 */ /* 0x000fea0003c00000 */
[----:B------:R0:W1:Y:S02]  /*21c00*/  SHFL.UP P6, R14, R13, R12, R11 ;  /* 0x0400000c0d0e7389 */ /* 0x00006400000c000b */
[----:B01----:R-:W-:Y:S01]  /*21c10*/  ENDCOLLECTIVE ;  /* 0x000000000000791b */ /* 0x003fe20003800000 */
.L_x_1035:
[----:B------:R-:W-:Y:S01]  /*21c20*/  IMAD.MOV.U32 R12, RZ, RZ, 0x10 ;  /* 0x00000010ff0c7424 */ /* 0x000fe200078e00ff */
[----:B------:R-:W-:-:S04]  /*21c30*/  SEL R14, R14, RZ, P4 ;  /* 0x000000ff0e0e7207 */ /* 0x000fc80002000000 */
[----:B------:R-:W-:-:S05]  /*21c40*/  IADD3 R5, R3, R14, RZ ;  /* 0x0000000e03057210 */ /* 0x000fca0007ffe0ff */
[----:B------:R-:W-:-:S07]  /*21c50*/  IMAD.MOV.U32 R13, RZ, RZ, R5 ;  /* 0x000000ffff0d7224 */ /* 0x000fce00078e0005 */
[----:B------:R-:W-:Y:S05]  /*21c60*/  WARPSYNC.COLLECTIVE R15, `(.L_x_1036) ;  /* 0x000000000f087348 */ /* 0x000fea0003c00000 */
[----:B------:R0:W1:Y:S02]  /*21c70*/  SHFL.UP P6, R14, R13, R12, R11 ;  /* 0x0400000c0d0e7389 */ /* 0x00006400000c000b */
[----:B01----:R-:W-:Y:S01]  /*21c80*/  ENDCOLLECTIVE ;  /* 0x000000000000791b */ /* 0x003fe20003800000 */
.L_x_1036:
        /* <DEDUP_REMOVED lines=8> */
.L_x_1037:
[----:B------:R-:W-:Y:S05]  /*21d10*/  BRA `(.L_x_1038) ;  /* 0xffffff9400b07947 */ /* 0x000fea000383ffff */
.L_x_792:
[----:B------:R-:W-:Y:S01]  /*21d20*/  BSSY B0, `(.L_x_1039) ;  /* 0x0000006000007945 */ /* 0x000fe20003800000 */
[----:B------:R-:W-:Y:S01]  /*21d30*/  PLOP3.LUT P6, PT, P6, PT, PT, 0x8, 0x0 ;  /* 0x000000000000781c */ /* 0x000fe200037ce170 */
[----:B------:R-:W-:-:S12]  /*21d40*/  IMAD.MOV.U32 R15, RZ, RZ, -0x1 ;  /* 0xffffffffff0f7424 */ /* 0x000fd800078e00ff */
[----:B0-----:R-:W-:Y:S05]  /*21d50*/  WARPSYNC.COLLECTIVE R15, `(.L_x_1040) ;  /* 0x000000000f087348 */ /* 0x001fea0003c00000 */
[----:B------:R-:W-:Y:S01]  /*21d60*/  VOTE.ANY R14, PT, P6 ;  /* 0x00000000000e7806 */ /* 0x000fe200030e0100 */
[----:B0-----:R-:W-:Y:S06]  /*21d70*/  ENDCOLLECTIVE ;  /* 0x000000000000791b */ /* 0x001fec0003800000 */
.L_x_1040:
[----:B------:R-:W-:Y:S05]  /*21d80*/  BSYNC B0 ;  /* 0x0000000000007941 */ /* 0x000fea0003800000 */
.L_x_1039:
[----:B------:R-:W-:Y:S02]  /*21d90*/  IMAD.MOV.U32 R3, RZ, RZ, R14 ;  /* 0x000000ffff037224 */ /* 0x000fe400078e000e */
[----:B------:R-:W-:Y:S02]  /*21da0*/  IMAD.MOV.U32 R13, RZ, RZ, R7 ;  /* 0x000000ffff0d7224 */ /* 0x000fe400078e0007 */
[----:B------:R-:W0:Y:S01]  /*21db0*/  POPC R8, R3 ;  /* 0x0000000300087309 */ /* 0x000e220000000000 */
[----:B------:R-:W-:Y:S02]  /*21dc0*/  IMAD.MOV.U32 R11, RZ, RZ, 0x1f ;  /* 0x0000001fff0b7424 */ /* 0x000fe400078e00ff */
[----:B------:R-:W-:Y:S02]  /*21dd0*/  IMAD.MOV.U32 R15, RZ, RZ, -0x1 ;  /* 0xffffffffff0f7424 */ /* 0x000fe400078e00ff */
[----:B0-----:R-:W-:-:S07]  /*21de0*/  IMAD.MOV.U32 R12, RZ, RZ, R8 ;  /* 0x000000ffff0c7224 */ /* 0x001fce00078e0008 */
[----:B------:R-:W-:Y:S05]  /*21df0*/  WARPSYNC.COLLECTIVE R15, `(.L_x_1041) ;  /* 0x000000000f087348 */ /* 0x000fea0003c00000 */
[----:B------:R0:W1:Y:S02]  /*21e00*/  SHFL.IDX P6, R14, R13, R12, R11 ;  /* 0x0000000c0d0e7389 */ /* 0x00006400000c000b */
[----:B01----:R-:W-:Y:S01]  /*21e10*/  ENDCOLLECTIVE ;  /* 0x000000000000791b */ /* 0x003fe20003800000 */
.L_x_1041:
[----:B------:R-:W-:Y:S01]  /*21e20*/  IMAD.MOV.U32 R13, RZ, RZ, R4 ;  /* 0x000000ffff0d7224 */ /* 0x000fe200078e0004 */
[----:B------:R-:W-:-:S07]  /*21e30*/  MOV R7, R14 ;  /* 0x0000000e00077202 */ /* 0x000fce0000000f00 */
[----:B------:R-:W-:Y:S05]  /*21e40*/  WARPSYNC.COLLECTIVE R15, `(.L_x_1042) ;  /* 0x000000000f087348 */ /* 0x000fea0003c00000 */
[----:B------:R0:W1:Y:S02]  /*21e50*/  SHFL.IDX P6, R14, R13, R12, R11 ;  /* 0x0000000c0d0e7389 */ /* 0x00006400000c000b */
[----:B01----:R-:W-:Y:S01]  /*21e60*/  ENDCOLLECTIVE ;  /* 0x000000000000791b */ /* 0x003fe20003800000 */
.L_x_1042:
[----:B------:R-:W-:Y:S01]  /*21e70*/  IMAD.MOV.U32 R4, RZ, RZ, R14 ;  /* 0x000000ffff047224 */ /* 0x000fe200078e000e */
[----:B------:R-:W-:Y:S06]  /*21e80*/  BRA `(.L_x_1043) ;  /* 0xffffff9400907947 */ /* 0x000fec000383ffff */
.L_x_794:
[----:B------:R-:W-:Y:S01]  /*21e90*/  BSSY B0, `(.L_x_1044) ;  /* 0x0000007000007945 */ /* 0x000fe20003800000 */
[----:B------:R-:W-:Y:S02]  /*21ea0*/  IMAD.MOV.U32 R13, RZ, RZ, R2 ;  /* 0x000000ffff0d7224 */ /* 0x000fe400078e0002 */
[----:B------:R-:W-:Y:S02]  /*21eb0*/  IMAD.MOV.U32 R11, RZ, RZ, 0x1f ;  /* 0x0000001fff0b7424 */ /* 0x000fe400078e00ff */
[----:B------:R-:W-:-:S07]  /*21ec0*/  IMAD.MOV.U32 R15, RZ, RZ, -0x1 ;  /* 0xffffffffff0f7424 */ /* 0x000fce00078e00ff */
[----:B0123--:R-:W-:Y:S05]  /*21ed0*/  WARPSYNC.COLLECTIVE R15, `(.L_x_1045) ;  /* 0x000000000f087348 */ /* 0x00ffea0003c00000 */
[----:B------:R4:W0:Y:S02]  /*21ee0*/  SHFL.IDX P6, R14, R13, R12, R11 ;  /* 0x0000000c0d0e7389 */ /* 0x00082400000c000b */
[----:B01234-:R-:W-:Y:S01]  /*21ef0*/  ENDCOLLECTIVE ;  /* 0x000000000000791b */ /* 0x01ffe20003800000 */
.L_x_1045:
[----:B------:R-:W-:Y:S05]  /*21f00*/  BSYNC B0 ;  /* 0x0000000000007941 */ /* 0x000fea0003800000 */
.L_x_1044:
[----:B------:R-:W-:Y:S01]  /*21f10*/  IMAD.MOV.U32 R6, RZ, RZ, R14 ;  /* 0x000000ffff067224 */ /* 0x000fe200078e000e */
[----:B------:R-:W-:Y:S06]  /*21f20*/  BRA `(.L_x_793) ;  /* 0xffffff9400807947 */ /* 0x000fec000383ffff */
.L_x_798:
[----:B0-----:R0:W1:Y:S02]  /*21f30*/  SYNCS.PHASECHK.TRANS64.TRYWAIT P0, [R4+URZ+0x28820], R0 ;  /* 0x02882000040075a7 */ /* 0x001064000800017f */
[----:B-1----:R-:W-:Y:S05]  /*21f40*/  @!P0 NANOSLEEP.SYNCS 0x989680 ;  /* 0x009896800000895d */ /* 0x002fea0003900000 */
[----:B------:R-:W1:Y:S02]  /*21f50*/  @!P0 SYNCS.PHASECHK.TRANS64 P0, [R4+URZ+0x28820], R0 ;  /* 0x02882000040085a7 */ /* 0x000e64000800007f */
[----:B-1----:R-:W-:Y:S05]  /*21f60*/  @!P0 BRA `(.L_x_798) ;  /* 0xfffffffc00f08947 */ /* 0x002fea000383ffff */
[----:B------:R-:W-:Y:S05]  /*21f70*/  BRA `(.L_x_1046) ;  /* 0xffffff9800d87947 */ /* 0x000fea000383ffff */
.L_x_799:
[----:B------:R-:W1:Y:S01]  /*21f80*/  S2R R2, SR_TID.X ;  /* 0x0000000000027919 */ /* 0x000e620000002100 */
[----:B------:R-:W-:Y:S01]  /*21f90*/  BSSY B0, `(.L_x_1047) ;  /* 0x000000a000007945 */ /* 0x000fe20003800000 */
[----:B------:R-:W-:Y:S02]  /*21fa0*/  IMAD.MOV.U32 R12, RZ, RZ, RZ ;  /* 0x000000ffff0c7224 */ /* 0x000fe400078e00ff */
[----:B------:R-:W-:Y:S02]  /*21fb0*/  IMAD.MOV.U32 R11, RZ, RZ, 0x1f ;  /* 0x0000001fff0b7424 */ /* 0x000fe400078e00ff */
[----:B------:R-:W-:Y:S01]  /*21fc0*/  IMAD.MOV.U32 R15, RZ, RZ, -0x1 ;  /* 0xffffffffff0f7424 */ /* 0x000fe200078e00ff */
[----:B-1----:R-:W-:-:S04]  /*21fd0*/  SHF.R.U32.HI R2, RZ, 0x5, R2 ;  /* 0x00000005ff027819 */ /* 0x002fc80000011602 */
[----:B------:R-:W-:-:S05]  /*21fe0*/  LOP3.LUT R2, R2, 0x3, RZ, 0xc0, !PT ;  /* 0x0000000302027812 */ /* 0x000fca00078ec0ff */
[----:B------:R-:W-:-:S07]  /*21ff0*/  IMAD.MOV.U32 R13, RZ, RZ, R2 ;  /* 0x000000ffff0d7224 */ /* 0x000fce00078e0002 */
[----:B0-2---:R-:W-:Y:S05]  /*22000*/  WARPSYNC.COLLECTIVE R15, `(.L_x_1048) ;  /* 0x000000000f087348 */ /* 0x005fea0003c00000 */
[----:B------:R1:W3:Y:S02]  /*22010*/  SHFL.IDX P6, R14, R13, R12, R11 ;  /* 0x0000000c0d0e7389 */ /* 0x0002e400000c000b */
[----:B0123--:R-:W-:Y:S01]  /*22020*/  ENDCOLLECTIVE ;  /* 0x000000000000791b */ /* 0x00ffe20003800000 */
.L_x_1048:
[----:B------:R-:W-:Y:S05]  /*22030*/  BSYNC B0 ;  /* 0x0000000000007941 */ /* 0x000fea0003800000 */
.L_x_1047:
[----:B------:R-:W-:Y:S05]  /*22040*/  BRA `(.L_x_1049) ;  /* 0xffffff9800c07947 */ /* 0x000fea000383ffff */
.L_x_800:
[----:B------:R-:W-:Y:S01]  /*22050*/  BSSY B0, `(.L_x_1050) ;  /* 0x0000006000007945 */ /* 0x000fe20003800000 */
[----:B------:R-:W-:-:S07]  /*22060*/  IMAD.MOV.U32 R15, RZ, RZ, -0x1 ;  /* 0xffffffffff0f7424 */ /* 0x000fce00078e00ff */
[----:B0-2---:R-:W-:Y:S05]  /*22070*/  WARPSYNC.COLLECTIVE R15, `(.L_x_1051) ;  /* 0x000000000f0c7348 */ /* 0x005fea0003c00000 */
[----:B------:R-:W-:Y:S02]  /*22080*/  ELECT P6, UR62, PT ;  /* 0x00000000003e782f */ /* 0x000fe400038c0000 */
[----:B------:R-:W-:Y:S01]  /*22090*/  MOV R14, UR62 ;  /* 0x0000003e000e7c02 */ /* 0x000fe20008000f00 */
[----:B0-2---:R-:W-:Y:S10]  /*220a0*/  ENDCOLLECTIVE ;  /* 0x000000000000791b */ /* 0x005ff40003800000 */
.L_x_1051:
[----:B------:R-:W-:Y:S05]  /*220b0*/  BSYNC B0 ;  /* 0x0000000000007941 */ /* 0x000fea0003800000 */
.L_x_1050:
[----:B------:R-:W-:Y:S05]  /*220c0*/  BRA `(.L_x_1052) ;  /* 0xffffff9800b47947 */ /* 0x000fea000383ffff */
.L_x_802:
[----:B0-----:R0:W1:Y:S02]  /*220d0*/  SYNCS.PHASECHK.TRANS64.TRYWAIT P1, [R5+URZ+0x28840], R0 ;  /* 0x02884000050075a7 */ /* 0x001064000802017f */
[----:B-1----:R-:W-:Y:S05]  /*220e0*/  @!P1 NANOSLEEP.SYNCS 0x989680 ;  /* 0x009896800000995d */ /* 0x002fea0003900000 */
[----:B------:R-:W1:Y:S02]  /*220f0*/  @!P1 SYNCS.PHASECHK.TRANS64 P1, [R5+URZ+0x28840], R0 ;  /* 0x02884000050095a7 */ /* 0x000e64000802007f */
[----:B-1----:R-:W-:Y:S05]  /*22100*/  @!P1 BRA `(.L_x_802) ;  /* 0xfffffffc00f09947 */ /* 0x002fea000383ffff */
[----:B------:R-:W-:Y:S05]  /*22110*/  BRA `(.L_x_1053) ;  /* 0xffffff9800d47947 */ /* 0x000fea000383ffff */
.L_x_804:
[----:B-1----:R1:W3:Y:S02]  /*22120*/  SYNCS.PHASECHK.TRANS64.TRYWAIT P1, [R25+URZ+0x28840], R2 ;  /* 0x02884002190075a7 */ /* 0x0022e4000802017f */
[----:B---3--:R-:W-:Y:S05]  /*22130*/  @!P1 NANOSLEEP.SYNCS 0x989680 ;  /* 0x009896800000995d */ /* 0x008fea0003900000 */
[----:B------:R-:W3:Y:S02]  /*22140*/  @!P1 SYNCS.PHASECHK.TRANS64 P1, [R25+URZ+0x28840], R2 ;  /* 0x02884002190095a7 */ /* 0x000ee4000802007f */
[----:B---3--:R-:W-:Y:S05]  /*22150*/  @!P1 BRA `(.L_x_804) ;  /* 0xfffffffc00f09947 */ /* 0x008fea000383ffff */
[----:B------:R-:W-:Y:S05]  /*22160*/  BRA `(.L_x_1054) ;  /* 0xffffff9800e07947 */ /* 0x000fea000383ffff */
.L_x_806:
[----:B---3--:R3:W4:Y:S02]  /*22170*/  SYNCS.PHASECHK.TRANS64.TRYWAIT P1, [R5+URZ+0x28860], R0 ;  /* 0x02886000050075a7 */ /* 0x008724000802017f */
[----:B----4-:R-:W-:Y:S05]  /*22180*/  @!P1 NANOSLEEP.SYNCS 0x989680 ;  /* 0x009896800000995d */ /* 0x010fea0003900000 */
[----:B------:R-:W4:Y:S02]  /*22190*/  @!P1 SYNCS.PHASECHK.TRANS64 P1, [R5+URZ+0x28860], R0 ;  /* 0x02886000050095a7 */ /* 0x000f24000802007f */
[----:B----4-:R-:W-:Y:S05]  /*221a0*/  @!P1 BRA `(.L_x_806) ;  /* 0xfffffffc00f09947 */ /* 0x010fea000383ffff */
[----:B------:R-:W-:Y:S05]  /*221b0*/  BRA `(.L_x_1055) ;  /* 0xffffff9800dc7947 */ /* 0x000fea000383ffff */
.L_x_1056:
        /* <DEDUP_REMOVED lines=12> */
.L_x_3544:


//--------------------- .text._ZN7cutlass13device_kernelIN5flash11enable_sm90INS1_16FlashAttnFwdSm90INS1_25CollectiveMainloopFwdSm90ILi2EN4cute5tupleIJNS5_1CILi1EEES8_S8_EEENS6_IJNS7_ILi128EEESA_SA_EEELi128ENS_10bfloat16_tEfNS_4arch4Sm90ELb0ELb1ELb0ELb0ELb1ELb0ELb0ELb1ELb1ELb1ELb1ELb0EEENS1_21CollectiveEpilogueFwdISB_S9_SC_SE_Li256ELb0ELb1ELb1ELb0EEENS1_19SingleTileSchedulerILb0ELb1ELb1ELi128EEEEEEEEEvNT_6ParamsE --------------------------
	.section	.text._ZN7cutlass13device_kernelIN5flash11enable_sm90INS1_16FlashAttnFwdSm90INS1_25CollectiveMainloopFwdSm90ILi2EN4cute5tupleIJNS5_1CILi1EEES8_S8_EEENS6_IJNS7_ILi128EEESA_SA_EEELi128ENS_10bfloat16_tEfNS_4arch4Sm90ELb0ELb1ELb0ELb0ELb1ELb0ELb0ELb1ELb1ELb1ELb1ELb0EEENS1_21CollectiveEpilogueFwdISB_S9_SC_SE_Li256ELb0ELb1ELb1ELb0EEENS1_19SingleTileSchedulerILb0ELb1ELb1ELi128EEEEEEEEEvNT_6ParamsE,"ax",@progbits
	.align	128
.text._ZN7cutlass13device_kernelIN5flash11enable_sm90INS1_16FlashAttnFwdSm90INS1_25CollectiveMainloopFwdSm90ILi2EN4cute5tupleIJNS5_1CILi1EEES8_S8_EEENS6_IJNS7_ILi128EEESA_SA_EEELi128ENS_10bfloat16_tEfNS_4arch4Sm90ELb0ELb1ELb0ELb0ELb1ELb0ELb0ELb1ELb1ELb1ELb1ELb0EEENS1_21CollectiveEpilogueFwdISB_S9_SC_SE_Li256ELb0ELb1ELb1ELb0EEENS1_19SingleTileSchedulerILb0ELb1ELb1ELi128EEEEEEEEEvNT_6ParamsE:
        .type           _ZN7cutlass13device_kernelIN5flash11enable_sm90INS1_16FlashAttnFwdSm90INS1_25CollectiveMainloopFwdSm90ILi2EN4cute5tupleIJNS5_1CILi1EEES8_S8_EEENS6_IJNS7_ILi128EEESA_SA_EEELi128ENS_10bfloat16_tEfNS_4arch4Sm90ELb0ELb1ELb0ELb0ELb1ELb0ELb0ELb1ELb1ELb1ELb1ELb0EEENS1_21CollectiveEpilogueFwdISB_S9_SC_SE_Li256ELb0ELb1ELb1ELb0EEENS1_19SingleTileSchedulerILb0ELb1ELb1ELi128EEEEEEEEEvNT_6ParamsE,@function
        .size           _ZN7cutlass13device_kernelIN5flash11enable_sm90INS1_16FlashAttnFwdSm90INS1_25CollectiveMainloopFwdSm90ILi2EN4cute5tupleIJNS5_1CILi1EEES8_S8_EEENS6_IJNS7_ILi128EEESA_SA_EEELi128ENS_10bfloat16_tEfNS_4arch4Sm90ELb0ELb1ELb0ELb0ELb1ELb0ELb0ELb1ELb1ELb1ELb1ELb0EEENS1_21CollectiveEpilogueFwdISB_S9_SC_SE_Li256ELb0ELb1ELb1ELb0EEENS1_19SingleTileSchedulerILb0ELb1ELb1ELi128EEEEEEEEEvNT_6ParamsE,(.L_x_3545 - _ZN7cutlass13device_kernelIN5flash11enable_sm90INS1_16FlashAttnFwdSm90INS1_25CollectiveMainloopFwdSm90ILi2EN4cute5tupleIJNS5_1CILi1EEES8_S8_EEENS6_IJNS7_ILi128EEESA_SA_EEELi128ENS_10bfloat16_tEfNS_4arch4Sm90ELb0ELb1ELb0ELb0ELb1ELb0ELb0ELb1ELb1ELb1ELb1ELb0EEENS1_21CollectiveEpilogueFwdISB_S9_SC_SE_Li256ELb0ELb1ELb1ELb0EEENS1_19SingleTileSchedulerILb0ELb1ELb1ELi128EEEEEEEEEvNT_6ParamsE)
        .other          _ZN7cutlass13device_kernelIN5flash11enable_sm90INS1_16FlashAttnFwdSm90INS1_25CollectiveMainloopFwdSm90ILi2EN4cute5tupleIJNS5_1CILi1EEES8_S8_EEENS6_IJNS7_ILi128EEESA_SA_EEELi128ENS_10bfloat16_tEfNS_4arch4Sm90ELb0ELb1ELb0ELb0ELb1ELb0ELb0ELb1ELb1ELb1ELb1ELb0EEENS1_21CollectiveEpilogueFwdISB_S9_SC_SE_Li256ELb0ELb1ELb1ELb0EEENS1_19SingleTileSchedulerILb0ELb1ELb1ELi128EEEEEEEEEvNT_6ParamsE,@"STO_CUDA_ENTRY STV_DEFAULT"
_ZN7cutlass13device_kernelIN5flash11enable_sm90INS1_16FlashAttnFwdSm90INS1_25CollectiveMainloopFwdSm90ILi2EN4cute5tupleIJNS5_1CILi1EEES8_S8_EEENS6_IJNS7_ILi128EEESA_SA_EEELi128ENS_10bfloat16_tEfNS_4arch4Sm90ELb0ELb1ELb0ELb0ELb1ELb0ELb0ELb1ELb1ELb1ELb1ELb0EEENS1_21CollectiveEpilogueFwdISB_S9_SC_SE_Li256ELb0ELb1ELb1ELb0EEENS1_19SingleTileSchedulerILb0ELb1ELb1ELi128EEEEEEEEEvNT_6ParamsE:
        /* <DEDUP_REMOVED lines=44> */
.L_x_1057:
        /* <DEDUP_REMOVED lines=22> */
.L_x_1058:
        /* <DEDUP_REMOVED lines=18> */
.L_x_1059:
        /* <DEDUP_REMOVED lines=22> */
.L_x_1060:
        /* <DEDUP_REMOVED lines=23> */
.L_x_1061:
        /* <DEDUP_REMOVED lines=9> */
.L_x_1064:
        /* <DEDUP_REMOVED lines=21> */
[----:B------:R-:W0:Y:S01]  /*09f0*/  LDC.64 R8, c[0x0][0x418] ;  /* 0x00010600ff087b82 */ /* 0x000e220000000a00 */
[----:B------:R-:W-:Y:S01]  /*0a00*/  ULDC UR4, c[0x0][0x448] ;  /* 0x0001120000047ab9 */ /* 0x000fe20000000800 */
[----:B------:R-:W-:Y:S01]  /*0a10*/  VIADD R19, R19, 0xffffff80 ;  /* 0xffffff8013137836 */ /* 0x000fe20000000000 */
[----:B------:R-:W-:-:S03]  /*0a20*/  UISETP.NE.AND UP0, UPT, UR4, 0x1, UPT ;  /* 0x000000010400788c */ /* 0x000fc6000bf05270 */
[----:B------:R-:W-:Y:S01]  /*0a30*/  ULDC.64 UR4, c[0x0][0x9e0] ;  /* 0x0002780000047ab9 */ /* 0x000fe20000000a00 */
[----:B------:R-:W-:Y:S01]  /*0a40*/  UP2UR UR42, UPR, URZ, 0x1 ;  /* 0x000000013f2a7883 */ /* 0x000fe20008000000 */
[----:B------:R-:W1:Y:S06]  /*0a50*/  LDC R5, c[0x0][0x288] ;  /* 0x0000a200ff057b82 */ /* 0x000e6c0000000800 */
[----:B------:R-:W-:Y:S01]  /*0a60*/  @UP0 ULDC UR9, c[0x0][0x44c] ;  /* 0x0001130000090ab9 */ /* 0x000fe20000000800 */
[----:B------:R-:W-:Y:S01]  /*0a70*/  @UP0 ULDC UR11, c[0x0][0x450] ;  /* 0x00011400000b0ab9 */ /* 0x000fe20000000800 */
[----:B------:R-:W2:Y:S08]  /*0a80*/  LDC R2, c[0x0][0x424] ;  /* 0x00010900ff027b82 */ /* 0x000eb00000000800 */
[----:B------:R-:W3:Y:S01]  /*0a90*/  S2UR UR45, SR_CTAID.X ;  /* 0x00000000002d79c3 */ /* 0x000ee20000002500 */
[----:B0-----:R-:W-:-:S04]  /*0aa0*/  ISETP.NE.U32.AND P0, PT, R8, RZ, PT ;  /* 0x000000ff0800720c */ /* 0x001fc80003f05070 */
[----:B------:R-:W-:-:S03]  /*0ab0*/  ISETP.NE.AND.EX P0, PT, R9, RZ, PT, P0 ;  /* 0x000000ff0900720c */ /* 0x000fc60003f05300 */
[----:B------:R-:W0:Y:S01]  /*0ac0*/  LDC R7, c[0x0][0x2f0] ;  /* 0x0000bc00ff077b82 */ /* 0x000e220000000800 */
[----:B-1----:R-:W-:Y:S02]  /*0ad0*/  IADD3 R3, -R5, 0x1, RZ ;  /* 0x0000000105037810 */ /* 0x002fe40007ffe1ff */
[----:B--2---:R-:W-:Y:S01]  /*0ae0*/  SEL R2, R2, 0x1, P0 ;  /* 0x0000000102027807 */ /* 0x004fe20000000000 */
[----:B---3--:R-:W-:-:S04]  /*0af0*/  USHF.L.U32 UR45, UR45, 0x7, URZ ;  /* 0x000000072d2d7899 */ /* 0x008fc8000800063f */
[----:B------:R-:W-:Y:S02]  /*0b00*/  @UP0 UIADD3 UR8, UR45, 0x7f, URZ ;  /* 0x0000007f2d080890 */ /* 0x000fe4000fffe03f */
[----:B------:R-:W-:Y:S01]  /*0b10*/  UIADD3 UR7, UR45, 0x7f, URZ ;  /* 0x0000007f2d077890 */ /* 0x000fe2000fffe03f */
[----:B0-----:R-:W-:Y:S01]  /*0b20*/  IMAD R3, R2, R7, R3 ;  /* 0x0000000702037224 */ /* 0x001fe200078e0203 */
[----:B------:R-:W-:-:S04]  /*0b30*/  UIMAD.WIDE.U32 UR8, UR8, UR9, URZ ;  /* 0x00000009080872a5 */ /* 0x000fc8000f8e003f */
[----:B------:R-:W-:Y:S01]  /*0b40*/  R2UR UR10, R3 ;  /* 0x00000000030a72ca */ /* 0x000fe200000e0000 */
[----:B------:R-:W-:Y:S02]  /*0b50*/  @UP0 USHF.R.U32.HI UR7, URZ, UR11, UR9 ;  /* 0x0000000b3f070299 */ /* 0x000fe40008011609 */
[----:B------:R-:W-:-:S04]  /*0b60*/  UISETP.GE.AND UP0, UPT, UR5, 0x1, UPT ;  /* 0x000000010500788c */ /* 0x000fc8000bf06270 */
[----:B------:R-:W-:Y:S02]  /*0b70*/  UP2UR UR41, UPR, URZ, 0x1 ;  /* 0x000000013f297883 */ /* 0x000fe40008000000 */
[----:B------:R-:W-:-:S04]  /*0b80*/  PLOP3.LUT P0, PT, PT, PT, UP0, 0x40, 0x0 ;  /* 0x000000000000781c */ /* 0x000fc80003f0e808 */
[----:B------:R-:W-:-:S04]  /*0b90*/  UIADD3 UR7, UR10, UR7, URZ ;  /* 0x000000070a077290 */ /* 0x000fc8000fffe03f */
[----:B------:R-:W-:-:S06]  /*0ba0*/  UIADD3 UR4, UR7, UR4, URZ ;  /* 0x0000000407047290 */ /* 0x000fcc000fffe03f */
[----:B------:R-:W-:Y:S01]  /*0bb0*/  IMAD.U32 R0, RZ, RZ, UR4 ;  /* 0x00000004ff007e24 */ /* 0x000fe2000f8e00ff */
[----:B------:R-:W-:Y:S06]  /*0bc0*/  @P0 BRA `(.L_x_1066) ;  /* 0x0000000000400947 */ /* 0x000fec0003800000 */
[----:B------:R-:W-:Y:S01]  /*0bd0*/  ISETP.LT.AND P0, PT, RZ, UR7, PT ;  /* 0x00000007ff007c0c */ /* 0x000fe2000bf01270 */
[----:B------:R-:W-:-:S12]  /*0be0*/  UIADD3 UR4, UR7, -0x1, URZ ;  /* 0xffffffff07047890 */ /* 0x000fd8000fffe03f */
[----:B------:R-:W-:Y:S05]  /*0bf0*/  @P0 BRA `(.L_x_1067) ;  /* 0x00000000001c0947 */ /* 0x000fea0003800000 */
[----:B------:R-:W-:Y:S02]  /*0c00*/  UISETP.NE.AND UP0, UPT, UR5, 0x1, UPT ;  /* 0x000000010500788c */ /* 0x000fe4000bf05270 */
[----:B------:R-:W-:-:S09]  /*0c10*/  UIADD3 UR4, -UR7, URZ, URZ ;  /* 0x0000003f07047290 */ /* 0x000fd2000fffe13f */
[----:B------:R-:W-:Y:S02]  /*0c20*/  @UP0 ULDC.64 UR10, c[0x0][0x9e8] ;  /* 0x00027a00000a0ab9 */ /* 0x000fe40000000a00 */
[----:B------:R-:W-:-:S04]  /*0c30*/  UIMAD.WIDE.U32 UR8, UR4, UR10, URZ ;  /* 0x0000000a040872a5 */ /* 0x000fc8000f8e003f */
[----:B------:R-:W-:-:S04]  /*0c40*/  @UP0 USHF.R.U32.HI UR4, URZ, UR11, UR9 ;  /* 0x0000000b3f040299 */ /* 0x000fc80008011609 */
[----:B------:R-:W-:Y:S01]  /*0c50*/  ULOP3.LUT UR4, URZ, UR4, URZ, 0x33, !UPT ;  /* 0x000000043f047292 */ /* 0x000fe2000f8e333f */
[----:B------:R-:W-:Y:S11]  /*0c60*/  BRA `(.L_x_1068) ;  /* 0x0000000000107947 */ /* 0x000ff60003800000 */
.L_x_1067:
[----:B------:R-:W-:-:S11]  /*0c70*/  UISETP.NE.AND UP0, UPT, UR5, 0x1, UPT ;  /* 0x000000010500788c */ /* 0x000fd6000bf05270 */
[----:B------:R-:W-:Y:S02]  /*0c80*/  @UP0 ULDC.64 UR10, c[0x0][0x9e8] ;  /* 0x00027a00000a0ab9 */ /* 0x000fe40000000a00 */
[----:B------:R-:W-:-:S04]  /*0c90*/  UIMAD.WIDE.U32 UR8, UR4, UR10, URZ ;  /* 0x0000000a040872a5 */ /* 0x000fc8000f8e003f */
[----:B------:R-:W-:-:S12]  /*0ca0*/  @UP0 USHF.R.U32.HI UR4, URZ, UR11, UR9 ;  /* 0x0000000b3f040299 */ /* 0x000fd80008011609 */
.L_x_1068:
[----:B------:R-:W-:-:S06]  /*0cb0*/  UIMAD UR4, UR4, UR5, UR5 ;  /* 0x00000005040472a4 */ /* 0x000fcc000f8e0205 */
[----:B------:R-:W-:-:S07]  /*0cc0*/  VIMNMX R0, R0, UR4, PT ;  /* 0x0000000400007c48 */ /* 0x000fce000bfe0100 */
.L_x_1066:
[----:B------:R-:W-:Y:S01]  /*0cd0*/  UISETP.NE.AND UP0, UPT, UR42, URZ, UPT ;  /* 0x0000003f2a00728c */ /* 0x000fe2000bf05270 */
[-C--:B------:R-:W-:Y:S01]  /*0ce0*/  IMAD R18, R2, R7.reuse, -R5 ;  /* 0x0000000702127224 */ /* 0x080fe200078e0a05 */
[----:B------:R-:W-:Y:S01]  /*0cf0*/  UMOV UR4, UR45 ;  /* 0x0000002d00047c82 */ /* 0x000fe20008000000 */
[----:B------:R-:W-:Y:S02]  /*0d00*/  VIADD R4, R0, 0x7f ;  /* 0x0000007f00047836 */ /* 0x000fe40000000000 */
[----:B------:R-:W-:Y:S01]  /*0d10*/  IMAD R0, R2, R7, 0x7f ;  /* 0x0000007f02007424 */ /* 0x000fe200078e0207 */
[----:B------:R-:W-:Y:S02]  /*0d20*/  R2UR UR7, R18 ;  /* 0x00000000120772ca */ /* 0x000fe400000e0000 */
[----:B------:R-:W-:Y:S02]  /*0d30*/  SHF.R.S32.HI R5, RZ, 0x1f, R4 ;  /* 0x0000001fff057819 */ /* 0x000fe40000011404 */
[----:B------:R-:W-:Y:S01]  /*0d40*/  SHF.R.S32.HI R3, RZ, 0x1f, R0 ;  /* 0x0000001fff037819 */ /* 0x000fe20000011400 */
[----:B------:R-:W-:Y:S01]  /*0d50*/  @UP0 ULDC UR8, c[0x0][0x44c] ;  /* 0x0001130000080ab9 */ /* 0x000fe20000000800 */
[----:B------:R-:W-:Y:S01]  /*0d60*/  @UP0 ULDC UR10, c[0x0][0x450] ;  /* 0x00011400000a0ab9 */ /* 0x000fe20000000800 */
[----:B------:R-:W-:Y:S01]  /*0d70*/  UIMAD.WIDE.U32 UR8, UR45, UR8, URZ ;  /* 0x000000082d0872a5 */ /* 0x000fe2000f8e003f */
[----:B------:R-:W-:-:S02]  /*0d80*/  LEA.HI R5, R5, R4, RZ, 0x7 ;  /* 0x0000000405057211 */ /* 0x000fc400078f38ff */
[----:B------:R-:W-:Y:S01]  /*0d90*/  LEA.HI R3, R3, R0, RZ, 0x7 ;  /* 0x0000000003037211 */ /* 0x000fe200078f38ff */
[----:B------:R-:W-:Y:S01]  /*0da0*/  @UP0 USHF.R.U32.HI UR4, URZ, UR10, UR9 ;  /* 0x0000000a3f040299 */ /* 0x000fe20008011609 */
[----:B------:R-:W-:Y:S01]  /*0db0*/  SHF.R.S32.HI R0, RZ, 0x7, R5 ;  /* 0x00000007ff007819 */ /* 0x000fe20000011405 */
[----:B------:R-:W-:Y:S01]  /*0dc0*/  UISETP.GE.AND UP0, UPT, UR5, 0x1, UPT ;  /* 0x000000010500788c */ /* 0x000fe2000bf06270 */
[----:B------:R-:W-:Y:S01]  /*0dd0*/  SHF.R.S32.HI R3, RZ, 0x7, R3 ;  /* 0x00000007ff037819 */ /* 0x000fe20000011403 */
[----:B------:R-:W-:-:S03]  /*0de0*/  UIADD3 UR4, UR7, UR4, URZ ;  /* 0x0000000407047290 */ /* 0x000fc6000fffe03f */
[----:B------:R-:W-:Y:S01]  /*0df0*/  ULDC UR7, c[0x0][0x9dc] ;  /* 0x0002770000077ab9 */ /* 0x000fe20000000800 */
[----:B------:R-:W-:Y:S01]  /*0e00*/  PLOP3.LUT P0, PT, PT, PT, UP0, 0x40, 0x0 ;  /* 0x000000000000781c */ /* 0x000fe20003f0e808 */
[----:B------:R-:W-:Y:S01]  /*0e10*/  UIADD3 UR7, UR4, -UR7, URZ ;  /* 0x8000000704077290 */ /* 0x000fe2000fffe03f */
[----:B------:R-:W-:-:S11]  /*0e20*/  VIMNMX R17, R3, R0, PT ;  /* 0x0000000003117248 */ /* 0x000fd60003fe0100 */
[----:B------:R-:W-:Y:S05]  /*0e30*/  @P0 BRA `(.L_x_1069) ;  /* 0x0000000000440947 */ /* 0x000fea0003800000 */
[----:B------:R-:W-:-:S06]  /*0e40*/  UISETP.GT.AND UP0, UPT, UR4, -0x1, UPT ;  /* 0xffffffff0400788c */ /* 0x000fcc000bf04270 */
[----:B------:R-:W-:-:S13]  /*0e50*/  PLOP3.LUT P0, PT, PT, PT, UP0, 0x80, 0x0 ;  /* 0x000000000000781c */ /* 0x000fda0003f0f008 */
[----:B------:R-:W-:Y:S05]  /*0e60*/  @P0 BRA `(.L_x_1070) ;  /* 0x00000000001c0947 */ /* 0x000fea0003800000 */
[----:B------:R-:W-:Y:S02]  /*0e70*/  UISETP.NE.AND UP0, UPT, UR5, 0x1, UPT ;  /* 0x000000010500788c */ /* 0x000fe4000bf05270 */
[----:B------:R-:W-:-:S09]  /*0e80*/  ULOP3.LUT UR4, URZ, UR4, URZ, 0x33, !UPT ;  /* 0x000000043f047292 */ /* 0x000fd2000f8e333f */
[----:B------:R-:W-:Y:S02]  /*0e90*/  @UP0 ULDC.64 UR10, c[0x0][0x9e8] ;  /* 0x00027a00000a0ab9 */ /* 0x000fe40000000a00 */
[----:B------:R-:W-:-:S04]  /*0ea0*/  UIMAD.WIDE.U32 UR8, UR4, UR10, URZ ;  /* 0x0000000a040872a5 */ /* 0x000fc8000f8e003f */
[----:B------:R-:W-:-:S04]  /*0eb0*/  @UP0 USHF.R.U32.HI UR4, URZ, UR11, UR9 ;  /* 0x0000000b3f040299 */ /* 0x000fc80008011609 */
[----:B------:R-:W-:Y:S01]  /*0ec0*/  ULOP3.LUT UR4, URZ, UR4, URZ, 0x33, !UPT ;  /* 0x000000043f047292 */ /* 0x000fe2000f8e333f */
[----:B------:R-:W-:Y:S11]  /*0ed0*/  BRA `(.L_x_1071) ;  /* 0x0000000000107947 */ /* 0x000ff60003800000 */
.L_x_1070:
[----:B------:R-:W-:-:S11]  /*0ee0*/  UISETP.NE.AND UP0, UPT, UR5, 0x1, UPT ;  /* 0x000000010500788c */ /* 0x000fd6000bf05270 */
[----:B------:R-:W-:Y:S02]  /*0ef0*/  @UP0 ULDC.64 UR10, c[0x0][0x9e8] ;  /* 0x00027a00000a0ab9 */ /* 0x000fe40000000a00 */
[----:B------:R-:W-:-:S04]  /*0f00*/  UIMAD.WIDE.U32 UR8, UR4, UR10, URZ ;  /* 0x0000000a040872a5 */ /* 0x000fc8000f8e003f */
[----:B------:R-:W-:-:S12]  /*0f10*/  @UP0 USHF.R.U32.HI UR4, URZ, UR11, UR9 ;  /* 0x0000000b3f040299 */ /* 0x000fd80008011609 */
.L_x_1071:
[----:B------:R-:W-:-:S04]  /*0f20*/  UIMAD UR4, UR4, UR5, URZ ;  /* 0x00000005040472a4 */ /* 0x000fc8000f8e023f */
[----:B------:R-:W-:-:S04]  /*0f30*/  UISETP.LT.AND UP0, UPT, UR7, UR4, UPT ;  /* 0x000000040700728c */ /* 0x000fc8000bf01270 */
[----:B------:R-:W-:-:S12]  /*0f40*/  USEL UR7, UR7, UR4, !UP0 ;  /* 0x0000000407077287 */ /* 0x000fd8000c000000 */
.L_x_1069:
[----:B------:R-:W-:Y:S02]  /*0f50*/  USHF.R.S32.HI UR4, URZ, 0x1f, UR7 ;  /* 0x0000001f3f047899 */ /* 0x000fe40008011407 */
[----:B------:R-:W-:Y:S02]  /*0f60*/  USHF.R.U32.HI UR10, URZ, 0x10, UR6 ;  /* 0x000000103f0a7899 */ /* 0x000fe40008011606 */
[----:B------:R-:W-:Y:S02]  /*0f70*/  ULEA.HI UR4, UR4, UR7, URZ, 0x7 ;  /* 0x0000000704047291 */ /* 0x000fe4000f8f383f */
[----:B------:R-:W-:Y:S02]  /*0f80*/  ULOP3.LUT UR38, UR6, 0xffff, URZ, 0xc0, !UPT ;  /* 0x0000ffff06267892 */ /* 0x000fe4000f8ec03f */
[----:B------:R-:W-:-:S04]  /*0f90*/  USHF.R.S32.HI UR4, URZ, 0x7, UR4 ;  /* 0x000000073f047899 */ /* 0x000fc80008011404 */
[----:B------:R-:W-:-:S04]  /*0fa0*/  UISETP.LT.AND UP0, UPT, URZ, UR4, UPT ;  /* 0x000000043f00728c */ /* 0x000fc8000bf01270 */
[----:B------:R-:W-:Y:S02]  /*0fb0*/  USEL UR9, URZ, UR4, !UP0 ;  /* 0x000000043f097287 */ /* 0x000fe4000c000000 */
[----:B------:R-:W-:Y:S01]  /*0fc0*/  UISETP.NE.AND UP0, UPT, UR10, URZ, UPT ;  /* 0x0000003f0a00728c */ /* 0x000fe2000bf05270 */
[----:B------:R-:W-:-:S03]  /*0fd0*/  UMOV UR4, URZ ;  /* 0x0000003f00047c82 */ /* 0x000fc60008000000 */
[----:B------:R-:W-:-:S07]  /*0fe0*/  ISETP.GT.AND P0, PT, R17, UR9, PT ;  /* 0x0000000911007c0c */ /* 0x000fce000bf04270 */
[----:B------:R-:W-:-:S06]  /*0ff0*/  @!UP0 ULDC UR10, c[0x0][0x9f0] ;  /* 0x00027c00000a8ab9 */ /* 0x000fcc0000000800 */
[----:B------:R-:W-:Y:S05]  /*1000*/  @!P0 BRA `(.L_x_1072) ;  /* 0x00000000008c8947 */ /* 0x000fea0003800000 */
[----:B------:R-:W-:Y:S01]  /*1010*/  IMAD.U32 R6, RZ, RZ, UR10 ;  /* 0x0000000aff067e24 */ /* 0x000fe2000f8e00ff */
[----:B------:R-:W-:-:S04]  /*1020*/  UMOV UR4, URZ ;  /* 0x0000003f00047c82 */ /* 0x000fc80008000000 */
[----:B------:R-:W-:-:S04]  /*1030*/  IABS R0, R6 ;  /* 0x0000000600007213 */ /* 0x000fc80000000000 */
[----:B------:R-:W-:Y:S02]  /*1040*/  R2UR UR11, R0 ;  /* 0x00000000000b72ca */ /* 0x000fe400000e0000 */
[----:B------:R-:W-:Y:S02]  /*1050*/  IADD3 R0, R6, -0x1, R17 ;  /* 0xffffffff06007810 */ /* 0x000fe40007ffe011 */
[----:B------:R-:W-:Y:S02]  /*1060*/  IABS R6, R6 ;  /* 0x0000000600067213 */ /* 0x000fe40000000000 */
[----:B------:R-:W-:-:S03]  /*1070*/  R2UR UR6, R0 ;  /* 0x00000000000672ca */ /* 0x000fc600000e0000 */
[----:B------:R-:W-:-:S04]  /*1080*/  IMAD.MOV R6, RZ, RZ, -R6 ;  /* 0x000000ffff067224 */ /* 0x000fc800078e0a06 */
[----:B------:R-:W0:Y:S06]  /*1090*/  I2F.RP R3, UR11 ;  /* 0x0000000b00037d06 */ /* 0x000e2c0008209400 */
[----:B------:R-:W-:-:S06]  /*10a0*/  UIADD3 UR6, -UR9, UR6, URZ ;  /* 0x0000000609067290 */ /* 0x000fcc000fffe13f */
[----:B------:R-:W-:Y:S01]  /*10b0*/  IMAD.U32 R0, RZ, RZ, UR6 ;  /* 0x00000006ff007e24 */ /* 0x000fe2000f8e00ff */
[----:B------:R-:W-:Y:S01]  /*10c0*/  ULOP3.LUT UR6, UR6, UR10, URZ, 0x3c, !UPT ;  /* 0x0000000a06067292 */ /* 0x000fe2000f8e3c3f */
[----:B0-----:R-:W0:Y:S03]  /*10d0*/  MUFU.RCP R3, R3 ;  /* 0x0000000300037308 */ /* 0x001e260000001000 */
[----:B------:R-:W-:-:S04]  /*10e0*/  IABS R0, R0 ;  /* 0x0000000000007213 */ /* 0x000fc80000000000 */
[----:B------:R-:W-:Y:S01]  /*10f0*/  R2UR UR8, R0 ;  /* 0x00000000000872ca */ /* 0x000fe200000e0000 */
[----:B------:R-:W-:Y:S02]  /*1100*/  IMAD.MOV.U32 R0, RZ, RZ, R6 ;  /* 0x000000ffff007224 */ /* 0x000fe400078e0006 */
[----:B0-----:R-:W-:-:S06]  /*1110*/  VIADD R4, R3, 0xffffffe ;  /* 0x0ffffffe03047836 */ /* 0x001fcc0000000000 */
        /* <DEDUP_REMOVED lines=14> */
[----:B------:R-:W-:-:S05]  /*1200*/  UISETP.NE.AND UP1, UPT, UR10, URZ, UPT ;  /* 0x0000003f0a00728c */ /* 0x000fca000bf25270 */
[----:B------:R-:W-:Y:S02]  /*1210*/  UMOV UR4, UR5 ;  /* 0x0000000500047c82 */ /* 0x000fe40008000000 */
[----:B------:R-:W-:-:S04]  /*1220*/  @!UP0 UIADD3 UR4, -UR4, URZ, URZ ;  /* 0x0000003f04048290 */ /* 0x000fc8000fffe13f */
[----:B------:R-:W-:-:S12]  /*1230*/  @!UP1 ULOP3.LUT UR4, URZ, UR10, URZ, 0x33, !UPT ;  /* 0x0000000a3f049292 */ /* 0x000fd8000f8e333f */
.L_x_1072:
[----:B------:R-:W-:Y:S02]  /*1240*/  UIMAD UR38, UR38, UR4, UR9 ;  /* 0x00000004262672a4 */ /* 0x000fe4000f8e0209 */
[----:B------:R-:W-:Y:S01]  /*1250*/  IMAD.U32 R4, RZ, RZ, UR4 ;  /* 0x00000004ff047e24 */ /* 0x000fe2000f8e00ff */
[----:B------:R-:W-:Y:S01]  /*1260*/  PLOP3.LUT P0, PT, PT, PT, PT, 0x80, 0x0 ;  /* 0x000000000000781c */ /* 0x000fe20003f0f070 */
[----:B------:R-:W-:Y:S01]  /*1270*/  IMAD.MOV.U32 R0, RZ, RZ, RZ ;  /* 0x000000ffff007224 */ /* 0x000fe200078e00ff */
[----:B------:R-:W-:Y:S01]  /*1280*/  CS2R R150, SRZ ;  /* 0x0000000000967805 */ /* 0x000fe2000001ff00 */
[----:B------:R-:W-:Y:S01]  /*1290*/  IMAD.MOV.U32 R3, RZ, RZ, RZ ;  /* 0x000000ffff037224 */ /* 0x000fe200078e00ff */
[----:B------:R-:W-:Y:S02]  /*12a0*/  VIADDMNMX R17, R4, UR38, R17, PT ;  /* 0x0000002604117c46 */ /* 0x000fe4000b800111 */
[----:B------:R-:W-:Y:S02]  /*12b0*/  CS2R R148, SRZ ;  /* 0x0000000000947805 */ /* 0x000fe4000001ff00 */
[----:B------:R-:W-:-:S02]  /*12c0*/  CS2R R146, SRZ ;  /* 0x0000000000927805 */ /* 0x000fc4000001ff00 */
[----:B------:R-:W-:Y:S02]  /*12d0*/  CS2R R144, SRZ ;  /* 0x0000000000907805 */ /* 0x000fe4000001ff00 */
[----:B------:R-:W-:Y:S02]  /*12e0*/  ISETP.GT.AND P1, PT, R17, UR38, PT ;  /* 0x0000002611007c0c */ /* 0x000fe4000bf24270 */
        /* <DEDUP_REMOVED lines=27> */
[----:B------:R-:W-:Y:S01]  /*14a0*/  CS2R R88, SRZ ;  /* 0x0000000000587805 */ /* 0x000fe2000001ff00 */
[----:B------:R-:W-:Y:S06]  /*14b0*/  @!P1 BRA `(.L_x_1073) ;  /* 0x000000c400c89947 */ /* 0x000fec0003800000 */
[----:B------:R-:W-:Y:S01]  /*14c0*/  SHF.R.S32.HI R22, RZ, 0x1f, R19 ;  /* 0x0000001fff167819 */ /* 0x000fe20000011413 */
[----:B------:R-:W0:Y:S01]  /*14d0*/  S2UR UR5, SR_CgaCtaId ;  /* 0x00000000000579c3 */ /* 0x000e220000008800 */
[----:B------:R-:W-:Y:S02]  /*14e0*/  UMOV UR40, 0x400 ;  /* 0x0000040000287882 */ /* 0x000fe40000000000 */
[----:B------:R-:W-:-:S04]  /*14f0*/  LEA.HI R23, R22, R19, RZ, 0x7 ;  /* 0x0000001316177211 */ /* 0x000fc800078f38ff */
[----:B------:R-:W-:-:S05]  /*1500*/  SHF.R.S32.HI R88, RZ, 0x7, R23 ;  /* 0x00000007ff587819 */ /* 0x000fca0000011417 */
        /* <DEDUP_REMOVED lines=29> */
.L_x_1074:
[----:B------:R-:W-:-:S04]  /*16e0*/  SHF.L.U32 R0, RZ, 0x1f, RZ ;  /* 0x0000001fff007819 */ /* 0x000fc800000006ff */
[----:B------:R-:W0:Y:S02]  /*16f0*/  SYNCS.PHASECHK.TRANS64.TRYWAIT P0, [UR40+0x28800], R0 ;  /* 0x02880000ff0075a7 */ /* 0x000e240008000168 */
[----:B0-----:R-:W-:Y:S05]  /*1700*/  @!P0 BRA `(.L_x_1075) ;  /* 0x0000011c00588947 */ /* 0x001fea0003800000 */
.L_x_1208:
[----:B------:R-:W-:-:S06]  /*1710*/  ULOP3.LUT UR4, UR36, 0x1, URZ, 0xfc, !UPT ;  /* 0x0000000124047892 */ /* 0x000fcc000f8efc3f */
[----:B0-----:R-:W-:-:S05]  /*1720*/  IMAD.U32 R3, RZ, RZ, UR4 ;  /* 0x00000004ff037e24 */ /* 0x001fca000f8e00ff */
[----:B------:R-:W-:-:S13]  /*1730*/  ISETP.NE.AND P0, PT, R3, 0x3, PT ;  /* 0x000000030300780c */ /* 0x000fda0003f05270 */
[----:B------:R-:W-:Y:S05]  /*1740*/  @!P0 BRA `(.L_x_1076) ;  /* 0x0000000000048947 */ /* 0x000fea0003800000 */
[----:B------:R-:W-:Y:S01]  /*1750*/  BPT.TRAP 0x1 ;  /* 0x000000040000795c */ /* 0x000fe20000300000 */
.L_x_1076:
[----:B------:R0:W1:Y:S01]  /*1760*/  SYNCS.PHASECHK.TRANS64.TRYWAIT P1, [UR40+0x28830], R0 ;  /* 0x02883000ff0075a7 */ /* 0x0000620008020168 */
[----:B------:R-:W-:Y:S05]  /*1770*/  @!P0 BRA `(.L_x_1077) ;  /* 0x0000000000048947 */ /* 0x000fea0003800000 */
[----:B------:R-:W-:Y:S01]  /*1780*/  BPT.TRAP 0x1 ;  /* 0x000000040000795c */ /* 0x000fe20000300000 */
.L_x_1077:
[----:B------:R-:W-:-:S05]  /*1790*/  IMAD.U32 R10, RZ, RZ, UR43 ;  /* 0x0000002bff0a7e24 */ /* 0x000fca000f8e00ff */
[----:B------:R-:W-:Y:S01]  /*17a0*/  LOP3.LUT R10, R10, 0x10000, RZ, 0xfc, !PT ;  /* 0x000100000a0a7812 */ /* 0x000fe200078efcff */
[----:B-1----:R-:W-:Y:S06]  /*17b0*/  @P1 BRA `(.L_x_1078) ;  /* 0x0000000000081947 */ /* 0x002fec0003800000 */
[----:B------:R-:W1:Y:S02]  /*17c0*/  SYNCS.PHASECHK.TRANS64.TRYWAIT P1, [UR40+0x28830], R0 ;  /* 0x02883000ff0075a7 */ /* 0x000e640008020168 */
[----:B-1----:R-:W-:Y:S05]  /*17d0*/  @!P1 BRA `(.L_x_1079) ;  /* 0x0000011c003c9947 */ /* 0x002fea0003800000 */
.L_x_1078:
[----:B------:R-:W-:Y:S05]  /*17e0*/  WARPSYNC.ALL ;  /* 0x0000000000007948 */ /* 0x000fea0003800000 */
[----:B------:R-:W-:Y:S01]  /*17f0*/  IMAD.MOV.U32 R11, RZ, RZ, 0x40000040 ;  /* 0x40000040ff0b7424 */ /* 0x000fe200078e00ff */
[----:B------:R-:W-:Y:S01]  /*1800*/  UIADD3 UR4, UR40, 0x18400, URZ ;  /* 0x0001840028047890 */ /* 0x000fe2000fffe03f */
[C---:B------:R-:W-:Y:S01]  /*1810*/  R2UR UR8, R10.reuse ;  /* 0x000000000a0872ca */ /* 0x040fe200000e0000 */
[----:B------:R-:W-:Y:S02]  /*1820*/  WARPGROUP.ARRIVE ;  /* 0x00000000000079c5 */ /* 0x000fe40000000000 */
[----:B------:R-:W-:Y:S01]  /*1830*/  R2UR UR9, R11 ;  /* 0x000000000b0972ca */ /* 0x000fe200000e0000 */
[----:B------:R-:W-:Y:S01]  /*1840*/  USHF.R.U32.HI UR4, URZ, 0x4, UR4 ;  /* 0x000000043f047899 */ /* 0x000fe20008011604 */
[----:B------:R-:W-:Y:S01]  /*1850*/  R2UR UR6, R10 ;  /* 0x000000000a0672ca */ /* 0x000fe200000e0000 */
[----:B------:R-:W-:Y:S01]  /*1860*/  UMOV UR11, 0x40000040 ;  /* 0x40000040000b7882 */ /* 0x000fe20000000000 */
[----:B------:R-:W-:Y:S01]  /*1870*/  UMOV UR5, 0x40000040 ;  /* 0x4000004000057882 */ /* 0x000fe20000000000 */
[----:B------:R-:W-:Y:S01]  /*1880*/  ULOP3.LUT UR4, UR4, 0x3fff, URZ, 0xc0, !UPT ;  /* 0x00003fff04047892 */ /* 0x000fe2000f8ec03f */
[----:B------:R-:W2:Y:S01]  /*1890*/  S2UR UR43, SR_CgaCtaId ;  /* 0x00000000002b79c3 */ /* 0x000ea20000008800 */
        /* <DEDUP_REMOVED lines=10> */
[----:B------:R-:W-:-:S03]  /*1940*/  UIADD3 UR10, UR44, 0x2, URZ ;  /* 0x000000022c0a7890 */ /* 0x000fc6000fffe03f */
[----:B------:R-:W-:Y:S01]  /*1950*/  UMOV UR8, UR4 ;  /* 0x0000000400087c82 */ /* 0x000fe20008000000 */
[----:B------:R-:W-:Y:S01]  /*1960*/  UMOV UR9, UR5 ;  /* 0x0000000500097c82 */ /* 0x000fe20008000000 */
[----:B------:R-:W-:Y:S01]  /*1970*/  UMOV UR11, 0x40000040 ;  /* 0x40000040000b7882 */ /* 0x000fe20000000000 */
[----:B------:R-:W-:Y:S02]  /*1980*/  UIADD3 UR16, UR6, 0x400, URZ ;  /* 0x0000040006107890 */ /* 0x000fe4000fffe03f */
[----:B------:R-:W-:Y:S02]  /*1990*/  UIADD3 UR18, UR44, 0x400, URZ ;  /* 0x000004002c127890 */ /* 0x000fe4000fffe03f */
        /* <DEDUP_REMOVED lines=12> */
[----:B------:R-:W-:Y:S02]  /*1a60*/  WARPGROUP.DEPBAR.LE gsb0, 0x0 ;  /* 0x00008000000079c5 */ /* 0x000fe40000010000 */
[----:B------:R-:W-:-:S06]  /*1a70*/  WARPGROUP.ARRIVE ;  /* 0x00000000000079c5 */ /* 0x000fcc0000000000 */
[----:B------:R-:W-:Y:S01]  /*1a80*/  HGMMA.64x128x16.F32.BF16 R24, gdesc[UR8], R24, gsb0 ;  /* 0x01e00000081879f0 */ /* 0x000fe20008001818 */
[----:B------:R-:W-:Y:S02]  /*1a90*/  UIADD3 UR8, UR6, 0x4, URZ ;  /* 0x0000000406087890 */ /* 0x000fe4000fffe03f */
        /* <DEDUP_REMOVED lines=22> */
[----:B--2---:R-:W-:Y:S05]  /*1c00*/  @!P0 BRA `(.L_x_1080) ;  /* 0x0000000000048947 */ /* 0x004fea0003800000 */
[----:B------:R-:W-:Y:S01]  /*1c10*/  BPT.TRAP 0x1 ;  /* 0x000000040000795c */ /* 0x000fe20000300000 */
.L_x_1080:
[----:B01----:R-:W-:Y:S01]  /*1c20*/  LOP3.LUT R0, R23, 0xffffff80, RZ, 0xc0, !PT ;  /* 0xffffff8017007812 */ /* 0x003fe200078ec0ff */
[----:B------:R-:W-:Y:S01]  /*1c30*/  UISETP.NE.AND UP1, UPT, UR42, URZ, UPT ;  /* 0x0000003f2a00728c */ /* 0x000fe2000bf25270 */
[----:B------:R-:W-:Y:S01]  /*1c40*/  LEA.HI R22, R22, R19, RZ, 0x2 ;  /* 0x0000001316167211 */ /* 0x000fe200078f10ff */
[----:B------:R-:W-:Y:S01]  /*1c50*/  UISETP.NE.AND UP0, UPT, UR41, URZ, UPT ;  /* 0x0000003f2900728c */ /* 0x000fe2000bf05270 */
[----:B------:R-:W-:Y:S01]  /*1c60*/  LEA.HI R6, R88, R88, RZ, 0x1 ;  /* 0x0000005858067211 */ /* 0x000fe200078f08ff */
[C---:B------:R-:W-:Y:S01]  /*1c70*/  IMAD.IADD R3, R19.reuse, 0x1, -R0 ;  /* 0x0000000113037824 */ /* 0x040fe200078e0a00 */
[----:B------:R-:W-:Y:S01]  /*1c80*/  LOP3.LUT R22, R22, 0xfffffffc, RZ, 0xc0, !PT ;  /* 0xfffffffc16167812 */ /* 0x000fe200078ec0ff */
[----:B------:R-:W-:Y:S01]  /*1c90*/  ULDC UR51, c[0x0][0x2f0] ;  /* 0x0000bc0000337ab9 */ /* 0x000fe20000000800 */
[----:B------:R-:W-:Y:S01]  /*1ca0*/  LOP3.LUT R9, R6, 0x3fffffe, RZ, 0xc0, !PT ;  /* 0x03fffffe06097812 */ /* 0x000fe200078ec0ff */
[----:B------:R-:W-:Y:S01]  /*1cb0*/  ULDC UR47, c[0x0][0x9dc] ;  /* 0x00027700002f7ab9 */ /* 0x000fe20000000800 */
[----:B------:R-:W-:Y:S01]  /*1cc0*/  SHF.R.S32.HI R0, RZ, 0x1f, R3 ;  /* 0x0000001fff007819 */ /* 0x000fe20000011403 */
[----:B------:R-:W-:Y:S01]  /*1cd0*/  IMAD.IADD R22, R19, 0x1, -R22 ;  /* 0x0000000113167824 */ /* 0x000fe200078e0a16 */
[----:B------:R-:W-:Y:S01]  /*1ce0*/  PLOP3.LUT P1, PT, PT, PT, UP1, 0x80, 0x0 ;  /* 0x000000000000781c */ /* 0x000fe20003f2f018 */
[----:B------:R-:W-:Y:S01]  /*1cf0*/  IMAD.IADD R9, R88, 0x1, -R9 ;  /* 0x0000000158097824 */ /* 0x000fe200078e0a09 */
[CC--:B------:R-:W-:Y:S01]  /*1d00*/  LEA.HI R4, R0.reuse, R3.reuse, RZ, 0x2 ;  /* 0x0000000300047211 */ /* 0x0c0fe200078f10ff */
[----:B------:R-:W-:Y:S01]  /*1d10*/  @UP1 ULDC UR6, c[0x0][0x44c] ;  /* 0x0001130000061ab9 */ /* 0x000fe20000000800 */
[----:B------:R-:W-:Y:S01]  /*1d20*/  LEA.HI R5, R0, R3, RZ, 0x5 ;  /* 0x0000000300057211 */ /* 0x000fe200078f28ff */
[----:B------:R-:W-:Y:S01]  /*1d30*/  @UP1 ULDC UR7, c[0x0][0x450] ;  /* 0x0001140000071ab9 */ /* 0x000fe20000000800 */
[--C-:B------:R-:W-:Y:S01]  /*1d40*/  SHF.R.S32.HI R0, RZ, 0x2, R4.reuse ;  /* 0x00000002ff007819 */ /* 0x100fe20000011404 */
[----:B------:R-:W-:Y:S01]  /*1d50*/  ULOP3.LUT UR47, URZ, UR47, URZ, 0x33, !UPT ;  /* 0x0000002f3f2f7292 */ /* 0x000fe2000f8e333f */
[----:B------:R-:W-:Y:S01]  /*1d60*/  SHF.R.S32.HI R7, RZ, 0x1f, R4 ;  /* 0x0000001fff077819 */ /* 0x000fe20000011404 */
[----:B------:R-:W-:Y:S01]  /*1d70*/  ULDC UR10, c[0x0][0x9e0] ;  /* 0x00027800000a7ab9 */ /* 0x000fe20000000800 */
[----:B------:R-:W-:-:S02]  /*1d80*/  SHF.R.S32.HI R5, RZ, 0x5, R5 ;  /* 0x00000005ff057819 */ /* 0x000fc40000011405 */
[----:B------:R-:W-:Y:S02]  /*1d90*/  LEA.HI R7, R7, R0, RZ, 0x3 ;  /* 0x0000000007077211 */ /* 0x000fe400078f18ff */
[----:B------:R-:W-:Y:S02]  /*1da0*/  LEA.HI R6, R22, R22, RZ, 0x1 ;  /* 0x0000001616067211 */ /* 0x000fe400078f08ff */
[----:B------:R-:W-:Y:S02]  /*1db0*/  LEA R8, R5, UR45, 0x4 ;  /* 0x0000002d05087c11 */ /* 0x000fe4000f8e20ff */
[----:B------:R-:W-:Y:S02]  /*1dc0*/  LOP3.LUT R7, R7, 0xfffffff8, RZ, 0xc0, !PT ;  /* 0xfffffff807077812 */ /* 0x000fe400078ec0ff */
[----:B------:R-:W-:Y:S02]  /*1dd0*/  LOP3.LUT R5, R6, 0x1ffffffe, RZ, 0xc0, !PT ;  /* 0x1ffffffe06057812 */ /* 0x000fe400078ec0ff */
[----:B------:R-:W-:-:S02]  /*1de0*/  IADD3 R8, R8, R0, -R7 ;  /* 0x0000000008087210 */ /* 0x000fc40007ffe807 */
[----:B------:R-:W-:Y:S01]  /*1df0*/  PLOP3.LUT P2, PT, PT, PT, UP1, 0x80, 0x0 ;  /* 0x000000000000781c */ /* 0x000fe20003f4f018 */
[----:B------:R-:W-:Y:S01]  /*1e00*/  IMAD.IADD R0, R22, 0x1, -R5 ;  /* 0x0000000116007824 */ /* 0x000fe200078e0a05 */
[----:B------:R-:W-:Y:S01]  /*1e10*/  LOP3.LUT R4, R4, 0x7ffffffc, RZ, 0xc0, !PT ;  /* 0x7ffffffc04047812 */ /* 0x000fe200078ec0ff */
[----:B------:R-:W-:Y:S01]  /*1e20*/  IMAD R9, R9, 0x40, R8 ;  /* 0x0000004009097824 */ /* 0x000fe200078e0208 */
[C---:B------:R-:W-:Y:S01]  /*1e30*/  LEA R14, R17.reuse, 0xffffff80, 0x7 ;  /* 0xffffff80110e7811 */ /* 0x040fe200078e38ff */
[----:B------:R-:W-:Y:S02]  /*1e40*/  IMAD.MOV.U32 R8, RZ, RZ, -0x80 ;  /* 0xffffff80ff087424 */ /* 0x000fe400078e00ff */
[----:B------:R-:W-:Y:S02]  /*1e50*/  IMAD R0, R0, 0x8, R9 ;  /* 0x0000000800007824 */ /* 0x000fe400078e0209 */
[----:B------:R-:W-:Y:S02]  /*1e60*/  IMAD R23, R17, R8, 0x80 ;  /* 0x0000008011177424 */ /* 0x000fe400078e0208 */
[----:B------:R-:W-:Y:S01]  /*1e70*/  @P1 IMAD.HI.U32 R5, R0, UR6, RZ ;  /* 0x0000000600051c27 */ /* 0x000fe2000f8e00ff */
[----:B------:R-:W-:Y:S01]  /*1e80*/  UIADD3 UR6, UR40, 0x28840, URZ ;  /* 0x0002884028067890 */ /* 0x000fe2000fffe03f */
[----:B------:R-:W-:-:S02]  /*1e90*/  PLOP3.LUT P1, PT, PT, PT, UP0, 0x40, 0x0 ;  /* 0x000000000000781c */ /* 0x000fc40003f2e808 */
[----:B------:R-:W-:Y:S01]  /*1ea0*/  IMAD.MOV.U32 R6, RZ, RZ, R0 ;  /* 0x000000ffff067224 */ /* 0x000fe200078e0000 */
[----:B------:R-:W-:Y:S01]  /*1eb0*/  @P2 SHF.R.U32.HI R6, RZ, UR7, R5 ;  /* 0x00000007ff062c19 */ /* 0x000fe20008011605 */
[----:B------:R-:W-:Y:S01]  /*1ec0*/  UPRMT UR6, UR43, 0x654, UR6 ;  /* 0x000006542b067896 */ /* 0x000fe20008000006 */
[----:B------:R-:W-:Y:S02]  /*1ed0*/  IMAD.IADD R3, R3, 0x1, -R4 ;  /* 0x0000000103037824 */ /* 0x000fe400078e0a04 */
[----:B------:R-:W-:Y:S01]  /*1ee0*/  VIADD R4, R23, 0x1 ;  /* 0x0000000117047836 */ /* 0x000fe20000000000 */
[----:B------:R-:W0:Y:S03]  /*1ef0*/  SHFL.IDX PT, R9, R6, RZ, 0x1c1f ;  /* 0x001c1fff06097589 */ /* 0x000e2600000e0000 */
[----:B------:R-:W-:Y:S02]  /*1f00*/  IMAD R5, R3, -0x2, R4 ;  /* 0xfffffffe03057824 */ /* 0x000fe400078e0204 */
[----:B------:R-:W-:Y:S01]  /*1f10*/  SYNCS.ARRIVE.TRANS64.RED.A1T0 RZ, [UR6], RZ ;  /* 0x000000ffffff79a7 */ /* 0x000fe20008100406 */
[----:B------:R-:W-:Y:S01]  /*1f20*/  ULDC UR6, c[0x0][0x288] ;  /* 0x0000a20000067ab9 */ /* 0x000fe20000000800 */
[----:B------:R-:W-:-:S02]  /*1f30*/  IMAD R5, R2, UR51, R5 ;  /* 0x0000003302057c24 */ /* 0x000fc4000f8e0205 */
[----:B------:R-:W-:Y:S02]  /*1f40*/  IMAD.U32 R8, RZ, RZ, UR6 ;  /* 0x00000006ff087e24 */ /* 0x000fe4000f8e00ff */
[----:B------:R-:W-:Y:S02]  /*1f50*/  IMAD R4, R2, UR51, R23 ;  /* 0x0000003302047c24 */ /* 0x000fe4000f8e0217 */
[----:B------:R-:W-:Y:S02]  /*1f60*/  IMAD.IADD R5, R5, 0x1, -R8 ;  /* 0x0000000105057824 */ /* 0x000fe400078e0a08 */
[----:B------:R-:W-:Y:S02]  /*1f70*/  IMAD R20, R3, -0x2, R4 ;  /* 0xfffffffe03147824 */ /* 0x000fe400078e0204 */
[C---:B------:R-:W-:Y:S02]  /*1f80*/  VIADD R89, R5.reuse, UR10 ;  /* 0x0000000a05597c36 */ /* 0x040fe40008000000 */
[----:B------:R-:W-:-:S03]  /*1f90*/  VIADD R22, R5, UR47 ;  /* 0x0000002f05167c36 */ /* 0x000fc60008000000 */
[----:B0-----:R-:W-:Y:S01]  /*1fa0*/  VIADDMNMX R4, R9, R89, R20, PT ;  /* 0x0000005909047246 */ /* 0x001fe20003800114 */
[----:B------:R-:W-:Y:S01]  /*1fb0*/  IMAD.IADD R7, R22, 0x1, R9 ;  /* 0x0000000116077824 */ /* 0x000fe200078e0209 */
[----:B------:R-:W-:Y:S06]  /*1fc0*/  @P1 BRA `(.L_x_1081) ;  /* 0x0000000000641947 */ /* 0x000fec0003800000 */
[----:B------:R-:W-:Y:S01]  /*1fd0*/  IMAD R5, R2, UR51, R9 ;  /* 0x0000003302057c24 */ /* 0x000fe2000f8e0209 */
[----:B------:R-:W-:Y:S03]  /*1fe0*/  BSSY B0, `(.L_x_1082) ;  /* 0x0000013000007945 */ /* 0x000fe60003800000 */
[----:B------:R-:W-:-:S05]  /*1ff0*/  IMAD.IADD R5, R5, 0x1, -R8 ;  /* 0x0000000105057824 */ /* 0x000fca00078e0a08 */
[----:B------:R-:W-:-:S13]  /*2000*/  ISETP.GT.AND P1, PT, R5, -0x1, PT ;  /* 0xffffffff0500780c */ /* 0x000fda0003f24270 */
[----:B------:R-:W-:Y:S05]  /*2010*/  @P1 BRA `(.L_x_1083) ;  /* 0x0000000000241947 */ /* 0x000fea0003800000 */
[----:B------:R-:W-:Y:S01]  /*2020*/  ULDC UR6, c[0x0][0x9e4] ;  /* 0x0002790000067ab9 */ /* 0x000fe20000000800 */
[----:B------:R-:W-:Y:S01]  /*2030*/  LOP3.LUT R5, RZ, R5, RZ, 0x33, !PT ;  /* 0x00000005ff057212 */ /* 0x000fe200078e33ff */
[----:B------:R-:W-:-:S05]  /*2040*/  IMAD.U32 R9, RZ, RZ, UR6 ;  /* 0x00000006ff097e24 */ /* 0x000fca000f8e00ff */
[----:B------:R-:W-:-:S13]  /*2050*/  ISETP.NE.AND P1, PT, R9, 0x1, PT ;  /* 0x000000010900780c */ /* 0x000fda0003f25270 */
[----:B------:R-:W0:Y:S02]  /*2060*/  @P1 LDC.64 R12, c[0x0][0x9e8] ;  /* 0x00027a00ff0c1b82 */ /* 0x000e240000000a00 */
[----:B0-----:R-:W-:-:S05]  /*2070*/  @P1 IMAD.HI.U32 R12, R5, R12, RZ ;  /* 0x0000000c050c1227 */ /* 0x001fca00078e00ff */
[----:B------:R-:W-:-:S04]  /*2080*/  @P1 SHF.R.U32.HI R5, RZ, R13, R12 ;  /* 0x0000000dff051219 */ /* 0x000fc8000001160c */
[----:B------:R-:W-:Y:S01]  /*2090*/  LOP3.LUT R5, RZ, R5, RZ, 0x33, !PT ;  /* 0x00000005ff057212 */ /* 0x000fe200078e33ff */
[----:B------:R-:W-:Y:S06]  /*20a0*/  BRA `(.L_x_1084) ;  /* 0x0000000000187947 */ /* 0x000fec0003800000 */
.L_x_1083:
[----:B------:R-:W-:Y:S02]  /*20b0*/  ULDC UR6, c[0x0][0x9e4] ;  /* 0x0002790000067ab9 */ /* 0x000fe40000000800 */
[----:B------:R-:W-:-:S05]  /*20c0*/  IMAD.U32 R9, RZ, RZ, UR6 ;  /* 0x00000006ff097e24 */ /* 0x000fca000f8e00ff */
[----:B------:R-:W-:-:S13]  /*20d0*/  ISETP.NE.AND P1, PT, R9, 0x1, PT ;  /* 0x000000010900780c */ /* 0x000fda0003f25270 */
[----:B------:R-:W0:Y:S02]  /*20e0*/  @P1 LDC.64 R12, c[0x0][0x9e8] ;  /* 0x00027a00ff0c1b82 */ /* 0x000e240000000a00 */
[----:B0-----:R-:W-:-:S05]  /*20f0*/  @P1 IMAD.HI.U32 R12, R5, R12, RZ ;  /* 0x0000000c050c1227 */ /* 0x001fca00078e00ff */
[----:B------:R-:W-:-:S07]  /*2100*/  @P1 SHF.R.U32.HI R5, RZ, R13, R12 ;  /* 0x0000000dff051219 */ /* 0x000fce000001160c */
.L_x_1084:
[----:B------:R-:W-:Y:S05]  /*2110*/  BSYNC B0 ;  /* 0x0000000000007941 */ /* 0x000fea0003800000 */
.L_x_1082:
[----:B------:R-:W-:-:S04]  /*2120*/  IMAD R12, R5, R9, -R14 ;  /* 0x00000009050c7224 */ /* 0x000fc800078e0a0e */
[----:B------:R-:W-:-:S05]  /*2130*/  IMAD R12, R3, -0x2, R12 ;  /* 0xfffffffe030c7824 */ /* 0x000fca00078e020c */
[----:B------:R-:W-:Y:S02]  /*2140*/  VIADDMNMX R4, R12, R9, R4, PT ;  /* 0x000000090c047246 */ /* 0x000fe40003800104 */
[----:B------:R-:W-:-:S07]  /*2150*/  VIMNMX R7, R7, R12, !PT ;  /* 0x0000000c07077248 */ /* 0x000fce0007fe0100 */
.L_x_1081:
[C---:B------:R-:W-:Y:S01]  /*2160*/  ISETP.GE.AND P2, PT, R23.reuse, 0x9, PT ;  /* 0x000000091700780c */ /* 0x040fe20003f46270 */
[----:B------:R-:W-:Y:S01]  /*2170*/  UISETP.NE.AND UP0, UPT, UR41, URZ, UPT ;  /* 0x0000003f2900728c */ /* 0x000fe2000bf05270 */
[----:B------:R-:W-:Y:S02]  /*2180*/  ISETP.GE.AND P1, PT, R23, 0x2, PT ;  /* 0x000000021700780c */ /* 0x000fe40003f26270 */
[C---:B------:R-:W-:Y:S02]  /*2190*/  ISETP.GT.AND P3, PT, R7.reuse, 0x8, !P2 ;  /* 0x000000080700780c */ /* 0x040fe40005764270 */
[----:B------:R-:W-:Y:S02]  /*21a0*/  ISETP.GT.AND P4, PT, R7, 0x1, !P1 ;  /* 0x000000010700780c */ /* 0x000fe40004f84270 */
[----:B------:R-:W-:Y:S02]  /*21b0*/  ISETP.LT.OR P3, PT, R4, 0x9, P3 ;  /* 0x000000090400780c */ /* 0x000fe40001f61670 */
[----:B------:R-:W-:-:S02]  /*21c0*/  ISETP.GE.AND P5, PT, R23, 0x11, PT ;  /* 0x000000111700780c */ /* 0x000fc40003fa6270 */
[----:B------:R-:W-:Y:S02]  /*21d0*/  FSEL R97, R28, -INF , !P3 ;  /* 0xff8000001c617808 */ /* 0x000fe40005800000 */
[----:B------:R-:W-:Y:S02]  /*21e0*/  ISETP.LT.OR P4, PT, R4, 0x2, P4 ;  /* 0x000000020400780c */ /* 0x000fe40002781670 */
[----:B------:R-:W-:Y:S02]  /*21f0*/  ISETP.GT.AND P3, PT, R7, 0x10, !P5 ;  /* 0x000000100700780c */ /* 0x000fe40006f64270 */
[----:B------:R-:W-:Y:S02]  /*2200*/  ISETP.GE.AND P6, PT, R23, 0xa, PT ;  /* 0x0000000a1700780c */ /* 0x000fe40003fc6270 */
[----:B------:R-:W-:Y:S02]  /*2210*/  FSEL R95, R25, -INF , !P4 ;  /* 0xff800000195f7808 */ /* 0x000fe40006000000 */
[----:B------:R-:W-:-:S02]  /*2220*/  P2R R88, PR, RZ, 0x20 ;  /* 0x00000020ff587803 */ /* 0x000fc40000000000 */
[----:B------:R-:W-:Y:S02]  /*2230*/  ISETP.LT.OR P3, PT, R4, 0x11, P3 ;  /* 0x000000110400780c */ /* 0x000fe40001f61670 */
[----:B------:R-:W-:Y:S02]  /*2240*/  ISETP.GT.AND P4, PT, R7, 0x9, !P6 ;  /* 0x000000090700780c */ /* 0x000fe40007784270 */
[----:B------:R-:W-:Y:S02]  /*2250*/  ISETP.GE.AND P5, PT, R23, 0x12, PT ;  /* 0x000000121700780c */ /* 0x000fe40003fa6270 */
[----:B------:R-:W-:Y:S02]  /*2260*/  FSEL R127, R32, -INF , !P3 ;  /* 0xff800000207f7808 */ /* 0x000fe40005800000 */
[----:B------:R-:W-:Y:S02]  /*2270*/  ISETP.LT.OR P4, PT, R4, 0xa, P4 ;  /* 0x0000000a0400780c */ /* 0x000fe40002781670 */
[----:B------:R-:W-:-:S02]  /*2280*/  ISETP.GT.AND P3, PT, R7, 0x11, !P5 ;  /* 0x000000110700780c */ /* 0x000fc40006f64270 */
[----:B------:R-:W-:Y:S02]  /*2290*/  FSEL R125, R29, -INF , !P4 ;  /* 0xff8000001d7d7808 */ /* 0x000fe40006000000 */
[----:B------:R-:W-:Y:S02]  /*22a0*/  ISETP.LT.OR P3, PT, R4, 0x12, P3 ;  /* 0x000000120400780c */ /* 0x000fe40001f61670 */
[----:B------:R-:W-:Y:S02]  /*22b0*/  ISETP.GE.AND P4, PT, R23, 0x19, PT ;  /* 0x000000191700780c */ /* 0x000fe40003f86270 */
[----:B------:R-:W-:Y:S02]  /*22c0*/  FSEL R129, R33, -INF , !P3 ;  /* 0xff80000021817808 */ /* 0x000fe40005800000 */
[----:B------:R-:W-:Y:S02]  /*22d0*/  ISETP.GT.AND P3, PT, R7, 0x18, !P4 ;  /* 0x000000180700780c */ /* 0x000fe40006764270 */
[----:B------:R-:W-:-:S02]  /*22e0*/  P2R R32, PR, RZ, 0x10 ;  /* 0x00000010ff207803 */ /* 0x000fc40000000000 */
[----:B------:R-:W-:Y:S02]  /*22f0*/  ISETP.LT.OR P3, PT, R4, 0x19, P3 ;  /* 0x000000190400780c */ /* 0x000fe40001f61670 */
[----:B------:R-:W-:Y:S02]  /*2300*/  ISETP.GE.AND P4, PT, R23, 0x1a, PT ;  /* 0x0000001a1700780c */ /* 0x000fe40003f86270 */
[----:B------:R-:W-:Y:S02]  /*2310*/  FSEL R123, R36, -INF , !P3 ;  /* 0xff800000247b7808 */ /* 0x000fe40005800000 */
[----:B------:R-:W-:Y:S02]  /*2320*/  ISETP.GT.AND P3, PT, R7, 0x19, !P4 ;  /* 0x000000190700780c */ /* 0x000fe40006764270 */
[----:B------:R-:W-:Y:S02]  /*2330*/  P2R R33, PR, RZ, 0x10 ;  /* 0x00000010ff217803 */ /* 0x000fe40000000000 */
[----:B------:R-:W-:-:S02]  /*2340*/  ISETP.LT.OR P3, PT, R4, 0x1a, P3 ;  /* 0x0000001a0400780c */ /* 0x000fc40001f61670 */
[----:B------:R-:W-:Y:S02]  /*2350*/  ISETP.GE.AND P4, PT, R23, 0x21, PT ;  /* 0x000000211700780c */ /* 0x000fe40003f86270 */
[----:B------:R-:W-:Y:S02]  /*2360*/  FSEL R99, R37, -INF , !P3 ;  /* 0xff80000025637808 */ /* 0x000fe40005800000 */
[----:B------:R-:W-:Y:S02]  /*2370*/  ISETP.GT.AND P3, PT, R7, 0x20, !P4 ;  /* 0x000000200700780c */ /* 0x000fe40006764270 */
[----:B------:R-:W-:Y:S02]  /*2380*/  P2R R36, PR, RZ, 0x10 ;  /* 0x00000010ff247803 */ /* 0x000fe40000000000 */
[----:B------:R-:W-:Y:S02]  /*2390*/  ISETP.LT.OR P3, PT, R4, 0x21, P3 ;  /* 0x000000210400780c */ /* 0x000fe40001f61670 */
[----:B------:R-:W-:-:S02]  /*23a0*/  ISETP.GE.AND P4, PT, R23, 0x22, PT ;  /* 0x000000221700780c */ /* 0x000fc40003f86270 */
[----:B------:R-:W-:Y:S02]  /*23b0*/  FSEL R121, R40, -INF , !P3 ;  /* 0xff80000028797808 */ /* 0x000fe40005800000 */
[----:B------:R-:W-:Y:S02]  /*23c0*/  ISETP.GT.AND P3, PT, R7, 0x21, !P4 ;  /* 0x000000210700780c */ /* 0x000fe40006764270 */
[----:B------:R-:W-:Y:S02]  /*23d0*/  P2R R37, PR, RZ, 0x10 ;  /* 0x00000010ff257803 */ /* 0x000fe40000000000 */
[----:B------:R-:W-:Y:S02]  /*23e0*/  ISETP.LT.OR P3, PT, R4, 0x22, P3 ;  /* 0x000000220400780c */ /* 0x000fe40001f61670 */
[----:B------:R-:W-:Y:S02]  /*23f0*/  ISETP.GE.AND P4, PT, R23, 0x29, PT ;  /* 0x000000291700780c */ /* 0x000fe40003f86270 */
[----:B------:R-:W-:-:S02]  /*2400*/  FSEL R101, R41, -INF , !P3 ;  /* 0xff80000029657808 */ /* 0x000fc40005800000 */
[----:B------:R-:W-:Y:S02]  /*2410*/  ISETP.GT.AND P3, PT, R7, 0x28, !P4 ;  /* 0x000000280700780c */ /* 0x000fe40006764270 */
[----:B------:R-:W-:Y:S02]  /*2420*/  P2R R40, PR, RZ, 0x10 ;  /* 0x00000010ff287803 */ /* 0x000fe40000000000 */
[----:B------:R-:W-:Y:S02]  /*2430*/  ISETP.LT.OR P3, PT, R4, 0x29, P3 ;  /* 0x000000290400780c */ /* 0x000fe40001f61670 */
[----:B------:R-:W-:Y:S02]  /*2440*/  ISETP.GE.AND P4, PT, R23, 0x2a, PT ;  /* 0x0000002a1700780c */ /* 0x000fe40003f86270 */
[----:B------:R-:W-:Y:S02]  /*2450*/  FSEL R119, R44, -INF , !P3 ;  /* 0xff8000002c777808 */ /* 0x000fe40005800000 */
[----:B------:R-:W-:-:S02]  /*2460*/  ISETP.GT.AND P3, PT, R7, 0x29, !P4 ;  /* 0x000000290700780c */ /* 0x000fc40006764270 */
[----:B------:R-:W-:Y:S02]  /*2470*/  P2R R41, PR, RZ, 0x10 ;  /* 0x00000010ff297803 */ /* 0x000fe40000000000 */
        /* <DEDUP_REMOVED lines=81> */
[----:B------:R-:W-:Y:S02]  /*2990*/  P2R R29, PR, RZ, 0x20 ;  /* 0x00000020ff1d7803 */ /* 0x000fe40000000000 */
[----:B------:R-:W-:-:S02]  /*29a0*/  FSEL R77, R77, -INF , !P3 ;  /* 0xff8000004d4d7808 */ /* 0x000fc40005800000 */
[----:B------:R-:W-:Y:S02]  /*29b0*/  ISETP.GE.AND P3, PT, R23, 0x71, PT ;  /* 0x000000711700780c */ /* 0x000fe40003f66270 */
[----:B------:R-:W-:Y:S02]  /*29c0*/  P2R R25, PR, RZ, 0x40 ;  /* 0x00000040ff197803 */ /* 0x000fe40000000000 */
[----:B------:R-:W-:-:S04]  /*29d0*/  ISETP.GT.AND P4, PT, R7, 0x70, !P3 ;  /* 0x000000700700780c */ /* 0x000fc80005f84270 */
[----:B------:R-:W-:-:S04]  /*29e0*/  ISETP.LT.OR P4, PT, R4, 0x71, P4 ;  /* 0x000000710400780c */ /* 0x000fc80002781670 */
[----:B------:R-:W-:Y:S02]  /*29f0*/  FSEL R19, R80, -INF , !P4 ;  /* 0xff80000050137808 */ /* 0x000fe40006000000 */
[----:B------:R-:W-:-:S04]  /*2a00*/  ISETP.GE.AND P4, PT, R23, 0x72, PT ;  /* 0x000000721700780c */ /* 0x000fc80003f86270 */
        /* <DEDUP_REMOVED lines=8> */
[----:B------:R-:W-:Y:S02]  /*2a90*/  P2R R28, PR, RZ, 0x40 ;  /* 0x00000040ff1c7803 */ /* 0x000fe40000000000 */
[----:B------:R-:W-:-:S04]  /*2aa0*/  ISETP.GT.AND P6, PT, R7, RZ, !P6 ;  /* 0x000000ff0700720c */ /* 0x000fc800077c4270 */
[----:B------:R-:W-:-:S04]  /*2ab0*/  ISETP.LT.OR P6, PT, R4, 0x1, P6 ;  /* 0x000000010400780c */ /* 0x000fc800037c1670 */
[----:B------:R-:W-:Y:S02]  /*2ac0*/  FSEL R93, R24, -INF , !P6 ;  /* 0xff800000185d7808 */ /* 0x000fe40007000000 */
[----:B------:R-:W-:-:S04]  /*2ad0*/  ISETP.GE.AND P6, PT, R23, 0x7a, PT ;  /* 0x0000007a1700780c */ /* 0x000fc80003fc6270 */
[----:B------:R-:W-:Y:S02]  /*2ae0*/  P2R R24, PR, RZ, 0x40 ;  /* 0x00000040ff187803 */ /* 0x000fe40000000000 */
[----:B------:R-:W-:Y:S02]  /*2af0*/  ISETP.GT.AND P6, PT, R7, 0x79, !P6 ;  /* 0x000000790700780c */ /* 0x000fe400077c4270 */
[----:B------:R-:W0:Y:S02]  /*2b00*/  SHFL.IDX PT, R7, R6, 0x1, 0x1c1f ;  /* 0x003c1f0006077f89 */ /* 0x000e2400000e0000 */
[----:B------:R-:W-:-:S04]  /*2b10*/  ISETP.LT.OR P6, PT, R4, 0x7a, P6 ;  /* 0x0000007a0400780c */ /* 0x000fc800037c1670 */
[----:B------:R-:W-:Y:S02]  /*2b20*/  FSEL R85, R85, -INF , !P6 ;  /* 0xff80000055557808 */ /* 0x000fe40007000000 */
[----:B------:R-:W-:Y:S02]  /*2b30*/  PLOP3.LUT P6, PT, PT, PT, UP0, 0x40, 0x0 ;  /* 0x000000000000781c */ /* 0x000fe40003fce808 */
[----:B0-----:R-:W-:Y:S01]  /*2b40*/  VIADDMNMX R4, R7, R89, R20, PT ;  /* 0x0000005907047246 */ /* 0x001fe20003800114 */
[----:B------:R-:W-:-:S10]  /*2b50*/  IMAD.IADD R12, R22, 0x1, R7 ;  /* 0x00000001160c7824 */ /* 0x000fd400078e0207 */
[----:B------:R-:W-:Y:S05]  /*2b60*/  @P6 BRA `(.L_x_1085) ;  /* 0x0000000000646947 */ /* 0x000fea0003800000 */
        /* <DEDUP_REMOVED lines=14> */
.L_x_1087:
[----:B------:R-:W-:Y:S02]  /*2c50*/  ULDC UR6, c[0x0][0x9e4] ;  /* 0x0002790000067ab9 */ /* 0x000fe40000000800 */
[----:B------:R-:W-:-:S05]  /*2c60*/  IMAD.U32 R20, RZ, RZ, UR6 ;  /* 0x00000006ff147e24 */ /* 0x000fca000f8e00ff */
[----:B------:R-:W-:-:S13]  /*2c70*/  ISETP.NE.AND P6, PT, R20, 0x1, PT ;  /* 0x000000011400780c */ /* 0x000fda0003fc5270 */
[----:B------:R-:W0:Y:S02]  /*2c80*/  @P6 LDC.64 R22, c[0x0][0x9e8] ;  /* 0x00027a00ff166b82 */ /* 0x000e240000000a00 */
[----:B0-----:R-:W-:-:S05]  /*2c90*/  @P6 IMAD.HI.U32 R6, R7, R22, RZ ;  /* 0x0000001607066227 */ /* 0x001fca00078e00ff */
[----:B------:R-:W-:-:S07]  /*2ca0*/  @P6 SHF.R.U32.HI R7, RZ, R23, R6 ;  /* 0x00000017ff076219 */ /* 0x000fce0000011606 */
.L_x_1088:
[----:B------:R-:W-:Y:S05]  /*2cb0*/  BSYNC B0 ;  /* 0x0000000000007941 */ /* 0x000fea0003800000 */
.L_x_1086:
[----:B------:R-:W-:-:S04]  /*2cc0*/  IMAD R6, R7, R20, -R14 ;  /* 0x0000001407067224 */ /* 0x000fc800078e0a0e */
[----:B------:R-:W-:-:S05]  /*2cd0*/  IMAD R7, R3, -0x2, R6 ;  /* 0xfffffffe03077824 */ /* 0x000fca00078e0206 */
[----:B------:R-:W-:Y:S02]  /*2ce0*/  VIADDMNMX R4, R7, R20, R4, PT ;  /* 0x0000001407047246 */ /* 0x000fe40003800104 */
[----:B------:R-:W-:-:S07]  /*2cf0*/  VIMNMX R12, R12, R7, !PT ;  /* 0x000000070c0c7248 */ /* 0x000fce0007fe0100 */
.L_x_1085:
[----:B------:R-:W-:Y:S01]  /*2d00*/  ISETP.GT.AND P1, PT, R12, 0x1, !P1 ;  /* 0x000000010c00780c */ /* 0x000fe20004f24270 */
[----:B------:R-:W-:Y:S01]  /*2d10*/  ULDC UR6, c[0x0][0x988] ;  /* 0x0002620000067ab9 */ /* 0x000fe20000000800 */
[----:B------:R-:W-:Y:S01]  /*2d20*/  ISETP.NE.AND P6, PT, R25, RZ, PT ;  /* 0x000000ff1900720c */ /* 0x000fe20003fc5270 */
[----:B------:R-:W-:Y:S01]  /*2d30*/  UISETP.NE.AND UP1, UPT, UR42, URZ, UPT ;  /* 0x0000003f2a00728c */ /* 0x000fe2000bf25270 */
[----:B------:R-:W-:Y:S01]  /*2d40*/  ISETP.LT.OR P1, PT, R4, 0x2, P1 ;  /* 0x000000020400780c */ /* 0x000fe20000f21670 */
[----:B------:R-:W-:Y:S01]  /*2d50*/  UISETP.NE.AND UP0, UPT, UR41, URZ, UPT ;  /* 0x0000003f2900728c */ /* 0x000fe2000bf05270 */
[----:B------:R-:W-:Y:S02]  /*2d60*/  FMNMX.FTZ R6, R93, R95, !PT ;  /* 0x0000005f5d067209 */ /* 0x000fe40007810000 */
[----:B------:R-:W-:Y:S02]  /*2d70*/  FSEL R27, R27, -INF , !P1 ;  /* 0xff8000001b1b7808 */ /* 0x000fe40004800000 */
[----:B------:R-:W-:-:S02]  /*2d80*/  ISETP.GT.AND P1, PT, R12, 0x9, !P6 ;  /* 0x000000090c00780c */ /* 0x000fc40007724270 */
[----:B------:R-:W-:Y:S02]  /*2d90*/  FMNMX.FTZ R6, R97, R6, !PT ;  /* 0x0000000661067209 */ /* 0x000fe40007810000 */
[----:B------:R-:W-:Y:S01]  /*2da0*/  ISETP.LT.OR P1, PT, R4, 0xa, P1 ;  /* 0x0000000a0400780c */ /* 0x000fe20000f21670 */
[----:B------:R-:W-:Y:S01]  /*2db0*/  @UP1 ULDC UR14, c[0x0][0x450] ;  /* 0x00011400000e1ab9 */ /* 0x000fe20000000800 */
[----:B------:R-:W-:Y:S02]  /*2dc0*/  FMNMX.FTZ R6, R125, R6, !PT ;  /* 0x000000067d067209 */ /* 0x000fe40007810000 */
[----:B------:R-:W-:Y:S02]  /*2dd0*/  FSEL R31, R31, -INF , !P1 ;  /* 0xff8000001f1f7808 */ /* 0x000fe40004800000 */
[----:B------:R-:W-:Y:S02]  /*2de0*/  ISETP.NE.AND P1, PT, R88, RZ, PT ;  /* 0x000000ff5800720c */ /* 0x000fe40003f25270 */
[----:B------:R-:W-:-:S02]  /*2df0*/  FMNMX.FTZ R6, R127, R6, !PT ;  /* 0x000000067f067209 */ /* 0x000fc40007810000 */
[----:B------:R-:W-:Y:S02]  /*2e00*/  ISETP.GT.AND P1, PT, R12, 0x10, !P1 ;  /* 0x000000100c00780c */ /* 0x000fe40004f24270 */
[----:B------:R-:W-:Y:S02]  /*2e10*/  FMNMX.FTZ R6, R129, R6, !PT ;  /* 0x0000000681067209 */ /* 0x000fe40007810000 */
[----:B------:R-:W-:Y:S02]  /*2e20*/  ISETP.LT.OR P1, PT, R4, 0x11, P1 ;  /* 0x000000110400780c */ /* 0x000fe40000f21670 */
[----:B------:R-:W-:Y:S02]  /*2e30*/  ISETP.GT.AND P2, PT, R12, 0x8, !P2 ;  /* 0x000000080c00780c */ /* 0x000fe40005744270 */
[----:B------:R-:W-:Y:S02]  /*2e40*/  FSEL R25, R34, -INF , !P1 ;  /* 0xff80000022197808 */ /* 0x000fe40004800000 */
[----:B------:R-:W-:-:S02]  /*2e50*/  ISETP.NE.AND P1, PT, R29, RZ, PT ;  /* 0x000000ff1d00720c */ /* 0x000fc40003f25270 */
[----:B------:R-:W-:Y:S02]  /*2e60*/  FMNMX.FTZ R6, R123, R6, !PT ;  /* 0x000000067b067209 */ /* 0x000fe40007810000 */
[----:B------:R-:W-:Y:S02]  /*2e70*/  ISETP.GT.AND P1, PT, R12, 0x11, !P1 ;  /* 0x000000110c00780c */ /* 0x000fe40004f24270 */
[C---:B------:R-:W-:Y:S02]  /*2e80*/  ISETP.LT.OR P2, PT, R4.reuse, 0x9, P2 ;  /* 0x000000090400780c */ /* 0x040fe40001741670 */
[----:B------:R-:W-:Y:S02]  /*2e90*/  ISETP.LT.OR P1, PT, R4, 0x12, P1 ;  /* 0x000000120400780c */ /* 0x000fe40000f21670 */
[----:B------:R-:W-:Y:S02]  /*2ea0*/  FMNMX.FTZ R6, R99, R6, !PT ;  /* 0x0000000663067209 */ /* 0x000fe40007810000 */
[----:B------:R-:W-:-:S02]  /*2eb0*/  FSEL R35, R35, -INF , !P1 ;  /* 0xff80000023237808 */ /* 0x000fc40004800000 */
[----:B------:R-:W-:Y:S02]  /*2ec0*/  ISETP.NE.AND P1, PT, R32, RZ, PT ;  /* 0x000000ff2000720c */ /* 0x000fe40003f25270 */
[----:B------:R-:W-:Y:S02]  /*2ed0*/  FSEL R23, R30, -INF , !P2 ;  /* 0xff8000001e177808 */ /* 0x000fe40005000000 */
[----:B------:R-:W-:Y:S02]  /*2ee0*/  ISETP.GT.AND P1, PT, R12, 0x18, !P1 ;  /* 0x000000180c00780c */ /* 0x000fe40004f24270 */
[----:B------:R-:W-:Y:S02]  /*2ef0*/  ISETP.NE.AND P2, PT, R45, RZ, PT ;  /* 0x000000ff2d00720c */ /* 0x000fe40003f45270 */
[----:B------:R-:W-:Y:S02]  /*2f00*/  ISETP.LT.OR P1, PT, R4, 0x19, P1 ;  /* 0x000000190400780c */ /* 0x000fe40000f21670 */
[----:B------:R-:W-:-:S02]  /*2f10*/  FMNMX.FTZ R6, R121, R6, !PT ;  /* 0x0000000679067209 */ /* 0x000fc40007810000 */
[----:B------:R-:W-:Y:S02]  /*2f20*/  FSEL R29, R38, -INF , !P1 ;  /* 0xff800000261d7808 */ /* 0x000fe40004800000 */
[----:B------:R-:W-:Y:S02]  /*2f30*/  ISETP.NE.AND P1, PT, R33, RZ, PT ;  /* 0x000000ff2100720c */ /* 0x000fe40003f25270 */
[----:B------:R-:W-:Y:S02]  /*2f40*/  FMNMX.FTZ R6, R101, R6, !PT ;  /* 0x0000000665067209 */ /* 0x000fe40007810000 */
[----:B------:R-:W-:Y:S02]  /*2f50*/  ISETP.GT.AND P1, PT, R12, 0x19, !P1 ;  /* 0x000000190c00780c */ /* 0x000fe40004f24270 */
[----:B------:R-:W-:Y:S02]  /*2f60*/  ISETP.NE.AND P6, PT, R48, RZ, PT ;  /* 0x000000ff3000720c */ /* 0x000fe40003fc5270 */
[----:B------:R-:W-:-:S02]  /*2f70*/  ISETP.LT.OR P1, PT, R4, 0x1a, P1 ;  /* 0x0000001a0400780c */ /* 0x000fc40000f21670 */
[----:B------:R-:W-:Y:S02]  /*2f80*/  FMNMX.FTZ R6, R119, R6, !PT ;  /* 0x0000000677067209 */ /* 0x000fe40007810000 */
[----:B------:R-:W-:Y:S02]  /*2f90*/  FSEL R39, R39, -INF , !P1 ;  /* 0xff80000027277808 */ /* 0x000fe40004800000 */
[----:B------:R-:W-:Y:S02]  /*2fa0*/  ISETP.NE.AND P1, PT, R36, RZ, PT ;  /* 0x000000ff2400720c */ /* 0x000fe40003f25270 */
[----:B------:R-:W-:Y:S02]  /*2fb0*/  FMNMX.FTZ R6, R103, R6, !PT ;  /* 0x0000000667067209 */ /* 0x000fe40007810000 */
[----:B------:R-:W-:Y:S02]  /*2fc0*/  ISETP.GT.AND P1, PT, R12, 0x20, !P1 ;  /* 0x000000200c00780c */ /* 0x000fe40004f24270 */
[----:B------:R-:W-:-:S02]  /*2fd0*/  FMNMX.FTZ R6, R117, R6, !PT ;  /* 0x0000000675067209 */ /* 0x000fc40007810000 */
[----:B------:R-:W-:Y:S02]  /*2fe0*/  ISETP.LT.OR P1, PT, R4, 0x21, P1 ;  /* 0x000000210400780c */ /* 0x000fe40000f21670 */
[----:B------:R-:W-:Y:S02]  /*2ff0*/  FMNMX.FTZ R6, R105, R6, !PT ;  /* 0x0000000669067209 */ /* 0x000fe40007810000 */
[----:B------:R-:W-:Y:S02]  /*3000*/  FSEL R33, R42, -INF , !P1 ;  /* 0xff8000002a217808 */ /* 0x000fe40004800000 */
[----:B------:R-:W-:Y:S02]  /*3010*/  ISETP.NE.AND P1, PT, R37, RZ, PT ;  /* 0x000000ff2500720c */ /* 0x000fe40003f25270 */
[----:B------:R-:W-:Y:S02]  /*3020*/  FMNMX.FTZ R6, R115, R6, !PT ;  /* 0x0000000673067209 */ /* 0x000fe40007810000 */
[----:B------:R-:W-:-:S02]  /*3030*/  ISETP.GT.AND P1, PT, R12, 0x21, !P1 ;  /* 0x000000210c00780c */ /* 0x000fc40004f24270 */
[----:B------:R-:W-:Y:S02]  /*3040*/  FMNMX.FTZ R6, R107, R6, !PT ;  /* 0x000000066b067209 */ /* 0x000fe40007810000 */
[----:B------:R-:W-:Y:S02]  /*3050*/  ISETP.LT.OR P1, PT, R4, 0x22, P1 ;  /* 0x000000220400780c */ /* 0x000fe40000f21670 */
[----:B------:R-:W-:Y:S02]  /*3060*/  FMNMX.FTZ R6, R113, R6, !PT ;  /* 0x0000000671067209 */ /* 0x000fe40007810000 */
[----:B------:R-:W-:Y:S02]  /*3070*/  FSEL R43, R43, -INF , !P1 ;  /* 0xff8000002b2b7808 */ /* 0x000fe40004800000 */
[----:B------:R-:W-:Y:S02]  /*3080*/  ISETP.NE.AND P1, PT, R40, RZ, PT ;  /* 0x000000ff2800720c */ /* 0x000fe40003f25270 */
[----:B------:R-:W-:-:S02]  /*3090*/  FMNMX.FTZ R6, R111, R6, !PT ;  /* 0x000000066f067209 */ /* 0x000fc40007810000 */
[----:B------:R-:W-:Y:S02]  /*30a0*/  ISETP.GT.AND P1, PT, R12, 0x28, !P1 ;  /* 0x000000280c00780c */ /* 0x000fe40004f24270 */
[----:B------:R-:W-:Y:S02]  /*30b0*/  FMNMX.FTZ R6, R109, R6, !PT ;  /* 0x000000066d067209 */ /* 0x000fe40007810000 */
[----:B------:R-:W-:Y:S02]  /*30c0*/  ISETP.LT.OR P1, PT, R4, 0x29, P1 ;  /* 0x000000290400780c */ /* 0x000fe40000f21670 */
[----:B------:R-:W-:Y:S02]  /*30d0*/  FMNMX.FTZ R6, R61, R6, !PT ;  /* 0x000000063d067209 */ /* 0x000fe40007810000 */
[----:B------:R-:W-:Y:S02]  /*30e0*/  FSEL R37, R46, -INF , !P1 ;  /* 0xff8000002e257808 */ /* 0x000fe40004800000 */
[----:B------:R-:W-:-:S02]  /*30f0*/  ISETP.NE.AND P1, PT, R41, RZ, PT ;  /* 0x000000ff2900720c */ /* 0x000fc40003f25270 */
[----:B------:R-:W-:Y:S02]  /*3100*/  FMNMX.FTZ R6, R5, R6, !PT ;  /* 0x0000000605067209 */ /* 0x000fe40007810000 */
[----:B------:R-:W-:Y:S02]  /*3110*/  ISETP.GT.AND P1, PT, R12, 0x29, !P1 ;  /* 0x000000290c00780c */ /* 0x000fe40004f24270 */
[----:B------:R-:W-:Y:S02]  /*3120*/  FMNMX.FTZ R6, R65, R6, !PT ;  /* 0x0000000641067209 */ /* 0x000fe40007810000 */
[----:B------:R-:W-:Y:S02]  /*3130*/  ISETP.LT.OR P1, PT, R4, 0x2a, P1 ;  /* 0x0000002a0400780c */ /* 0x000fe40000f21670 */
[----:B------:R-:W-:Y:S02]  /*3140*/  FMNMX.FTZ R6, R9, R6, !PT ;  /* 0x0000000609067209 */ /* 0x000fe40007810000 */
[----:B------:R-:W-:-:S02]  /*3150*/  FSEL R47, R47, -INF , !P1 ;  /* 0xff8000002f2f7808 */ /* 0x000fc40004800000 */
[----:B------:R-:W-:Y:S02]  /*3160*/  ISETP.NE.AND P1, PT, R44, RZ, PT ;  /* 0x000000ff2c00720c */ /* 0x000fe40003f25270 */
[----:B------:R-:W-:Y:S02]  /*3170*/  FMNMX.FTZ R6, R69, R6, !PT ;  /* 0x0000000645067209 */ /* 0x000fe40007810000 */
[----:B------:R-:W-:Y:S02]  /*3180*/  ISETP.GT.AND P1, PT, R12, 0x30, !P1 ;  /* 0x000000300c00780c */ /* 0x000fe40004f24270 */
[----:B------:R-:W-:Y:S02]  /*3190*/  FMNMX.FTZ R6, R13, R6, !PT ;  /* 0x000000060d067209 */ /* 0x000fe40007810000 */
[----:B------:R-:W-:Y:S02]  /*31a0*/  ISETP.LT.OR P1, PT, R4, 0x31, P1 ;  /* 0x000000310400780c */ /* 0x000fe40000f21670 */
[----:B------:R-:W-:-:S02]  /*31b0*/  FMNMX.FTZ R6, R73, R6, !PT ;  /* 0x0000000649067209 */ /* 0x000fc40007810000 */
[----:B------:R-:W-:Y:S02]  /*31c0*/  FSEL R41, R50, -INF , !P1 ;  /* 0xff80000032297808 */ /* 0x000fe40004800000 */
[----:B------:R-:W-:Y:S02]  /*31d0*/  ISETP.GT.AND P1, PT, R12, 0x31, !P2 ;  /* 0x000000310c00780c */ /* 0x000fe40005724270 */
[----:B------:R-:W-:Y:S02]  /*31e0*/  FMNMX.FTZ R6, R15, R6, !PT ;  /* 0x000000060f067209 */ /* 0x000fe40007810000 */
[----:B------:R-:W-:Y:S02]  /*31f0*/  ISETP.LT.OR P1, PT, R4, 0x32, P1 ;  /* 0x000000320400780c */ /* 0x000fe40000f21670 */
[----:B------:R-:W-:Y:S02]  /*3200*/  FMNMX.FTZ R6, R77, R6, !PT ;  /* 0x000000064d067209 */ /* 0x000fe40007810000 */
[----:B------:R-:W-:-:S02]  /*3210*/  FSEL R51, R51, -INF , !P1 ;  /* 0xff80000033337808 */ /* 0x000fc40004800000 */
        /* <DEDUP_REMOVED lines=8> */
[----:B------:R-:W-:Y:S01]  /*32a0*/  FMNMX.FTZ R14, R85, R6, !PT ;  /* 0x00000006550e7209 */ /* 0x000fe20007810000 */
[----:B------:R-:W-:Y:S01]  /*32b0*/  IMAD.U32 R6, RZ, RZ, UR6 ;  /* 0x00000006ff067e24 */ /* 0x000fe2000f8e00ff */
[----:B------:R-:W-:Y:S01]  /*32c0*/  ISETP.LT.OR P1, PT, R4, 0x3a, P1 ;  /* 0x0000003a0400780c */ /* 0x000fe20000f21670 */
[----:B------:R-:W-:Y:S01]  /*32d0*/  @UP1 ULDC UR6, c[0x0][0x44c] ;  /* 0x0001130000061ab9 */ /* 0x000fe20000000800 */
[----:B------:R-:W-:Y:S01]  /*32e0*/  ISETP.NE.AND P2, PT, R91, RZ, PT ;  /* 0x000000ff5b00720c */ /* 0x000fe20003f45270 */
[----:B------:R-:W0:Y:S01]  /*32f0*/  SHFL.BFLY PT, R7, R14, 0x2, 0x1f ;  /* 0x0c401f000e077f89 */ /* 0x000e2200000e0000 */
[----:B------:R-:W-:Y:S01]  /*3300*/  FSEL R55, R55, -INF , !P1 ;  /* 0xff80000037377808 */ /* 0x000fe20004800000 */
[----:B------:R-:W-:Y:S01]  /*3310*/  UIMAD.WIDE.U32 UR6, UR45, UR6, URZ ;  /* 0x000000062d0672a5 */ /* 0x000fe2000f8e003f */
[----:B------:R-:W-:-:S02]  /*3320*/  ISETP.NE.AND P1, PT, R52, RZ, PT ;  /* 0x000000ff3400720c */ /* 0x000fc40003f25270 */
[----:B------:R-:W-:Y:S01]  /*3330*/  ISETP.NE.AND P6, PT, R72, RZ, PT ;  /* 0x000000ff4800720c */ /* 0x000fe20003fc5270 */
[----:B------:R-:W-:Y:S01]  /*3340*/  @UP1 USHF.R.U32.HI UR45, URZ, UR14, UR7 ;  /* 0x0000000e3f2d1299 */ /* 0x000fe20008011607 */
[C---:B------:R-:W-:Y:S02]  /*3350*/  ISETP.GT.AND P1, PT, R12.reuse, 0x40, !P1 ;  /* 0x000000400c00780c */ /* 0x040fe40004f24270 */
[----:B------:R-:W-:Y:S02]  /*3360*/  ISETP.GT.AND P3, PT, R12, 0x70, !P3 ;  /* 0x000000700c00780c */ /* 0x000fe40005f64270 */
[----:B------:R-:W-:Y:S02]  /*3370*/  ISETP.LT.OR P1, PT, R4, 0x41, P1 ;  /* 0x000000410400780c */ /* 0x000fe40000f21670 */
[----:B------:R-:W-:Y:S02]  /*3380*/  ISETP.GT.AND P4, PT, R12, 0x71, !P4 ;  /* 0x000000710c00780c */ /* 0x000fe40006784270 */
[----:B------:R-:W-:-:S02]  /*3390*/  FSEL R49, R58, -INF , !P1 ;  /* 0xff8000003a317808 */ /* 0x000fc40004800000 */
[----:B------:R-:W-:Y:S02]  /*33a0*/  ISETP.NE.AND P1, PT, R53, RZ, PT ;  /* 0x000000ff3500720c */ /* 0x000fe40003f25270 */
[----:B------:R-:W-:Y:S02]  /*33b0*/  ISETP.LT.OR P3, PT, R4, 0x71, P3 ;  /* 0x000000710400780c */ /* 0x000fe40001f61670 */
[C---:B------:R-:W-:Y:S02]  /*33c0*/  ISETP.GT.AND P1, PT, R12.reuse, 0x41, !P1 ;  /* 0x000000410c00780c */ /* 0x040fe40004f24270 */
[----:B------:R-:W-:Y:S02]  /*33d0*/  ISETP.GT.AND P5, PT, R12, 0x78, !P5 ;  /* 0x000000780c00780c */ /* 0x000fe40006fa4270 */
[----:B------:R-:W-:Y:S02]  /*33e0*/  ISETP.LT.OR P1, PT, R4, 0x42, P1 ;  /* 0x000000420400780c */ /* 0x000fe40000f21670 */
[----:B0-----:R-:W-:-:S02]  /*33f0*/  FMNMX.FTZ R20, R14, R7, !PT ;  /* 0x000000070e147209 */ /* 0x001fc40007810000 */
[----:B------:R-:W-:Y:S02]  /*3400*/  FSEL R59, R59, -INF , !P1 ;  /* 0xff8000003b3b7808 */ /* 0x000fe40004800000 */
[----:B------:R-:W-:Y:S01]  /*3410*/  ISETP.NE.AND P1, PT, R56, RZ, PT ;  /* 0x000000ff3800720c */ /* 0x000fe20003f25270 */
[----:B------:R-:W0:Y:S01]  /*3420*/  SHFL.BFLY PT, R7, R20, 0x1, 0x1f ;  /* 0x0c201f0014077f89 */ /* 0x000e2200000e0000 */
[----:B------:R-:W-:Y:S02]  /*3430*/  ISETP.LT.OR P4, PT, R4, 0x72, P4 ;  /* 0x000000720400780c */ /* 0x000fe40002781670 */
[----:B------:R-:W-:Y:S02]  /*3440*/  ISETP.GT.AND P1, PT, R12, 0x48, !P1 ;  /* 0x000000480c00780c */ /* 0x000fe40004f24270 */
[C---:B------:R-:W-:Y:S02]  /*3450*/  ISETP.LT.OR P5, PT, R4.reuse, 0x79, P5 ;  /* 0x000000790400780c */ /* 0x040fe40002fa1670 */
[----:B------:R-:W-:-:S02]  /*3460*/  ISETP.LT.OR P1, PT, R4, 0x49, P1 ;  /* 0x000000490400780c */ /* 0x000fc40000f21670 */
[----:B------:R-:W-:Y:S02]  /*3470*/  FSEL R83, R83, -INF , !P4 ;  /* 0xff80000053537808 */ /* 0x000fe40006000000 */
[----:B------:R-:W-:Y:S02]  /*3480*/  FSEL R53, R62, -INF , !P1 ;  /* 0xff8000003e357808 */ /* 0x000fe40004800000 */
[----:B------:R-:W-:Y:S02]  /*3490*/  ISETP.NE.AND P1, PT, R57, RZ, PT ;  /* 0x000000ff3900720c */ /* 0x000fe40003f25270 */
[----:B------:R-:W-:Y:S02]  /*34a0*/  R2UR UR11, R18 ;  /* 0x00000000120b72ca */ /* 0x000fe400000e0000 */
[----:B------:R-:W-:-:S04]  /*34b0*/  ISETP.GT.AND P1, PT, R12, 0x49, !P1 ;  /* 0x000000490c00780c */ /* 0x000fc80004f24270 */
[----:B------:R-:W-:Y:S02]  /*34c0*/  ISETP.LT.OR P1, PT, R4, 0x4a, P1 ;  /* 0x0000004a0400780c */ /* 0x000fe40000f21670 */
[----:B0-----:R-:W-:Y:S02]  /*34d0*/  FMNMX.FTZ R7, R20, R7, !PT ;  /* 0x0000000714077209 */ /* 0x001fe40007810000 */
[----:B------:R-:W-:Y:S02]  /*34e0*/  FSEL R63, R63, -INF , !P1 ;  /* 0xff8000003f3f7808 */ /* 0x000fe40004800000 */
[----:B------:R-:W-:Y:S01]  /*34f0*/  ISETP.NE.AND P1, PT, R60, RZ, PT ;  /* 0x000000ff3c00720c */ /* 0x000fe20003f25270 */
[----:B------:R-:W-:Y:S01]  /*3500*/  FMUL.FTZ R22, R7, R6 ;  /* 0x0000000607167220 */ /* 0x000fe20000410000 */
[----:B------:R-:W-:Y:S02]  /*3510*/  UIADD3 UR45, UR11, UR45, URZ ;  /* 0x0000002d0b2d7290 */ /* 0x000fe4000fffe03f */
[----:B------:R-:W-:-:S02]  /*3520*/  ISETP.GT.AND P1, PT, R12, 0x50, !P1 ;  /* 0x000000500c00780c */ /* 0x000fc40004f24270 */
[----:B------:R-:W-:Y:S02]  /*3530*/  UIADD3 UR10, UR45, UR10, URZ ;  /* 0x0000000a2d0a7290 */ /* 0x000fe4000fffe03f */
[----:B------:R-:W-:-:S04]  /*3540*/  ISETP.LT.OR P1, PT, R4, 0x51, P1 ;  /* 0x000000510400780c */ /* 0x000fc80000f21670 */
[----:B------:R-:W-:Y:S02]  /*3550*/  FSEL R57, R66, -INF , !P1 ;  /* 0xff80000042397808 */ /* 0x000fe40004800000 */
[----:B------:R-:W-:-:S04]  /*3560*/  ISETP.NE.AND P1, PT, R64, RZ, PT ;  /* 0x000000ff4000720c */ /* 0x000fc80003f25270 */
[----:B------:R-:W-:-:S04]  /*3570*/  ISETP.GT.AND P1, PT, R12, 0x51, !P1 ;  /* 0x000000510c00780c */ /* 0x000fc80004f24270 */
        /* <DEDUP_REMOVED lines=10> */
[----:B------:R-:W-:Y:S02]  /*3620*/  ISETP.GT.AND P1, PT, R12, 0x60, !P2 ;  /* 0x000000600c00780c */ /* 0x000fe40005724270 */
[----:B------:R-:W-:Y:S02]  /*3630*/  ISETP.NE.AND P2, PT, R76, RZ, PT ;  /* 0x000000ff4c00720c */ /* 0x000fe40003f45270 */
[----:B------:R-:W-:Y:S02]  /*3640*/  ISETP.LT.OR P1, PT, R4, 0x61, P1 ;  /* 0x000000610400780c */ /* 0x000fe40000f21670 */
[----:B------:R-:W-:Y:S02]  /*3650*/  ISETP.GT.AND P2, PT, R12, 0x69, !P2 ;  /* 0x000000690c00780c */ /* 0x000fe40005744270 */
[----:B------:R-:W-:-:S02]  /*3660*/  FSEL R91, R74, -INF , !P1 ;  /* 0xff8000004a5b7808 */ /* 0x000fc40004800000 */
[----:B------:R-:W-:Y:S02]  /*3670*/  ISETP.GT.AND P1, PT, R12, 0x61, !P6 ;  /* 0x000000610c00780c */ /* 0x000fe40007724270 */
[----:B------:R-:W-:Y:S02]  /*3680*/  ISETP.NE.AND P6, PT, R28, RZ, PT ;  /* 0x000000ff1c00720c */ /* 0x000fe40003fc5270 */
[C---:B------:R-:W-:Y:S02]  /*3690*/  ISETP.LT.OR P1, PT, R4.reuse, 0x62, P1 ;  /* 0x000000620400780c */ /* 0x040fe40000f21670 */
[----:B------:R-:W-:Y:S02]  /*36a0*/  ISETP.LT.OR P2, PT, R4, 0x6a, P2 ;  /* 0x0000006a0400780c */ /* 0x000fe40001741670 */
[----:B------:R-:W-:Y:S02]  /*36b0*/  FSEL R75, R75, -INF , !P1 ;  /* 0xff8000004b4b7808 */ /* 0x000fe40004800000 */
[----:B------:R-:W-:-:S02]  /*36c0*/  FSETP.NEU.FTZ.AND P1, PT, R7, -INF , PT ;  /* 0xff8000000700780b */ /* 0x000fc40003f3d000 */
[----:B------:R-:W-:Y:S02]  /*36d0*/  FSEL R79, R79, -INF , !P2 ;  /* 0xff8000004f4f7808 */ /* 0x000fe40005000000 */
[----:B------:R-:W-:Y:S02]  /*36e0*/  FSEL R22, R22, RZ, P1 ;  /* 0x000000ff16167208 */ /* 0x000fe40000800000 */
[----:B------:R-:W-:Y:S02]  /*36f0*/  ISETP.GT.AND P1, PT, R12, RZ, !P6 ;  /* 0x000000ff0c00720c */ /* 0x000fe40007724270 */
[----:B------:R-:W-:Y:S01]  /*3700*/  ISETP.NE.AND P6, PT, R24, RZ, PT ;  /* 0x000000ff1800720c */ /* 0x000fe20003fc5270 */
[-CC-:B------:R-:W-:Y:S01]  /*3710*/  FFMA.FTZ R170, R115, R6.reuse, -R22.reuse ;  /* 0x0000000673aa7223 */ /* 0x180fe20000010816 */
[----:B------:R-:W-:Y:S01]  /*3720*/  ISETP.LT.OR P1, PT, R4, 0x1, P1 ;  /* 0x000000010400780c */ /* 0x000fe20000f21670 */
[-CC-:B------:R-:W-:Y:S01]  /*3730*/  FFMA.FTZ R164, R113, R6.reuse, -R22.reuse ;  /* 0x0000000671a47223 */ /* 0x180fe20000010816 */
[----:B------:R-:W-:Y:S01]  /*3740*/  FSEL R113, R82, -INF , !P3 ;  /* 0xff80000052717808 */ /* 0x000fe20005800000 */
[-CC-:B------:R-:W-:Y:S01]  /*3750*/  FFMA.FTZ R9, R9, R6.reuse, -R22.reuse ;  /* 0x0000000609097223 */ /* 0x180fe20000010816 */
[----:B------:R-:W-:Y:S01]  /*3760*/  FSEL R26, R26, -INF , !P1 ;  /* 0xff8000001a1a7808 */ /* 0x000fe20004800000 */
[-CC-:B------:R-:W-:Y:S01]  /*3770*/  FFMA.FTZ R180, R93, R6.reuse, -R22.reuse ;  /* 0x000000065db47223 */ /* 0x180fe20000010816 */
[----:B------:R-:W-:Y:S01]  /*3780*/  ISETP.NE.AND P1, PT, R92, RZ, PT ;  /* 0x000000ff5c00720c */ /* 0x000fe20003f25270 */
[-CC-:B------:R-:W-:Y:S01]  /*3790*/  FFMA.FTZ R93, R95, R6.reuse, -R22.reuse ;  /* 0x000000065f5d7223 */ /* 0x180fe20000010816 */
[----:B------:R-:W-:Y:S01]  /*37a0*/  FMNMX.FTZ R14, R26, R27, !PT ;  /* 0x0000001b1a0e7209 */ /* 0x000fe20007810000 */
[----:B------:R-:W-:Y:S01]  /*37b0*/  MUFU.EX2 R162, R9 ;  /* 0x0000000900a27308 */ /* 0x000fe20000000800 */
[----:B------:R-:W-:Y:S01]  /*37c0*/  ISETP.GT.AND P1, PT, R12, 0x68, !P1 ;  /* 0x000000680c00780c */ /* 0x000fe20004f24270 */
[--C-:B------:R-:W-:Y:S01]  /*37d0*/  FFMA.FTZ R182, R97, R6, -R22.reuse ;  /* 0x0000000661b67223 */ /* 0x100fe20000010816 */
[----:B------:R-:W-:Y:S01]  /*37e0*/  FMNMX.FTZ R14, R23, R14, !PT ;  /* 0x0000000e170e7209 */ /* 0x000fe20007810000 */
[-CC-:B------:R-:W-:Y:S01]  /*37f0*/  FFMA.FTZ R95, R125, R6.reuse, -R22.reuse ;  /* 0x000000067d5f7223 */ /* 0x180fe20000010816 */
[----:B------:R-:W-:Y:S01]  /*3800*/  ISETP.LT.OR P1, PT, R4, 0x69, P1 ;  /* 0x000000690400780c */ /* 0x000fe20000f21670 */
[--C-:B------:R-:W-:Y:S01]  /*3810*/  FFMA.FTZ R176, R127, R6, -R22.reuse ;  /* 0x000000067fb07223 */ /* 0x100fe20000010816 */
[----:B------:R-:W-:Y:S01]  /*3820*/  FMNMX.FTZ R14, R31, R14, !PT ;  /* 0x0000000e1f0e7209 */ /* 0x000fe20007810000 */
[----:B------:R-:W-:Y:S01]  /*3830*/  MUFU.EX2 R180, R180 ;  /* 0x000000b400b47308 */ /* 0x000fe20000000800 */
[----:B------:R-:W-:Y:S01]  /*3840*/  FSEL R115, R78, -INF , !P1 ;  /* 0xff8000004e737808 */ /* 0x000fe20004800000 */
[--C-:B------:R-:W-:Y:S01]  /*3850*/  FFMA.FTZ R97, R129, R6, -R22.reuse ;  /* 0x0000000681617223 */ /* 0x100fe20000010816 */
[----:B------:R-:W-:Y:S01]  /*3860*/  FMNMX.FTZ R14, R25, R14, !PT ;  /* 0x0000000e190e7209 */ /* 0x000fe20007810000 */
[-CC-:B------:R-:W-:Y:S01]  /*3870*/  FFMA.FTZ R178, R123, R6.reuse, -R22.reuse ;  /* 0x000000067bb27223 */ /* 0x180fe20000010816 */
[----:B------:R-:W-:Y:S01]  /*3880*/  ISETP.GT.AND P6, PT, R12, 0x79, !P6 ;  /* 0x000000790c00780c */ /* 0x000fe200077c4270 */
[--C-:B------:R-:W-:Y:S01]  /*3890*/  FFMA.FTZ R12, R111, R6, -R22.reuse ;  /* 0x000000066f0c7223 */ /* 0x100fe20000010816 */
[----:B------:R-:W-:Y:S01]  /*38a0*/  FMNMX.FTZ R14, R35, R14, !PT ;  /* 0x0000000e230e7209 */ /* 0x000fe20007810000 */
[----:B------:R-:W0:Y:S01]  /*38b0*/  MUFU.EX2 R93, R93 ;  /* 0x0000005d005d7308 */ /* 0x000e220000000800 */
[----:B------:R-:W-:Y:S01]  /*38c0*/  ISETP.LT.OR P6, PT, R4, 0x7a, P6 ;  /* 0x0000007a0400780c */ /* 0x000fe200037c1670 */
[--C-:B------:R-:W-:Y:S01]  /*38d0*/  FFMA.FTZ R4, R61, R6, -R22.reuse ;  /* 0x000000063d047223 */ /* 0x100fe20000010816 */
[----:B------:R-:W-:Y:S01]  /*38e0*/  FMNMX.FTZ R14, R29, R14, !PT ;  /* 0x0000000e1d0e7209 */ /* 0x000fe20007810000 */
[-CC-:B------:R-:W-:Y:S01]  /*38f0*/  FFMA.FTZ R168, R117, R6.reuse, -R22.reuse ;  /* 0x0000000675a87223 */ /* 0x180fe20000010816 */
[----:B------:R-:W-:Y:S01]  /*3900*/  FSEL R111, R86, -INF , !P5 ;  /* 0xff800000566f7808 */ /* 0x000fe20006800000 */
[--C-:B------:R-:W-:Y:S01]  /*3910*/  FFMA.FTZ R99, R99, R6, -R22.reuse ;  /* 0x0000000663637223 */ /* 0x100fe20000010816 */
[----:B------:R-:W-:Y:S01]  /*3920*/  FMNMX.FTZ R14, R39, R14, !PT ;  /* 0x0000000e270e7209 */ /* 0x000fe20007810000 */
[----:B------:R1:W-:Y:S01]  /*3930*/  MUFU.EX2 R166, R4 ;  /* 0x0000000400a67308 */ /* 0x0003e20000000800 */
[----:B------:R-:W-:Y:S01]  /*3940*/  FSEL R87, R87, -INF , !P6 ;  /* 0xff80000057577808 */ /* 0x000fe20007000000 */
        /* <DEDUP_REMOVED lines=14> */
[----:B------:R-:W3:Y:S01]  /*3a30*/  MUFU.EX2 R95, R95 ;  /* 0x0000005f005f7308 */ /* 0x000ee20000000800 */
[-CC-:B------:R-:W-:Y:S01]  /*3a40*/  FFMA.FTZ R69, R69, R6.reuse, -R22.reuse ;  /* 0x0000000645457223 */ /* 0x180fe20000010816 */
[--C-:B------:R-:W-:Y:S01]  /*3a50*/  FFMA.FTZ R13, R13, R6, -R22.reuse ;  /* 0x000000060d0d7223 */ /* 0x100fe20000010816 */
[----:B------:R-:W-:Y:S01]  /*3a60*/  FMNMX.FTZ R14, R41, R14, !PT ;  /* 0x0000000e290e7209 */ /* 0x000fe20007810000 */
[-CC-:B------:R-:W-:Y:S01]  /*3a70*/  FFMA.FTZ R73, R73, R6.reuse, -R22.reuse ;  /* 0x0000000649497223 */ /* 0x180fe20000010816 */
[-CC-:B------:R-:W-:Y:S01]  /*3a80*/  FFMA.FTZ R15, R15, R6.reuse, -R22.reuse ;  /* 0x000000060f0f7223 */ /* 0x180fe20000010816 */
[--C-:B------:R-:W-:Y:S01]  /*3a90*/  FFMA.FTZ R77, R77, R6, -R22.reuse ;  /* 0x000000064d4d7223 */ /* 0x100fe20000010816 */
[----:B------:R-:W-:Y:S01]  /*3aa0*/  FMNMX.FTZ R14, R51, R14, !PT ;  /* 0x0000000e330e7209 */ /* 0x000fe20007810000 */
[----:B------:R-:W4:Y:S01]  /*3ab0*/  MUFU.EX2 R176, R176 ;  /* 0x000000b000b07308 */ /* 0x000f220000000800 */
[-CC-:B------:R-:W-:Y:S01]  /*3ac0*/  FFMA.FTZ R19, R19, R6.reuse, -R22.reuse ;  /* 0x0000000613137223 */ /* 0x180fe20000010816 */
[--C-:B------:R-:W-:Y:S01]  /*3ad0*/  FFMA.FTZ R81, R81, R6, -R22.reuse ;  /* 0x0000000651517223 */ /* 0x100fe20000010816 */
[----:B------:R-:W-:Y:S01]  /*3ae0*/  FMNMX.FTZ R14, R45, R14, !PT ;  /* 0x0000000e2d0e7209 */ /* 0x000fe20007810000 */
[-CC-:B------:R-:W-:Y:S01]  /*3af0*/  FFMA.FTZ R21, R21, R6.reuse, -R22.reuse ;  /* 0x0000000615157223 */ /* 0x180fe20000010816 */
[----:B------:R-:W-:-:S02]  /*3b00*/  FFMA.FTZ R22, R85, R6, -R22 ;  /* 0x0000000655167223 */ /* 0x000fc40000010816 */
[----:B------:R-:W-:Y:S01]  /*3b10*/  FMNMX.FTZ R14, R55, R14, !PT ;  /* 0x0000000e370e7209 */ /* 0x000fe20007810000 */
[----:B------:R-:W-:Y:S03]  /*3b20*/  MUFU.EX2 R117, R12 ;  /* 0x0000000c00757308 */ /* 0x000fe60000000800 */
[----:B------:R-:W-:-:S04]  /*3b30*/  FMNMX.FTZ R14, R49, R14, !PT ;  /* 0x0000000e310e7209 */ /* 0x000fc80007810000 */
[----:B------:R-:W-:Y:S01]  /*3b40*/  FMNMX.FTZ R14, R59, R14, !PT ;  /* 0x0000000e3b0e7209 */ /* 0x000fe20007810000 */
[----:B------:R-:W5:Y:S03]  /*3b50*/  MUFU.EX2 R97, R97 ;  /* 0x0000006100617308 */ /* 0x000f660000000800 */
        /* <DEDUP_REMOVED lines=14> */
[----:B------:R-:W-:Y:S03]  /*3c40*/  MUFU.EX2 R174, R174 ;  /* 0x000000ae00ae7308 */ /* 0x000fe60000000800 */
[----:B------:R-:W-:-:S04]  /*3c50*/  FMNMX.FTZ R14, R113, R14, !PT ;  /* 0x0000000e710e7209 */ /* 0x000fc80007810000 */
[----:B------:R-:W-:Y:S01]  /*3c60*/  FMNMX.FTZ R14, R83, R14, !PT ;  /* 0x0000000e530e7209 */ /* 0x000fe20007810000 */
[----:B------:R-:W-:Y:S03]  /*3c70*/  MUFU.EX2 R103, R103 ;  /* 0x0000006700677308 */ /* 0x000fe60000000800 */
[----:B------:R-:W-:-:S04]  /*3c80*/  FMNMX.FTZ R14, R111, R14, !PT ;  /* 0x0000000e6f0e7209 */ /* 0x000fc80007810000 */
[----:B------:R-:W-:Y:S01]  /*3c90*/  FMNMX.FTZ R14, R87, R14, !PT ;  /* 0x0000000e570e7209 */ /* 0x000fe20007810000 */
[----:B------:R-:W-:Y:S04]  /*3ca0*/  MUFU.EX2 R168, R168 ;  /* 0x000000a800a87308 */ /* 0x000fe80000000800 */
[----:B------:R-:W0:Y:S04]  /*3cb0*/  SHFL.BFLY PT, R61, R14, 0x2, 0x1f ;  /* 0x0c401f000e3d7f89 */ /* 0x000e2800000e0000 */
[----:B------:R-:W-:Y:S08]  /*3cc0*/  MUFU.EX2 R105, R105 ;  /* 0x0000006900697308 */ /* 0x000ff00000000800 */
[----:B------:R-:W-:Y:S08]  /*3cd0*/  MUFU.EX2 R170, R170 ;  /* 0x000000aa00aa7308 */ /* 0x000ff00000000800 */
[----:B------:R-:W-:Y:S01]  /*3ce0*/  MUFU.EX2 R107, R107 ;  /* 0x0000006b006b7308 */ /* 0x000fe20000000800 */
[----:B0-----:R-:W-:-:S07]  /*3cf0*/  FMNMX.FTZ R61, R14, R61, !PT ;  /* 0x0000003d0e3d7209 */ /* 0x001fce0007810000 */
[----:B------:R-:W-:Y:S01]  /*3d00*/  MUFU.EX2 R164, R164 ;  /* 0x000000a400a47308 */ /* 0x000fe20000000800 */
[----:B-1----:R-:W0:Y:S07]  /*3d10*/  SHFL.BFLY PT, R4, R61, 0x1, 0x1f ;  /* 0x0c201f003d047f89 */ /* 0x002e2e00000e0000 */
[----:B------:R-:W-:Y:S08]  /*3d20*/  MUFU.EX2 R109, R109 ;  /* 0x0000006d006d7308 */ /* 0x000ff00000000800 */
[----:B------:R-:W-:Y:S08]  /*3d30*/  MUFU.EX2 R5, R5 ;  /* 0x0000000500057308 */ /* 0x000ff00000000800 */
[----:B------:R-:W-:Y:S01]  /*3d40*/  MUFU.EX2 R160, R65 ;  /* 0x0000004100a07308 */ /* 0x000fe20000000800 */
[----:B0-----:R-:W-:-:S04]  /*3d50*/  FMNMX.FTZ R9, R61, R4, !PT ;  /* 0x000000043d097209 */ /* 0x001fc80007810000 */
[C---:B------:R-:W-:Y:S01]  /*3d60*/  FSETP.NEU.FTZ.AND P1, PT, R9.reuse, -INF , PT ;  /* 0xff8000000900780b */ /* 0x040fe20003f3d000 */
[----:B------:R-:W-:Y:S02]  /*3d70*/  FMUL.FTZ R4, R9, R6 ;  /* 0x0000000609047220 */ /* 0x000fe40000410000 */
[----:B------:R-:W-:Y:S03]  /*3d80*/  MUFU.EX2 R69, R69 ;  /* 0x0000004500457308 */ /* 0x000fe60000000800 */
[----:B------:R-:W-:Y:S02]  /*3d90*/  FSEL R4, R4, RZ, P1 ;  /* 0x000000ff04047208 */ /* 0x000fe40000800000 */
[----:B------:R-:W-:-:S03]  /*3da0*/  PLOP3.LUT P1, PT, PT, PT, UP0, 0x40, 0x0 ;  /* 0x000000000000781c */ /* 0x000fc60003f2e808 */
        /* <DEDUP_REMOVED lines=28> */
[----:B------:R-:W1:Y:S01]  /*3f70*/  MUFU.EX2 R23, R23 ;  /* 0x0000001700177308 */ /* 0x000e620000000800 */
[----:B-----5:R-:W-:Y:S01]  /*3f80*/  FADD.FTZ R31, R97, R34 ;  /* 0x00000022611f7221 */ /* 0x020fe20000010000 */
[-CC-:B------:R-:W-:Y:S01]  /*3f90*/  FFMA.FTZ R67, R67, R6.reuse, -R4.reuse ;  /* 0x0000000643437223 */ /* 0x180fe20000010804 */
[-CC-:B------:R-:W-:Y:S01]  /*3fa0*/  FFMA.FTZ R89, R89, R6.reuse, -R4.reuse ;  /* 0x0000000659597223 */ /* 0x180fe20000010804 */
[-CC-:B------:R-:W-:Y:S01]  /*3fb0*/  FFMA.FTZ R71, R71, R6.reuse, -R4.reuse ;  /* 0x0000000647477223 */ /* 0x180fe20000010804 */
[----:B------:R-:W-:Y:S01]  /*3fc0*/  FADD.FTZ R34, R178, R31 ;  /* 0x0000001fb2227221 */ /* 0x000fe20000010000 */
[-CC-:B------:R-:W-:Y:S01]  /*3fd0*/  FFMA.FTZ R91, R91, R6.reuse, -R4.reuse ;  /* 0x000000065b5b7223 */ /* 0x180fe20000010804 */
[-C--:B------:R-:W-:Y:S01]  /*3fe0*/  FFMA.FTZ R75, R75, R6.reuse, -R4 ;  /* 0x000000064b4b7223 */ /* 0x080fe20000010804 */
[----:B------:R-:W2:Y:S01]  /*3ff0*/  MUFU.EX2 R25, R25 ;  /* 0x0000001900197308 */ /* 0x000ea20000000800 */
[----:B------:R-:W-:Y:S01]  /*4000*/  FADD.FTZ R31, R99, R34 ;  /* 0x00000022631f7221 */ /* 0x000fe20000010000 */
[-CC-:B------:R-:W-:Y:S01]  /*4010*/  FFMA.FTZ R115, R115, R6.reuse, -R4.reuse ;  /* 0x0000000673737223 */ /* 0x180fe20000010804 */
[-CC-:B------:R-:W-:Y:S01]  /*4020*/  FFMA.FTZ R79, R79, R6.reuse, -R4.reuse ;  /* 0x000000064f4f7223 */ /* 0x180fe20000010804 */
[-CC-:B------:R-:W-:Y:S01]  /*4030*/  FFMA.FTZ R113, R113, R6.reuse, -R4.reuse ;  /* 0x0000000671717223 */ /* 0x180fe20000010804 */
[----:B------:R-:W-:Y:S01]  /*4040*/  FADD.FTZ R36, R172, R31 ;  /* 0x0000001fac247221 */ /* 0x000fe20000010000 */
[-CC-:B------:R-:W-:Y:S01]  /*4050*/  FFMA.FTZ R83, R83, R6.reuse, -R4.reuse ;  /* 0x0000000653537223 */ /* 0x180fe20000010804 */
[-C--:B------:R-:W-:Y:S01]  /*4060*/  FFMA.FTZ R111, R111, R6.reuse, -R4 ;  /* 0x000000066f6f7223 */ /* 0x080fe20000010804 */
[----:B------:R3:W4:Y:S01]  /*4070*/  MUFU.EX2 R14, R35 ;  /* 0x00000023000e7308 */ /* 0x0007220000000800 */
[----:B------:R-:W-:Y:S01]  /*4080*/  FADD.FTZ R31, R101, R36 ;  /* 0x00000024651f7221 */ /* 0x000fe20000010000 */
[----:B0-----:R-:W-:Y:S01]  /*4090*/  FADD.FTZ R36, R26, R27 ;  /* 0x0000001b1a247221 */ /* 0x001fe20000010000 */
[----:B------:R-:W-:Y:S01]  /*40a0*/  FFMA.FTZ R87, R87, R6, -R4 ;  /* 0x0000000657577223 */ /* 0x000fe20000010804 */
[----:B------:R-:W-:Y:S01]  /*40b0*/  F2FP.BF16.F32.PACK_AB R181, R27, R26 ;  /* 0x0000001a1bb5723e */ /* 0x000fe200000010ff */
[----:B------:R-:W-:Y:S01]  /*40c0*/  FADD.FTZ R38, R174, R31 ;  /* 0x0000001fae267221 */ /* 0x000fe20000010000 */
[----:B-1----:R-:W-:Y:S01]  /*40d0*/  FADD.FTZ R31, R23, R36 ;  /* 0x00000024171f7221 */ /* 0x002fe20000010000 */
[C---:B------:R-:W-:Y:S01]  /*40e0*/  F2FP.BF16.F32.PACK_AB R183, R12.reuse, R23 ;  /* 0x000000170cb7723e */ /* 0x040fe200000010ff */
[----:B------:R-:W0:Y:S01]  /*40f0*/  MUFU.EX2 R29, R29 ;  /* 0x0000001d001d7308 */ /* 0x000e220000000800 */
[----:B---3--:R-:W-:Y:S01]  /*4100*/  FADD.FTZ R35, R103, R38 ;  /* 0x0000002667237221 */ /* 0x008fe20000010000 */
[----:B------:R-:W-:Y:S01]  /*4110*/  FADD.FTZ R38, R12, R31 ;  /* 0x0000001f0c267221 */ /* 0x000fe20000010000 */
[----:B------:R-:W-:-:S02]  /*4120*/  F2FP.BF16.F32.PACK_AB R180, R93, R180 ;  /* 0x000000b45db4723e */ /* 0x000fc400000010ff */
[----:B------:R-:W-:Y:S01]  /*4130*/  FADD.FTZ R40, R168, R35 ;  /* 0x00000023a8287221 */ /* 0x000fe20000010000 */
[----:B--2---:R-:W-:Y:S01]  /*4140*/  FADD.FTZ R31, R25, R38 ;  /* 0x00000026191f7221 */ /* 0x004fe20000010000 */
[----:B------:R-:W-:Y:S01]  /*4150*/  F2FP.BF16.F32.PACK_AB R182, R95, R182 ;  /* 0x000000b65fb6723e */ /* 0x000fe200000010ff */
[----:B------:R-:W1:Y:S01]  /*4160*/  MUFU.EX2 R20, R39 ;  /* 0x0000002700147308 */ /* 0x000e620000000800 */
[----:B------:R-:W-:Y:S01]  /*4170*/  FADD.FTZ R35, R105, R40 ;  /* 0x0000002869237221 */ /* 0x000fe20000010000 */
[C---:B----4-:R-:W-:Y:S01]  /*4180*/  FADD.FTZ R18, R14.reuse, R31 ;  /* 0x0000001f0e127221 */ /* 0x050fe20000010000 */
[----:B------:R-:W-:Y:S02]  /*4190*/  F2FP.BF16.F32.PACK_AB R177, R14, R25 ;  /* 0x000000190eb1723e */ /* 0x000fe400000010ff */
[----:B------:R-:W-:Y:S01]  /*41a0*/  FADD.FTZ R38, R170, R35 ;  /* 0x00000023aa267221 */ /* 0x000fe20000010000 */
[----:B------:R-:W-:Y:S02]  /*41b0*/  F2FP.BF16.F32.PACK_AB R176, R97, R176 ;  /* 0x000000b061b0723e */ /* 0x000fe400000010ff */
[----:B------:R-:W2:Y:S01]  /*41c0*/  MUFU.EX2 R33, R33 ;  /* 0x0000002100217308 */ /* 0x000ea20000000800 */
[----:B0-----:R-:W-:Y:S01]  /*41d0*/  FADD.FTZ R31, R29, R18 ;  /* 0x000000121d1f7221 */ /* 0x001fe20000010000 */
[----:B------:R-:W-:Y:S01]  /*41e0*/  FADD.FTZ R35, R107, R38 ;  /* 0x000000266b237221 */ /* 0x000fe20000010000 */
[----:B------:R-:W-:-:S02]  /*41f0*/  F2FP.BF16.F32.PACK_AB R178, R99, R178 ;  /* 0x000000b263b2723e */ /* 0x000fc400000010ff */
[----:B------:R-:W-:Y:S01]  /*4200*/  F2FP.BF16.F32.PACK_AB R172, R101, R172 ;  /* 0x000000ac65ac723e */ /* 0x000fe200000010ff */
[----:B------:R-:W-:Y:S01]  /*4210*/  FADD.FTZ R40, R164, R35 ;  /* 0x00000023a4287221 */ /* 0x000fe20000010000 */
[----:B------:R-:W-:Y:S01]  /*4220*/  F2FP.BF16.F32.PACK_AB R174, R103, R174 ;  /* 0x000000ae67ae723e */ /* 0x000fe200000010ff */
[----:B------:R-:W0:Y:S01]  /*4230*/  MUFU.EX2 R24, R43 ;  /* 0x0000002b00187308 */ /* 0x000e220000000800 */
[----:B-1----:R-:W-:Y:S01]  /*4240*/  FADD.FTZ R38, R20, R31 ;  /* 0x0000001f14267221 */ /* 0x002fe20000010000 */
[----:B------:R-:W-:Y:S01]  /*4250*/  FADD.FTZ R40, R117, R40 ;  /* 0x0000002875287221 */ /* 0x000fe20000010000 */
[----:B------:R-:W-:Y:S02]  /*4260*/  F2FP.BF16.F32.PACK_AB R168, R105, R168 ;  /* 0x000000a869a8723e */ /* 0x000fe400000010ff */
[----:B------:R-:W-:Y:S01]  /*4270*/  F2FP.BF16.F32.PACK_AB R170, R107, R170 ;  /* 0x000000aa6baa723e */ /* 0x000fe200000010ff */
[----:B------:R-:W-:Y:S01]  /*4280*/  FADD.FTZ R35, R109, R40 ;  /* 0x000000286d237221 */ /* 0x000fe20000010000 */
[----:B------:R-:W-:Y:S01]  /*4290*/  F2FP.BF16.F32.PACK_AB R164, R117, R164 ;  /* 0x000000a475a4723e */ /* 0x000fe200000010ff */
[----:B------:R-:W1:Y:S01]  /*42a0*/  MUFU.EX2 R37, R37 ;  /* 0x0000002500257308 */ /* 0x000e620000000800 */
[----:B--2---:R-:W-:Y:S01]  /*42b0*/  FADD.FTZ R31, R33, R38 ;  /* 0x00000026211f7221 */ /* 0x004fe20000010000 */
[C---:B------:R-:W-:Y:S01]  /*42c0*/  FADD.FTZ R42, R166.reuse, R35 ;  /* 0x00000023a62a7221 */ /* 0x040fe20000010000 */
[----:B------:R-:W-:-:S02]  /*42d0*/  F2FP.BF16.F32.PACK_AB R166, R166, R109 ;  /* 0x0000006da6a6723e */ /* 0x000fc400000010ff */
[----:B------:R-:W-:Y:S01]  /*42e0*/  F2FP.BF16.F32.PACK_AB R179, R20, R29 ;  /* 0x0000001d14b3723e */ /* 0x000fe200000010ff */
[----:B------:R-:W-:Y:S02]  /*42f0*/  FADD.FTZ R35, R5, R42 ;  /* 0x0000002a05237221 */ /* 0x000fe40000010000 */
[----:B------:R-:W2:Y:S01]  /*4300*/  MUFU.EX2 R28, R47 ;  /* 0x0000002f001c7308 */ /* 0x000ea20000000800 */
[----:B0-----:R-:W-:Y:S01]  /*4310*/  FADD.FTZ R38, R24, R31 ;  /* 0x0000001f18267221 */ /* 0x001fe20000010000 */
[C---:B------:R-:W-:Y:S01]  /*4320*/  FADD.FTZ R35, R160.reuse, R35 ;  /* 0x00000023a0237221 */ /* 0x040fe20000010000 */
[----:B------:R-:W-:Y:S02]  /*4330*/  F2FP.BF16.F32.PACK_AB R160, R160, R5 ;  /* 0x00000005a0a0723e */ /* 0x000fe400000010ff */
[----:B------:R-:W-:-:S03]  /*4340*/  F2FP.BF16.F32.PACK_AB R173, R24, R33 ;  /* 0x0000002118ad723e */ /* 0x000fc600000010ff */
[----:B------:R-:W0:Y:S01]  /*4350*/  MUFU.EX2 R41, R41 ;  /* 0x0000002900297308 */ /* 0x000e220000000800 */
[----:B-1----:R-:W-:-:S07]  /*4360*/  FADD.FTZ R31, R37, R38 ;  /* 0x00000026251f7221 */ /* 0x002fce0000010000 */
[----:B------:R-:W1:Y:S01]  /*4370*/  MUFU.EX2 R30, R51 ;  /* 0x00000033001e7308 */ /* 0x000e620000000800 */
[C---:B--2---:R-:W-:Y:S01]  /*4380*/  FADD.FTZ R40, R28.reuse, R31 ;  /* 0x0000001f1c287221 */ /* 0x044fe20000010000 */
[----:B------:R-:W-:-:S06]  /*4390*/  F2FP.BF16.F32.PACK_AB R175, R28, R37 ;  /* 0x000000251caf723e */ /* 0x000fcc00000010ff */
[----:B------:R-:W2:Y:S01]  /*43a0*/  MUFU.EX2 R45, R45 ;  /* 0x0000002d002d7308 */ /* 0x000ea20000000800 */
[----:B0-----:R-:W-:Y:S01]  /*43b0*/  FADD.FTZ R31, R41, R40 ;  /* 0x00000028291f7221 */ /* 0x001fe20000010000 */
[----:B------:R-:W-:Y:S01]  /*43c0*/  FADD.FTZ R40, R162, R35 ;  /* 0x00000023a2287221 */ /* 0x000fe20000010000 */
[----:B------:R-:W-:-:S03]  /*43d0*/  F2FP.BF16.F32.PACK_AB R162, R69, R162 ;  /* 0x000000a245a2723e */ /* 0x000fc600000010ff */
[----:B------:R-:W-:Y:S02]  /*43e0*/  FADD.FTZ R42, R69, R40 ;  /* 0x00000028452a7221 */ /* 0x000fe40000010000 */
        /* <DEDUP_REMOVED lines=62> */
[----:B------:R-:W-:-:S03]  /*47d0*/  F2FP.BF16.F32.PACK_AB R153, R22, R113 ;  /* 0x000000711699723e */ /* 0x000fc600000010ff */
[----:B--2---:R-:W-:Y:S01]  /*47e0*/  FADD.FTZ R13, R111, R14 ;  /* 0x0000000e6f0d7221 */ /* 0x004fe20000010000 */
[----:B------:R-:W-:-:S03]  /*47f0*/  VIADD R14, R17, 0xfffffffe ;  /* 0xfffffffe110e7836 */ /* 0x000fc60000000000 */
[C---:B0-----:R-:W-:Y:S01]  /*4800*/  FADD.FTZ R4, R12.reuse, R13 ;  /* 0x0000000d0c047221 */ /* 0x041fe20000010000 */
[----:B------:R-:W-:Y:S01]  /*4810*/  F2FP.BF16.F32.PACK_AB R155, R12, R111 ;  /* 0x0000006f0c9b723e */ /* 0x000fe200000010ff */
[----:B------:R-:W-:Y:S06]  /*4820*/  @P1 BRA `(.L_x_1089) ;  /* 0x00000000004c1947 */ /* 0x000fec0003800000 */
[----:B------:R-:W-:Y:S01]  /*4830*/  ISETP.LT.AND P1, PT, RZ, UR45, PT ;  /* 0x0000002dff007c0c */ /* 0x000fe2000bf21270 */
[----:B------:R-:W-:-:S12]  /*4840*/  UIADD3 UR11, UR45, -0x1, URZ ;  /* 0xffffffff2d0b7890 */ /* 0x000fd8000fffe03f */
[----:B------:R-:W-:Y:S05]  /*4850*/  @P1 BRA `(.L_x_1090) ;  /* 0x0000000000201947 */ /* 0x000fea0003800000 */
[----:B------:R-:W-:Y:S01]  /*4860*/  ULDC UR14, c[0x0][0x9e4] ;  /* 0x00027900000e7ab9 */ /* 0x000fe20000000800 */
[----:B------:R-:W-:Y:S02]  /*4870*/  UIADD3 UR11, -UR45, URZ, URZ ;  /* 0x0000003f2d0b7290 */ /* 0x000fe4000fffe13f */
[----:B------:R-:W-:-:S11]  /*4880*/  UISETP.NE.AND UP0, UPT, UR14, 0x1, UPT ;  /* 0x000000010e00788c */ /* 0x000fd6000bf05270 */
[----:B------:R-:W-:Y:S02]  /*4890*/  @UP0 ULDC.64 UR18, c[0x0][0x9e8] ;  /* 0x00027a0000120ab9 */ /* 0x000fe40000000a00 */
[----:B------:R-:W-:-:S04]  /*48a0*/  UIMAD.WIDE.U32 UR6, UR11, UR18, URZ ;  /* 0x000000120b0672a5 */ /* 0x000fc8000f8e003f */
[----:B------:R-:W-:-:S04]  /*48b0*/  @UP0 USHF.R.U32.HI UR11, URZ, UR19, UR7 ;  /* 0x000000133f0b0299 */ /* 0x000fc80008011607 */
[----:B------:R-:W-:Y:S01]  /*48c0*/  ULOP3.LUT UR11, URZ, UR11, URZ, 0x33, !UPT ;  /* 0x0000000b3f0b7292 */ /* 0x000fe2000f8e333f */
[----:B------:R-:W-:Y:S11]  /*48d0*/  BRA `(.L_x_1091) ;  /* 0x0000000000147947 */ /* 0x000ff60003800000 */
.L_x_1090:
[----:B------:R-:W-:Y:S02]  /*48e0*/  ULDC UR14, c[0x0][0x9e4] ;  /* 0x00027900000e7ab9 */ /* 0x000fe40000000800 */
[----:B------:R-:W-:-:S11]  /*48f0*/  UISETP.NE.AND UP0, UPT, UR14, 0x1, UPT ;  /* 0x000000010e00788c */ /* 0x000fd6000bf05270 */
[----:B------:R-:W-:Y:S02]  /*4900*/  @UP0 ULDC.64 UR18, c[0x0][0x9e8] ;  /* 0x00027a0000120ab9 */ /* 0x000fe40000000a00 */
[----:B------:R-:W-:-:S04]  /*4910*/  UIMAD.WIDE.U32 UR6, UR11, UR18, URZ ;  /* 0x000000120b0672a5 */ /* 0x000fc8000f8e003f */
[----:B------:R-:W-:-:S12]  /*4920*/  @UP0 USHF.R.U32.HI UR11, URZ, UR19, UR7 ;  /* 0x000000133f0b0299 */ /* 0x000fd80008011607 */
.L_x_1091:
[----:B------:R-:W-:-:S04]  /*4930*/  UIMAD UR11, UR11, UR14, UR14 ;  /* 0x0000000e0b0b72a4 */ /* 0x000fc8000f8e020e */
[----:B------:R-:W-:-:S04]  /*4940*/  UISETP.LT.AND UP0, UPT, UR10, UR11, UPT ;  /* 0x0000000b0a00728c */ /* 0x000fc8000bf01270 */
[----:B------:R-:W-:-:S12]  /*4950*/  USEL UR10, UR10, UR11, UP0 ;  /* 0x0000000b0a0a7287 */ /* 0x000fd80008000000 */
.L_x_1089:
[----:B------:R-:W-:Y:S01]  /*4960*/  USHF.R.S32.HI UR6, URZ, 0x1f, UR10 ;  /* 0x0000001f3f067899 */ /* 0x000fe2000801140a */
[----:B------:R-:W-:Y:S01]  /*4970*/  CS2R R150, SRZ ;  /* 0x0000000000967805 */ /* 0x000fe2000001ff00 */
[----:B------:R-:W-:Y:S01]  /*4980*/  UMOV UR46, URZ ;  /* 0x0000003f002e7c82 */ /* 0x000fe20008000000 */
[----:B------:R-:W-:Y:S01]  /*4990*/  UMOV UR45, URZ ;  /* 0x0000003f002d7c82 */ /* 0x000fe20008000000 */
[----:B------:R-:W-:Y:S01]  /*49a0*/  ULEA.HI UR6, UR6, UR10, URZ, 0x7 ;  /* 0x0000000a06067291 */ /* 0x000fe2000f8f383f */
[----:B------:R-:W-:Y:S02]  /*49b0*/  CS2R R148, SRZ ;  /* 0x0000000000947805 */ /* 0x000fe4000001ff00 */
[----:B------:R-:W-:Y:S02]  /*49c0*/  CS2R R146, SRZ ;  /* 0x0000000000927805 */ /* 0x000fe4000001ff00 */
[----:B------:R-:W-:Y:S01]  /*49d0*/  CS2R R144, SRZ ;  /* 0x0000000000907805 */ /* 0x000fe2000001ff00 */
[----:B------:R-:W-:Y:S01]  /*49e0*/  USHF.R.S32.HI UR6, URZ, 0x7, UR6 ;  /* 0x000000073f067899 */ /* 0x000fe20008011406 */
[----:B------:R-:W-:-:S02]  /*49f0*/  CS2R R142, SRZ ;  /* 0x00000000008e7805 */ /* 0x000fc4000001ff00 */
[----:B------:R-:W-:Y:S02]  /*4a00*/  CS2R R140, SRZ ;  /* 0x00000000008c7805 */ /* 0x000fe4000001ff00 */
[----:B------:R-:W-:Y:S01]  /*4a10*/  CS2R R138, SRZ ;  /* 0x00000000008a7805 */ /* 0x000fe2000001ff00 */
[----:B------:R-:W-:Y:S01]  /*4a20*/  UISETP.LT.AND UP0, UPT, UR38, UR6, UPT ;  /* 0x000000062600728c */ /* 0x000fe2000bf01270 */
[----:B------:R-:W-:Y:S02]  /*4a30*/  CS2R R136, SRZ ;  /* 0x0000000000887805 */ /* 0x000fe4000001ff00 */
[----:B------:R-:W-:Y:S02]  /*4a40*/  CS2R R134, SRZ ;  /* 0x0000000000867805 */ /* 0x000fe4000001ff00 */
[----:B------:R-:W-:Y:S01]  /*4a50*/  CS2R R132, SRZ ;  /* 0x0000000000847805 */ /* 0x000fe2000001ff00 */
[----:B------:R-:W-:Y:S01]  /*4a60*/  USEL UR53, UR38, UR6, !UP0 ;  /* 0x0000000626357287 */ /* 0x000fe2000c000000 */
[----:B------:R-:W-:-:S02]  /*4a70*/  CS2R R130, SRZ ;  /* 0x0000000000827805 */ /* 0x000fc4000001ff00 */
[----:B------:R-:W-:Y:S02]  /*4a80*/  CS2R R128, SRZ ;  /* 0x0000000000807805 */ /* 0x000fe4000001ff00 */
[----:B------:R-:W-:Y:S02]  /*4a90*/  CS2R R126, SRZ ;  /* 0x00000000007e7805 */ /* 0x000fe4000001ff00 */
[----:B------:R-:W-:Y:S02]  /*4aa0*/  CS2R R124, SRZ ;  /* 0x00000000007c7805 */ /* 0x000fe4000001ff00 */
[----:B------:R-:W-:Y:S02]  /*4ab0*/  CS2R R122, SRZ ;  /* 0x00000000007a7805 */ /* 0x000fe4000001ff00 */
[----:B------:R-:W-:Y:S02]  /*4ac0*/  ISETP.GE.AND P1, PT, R14, UR53, PT ;  /* 0x000000350e007c0c */ /* 0x000fe4000bf26270 */
        /* <DEDUP_REMOVED lines=16> */
[----:B------:R-:W-:Y:S01]  /*4bd0*/  CS2R R88, SRZ ;  /* 0x0000000000587805 */ /* 0x000fe2000001ff00 */
[----:B------:R-:W-:Y:S06]  /*4be0*/  @!P1 BRA `(.L_x_1092) ;  /* 0x0000003000689947 */ /* 0x000fec0003800000 */
[----:B------:R-:W-:Y:S01]  /*4bf0*/  IMAD.MOV.U32 R13, RZ, RZ, R9 ;  /* 0x000000ffff0d7224 */ /* 0x000fe200078e0009 */
[----:B------:R-:W-:Y:S01]  /*4c00*/  UMOV UR55, URZ ;  /* 0x0000003f00377c82 */ /* 0x000fe20008000000 */
[----:B------:R-:W-:Y:S01]  /*4c10*/  IMAD.MOV.U32 R12, RZ, RZ, R7 ;  /* 0x000000ffff0c7224 */ /* 0x000fe200078e0007 */
[----:B------:R-:W-:Y:S01]  /*4c20*/  UMOV UR54, URZ ;  /* 0x0000003f00367c82 */ /* 0x000fe20008000000 */
[----:B------:R-:W-:Y:S01]  /*4c30*/  IMAD.MOV.U32 R151, RZ, RZ, RZ ;  /* 0x000000ffff977224 */ /* 0x000fe200078e00ff */
[----:B------:R-:W-:Y:S01]  /*4c40*/  ULDC UR50, c[0x0][0x9e4] ;  /* 0x0002790000327ab9 */ /* 0x000fe20000000800 */
[----:B------:R-:W-:Y:S01]  /*4c50*/  ULDC UR51, c[0x0][0x2f0] ;  /* 0x0000bc0000337ab9 */ /* 0x000fe20000000800 */
[----:B------:R-:W-:-:S05]  /*4c60*/  ULDC UR52, c[0x0][0x9e0] ;  /* 0x0002780000347ab9 */ /* 0x000fca0000000800 */
.L_x_1111:
[----:B------:R-:W-:Y:S01]  /*4c70*/  ISETP.NE.AND P2, PT, RZ, UR39, PT ;  /* 0x00000027ff007c0c */ /* 0x000fe2000bf45270 */
[----:B------:R-:W-:-:S04]  /*4c80*/  UISETP.NE.AND UP0, UPT, UR54, 0x1, UPT ;  /* 0x000000013600788c */ /* 0x000fc8000bf05270 */
[----:B------:R-:W-:-:S04]  /*4c90*/  USEL UR45, URZ, 0x1, UP0 ;  /* 0x000000013f2d7887 */ /* 0x000fc80008000000 */
[----:B------:R-:W-:-:S04]  /*4ca0*/  ULOP3.LUT UR45, UR55, UR45, URZ, 0x3c, !UPT ;  /* 0x0000002d372d7292 */ /* 0x000fc8000f8e3c3f */
[----:B------:R-:W-:Y:S08]  /*4cb0*/  @P2 BRA `(.L_x_1093) ;  /* 0x0000000000382947 */ /* 0x000ff00003800000 */
[----:B------:R-:W-:Y:S05]  /*4cc0*/  @!P0 BRA `(.L_x_1094) ;  /* 0x0000000000048947 */ /* 0x000fea0003800000 */
[----:B------:R-:W-:Y:S01]  /*4cd0*/  BPT.TRAP 0x1 ;  /* 0x000000040000795c */ /* 0x000fe20000300000 */
.L_x_1094:
        /* <DEDUP_REMOVED lines=9> */
.L_x_1095:
[----:B-1----:R-:W-:Y:S05]  /*4d70*/  @P1 BRA `(.L_x_1093) ;  /* 0x0000000000081947 */ /* 0x002fea0003800000 */
[----:B------:R-:W1:Y:S02]  /*4d80*/  SYNCS.PHASECHK.TRANS64.TRYWAIT P1, [UR6+0x28830], R6 ;  /* 0x02883006ff0075a7 */ /* 0x000e640008020146 */
[----:B-1----:R-:W-:Y:S05]  /*4d90*/  @!P1 BRA `(.L_x_1096) ;  /* 0x000000e400e49947 */ /* 0x002fea0003800000 */
.L_x_1093:
        /* <DEDUP_REMOVED lines=13> */
[----:B------:R-:W-:Y:S02]  /*4e70*/  UIADD3 UR6, UR34, 0x2, URZ ;  /* 0x0000000222067890 */ /* 0x000fe4000fffe03f */
        /* <DEDUP_REMOVED lines=36> */
.L_x_1098:
[----:B------:R-:W-:Y:S01]  /*50c0*/  ULEA UR6, UR54, UR40, 0x3 ;  /* 0x0000002836067291 */ /* 0x000fe2000f8e183f */
[----:B------:R-:W-:-:S05]  /*50d0*/  IMAD.U32 R6, RZ, RZ, UR55 ;  /* 0x00000037ff067e24 */ /* 0x000fca000f8e00ff */
[----:B------:R-:W-:-:S04]  /*50e0*/  SHF.L.U32 R6, R6, 0x1f, RZ ;  /* 0x0000001f06067819 */ /* 0x000fc800000006ff */
[----:B------:R0:W1:Y:S01]  /*50f0*/  SYNCS.PHASECHK.TRANS64.TRYWAIT P1, [UR6+0x28850], R6 ;  /* 0x02885006ff0075a7 */ /* 0x0000620008020146 */
[----:B------:R-:W-:Y:S05]  /*5100*/  @!P0 BRA `(.L_x_1099) ;  /* 0x0000000000048947 */ /* 0x000fea0003800000 */
[----:B------:R-:W-:Y:S01]  /*5110*/  BPT.TRAP 0x1 ;  /* 0x000000040000795c */ /* 0x000fe20000300000 */
.L_x_1099:
[----:B-1----:R-:W-:Y:S05]  /*5120*/  @P1 BRA `(.L_x_1097) ;  /* 0x0000000000081947 */ /* 0x002fea0003800000 */
[----:B------:R-:W1:Y:S02]  /*5130*/  SYNCS.PHASECHK.TRANS64.TRYWAIT P1, [UR6+0x28850], R6 ;  /* 0x02885006ff0075a7 */ /* 0x000e640008020146 */
[----:B-1----:R-:W-:Y:S05]  /*5140*/  @!P1 BRA `(.L_x_1100) ;  /* 0x000000e400109947 */ /* 0x002fea0003800000 */
.L_x_1097:
        /* <DEDUP_REMOVED lines=49> */
.L_x_1101:
[----:B------:R-:W-:Y:S01]  /*5460*/  UISETP.NE.AND UP1, UPT, UR42, URZ, UPT ;  /* 0x0000003f2a00728c */ /* 0x000fe2000bf25270 */
[----:B------:R-:W1:Y:S01]  /*5470*/  LDC R8, c[0x0][0x288] ;  /* 0x0000a200ff087b82 */ /* 0x000e620000000800 */
[----:B0-----:R-:W-:Y:S01]  /*5480*/  IMAD.MOV.U32 R6, RZ, RZ, R0 ;  /* 0x000000ffff067224 */ /* 0x001fe200078e0000 */
[----:B------:R-:W-:Y:S01]  /*5490*/  UISETP.NE.AND UP0, UPT, UR41, URZ, UPT ;  /* 0x0000003f2900728c */ /* 0x000fe2000bf05270 */
[----:B------:R-:W-:Y:S01]  /*54a0*/  IMAD.SHL.U32 R22, R14, 0x80, RZ ;  /* 0x000000800e167824 */ /* 0x000fe200078e00ff */
[----:B------:R-:W-:Y:S01]  /*54b0*/  ULEA UR6, UR46, UR40, 0x3 ;  /* 0x000000282e067291 */ /* 0x000fe2000f8e183f */
[----:B------:R-:W-:Y:S02]  /*54c0*/  PLOP3.LUT P1, PT, PT, PT, UP1, 0x80, 0x0 ;  /* 0x000000000000781c */ /* 0x000fe40003f2f018 */
[----:B------:R-:W-:Y:S01]  /*54d0*/  PLOP3.LUT P2, PT, PT, PT, UP1, 0x80, 0x0 ;  /* 0x000000000000781c */ /* 0x000fe20003f4f018 */
[----:B------:R-:W-:Y:S01]  /*54e0*/  UIADD3 UR6, UR6, 0x28840, URZ ;  /* 0x0002884006067890 */ /* 0x000fe2000fffe03f */
[----:B------:R-:W-:Y:S01]  /*54f0*/  IADD3 R18, -R22, 0x1, RZ ;  /* 0x0000000116127810 */ /* 0x000fe20007ffe1ff */
[----:B------:R-:W-:Y:S01]  /*5500*/  @UP1 ULDC UR7, c[0x0][0x44c] ;  /* 0x0001130000071ab9 */ /* 0x000fe20000000800 */
[----:B------:R-:W-:Y:S01]  /*5510*/  @UP1 ULDC UR10, c[0x0][0x450] ;  /* 0x00011400000a1ab9 */ /* 0x000fe20000000800 */
[----:B------:R-:W-:-:S06]  /*5520*/  UPRMT UR6, UR43, 0x654, UR6 ;  /* 0x000006542b067896 */ /* 0x000fcc0008000006 */
[----:B------:R-:W-:Y:S01]  /*5530*/  @P1 IMAD.HI.U32 R7, R0, UR7, RZ ;  /* 0x0000000700071c27 */ /* 0x000fe2000f8e00ff */
[----:B------:R-:W-:Y:S02]  /*5540*/  PLOP3.LUT P1, PT, PT, PT, UP0, 0x40, 0x0 ;  /* 0x000000000000781c */ /* 0x000fe40003f2e808 */
[----:B------:R-:W-:Y:S02]  /*5550*/  SYNCS.ARRIVE.TRANS64.RED.A1T0 RZ, [UR6], RZ ;  /* 0x000000ffffff79a7 */ /* 0x000fe40008100406 */
[----:B------:R-:W-:Y:S01]  /*5560*/  @P2 SHF.R.U32.HI R6, RZ, UR10, R7 ;  /* 0x0000000aff062c19 */ /* 0x000fe20008011607 */
[----:B------:R-:W-:-:S04]  /*5570*/  IMAD R7, R3, -0x2, R18 ;  /* 0xfffffffe03077824 */ /* 0x000fc800078e0212 */
[----:B------:R-:W0:Y:S01]  /*5580*/  SHFL.IDX PT, R9, R6, RZ, 0x1c1f ;  /* 0x001c1fff06097589 */ /* 0x000e2200000e0000 */
[----:B------:R-:W-:-:S04]  /*5590*/  IMAD R7, R2, UR51, R7 ;  /* 0x0000003302077c24 */ /* 0x000fc8000f8e0207 */
[----:B-1----:R-:W-:-:S04]  /*55a0*/  IMAD.IADD R7, R7, 0x1, -R8 ;  /* 0x0000000107077824 */ /* 0x002fc800078e0a08 */
[C---:B------:R-:W-:Y:S02]  /*55b0*/  VIADD R152, R7.reuse, UR52 ;  /* 0x0000003407987c36 */ /* 0x040fe40008000000 */
[----:B------:R-:W-:Y:S02]  /*55c0*/  VIADD R154, R7, UR47 ;  /* 0x0000002f079a7c36 */ /* 0x000fe40008000000 */
[--C-:B0-----:R-:W-:Y:S02]  /*55d0*/  IMAD.IADD R7, R152, 0x1, R9.reuse ;  /* 0x0000000198077824 */ /* 0x101fe400078e0209 */
[----:B------:R-:W-:Y:S01]  /*55e0*/  IMAD.IADD R18, R154, 0x1, R9 ;  /* 0x000000019a127824 */ /* 0x000fe200078e0209 */
[----:B------:R-:W-:Y:S06]  /*55f0*/  @P1 BRA `(.L_x_1102) ;  /* 0x00000000005c1947 */ /* 0x000fec0003800000 */
[----:B------:R-:W-:Y:S01]  /*5600*/  IMAD R9, R2, UR51, R9 ;  /* 0x0000003302097c24 */ /* 0x000fe2000f8e0209 */
[----:B------:R-:W-:Y:S03]  /*5610*/  BSSY B0, `(.L_x_1103) ;  /* 0x0000011000007945 */ /* 0x000fe60003800000 */
[----:B------:R-:W-:-:S05]  /*5620*/  IMAD.IADD R9, R9, 0x1, -R8 ;  /* 0x0000000109097824 */ /* 0x000fca00078e0a08 */
[----:B------:R-:W-:-:S13]  /*5630*/  ISETP.GT.AND P1, PT, R9, -0x1, PT ;  /* 0xffffffff0900780c */ /* 0x000fda0003f24270 */
[----:B------:R-:W-:Y:S05]  /*5640*/  @P1 BRA `(.L_x_1104) ;  /* 0x0000000000201947 */ /* 0x000fea0003800000 */
[----:B------:R-:W-:Y:S01]  /*5650*/  IMAD.U32 R15, RZ, RZ, UR50 ;  /* 0x00000032ff0f7e24 */ /* 0x000fe2000f8e00ff */
[----:B------:R-:W-:-:S04]  /*5660*/  LOP3.LUT R9, RZ, R9, RZ, 0x33, !PT ;  /* 0x00000009ff097212 */ /* 0x000fc800078e33ff */
[----:B------:R-:W-:-:S13]  /*5670*/  ISETP.NE.AND P1, PT, R15, 0x1, PT ;  /* 0x000000010f00780c */ /* 0x000fda0003f25270 */
[----:B------:R-:W0:Y:S02]  /*5680*/  @P1 LDC.64 R20, c[0x0][0x9e8] ;  /* 0x00027a00ff141b82 */ /* 0x000e240000000a00 */
[----:B0-----:R-:W-:-:S05]  /*5690*/  @P1 IMAD.HI.U32 R20, R9, R20, RZ ;  /* 0x0000001409141227 */ /* 0x001fca00078e00ff */
[----:B------:R-:W-:-:S04]  /*56a0*/  @P1 SHF.R.U32.HI R9, RZ, R21, R20 ;  /* 0x00000015ff091219 */ /* 0x000fc80000011614 */
[----:B------:R-:W-:Y:S01]  /*56b0*/  LOP3.LUT R9, RZ, R9, RZ, 0x33, !PT ;  /* 0x00000009ff097212 */ /* 0x000fe200078e33ff */
[----:B------:R-:W-:Y:S06]  /*56c0*/  BRA `(.L_x_1105) ;  /* 0x0000000000147947 */ /* 0x000fec0003800000 */
.L_x_1104:
[----:B------:R-:W-:-:S05]  /*56d0*/  IMAD.U32 R15, RZ, RZ, UR50 ;  /* 0x00000032ff0f7e24 */ /* 0x000fca000f8e00ff */
[----:B------:R-:W-:-:S13]  /*56e0*/  ISETP.NE.AND P1, PT, R15, 0x1, PT ;  /* 0x000000010f00780c */ /* 0x000fda0003f25270 */
[----:B------:R-:W0:Y:S02]  /*56f0*/  @P1 LDC.64 R20, c[0x0][0x9e8] ;  /* 0x00027a00ff141b82 */ /* 0x000e240000000a00 */
[----:B0-----:R-:W-:-:S05]  /*5700*/  @P1 IMAD.HI.U32 R20, R9, R20, RZ ;  /* 0x0000001409141227 */ /* 0x001fca00078e00ff */
[----:B------:R-:W-:-:S07]  /*5710*/  @P1 SHF.R.U32.HI R9, RZ, R21, R20 ;  /* 0x00000015ff091219 */ /* 0x000fce0000011614 */
.L_x_1105:
[----:B------:R-:W-:Y:S05]  /*5720*/  BSYNC B0 ;  /* 0x0000000000007941 */ /* 0x000fea0003800000 */
.L_x_1103:
[----:B------:R-:W-:-:S04]  /*5730*/  IMAD R20, R9, R15, -R22 ;  /* 0x0000000f09147224 */ /* 0x000fc800078e0a16 */
[----:B------:R-:W-:-:S05]  /*5740*/  IMAD R20, R3, -0x2, R20 ;  /* 0xfffffffe03147824 */ /* 0x000fca00078e0214 */
[----:B------:R-:W-:Y:S02]  /*5750*/  VIADDMNMX R7, R20, R15, R7, PT ;  /* 0x0000000f14077246 */ /* 0x000fe40003800107 */
[----:B------:R-:W-:-:S07]  /*5760*/  VIMNMX R18, R18, R20, !PT ;  /* 0x0000001412127248 */ /* 0x000fce0007fe0100 */
.L_x_1102:
[----:B------:R-:W-:Y:S01]  /*5770*/  ISETP.GT.AND P1, PT, R14, -0x1, PT ;  /* 0xffffffff0e00780c */ /* 0x000fe20003f24270 */
[----:B------:R-:W0:Y:S01]  /*5780*/  SHFL.IDX PT, R159, R6, 0x1, 0x1c1f ;  /* 0x003c1f00069f7f89 */ /* 0x000e2200000e0000 */
[----:B------:R-:W-:Y:S02]  /*5790*/  UISETP.NE.AND UP0, UPT, UR41, URZ, UPT ;  /* 0x0000003f2900728c */ /* 0x000fe4000bf05270 */
[C---:B------:R-:W-:Y:S02]  /*57a0*/  ISETP.GT.AND P2, PT, R18.reuse, 0x1, P1 ;  /* 0x000000011200780c */ /* 0x040fe40000f44270 */
[----:B------:R-:W-:Y:S02]  /*57b0*/  ISETP.GT.AND P3, PT, R18, 0x8, P1 ;  /* 0x000000081200780c */ /* 0x000fe40000f64270 */
[C---:B------:R-:W-:Y:S02]  /*57c0*/  ISETP.LT.OR P2, PT, R7.reuse, 0x2, P2 ;  /* 0x000000020700780c */ /* 0x040fe40001741670 */
[----:B------:R-:W-:-:S02]  /*57d0*/  ISETP.LT.OR P3, PT, R7, 0x9, P3 ;  /* 0x000000090700780c */ /* 0x000fc40001f61670 */
[C---:B------:R-:W-:Y:S02]  /*57e0*/  ISETP.GT.AND P6, PT, R18.reuse, RZ, P1 ;  /* 0x000000ff1200720c */ /* 0x040fe40000fc4270 */
[----:B------:R-:W-:Y:S02]  /*57f0*/  FSEL R15, R25, -INF , !P2 ;  /* 0xff800000190f7808 */ /* 0x000fe40005000000 */
[----:B------:R-:W-:Y:S02]  /*5800*/  ISETP.GT.AND P2, PT, R18, 0x18, P1 ;  /* 0x000000181200780c */ /* 0x000fe40000f44270 */
[----:B------:R-:W-:Y:S02]  /*5810*/  FSEL R173, R28, -INF , !P3 ;  /* 0xff8000001cad7808 */ /* 0x000fe40005800000 */
[----:B------:R-:W-:Y:S02]  /*5820*/  ISETP.GT.AND P3, PT, R18, 0x19, P1 ;  /* 0x000000191200780c */ /* 0x000fe40000f64270 */
[----:B------:R-:W-:-:S02]  /*5830*/  ISETP.LT.OR P6, PT, R7, 0x1, P6 ;  /* 0x000000010700780c */ /* 0x000fc400037c1670 */
[C---:B------:R-:W-:Y:S01]  /*5840*/  ISETP.LT.OR P2, PT, R7.reuse, 0x19, P2 ;  /* 0x000000190700780c */ /* 0x040fe20001741670 */
[----:B0-----:R-:W-:Y:S01]  /*5850*/  IMAD.IADD R20, R154, 0x1, R159 ;  /* 0x000000019a147824 */ /* 0x001fe200078e029f */
[----:B------:R-:W-:Y:S02]  /*5860*/  ISETP.LT.OR P3, PT, R7, 0x1a, P3 ;  /* 0x0000001a0700780c */ /* 0x000fe40001f61670 */
[----:B------:R-:W-:Y:S02]  /*5870*/  FSEL R167, R24, -INF , !P6 ;  /* 0xff80000018a77808 */ /* 0x000fe40007000000 */
[C---:B------:R-:W-:Y:S02]  /*5880*/  ISETP.GT.AND P5, PT, R18.reuse, 0x9, P1 ;  /* 0x000000091200780c */ /* 0x040fe40000fa4270 */
[C---:B------:R-:W-:Y:S02]  /*5890*/  ISETP.GT.AND P4, PT, R18.reuse, 0x10, P1 ;  /* 0x000000101200780c */ /* 0x040fe40000f84270 */
[----:B------:R-:W-:-:S02]  /*58a0*/  ISETP.GT.AND P6, PT, R18, 0x11, P1 ;  /* 0x000000111200780c */ /* 0x000fc40000fc4270 */
[----:B------:R-:W-:Y:S02]  /*58b0*/  FSEL R177, R36, -INF , !P2 ;  /* 0xff80000024b17808 */ /* 0x000fe40005000000 */
[C---:B------:R-:W-:Y:S02]  /*58c0*/  ISETP.GT.AND P2, PT, R18.reuse, 0x29, P1 ;  /* 0x000000291200780c */ /* 0x040fe40000f44270 */
[----:B------:R-:W-:Y:S02]  /*58d0*/  FSEL R175, R37, -INF , !P3 ;  /* 0xff80000025af7808 */ /* 0x000fe40005800000 */
[----:B------:R-:W-:Y:S02]  /*58e0*/  ISETP.GT.AND P3, PT, R18, 0x30, P1 ;  /* 0x000000301200780c */ /* 0x000fe40000f64270 */
[C---:B------:R-:W-:Y:S02]  /*58f0*/  ISETP.LT.OR P5, PT, R7.reuse, 0xa, P5 ;  /* 0x0000000a0700780c */ /* 0x040fe40002fa1670 */
[----:B------:R-:W-:-:S02]  /*5900*/  ISETP.LT.OR P4, PT, R7, 0x11, P4 ;  /* 0x000000110700780c */ /* 0x000fc40002781670 */
[C---:B------:R-:W-:Y:S02]  /*5910*/  ISETP.LT.OR P6, PT, R7.reuse, 0x12, P6 ;  /* 0x000000120700780c */ /* 0x040fe400037c1670 */
[C---:B------:R-:W-:Y:S02]  /*5920*/  ISETP.LT.OR P2, PT, R7.reuse, 0x2a, P2 ;  /* 0x0000002a0700780c */ /* 0x040fe40001741670 */
[----:B------:R-:W-:Y:S02]  /*5930*/  ISETP.LT.OR P3, PT, R7, 0x31, P3 ;  /* 0x000000310700780c */ /* 0x000fe40001f61670 */
[----:B------:R-:W-:Y:S02]  /*5940*/  FSEL R23, R29, -INF , !P5 ;  /* 0xff8000001d177808 */ /* 0x000fe40006800000 */
[----:B------:R-:W-:Y:S02]  /*5950*/  FSEL R179, R32, -INF , !P4 ;  /* 0xff80000020b37808 */ /* 0x000fe40006000000 */
[----:B------:R-:W-:-:S02]  /*5960*/  FSEL R181, R33, -INF , !P6 ;  /* 0xff80000021b57808 */ /* 0x000fc40007000000 */
[C---:B------:R-:W-:Y:S02]  /*5970*/  ISETP.GT.AND P5, PT, R18.reuse, 0x20, P1 ;  /* 0x000000201200780c */ /* 0x040fe40000fa4270 */
[C---:B------:R-:W-:Y:S02]  /*5980*/  ISETP.GT.AND P4, PT, R18.reuse, 0x21, P1 ;  /* 0x000000211200780c */ /* 0x040fe40000f84270 */
[----:B------:R-:W-:Y:S02]  /*5990*/  ISETP.GT.AND P6, PT, R18, 0x28, P1 ;  /* 0x000000281200780c */ /* 0x000fe40000fc4270 */
[----:B------:R-:W-:Y:S02]  /*59a0*/  FSEL R153, R45, -INF , !P2 ;  /* 0xff8000002d997808 */ /* 0x000fe40005000000 */
[----:B------:R-:W-:Y:S02]  /*59b0*/  FSEL R45, R48, -INF , !P3 ;  /* 0xff800000302d7808 */ /* 0x000fe40005800000 */
[----:B------:R-:W-:-:S02]  /*59c0*/  ISETP.GT.AND P3, PT, R18, 0x41, P1 ;  /* 0x000000411200780c */ /* 0x000fc40000f64270 */
[C---:B------:R-:W-:Y:S02]  /*59d0*/  ISETP.LT.OR P5, PT, R7.reuse, 0x21, P5 ;  /* 0x000000210700780c */ /* 0x040fe40002fa1670 */
[C---:B------:R-:W-:Y:S02]  /*59e0*/  ISETP.LT.OR P4, PT, R7.reuse, 0x22, P4 ;  /* 0x000000220700780c */ /* 0x040fe40002781670 */
[C---:B------:R-:W-:Y:S02]  /*59f0*/  ISETP.LT.OR P6, PT, R7.reuse, 0x29, P6 ;  /* 0x000000290700780c */ /* 0x040fe400037c1670 */
[----:B------:R-:W-:Y:S02]  /*5a00*/  ISETP.LT.OR P3, PT, R7, 0x42, P3 ;  /* 0x000000420700780c */ /* 0x000fe40001f61670 */
[----:B------:R-:W-:Y:S02]  /*5a10*/  FSEL R165, R40, -INF , !P5 ;  /* 0xff80000028a57808 */ /* 0x000fe40006800000 */
[----:B------:R-:W-:-:S02]  /*5a20*/  FSEL R157, R41, -INF , !P4 ;  /* 0xff800000299d7808 */ /* 0x000fc40006000000 */
[----:B------:R-:W-:Y:S02]  /*5a30*/  FSEL R155, R44, -INF , !P6 ;  /* 0xff8000002c9b7808 */ /* 0x000fe40007000000 */
[C---:B------:R-:W-:Y:S02]  /*5a40*/  ISETP.GT.AND P5, PT, R18.reuse, 0x31, P1 ;  /* 0x000000311200780c */ /* 0x040fe40000fa4270 */
[C---:B------:R-:W-:Y:S02]  /*5a50*/  ISETP.GT.AND P4, PT, R18.reuse, 0x38, P1 ;  /* 0x000000381200780c */ /* 0x040fe40000f84270 */
[C---:B------:R-:W-:Y:S02]  /*5a60*/  ISETP.GT.AND P6, PT, R18.reuse, 0x39, P1 ;  /* 0x000000391200780c */ /* 0x040fe40000fc4270 */
[----:B------:R-:W-:Y:S02]  /*5a70*/  ISETP.GT.AND P2, PT, R18, 0x40, P1 ;  /* 0x000000401200780c */ /* 0x000fe40000f44270 */
[----:B------:R-:W-:-:S02]  /*5a80*/  FSEL R57, R57, -INF , !P3 ;  /* 0xff80000039397808 */ /* 0x000fc40005800000 */
[----:B------:R-:W-:Y:S02]  /*5a90*/  ISETP.GT.AND P3, PT, R18, 0x58, P1 ;  /* 0x000000581200780c */ /* 0x000fe40000f64270 */
[C---:B------:R-:W-:Y:S02]  /*5aa0*/  ISETP.LT.OR P5, PT, R7.reuse, 0x32, P5 ;  /* 0x000000320700780c */ /* 0x040fe40002fa1670 */
[C---:B------:R-:W-:Y:S02]  /*5ab0*/  ISETP.LT.OR P4, PT, R7.reuse, 0x39, P4 ;  /* 0x000000390700780c */ /* 0x040fe40002781670 */
[C---:B------:R-:W-:Y:S02]  /*5ac0*/  ISETP.LT.OR P6, PT, R7.reuse, 0x3a, P6 ;  /* 0x0000003a0700780c */ /* 0x040fe400037c1670 */
[C---:B------:R-:W-:Y:S02]  /*5ad0*/  ISETP.LT.OR P2, PT, R7.reuse, 0x41, P2 ;  /* 0x000000410700780c */ /* 0x040fe40001741670 */
[----:B------:R-:W-:-:S02]  /*5ae0*/  ISETP.LT.OR P3, PT, R7, 0x59, P3 ;  /* 0x000000590700780c */ /* 0x000fc40001f61670 */
[----:B------:R-:W-:Y:S02]  /*5af0*/  FSEL R49, R49, -INF , !P5 ;  /* 0xff80000031317808 */ /* 0x000fe40006800000 */
[----:B------:R-:W-:Y:S02]  /*5b00*/  FSEL R41, R52, -INF , !P4 ;  /* 0xff80000034297808 */ /* 0x000fe40006000000 */
[----:B------:R-:W-:Y:S02]  /*5b10*/  FSEL R53, R53, -INF , !P6 ;  /* 0xff80000035357808 */ /* 0x000fe40007000000 */
[----:B------:R-:W-:Y:S02]  /*5b20*/  FSEL R37, R56, -INF , !P2 ;  /* 0xff80000038257808 */ /* 0x000fe40005000000 */
[C---:B------:R-:W-:Y:S02]  /*5b30*/  ISETP.GT.AND P5, PT, R18.reuse, 0x48, P1 ;  /* 0x000000481200780c */ /* 0x040fe40000fa4270 */
[----:B------:R-:W-:-:S02]  /*5b40*/  ISETP.GT.AND P4, PT, R18, 0x49, P1 ;  /* 0x000000491200780c */ /* 0x000fc40000f84270 */
[C---:B------:R-:W-:Y:S02]  /*5b50*/  ISETP.GT.AND P6, PT, R18.reuse, 0x50, P1 ;  /* 0x000000501200780c */ /* 0x040fe40000fc4270 */
[----:B------:R-:W-:Y:S02]  /*5b60*/  ISETP.GT.AND P2, PT, R18, 0x51, P1 ;  /* 0x000000511200780c */ /* 0x000fe40000f44270 */
        /* <DEDUP_REMOVED lines=16> */
[----:B------:R-:W-:Y:S02]  /*5c70*/  PLOP3.LUT P3, PT, PT, PT, UP0, 0x40, 0x0 ;  /* 0x000000000000781c */ /* 0x000fe40003f6e808 */
[C---:B------:R-:W-:Y:S02]  /*5c80*/  ISETP.LT.OR P5, PT, R7.reuse, 0x5a, P5 ;  /* 0x0000005a0700780c */ /* 0x040fe40002fa1670 */
[C---:B------:R-:W-:Y:S02]  /*5c90*/  ISETP.LT.OR P4, PT, R7.reuse, 0x61, P4 ;  /* 0x000000610700780c */ /* 0x040fe40002781670 */
[C---:B------:R-:W-:Y:S02]  /*5ca0*/  ISETP.LT.OR P6, PT, R7.reuse, 0x62, P6 ;  /* 0x000000620700780c */ /* 0x040fe400037c1670 */
[----:B------:R-:W-:Y:S02]  /*5cb0*/  ISETP.LT.OR P2, PT, R7, 0x69, P2 ;  /* 0x000000690700780c */ /* 0x000fe40001741670 */
[----:B------:R-:W-:-:S02]  /*5cc0*/  FSEL R69, R69, -INF , !P5 ;  /* 0xff80000045457808 */ /* 0x000fc40006800000 */
[----:B------:R-:W-:Y:S02]  /*5cd0*/  FSEL R21, R72, -INF , !P4 ;  /* 0xff80000048157808 */ /* 0x000fe40006000000 */
[----:B------:R-:W-:Y:S02]  /*5ce0*/  FSEL R73, R73, -INF , !P6 ;  /* 0xff80000049497808 */ /* 0x000fe40007000000 */
[----:B------:R-:W-:Y:S02]  /*5cf0*/  FSEL R9, R76, -INF , !P2 ;  /* 0xff8000004c097808 */ /* 0x000fe40005000000 */
[C---:B------:R-:W-:Y:S02]  /*5d00*/  ISETP.GT.AND P5, PT, R18.reuse, 0x70, P1 ;  /* 0x000000701200780c */ /* 0x040fe40000fa4270 */
[C---:B------:R-:W-:Y:S02]  /*5d10*/  ISETP.GT.AND P4, PT, R18.reuse, 0x71, P1 ;  /* 0x000000711200780c */ /* 0x040fe40000f84270 */
[----:B------:R-:W-:-:S02]  /*5d20*/  ISETP.GT.AND P6, PT, R18, 0x78, P1 ;  /* 0x000000781200780c */ /* 0x000fc40000fc4270 */
[----:B------:R-:W-:Y:S01]  /*5d30*/  ISETP.GT.AND P2, PT, R18, 0x79, P1 ;  /* 0x000000791200780c */ /* 0x000fe20000f44270 */
[----:B------:R-:W-:Y:S01]  /*5d40*/  IMAD.IADD R18, R152, 0x1, R159 ;  /* 0x0000000198127824 */ /* 0x000fe200078e029f */
[C---:B------:R-:W-:Y:S02]  /*5d50*/  ISETP.LT.OR P5, PT, R7.reuse, 0x71, P5 ;  /* 0x000000710700780c */ /* 0x040fe40002fa1670 */
[C---:B------:R-:W-:Y:S02]  /*5d60*/  ISETP.LT.OR P4, PT, R7.reuse, 0x72, P4 ;  /* 0x000000720700780c */ /* 0x040fe40002781670 */
[C---:B------:R-:W-:Y:S02]  /*5d70*/  ISETP.LT.OR P6, PT, R7.reuse, 0x79, P6 ;  /* 0x000000790700780c */ /* 0x040fe400037c1670 */
[----:B------:R-:W-:Y:S02]  /*5d80*/  ISETP.LT.OR P2, PT, R7, 0x7a, P2 ;  /* 0x0000007a0700780c */ /* 0x000fe40001741670 */
[----:B------:R-:W-:-:S02]  /*5d90*/  FSEL R33, R80, -INF , !P5 ;  /* 0xff80000050217808 */ /* 0x000fc40006800000 */
[----:B------:R-:W-:Y:S02]  /*5da0*/  FSEL R81, R81, -INF , !P4 ;  /* 0xff80000051517808 */ /* 0x000fe40006000000 */
[----:B------:R-:W-:Y:S02]  /*5db0*/  FSEL R29, R84, -INF , !P6 ;  /* 0xff800000541d7808 */ /* 0x000fe40007000000 */
[----:B------:R-:W-:Y:S01]  /*5dc0*/  FSEL R85, R85, -INF , !P2 ;  /* 0xff80000055557808 */ /* 0x000fe20005000000 */
        /* <DEDUP_REMOVED lines=14> */
.L_x_1108:
[----:B------:R-:W-:-:S05]  /*5eb0*/  IMAD.U32 R24, RZ, RZ, UR50 ;  /* 0x00000032ff187e24 */ /* 0x000fca000f8e00ff */
[----:B------:R-:W-:-:S13]  /*5ec0*/  ISETP.NE.AND P2, PT, R24, 0x1, PT ;  /* 0x000000011800780c */ /* 0x000fda0003f45270 */
[----:B------:R-:W0:Y:S02]  /*5ed0*/  @P2 LDC.64 R158, c[0x0][0x9e8] ;  /* 0x00027a00ff9e2b82 */ /* 0x000e240000000a00 */
[----:B0-----:R-:W-:-:S05]  /*5ee0*/  @P2 IMAD.HI.U32 R6, R7, R158, RZ ;  /* 0x0000009e07062227 */ /* 0x001fca00078e00ff */
[----:B------:R-:W-:-:S07]  /*5ef0*/  @P2 SHF.R.U32.HI R7, RZ, R159, R6 ;  /* 0x0000009fff072219 */ /* 0x000fce0000011606 */
.L_x_1109:
[----:B------:R-:W-:Y:S05]  /*5f00*/  BSYNC B0 ;  /* 0x0000000000007941 */ /* 0x000fea0003800000 */
.L_x_1107:
[----:B------:R-:W-:-:S04]  /*5f10*/  IMAD R6, R7, R24, -R22 ;  /* 0x0000001807067224 */ /* 0x000fc800078e0a16 */
[----:B------:R-:W-:-:S05]  /*5f20*/  IMAD R7, R3, -0x2, R6 ;  /* 0xfffffffe03077824 */ /* 0x000fca00078e0206 */
[----:B------:R-:W-:Y:S02]  /*5f30*/  VIADDMNMX R18, R7, R24, R18, PT ;  /* 0x0000001807127246 */ /* 0x000fe40003800112 */
[----:B------:R-:W-:-:S07]  /*5f40*/  VIMNMX R20, R20, R7, !PT ;  /* 0x0000000714147248 */ /* 0x000fce0007fe0100 */
.L_x_1106:
[----:B------:R-:W-:Y:S02]  /*5f50*/  FMNMX.FTZ R6, R167, R12, !PT ;  /* 0x0000000ca7067209 */ /* 0x000fe40007810000 */
[----:B------:R-:W-:Y:S02]  /*5f60*/  ISETP.GT.AND P5, PT, R20, 0x10, P1 ;  /* 0x000000101400780c */ /* 0x000fe40000fa4270 */
[----:B------:R-:W-:Y:S02]  /*5f70*/  FMNMX.FTZ R6, R15, R6, !PT ;  /* 0x000000060f067209 */ /* 0x000fe40007810000 */
[----:B------:R-:W-:Y:S02]  /*5f80*/  ISETP.LT.OR P5, PT, R18, 0x11, P5 ;  /* 0x000000111200780c */ /* 0x000fe40002fa1670 */
[----:B------:R-:W-:Y:S02]  /*5f90*/  FMNMX.FTZ R6, R173, R6, !PT ;  /* 0x00000006ad067209 */ /* 0x000fe40007810000 */
[----:B------:R-:W-:-:S02]  /*5fa0*/  FSEL R163, R34, -INF , !P5 ;  /* 0xff80000022a37808 */ /* 0x000fc40006800000 */
[----:B------:R-:W-:Y:S02]  /*5fb0*/  FMNMX.FTZ R6, R23, R6, !PT ;  /* 0x0000000617067209 */ /* 0x000fe40007810000 */
[----:B------:R-:W-:Y:S02]  /*5fc0*/  ISETP.GT.AND P5, PT, R20, 0x20, P1 ;  /* 0x000000201400780c */ /* 0x000fe40000fa4270 */
[----:B------:R-:W-:Y:S02]  /*5fd0*/  FMNMX.FTZ R6, R179, R6, !PT ;  /* 0x00000006b3067209 */ /* 0x000fe40007810000 */
[----:B------:R-:W-:Y:S02]  /*5fe0*/  ISETP.LT.OR P5, PT, R18, 0x21, P5 ;  /* 0x000000211200780c */ /* 0x000fe40002fa1670 */
[----:B------:R-:W-:Y:S02]  /*5ff0*/  FMNMX.FTZ R6, R181, R6, !PT ;  /* 0x00000006b5067209 */ /* 0x000fe40007810000 */
[----:B------:R-:W-:-:S02]  /*6000*/  FSEL R171, R42, -INF , !P5 ;  /* 0xff8000002aab7808 */ /* 0x000fc40006800000 */
[----:B------:R-:W-:Y:S02]  /*6010*/  FMNMX.FTZ R6, R177, R6, !PT ;  /* 0x00000006b1067209 */ /* 0x000fe40007810000 */
[C---:B------:R-:W-:Y:S02]  /*6020*/  ISETP.GT.AND P5, PT, R20.reuse, RZ, P1 ;  /* 0x000000ff1400720c */ /* 0x040fe40000fa4270 */
[----:B------:R-:W-:Y:S02]  /*6030*/  FMNMX.FTZ R6, R175, R6, !PT ;  /* 0x00000006af067209 */ /* 0x000fe40007810000 */
[----:B------:R-:W-:Y:S02]  /*6040*/  ISETP.GT.AND P6, PT, R20, 0x1, P1 ;  /* 0x000000011400780c */ /* 0x000fe40000fc4270 */
[----:B------:R-:W-:Y:S02]  /*6050*/  FMNMX.FTZ R6, R165, R6, !PT ;  /* 0x00000006a5067209 */ /* 0x000fe40007810000 */
[----:B------:R-:W-:-:S02]  /*6060*/  ISETP.LT.OR P5, PT, R18, 0x1, P5 ;  /* 0x000000011200780c */ /* 0x000fc40002fa1670 */
        /* <DEDUP_REMOVED lines=13> */
[----:B------:R-:W-:Y:S02]  /*6140*/  ISETP.LT.OR P4, PT, R18, 0xa, P4 ;  /* 0x0000000a1200780c */ /* 0x000fe40002781670 */
[----:B------:R-:W-:Y:S02]  /*6150*/  FMNMX.FTZ R6, R37, R6, !PT ;  /* 0x0000000625067209 */ /* 0x000fe40007810000 */
[----:B------:R-:W-:Y:S02]  /*6160*/  FSEL R161, R30, -INF , !P3 ;  /* 0xff8000001ea17808 */ /* 0x000fe40005800000 */
[----:B------:R-:W-:Y:S02]  /*6170*/  FMNMX.FTZ R6, R57, R6, !PT ;  /* 0x0000000639067209 */ /* 0x000fe40007810000 */
[----:B------:R-:W-:-:S02]  /*6180*/  ISETP.GT.AND P2, PT, R20, 0x11, P1 ;  /* 0x000000111400780c */ /* 0x000fc40000f44270 */
[----:B------:R-:W-:Y:S02]  /*6190*/  FMNMX.FTZ R6, R25, R6, !PT ;  /* 0x0000000619067209 */ /* 0x000fe40007810000 */
[----:B------:R-:W-:Y:S02]  /*61a0*/  FSEL R31, R31, -INF , !P4 ;  /* 0xff8000001f1f7808 */ /* 0x000fe40006000000 */
[----:B------:R-:W-:Y:S02]  /*61b0*/  FMNMX.FTZ R6, R61, R6, !PT ;  /* 0x000000063d067209 */ /* 0x000fe40007810000 */
[----:B------:R-:W-:Y:S02]  /*61c0*/  ISETP.GT.AND P3, PT, R20, 0x18, P1 ;  /* 0x000000181400780c */ /* 0x000fe40000f64270 */
[----:B------:R-:W-:Y:S02]  /*61d0*/  FMNMX.FTZ R6, R17, R6, !PT ;  /* 0x0000000611067209 */ /* 0x000fe40007810000 */
[----:B------:R-:W-:-:S02]  /*61e0*/  ISETP.LT.OR P2, PT, R18, 0x12, P2 ;  /* 0x000000121200780c */ /* 0x000fc40001741670 */
[----:B------:R-:W-:Y:S02]  /*61f0*/  FMNMX.FTZ R6, R65, R6, !PT ;  /* 0x0000000641067209 */ /* 0x000fe40007810000 */
[----:B------:R-:W-:Y:S02]  /*6200*/  ISETP.GT.AND P4, PT, R20, 0x19, P1 ;  /* 0x000000191400780c */ /* 0x000fe40000f84270 */
[----:B------:R-:W-:Y:S02]  /*6210*/  FMNMX.FTZ R6, R19, R6, !PT ;  /* 0x0000000613067209 */ /* 0x000fe40007810000 */
[C---:B------:R-:W-:Y:S02]  /*6220*/  ISETP.LT.OR P3, PT, R18.reuse, 0x19, P3 ;  /* 0x000000191200780c */ /* 0x040fe40001f61670 */
[----:B------:R-:W-:Y:S02]  /*6230*/  FMNMX.FTZ R6, R69, R6, !PT ;  /* 0x0000000645067209 */ /* 0x000fe40007810000 */
[----:B------:R-:W-:-:S02]  /*6240*/  ISETP.LT.OR P4, PT, R18, 0x1a, P4 ;  /* 0x0000001a1200780c */ /* 0x000fc40002781670 */
[----:B------:R-:W-:Y:S02]  /*6250*/  FMNMX.FTZ R6, R21, R6, !PT ;  /* 0x0000000615067209 */ /* 0x000fe40007810000 */
[----:B------:R-:W-:Y:S02]  /*6260*/  FSEL R169, R38, -INF , !P3 ;  /* 0xff80000026a97808 */ /* 0x000fe40005800000 */
[----:B------:R-:W-:Y:S02]  /*6270*/  FMNMX.FTZ R6, R73, R6, !PT ;  /* 0x0000000649067209 */ /* 0x000fe40007810000 */
[----:B------:R-:W-:Y:S02]  /*6280*/  FSEL R39, R39, -INF , !P4 ;  /* 0xff80000027277808 */ /* 0x000fe40006000000 */
[----:B------:R-:W-:Y:S02]  /*6290*/  FMNMX.FTZ R6, R9, R6, !PT ;  /* 0x0000000609067209 */ /* 0x000fe40007810000 */
[----:B------:R-:W-:-:S02]  /*62a0*/  ISETP.GT.AND P3, PT, R20, 0x28, P1 ;  /* 0x000000281400780c */ /* 0x000fc40000f64270 */
        /* <DEDUP_REMOVED lines=9> */
[----:B------:R-:W0:Y:S01]  /*6340*/  LDC R6, c[0x0][0x988] ;  /* 0x00026200ff067b82 */ /* 0x000e220000000800 */
[C---:B------:R-:W-:Y:S02]  /*6350*/  ISETP.GT.AND P5, PT, R20.reuse, 0x38, P1 ;  /* 0x000000381400780c */ /* 0x040fe40000fa4270 */
[----:B------:R-:W1:Y:S01]  /*6360*/  SHFL.BFLY PT, R7, R22, 0x2, 0x1f ;  /* 0x0c401f0016077f89 */ /* 0x000e6200000e0000 */
[----:B------:R-:W-:-:S02]  /*6370*/  ISETP.GT.AND P4, PT, R20, 0x39, P1 ;  /* 0x000000391400780c */ /* 0x000fc40000f84270 */
[C---:B------:R-:W-:Y:S02]  /*6380*/  ISETP.LT.OR P5, PT, R18.reuse, 0x39, P5 ;  /* 0x000000391200780c */ /* 0x040fe40002fa1670 */
[----:B------:R-:W-:Y:S02]  /*6390*/  ISETP.LT.OR P4, PT, R18, 0x3a, P4 ;  /* 0x0000003a1200780c */ /* 0x000fe40002781670 */
[----:B-1----:R-:W-:-:S05]  /*63a0*/  FMNMX.FTZ R24, R22, R7, !PT ;  /* 0x0000000716187209 */ /* 0x002fca0007810000 */
[----:B------:R-:W1:Y:S02]  /*63b0*/  SHFL.BFLY PT, R7, R24, 0x1, 0x1f ;  /* 0x0c201f0018077f89 */ /* 0x000e6400000e0000 */
[----:B-1----:R-:W-:Y:S02]  /*63c0*/  FMNMX.FTZ R7, R24, R7, !PT ;  /* 0x0000000718077209 */ /* 0x002fe40007810000 */
[----:B------:R-:W-:Y:S02]  /*63d0*/  FMNMX.FTZ R24, R26, R13, !PT ;  /* 0x0000000d1a187209 */ /* 0x000fe40007810000 */
[C---:B------:R-:W-:Y:S01]  /*63e0*/  FSETP.NEU.FTZ.AND P6, PT, R7.reuse, -INF , PT ;  /* 0xff8000000700780b */ /* 0x040fe20003fdd000 */
[----:B0-----:R-:W-:Y:S01]  /*63f0*/  FMUL.FTZ R22, R7, R6 ;  /* 0x0000000607167220 */ /* 0x001fe20000410000 */
[----:B------:R-:W-:-:S04]  /*6400*/  FMNMX.FTZ R24, R159, R24, !PT ;  /* 0x000000189f187209 */ /* 0x000fc80007810000 */
[----:B------:R-:W-:Y:S02]  /*6410*/  FMNMX.FTZ R24, R161, R24, !PT ;  /* 0x00000018a1187209 */ /* 0x000fe40007810000 */
[----:B------:R-:W-:Y:S02]  /*6420*/  FSEL R22, R22, RZ, P6 ;  /* 0x000000ff16167208 */ /* 0x000fe40003000000 */
[----:B------:R-:W-:-:S03]  /*6430*/  FMNMX.FTZ R24, R31, R24, !PT ;  /* 0x000000181f187209 */ /* 0x000fc60007810000 */
[-CC-:B------:R-:W-:Y:S01]  /*6440*/  FFMA.FTZ R180, R167, R6.reuse, -R22.reuse ;  /* 0x00000006a7b47223 */ /* 0x180fe20000010816 */
[----:B------:R-:W-:Y:S01]  /*6450*/  FSEL R167, R35, -INF , !P2 ;  /* 0xff80000023a77808 */ /* 0x000fe20005000000 */
[--C-:B------:R-:W-:Y:S01]  /*6460*/  FFMA.FTZ R182, R173, R6, -R22.reuse ;  /* 0x00000006adb67223 */ /* 0x100fe20000010816 */
[----:B------:R-:W-:Y:S01]  /*6470*/  FMNMX.FTZ R24, R163, R24, !PT ;  /* 0x00000018a3187209 */ /* 0x000fe20007810000 */
[-CC-:B------:R-:W-:Y:S01]  /*6480*/  FFMA.FTZ R176, R179, R6.reuse, -R22.reuse ;  /* 0x00000006b3b07223 */ /* 0x180fe20000010816 */
[----:B------:R-:W-:Y:S01]  /*6490*/  ISETP.GT.AND P2, PT, R20, 0x21, P1 ;  /* 0x000000211400780c */ /* 0x000fe20000f44270 */
[--C-:B------:R-:W-:Y:S01]  /*64a0*/  FFMA.FTZ R27, R181, R6, -R22.reuse ;  /* 0x00000006b51b7223 */ /* 0x100fe20000010816 */
[----:B------:R-:W-:Y:S01]  /*64b0*/  FMNMX.FTZ R24, R167, R24, !PT ;  /* 0x00000018a7187209 */ /* 0x000fe20007810000 */
[-CC-:B------:R-:W-:Y:S01]  /*64c0*/  FFMA.FTZ R178, R177, R6.reuse, -R22.reuse ;  /* 0x00000006b1b27223 */ /* 0x180fe20000010816 */
[----:B------:R-:W-:Y:S01]  /*64d0*/  ISETP.LT.OR P2, PT, R18, 0x22, P2 ;  /* 0x000000221200780c */ /* 0x000fe20001741670 */
[--C-:B------:R-:W-:Y:S01]  /*64e0*/  FFMA.FTZ R35, R175, R6, -R22.reuse ;  /* 0x00000006af237223 */ /* 0x100fe20000010816 */
[----:B------:R-:W-:Y:S01]  /*64f0*/  FMNMX.FTZ R24, R169, R24, !PT ;  /* 0x00000018a9187209 */ /* 0x000fe20007810000 */
        /* <DEDUP_REMOVED lines=14> */
[-CC-:B------:R-:W-:Y:S01]  /*65e0*/  FFMA.FTZ R37, R57, R6.reuse, -R22.reuse ;  /* 0x0000000639257223 */ /* 0x180fe20000010816 */
[----:B------:R-:W-:Y:S01]  /*65f0*/  ISETP.LT.OR P2, PT, R18, 0x31, P2 ;  /* 0x000000311200780c */ /* 0x000fe20001741670 */
[--C-:B------:R-:W-:Y:S01]  /*6600*/  FFMA.FTZ R166, R25, R6, -R22.reuse ;  /* 0x0000000619a67223 */ /* 0x100fe20000010816 */
[----:B------:R-:W-:Y:S01]  /*6610*/  FMNMX.FTZ R24, R173, R24, !PT ;  /* 0x00000018ad187209 */ /* 0x000fe20007810000 */
[-CC-:B------:R-:W-:Y:S01]  /*6620*/  FFMA.FTZ R25, R61, R6.reuse, -R22.reuse ;  /* 0x000000063d197223 */ /* 0x180fe20000010816 */
[----:B------:R-:W-:Y:S01]  /*6630*/  FSEL R179, R50, -INF , !P2 ;  /* 0xff80000032b37808 */ /* 0x000fe20005000000 */
        /* <DEDUP_REMOVED lines=10> */
[----:B------:R-:W-:Y:S01]  /*66e0*/  MUFU.EX2 R180, R180 ;  /* 0x000000b400b47308 */ /* 0x000fe20000000800 */
[----:B------:R-:W-:Y:S01]  /*66f0*/  FSEL R177, R54, -INF , !P5 ;  /* 0xff80000036b17808 */ /* 0x000fe20006800000 */
[--C-:B------:R-:W-:Y:S01]  /*6700*/  FFMA.FTZ R162, R19, R6, -R22.reuse ;  /* 0x0000000613a27223 */ /* 0x100fe20000010816 */
[----:B------:R-:W-:Y:S01]  /*6710*/  FMNMX.FTZ R24, R181, R24, !PT ;  /* 0x00000018b5187209 */ /* 0x000fe20007810000 */
[-CC-:B------:R-:W-:Y:S01]  /*6720*/  FFMA.FTZ R156, R21, R6.reuse, -R22.reuse ;  /* 0x00000006159c7223 */ /* 0x180fe20000010816 */
[----:B------:R-:W-:Y:S01]  /*6730*/  ISETP.GT.AND P3, PT, R20, 0x41, P1 ;  /* 0x000000411400780c */ /* 0x000fe20000f64270 */
[-CC-:B------:R-:W-:Y:S01]  /*6740*/  FFMA.FTZ R152, R33, R6.reuse, -R22.reuse ;  /* 0x0000000621987223 */ /* 0x180fe20000010816 */
[----:B------:R-:W-:Y:S01]  /*6750*/  ISETP.LT.OR P2, PT, R18, 0x41, P2 ;  /* 0x000000411200780c */ /* 0x000fe20001741670 */
[-CC-:B------:R-:W-:Y:S01]  /*6760*/  FFMA.FTZ R154, R29, R6.reuse, -R22.reuse ;  /* 0x000000061d9a7223 */ /* 0x180fe20000010816 */
[----:B------:R-:W-:Y:S01]  /*6770*/  FSEL R175, R55, -INF , !P4 ;  /* 0xff80000037af7808 */ /* 0x000fe20006000000 */
[--C-:B------:R-:W-:Y:S01]  /*6780*/  FFMA.FTZ R55, R153, R6, -R22.reuse ;  /* 0x0000000699377223 */ /* 0x100fe20000010816 */
[----:B------:R-:W-:Y:S01]  /*6790*/  FMNMX.FTZ R24, R177, R24, !PT ;  /* 0x00000018b1187209 */ /* 0x000fe20007810000 */
[-CC-:B------:R-:W-:Y:S01]  /*67a0*/  FFMA.FTZ R23, R23, R6.reuse, -R22.reuse ;  /* 0x0000000617177223 */ /* 0x180fe20000010816 */
[----:B------:R-:W-:Y:S01]  /*67b0*/  ISETP.GT.AND P5, PT, R20, 0x48, P1 ;  /* 0x000000481400780c */ /* 0x000fe20000fa4270 */
[-CC-:B------:R-:W-:Y:S01]  /*67c0*/  FFMA.FTZ R19, R69, R6.reuse, -R22.reuse ;  /* 0x0000000645137223 */ /* 0x180fe20000010816 */
[----:B------:R-:W-:Y:S01]  /*67d0*/  FSEL R183, R58, -INF , !P2 ;  /* 0xff8000003ab77808 */ /* 0x000fe20005000000 */
[-CC-:B------:R-:W-:Y:S01]  /*67e0*/  FFMA.FTZ R21, R73, R6.reuse, -R22.reuse ;  /* 0x0000000649157223 */ /* 0x180fe20000010816 */
[----:B------:R-:W-:Y:S01]  /*67f0*/  ISETP.LT.OR P3, PT, R18, 0x42, P3 ;  /* 0x000000421200780c */ /* 0x000fe20001f61670 */
[--C-:B------:R-:W-:Y:S01]  /*6800*/  FFMA.FTZ R33, R81, R6, -R22.reuse ;  /* 0x0000000651217223 */ /* 0x100fe20000010816 */
[----:B------:R-:W-:Y:S01]  /*6810*/  FMNMX.FTZ R24, R175, R24, !PT ;  /* 0x00000018af187209 */ /* 0x000fe20007810000 */
[----:B------:R-:W-:Y:S01]  /*6820*/  FFMA.FTZ R29, R85, R6, -R22 ;  /* 0x00000006551d7223 */ /* 0x000fe20000010816 */
[----:B------:R-:W-:Y:S01]  /*6830*/  ISETP.GT.AND P4, PT, R20, 0x49, P1 ;  /* 0x000000491400780c */ /* 0x000fe20000f84270 */
[----:B------:R-:W-:Y:S01]  /*6840*/  MUFU.EX2 R15, R15 ;  /* 0x0000000f000f7308 */ /* 0x000fe20000000800 */
[----:B------:R-:W-:-:S02]  /*6850*/  ISETP.LT.OR P5, PT, R18, 0x49, P5 ;  /* 0x000000491200780c */ /* 0x000fc40002fa1670 */
[----:B------:R-:W-:Y:S02]  /*6860*/  FSEL R59, R59, -INF , !P3 ;  /* 0xff8000003b3b7808 */ /* 0x000fe40005800000 */
[----:B------:R-:W-:Y:S02]  /*6870*/  FMNMX.FTZ R24, R183, R24, !PT ;  /* 0x00000018b7187209 */ /* 0x000fe40007810000 */
[----:B------:R-:W-:Y:S01]  /*6880*/  ISETP.GT.AND P2, PT, R20, 0x50, P1 ;  /* 0x000000501400780c */ /* 0x000fe20000f44270 */
[----:B------:R-:W-:Y:S01]  /*6890*/  MUFU.EX2 R182, R182 ;  /* 0x000000b600b67308 */ /* 0x000fe20000000800 */
[----:B------:R-:W-:Y:S02]  /*68a0*/  FSEL R157, R62, -INF , !P5 ;  /* 0xff8000003e9d7808 */ /* 0x000fe40006800000 */
[----:B------:R-:W-:Y:S02]  /*68b0*/  ISETP.LT.OR P4, PT, R18, 0x4a, P4 ;  /* 0x0000004a1200780c */ /* 0x000fe40002781670 */
[----:B------:R-:W-:-:S02]  /*68c0*/  FMNMX.FTZ R24, R59, R24, !PT ;  /* 0x000000183b187209 */ /* 0x000fc40007810000 */
[----:B------:R-:W-:Y:S01]  /*68d0*/  ISETP.GT.AND P3, PT, R20, 0x51, P1 ;  /* 0x000000511400780c */ /* 0x000fe20000f64270 */
[----:B------:R-:W-:Y:S01]  /*68e0*/  MUFU.EX2 R23, R23 ;  /* 0x0000001700177308 */ /* 0x000fe20000000800 */
[----:B------:R-:W-:Y:S02]  /*68f0*/  ISETP.LT.OR P2, PT, R18, 0x51, P2 ;  /* 0x000000511200780c */ /* 0x000fe40001741670 */
[----:B------:R-:W-:Y:S02]  /*6900*/  FSEL R63, R63, -INF , !P4 ;  /* 0xff8000003f3f7808 */ /* 0x000fe40006000000 */
[----:B------:R-:W-:Y:S02]  /*6910*/  FMNMX.FTZ R24, R157, R24, !PT ;  /* 0x000000189d187209 */ /* 0x000fe40007810000 */
[----:B------:R-:W-:Y:S01]  /*6920*/  ISETP.GT.AND P5, PT, R20, 0x58, P1 ;  /* 0x000000581400780c */ /* 0x000fe20000fa4270 */
[----:B------:R-:W-:Y:S01]  /*6930*/  MUFU.EX2 R176, R176 ;  /* 0x000000b000b07308 */ /* 0x000fe20000000800 */
[----:B------:R-:W-:-:S02]  /*6940*/  FSEL R155, R66, -INF , !P2 ;  /* 0xff800000429b7808 */ /* 0x000fc40005000000 */
[----:B------:R-:W-:Y:S02]  /*6950*/  ISETP.LT.OR P3, PT, R18, 0x52, P3 ;  /* 0x000000521200780c */ /* 0x000fe40001f61670 */
[----:B------:R-:W-:Y:S02]  /*6960*/  FMNMX.FTZ R24, R63, R24, !PT ;  /* 0x000000183f187209 */ /* 0x000fe40007810000 */
[----:B------:R-:W-:Y:S01]  /*6970*/  ISETP.GT.AND P4, PT, R20, 0x59, P1 ;  /* 0x000000591400780c */ /* 0x000fe20000f84270 */
[----:B------:R-:W-:Y:S01]  /*6980*/  MUFU.EX2 R27, R27 ;  /* 0x0000001b001b7308 */ /* 0x000fe20000000800 */
[----:B------:R-:W-:Y:S02]  /*6990*/  ISETP.LT.OR P5, PT, R18, 0x59, P5 ;  /* 0x000000591200780c */ /* 0x000fe40002fa1670 */
[----:B------:R-:W-:Y:S02]  /*69a0*/  FSEL R67, R67, -INF , !P3 ;  /* 0xff80000043437808 */ /* 0x000fe40005800000 */
[----:B------:R-:W-:-:S02]  /*69b0*/  FMNMX.FTZ R24, R155, R24, !PT ;  /* 0x000000189b187209 */ /* 0x000fc40007810000 */
[----:B------:R-:W-:Y:S01]  /*69c0*/  ISETP.GT.AND P2, PT, R20, 0x60, P1 ;  /* 0x000000601400780c */ /* 0x000fe20000f44270 */
[----:B------:R-:W-:Y:S01]  /*69d0*/  MUFU.EX2 R178, R178 ;  /* 0x000000b200b27308 */ /* 0x000fe20000000800 */
[----:B------:R-:W-:Y:S02]  /*69e0*/  FSEL R153, R70, -INF , !P5 ;  /* 0xff80000046997808 */ /* 0x000fe40006800000 */
[----:B------:R-:W-:Y:S02]  /*69f0*/  ISETP.LT.OR P4, PT, R18, 0x5a, P4 ;  /* 0x0000005a1200780c */ /* 0x000fe40002781670 */
[----:B------:R-:W-:Y:S02]  /*6a00*/  FMNMX.FTZ R24, R67, R24, !PT ;  /* 0x0000001843187209 */ /* 0x000fe40007810000 */
        /* <DEDUP_REMOVED lines=32> */
[----:B------:R-:W-:-:S02]  /*6c10*/  ISETP.LT.OR P5, PT, R18, 0x79, P5 ;  /* 0x000000791200780c */ /* 0x000fc40002fa1670 */
[----:B------:R-:W-:Y:S02]  /*6c20*/  FSEL R83, R83, -INF , !P3 ;  /* 0xff80000053537808 */ /* 0x000fe40005800000 */
[----:B------:R-:W-:Y:S02]  /*6c30*/  FMNMX.FTZ R24, R165, R24, !PT ;  /* 0x00000018a5187209 */ /* 0x000fe40007810000 */
[----:B------:R-:W-:Y:S01]  /*6c40*/  ISETP.LT.OR P1, PT, R18, 0x7a, P1 ;  /* 0x0000007a1200780c */ /* 0x000fe20000f21670 */
[----:B------:R-:W-:Y:S01]  /*6c50*/  MUFU.EX2 R170, R170 ;  /* 0x000000aa00aa7308 */ /* 0x000fe20000000800 */
[----:B------:R-:W-:Y:S02]  /*6c60*/  FSEL R185, R86, -INF , !P5 ;  /* 0xff80000056b97808 */ /* 0x000fe40006800000 */
[----:B------:R-:W-:Y:S02]  /*6c70*/  FMNMX.FTZ R24, R83, R24, !PT ;  /* 0x0000001853187209 */ /* 0x000fe40007810000 */
[----:B------:R-:W-:-:S02]  /*6c80*/  FSEL R87, R87, -INF , !P1 ;  /* 0xff80000057577808 */ /* 0x000fc40004800000 */
[----:B------:R-:W-:Y:S01]  /*6c90*/  FMNMX.FTZ R24, R185, R24, !PT ;  /* 0x00000018b9187209 */ /* 0x000fe20007810000 */
[----:B------:R-:W-:Y:S01]  /*6ca0*/  MUFU.EX2 R41, R41 ;  /* 0x0000002900297308 */ /* 0x000fe20000000800 */
[----:B------:R-:W-:Y:S02]  /*6cb0*/  FSEL R65, R7, RZ, P6 ;  /* 0x000000ff07417208 */ /* 0x000fe40003000000 */
[----:B------:R-:W-:-:S03]  /*6cc0*/  FMNMX.FTZ R24, R87, R24, !PT ;  /* 0x0000001857187209 */ /* 0x000fc60007810000 */
[----:B------:R-:W-:Y:S02]  /*6cd0*/  FADD.FTZ R65, -R65, R12 ;  /* 0x0000000c41417221 */ /* 0x000fe40000010100 */
[----:B------:R-:W0:Y:S01]  /*6ce0*/  SHFL.BFLY PT, R57, R24, 0x2, 0x1f ;  /* 0x0c401f0018397f89 */ /* 0x000e2200000e0000 */
[----:B------:R-:W-:Y:S08]  /*6cf0*/  MUFU.EX2 R164, R164 ;  /* 0x000000a400a47308 */ /* 0x000ff00000000800 */
[----:B------:R-:W-:Y:S08]  /*6d00*/  MUFU.EX2 R37, R37 ;  /* 0x0000002500257308 */ /* 0x000ff00000000800 */
[----:B------:R-:W-:Y:S01]  /*6d10*/  MUFU.EX2 R166, R166 ;  /* 0x000000a600a67308 */ /* 0x000fe20000000800 */
[----:B0-----:R-:W-:Y:S01]  /*6d20*/  FMNMX.FTZ R18, R24, R57, !PT ;  /* 0x0000003918127209 */ /* 0x001fe20007810000 */
[----:B------:R-:W-:-:S06]  /*6d30*/  FFMA.FTZ R57, R77, R6, -R22 ;  /* 0x000000064d397223 */ /* 0x000fcc0000010816 */
[----:B------:R-:W-:Y:S01]  /*6d40*/  MUFU.EX2 R25, R25 ;  /* 0x0000001900197308 */ /* 0x000fe20000000800 */
[----:B------:R-:W0:Y:S07]  /*6d50*/  SHFL.BFLY PT, R61, R18, 0x1, 0x1f ;  /* 0x0c201f00123d7f89 */ /* 0x000e2e00000e0000 */
[----:B------:R-:W-:Y:S08]  /*6d60*/  MUFU.EX2 R160, R160 ;  /* 0x000000a000a07308 */ /* 0x000ff00000000800 */
[----:B------:R-:W-:Y:S08]  /*6d70*/  MUFU.EX2 R17, R17 ;  /* 0x0000001100117308 */ /* 0x000ff00000000800 */
[----:B------:R-:W-:Y:S01]  /*6d80*/  MUFU.EX2 R162, R162 ;  /* 0x000000a200a27308 */ /* 0x000fe20000000800 */
[----:B0-----:R-:W-:Y:S01]  /*6d90*/  FMNMX.FTZ R9, R18, R61, !PT ;  /* 0x0000003d12097209 */ /* 0x001fe20007810000 */
[----:B------:R-:W-:-:S03]  /*6da0*/  FMUL.FTZ R61, R65, R6 ;  /* 0x00000006413d7220 */ /* 0x000fc60000410000 */
[C---:B------:R-:W-:Y:S01]  /*6db0*/  FSETP.NEU.FTZ.AND P1, PT, R9.reuse, -INF , PT ;  /* 0xff8000000900780b */ /* 0x040fe20003f3d000 */
[C---:B------:R-:W-:Y:S02]  /*6dc0*/  FMUL.FTZ R12, R9.reuse, R6 ;  /* 0x00000006090c7220 */ /* 0x040fe40000410000 */
[----:B------:R-:W-:Y:S01]  /*6dd0*/  MUFU.EX2 R19, R19 ;  /* 0x0000001300137308 */ /* 0x000fe20000000800 */
[----:B------:R-:W-:Y:S02]  /*6de0*/  FSEL R18, R9, RZ, P1 ;  /* 0x000000ff09127208 */ /* 0x000fe40000800000 */
[----:B------:R-:W-:-:S03]  /*6df0*/  FSEL R12, R12, RZ, P1 ;  /* 0x000000ff0c0c7208 */ /* 0x000fc60000800000 */
[----:B------:R-:W-:Y:S02]  /*6e00*/  FADD.FTZ R13, -R18, R13 ;  /* 0x0000000d120d7221 */ /* 0x000fe40000010100 */
[----:B------:R-:W0:Y:S01]  /*6e10*/  MUFU.EX2 R61, R61 ;  /* 0x0000003d003d7308 */ /* 0x000e220000000800 */
[-CC-:B------:R-:W-:Y:S01]  /*6e20*/  FFMA.FTZ R65, R26, R6.reuse, -R12.reuse ;  /* 0x000000061a417223 */ /* 0x180fe2000001080c */
[-CC-:B------:R-:W-:Y:S01]  /*6e30*/  FFMA.FTZ R20, R159, R6.reuse, -R12.reuse ;  /* 0x000000069f147223 */ /* 0x180fe2000001080c */
[-C--:B------:R-:W-:Y:S01]  /*6e40*/  FMUL.FTZ R18, R13, R6.reuse ;  /* 0x000000060d127220 */ /* 0x080fe20000410000 */
        /* <DEDUP_REMOVED lines=16> */
[-C--:B------:R-:W-:Y:S01]  /*6f50*/  FFMA.FTZ R171, R177, R6.reuse, -R12 ;  /* 0x00000006b1ab7223 */ /* 0x080fe2000001080c */
[----:B------:R-:W-:Y:S01]  /*6f60*/  FADD.FTZ R59, R15, R38 ;  /* 0x000000260f3b7221 */ /* 0x000fe20000010000 */
        /* <DEDUP_REMOVED lines=9> */
[--C-:B------:R-:W-:Y:S01]  /*7000*/  FFMA.FTZ R75, R75, R6, -R12.reuse ;  /* 0x000000064b4b7223 */ /* 0x100fe2000001080c */
[----:B------:R-:W2:Y:S01]  /*7010*/  MUFU.EX2 R22, R22 ;  /* 0x0000001600167308 */ /* 0x000ea20000000800 */
[----:B-1----:R-:W-:Y:S01]  /*7020*/  FFMA.FTZ R5, R18, R4, R65 ;  /* 0x0000000412057223 */ /* 0x002fe20000010041 */
[----:B------:R-:W-:Y:S01]  /*7030*/  FADD.FTZ R4, R182, R59 ;  /* 0x0000003bb6047221 */ /* 0x000fe20000010000 */
[-CC-:B------:R-:W-:Y:S01]  /*7040*/  FFMA.FTZ R53, R53, R6.reuse, -R12.reuse ;  /* 0x0000000635357223 */ /* 0x180fe2000001080c */
[-CC-:B------:R-:W-:Y:S01]  /*7050*/  FFMA.FTZ R79, R79, R6.reuse, -R12.reuse ;  /* 0x000000064f4f7223 */ /* 0x180fe2000001080c */
[-CC-:B------:R-:W-:Y:S01]  /*7060*/  FFMA.FTZ R165, R165, R6.reuse, -R12.reuse ;  /* 0x00000006a5a57223 */ /* 0x180fe2000001080c */
[-CC-:B------:R-:W-:Y:S01]  /*7070*/  FFMA.FTZ R83, R83, R6.reuse, -R12.reuse ;  /* 0x0000000653537223 */ /* 0x180fe2000001080c */
[----:B------:R-:W-:Y:S01]  /*7080*/  FFMA.FTZ R185, R185, R6, -R12 ;  /* 0x00000006b9b97223 */ /* 0x000fe2000001080c */
[----:B------:R-:W1:Y:S01]  /*7090*/  MUFU.EX2 R31, R31 ;  /* 0x0000001f001f7308 */ /* 0x000e620000000800 */
[----:B0-----:R-:W-:-:S07]  /*70a0*/  FADD.FTZ R5, R20, R5 ;  /* 0x0000000514057221 */ /* 0x001fce0000010000 */
[----:B------:R-:W0:Y:S01]  /*70b0*/  MUFU.EX2 R24, R24 ;  /* 0x0000001800187308 */ /* 0x000e220000000800 */
[----:B--2---:R-:W-:Y:S01]  /*70c0*/  FADD.FTZ R40, R22, R5 ;  /* 0x0000000516287221 */ /* 0x004fe20000010000 */
[----:B------:R-:W-:-:S04]  /*70d0*/  FADD.FTZ R5, R23, R4 ;  /* 0x0000000417057221 */ /* 0x000fc80000010000 */
[----:B------:R-:W-:Y:S02]  /*70e0*/  FADD.FTZ R4, R176, R5 ;  /* 0x00000005b0047221 */ /* 0x000fe40000010000 */
[----:B------:R-:W2:Y:S01]  /*70f0*/  MUFU.EX2 R69, R69 ;  /* 0x0000004500457308 */ /* 0x000ea20000000800 */
[----:B-1----:R-:W-:Y:S01]  /*7100*/  FADD.FTZ R59, R31, R40 ;  /* 0x000000281f3b7221 */ /* 0x002fe20000010000 */
[----:B------:R-:W-:-:S04]  /*7110*/  FADD.FTZ R5, R27, R4 ;  /* 0x000000041b057221 */ /* 0x000fc80000010000 */
[----:B------:R-:W-:Y:S02]  /*7120*/  FADD.FTZ R4, R178, R5 ;  /* 0x00000005b2047221 */ /* 0x000fe40000010000 */
[----:B------:R-:W1:Y:S01]  /*7130*/  MUFU.EX2 R26, R26 ;  /* 0x0000001a001a7308 */ /* 0x000e620000000800 */
[----:B0-----:R-:W-:Y:S01]  /*7140*/  FADD.FTZ R40, R24, R59 ;  /* 0x0000003b18287221 */ /* 0x001fe20000010000 */
[----:B------:R-:W-:-:S04]  /*7150*/  FADD.FTZ R5, R35, R4 ;  /* 0x0000000423057221 */ /* 0x000fc80000010000 */
[----:B------:R-:W-:Y:S02]  /*7160*/  FADD.FTZ R4, R172, R5 ;  /* 0x00000005ac047221 */ /* 0x000fe40000010000 */
[----:B------:R-:W0:Y:S01]  /*7170*/  MUFU.EX2 R39, R39 ;  /* 0x0000002700277308 */ /* 0x000e220000000800 */
[----:B--2---:R-:W-:Y:S01]  /*7180*/  FADD.FTZ R59, R69, R40 ;  /* 0x00000028453b7221 */ /* 0x004fe20000010000 */
[----:B------:R-:W-:Y:S01]  /*7190*/  FADD.FTZ R5, R51, R4 ;  /* 0x0000000433057221 */ /* 0x000fe20000010000 */
[-CC-:B------:R-:W-:Y:S01]  /*71a0*/  FFMA.FTZ R40, R67, R6.reuse, -R12.reuse ;  /* 0x0000000643287223 */ /* 0x180fe2000001080c */
[----:B------:R-:W-:Y:S02]  /*71b0*/  FFMA.FTZ R12, R87, R6, -R12 ;  /* 0x00000006570c7223 */ /* 0x000fe4000001080c */
[----:B------:R-:W-:Y:S02]  /*71c0*/  FADD.FTZ R4, R174, R5 ;  /* 0x00000005ae047221 */ /* 0x000fe40000010000 */
[----:B------:R-:W2:Y:S01]  /*71d0*/  MUFU.EX2 R28, R28 ;  /* 0x0000001c001c7308 */ /* 0x000ea20000000800 */
[----:B-1----:R-:W-:Y:S01]  /*71e0*/  FADD.FTZ R42, R26, R59 ;  /* 0x0000003b1a2a7221 */ /* 0x002fe20000010000 */
[----:B------:R-:W-:-:S04]  /*71f0*/  FADD.FTZ R5, R55, R4 ;  /* 0x0000000437057221 */ /* 0x000fc80000010000 */
[----:B------:R-:W-:Y:S02]  /*7200*/  FADD.FTZ R4, R168, R5 ;  /* 0x00000005a8047221 */ /* 0x000fe40000010000 */
        /* <DEDUP_REMOVED lines=8> */
[----:B------:R-:W-:-:S06]  /*7290*/  FADD.FTZ R59, R45, R4 ;  /* 0x000000042d3b7221 */ /* 0x000fcc0000010000 */
[----:B------:R-:W0:Y:S01]  /*72a0*/  MUFU.EX2 R32, R32 ;  /* 0x0000002000207308 */ /* 0x000e220000000800 */
[----:B--2---:R-:W-:-:S07]  /*72b0*/  FADD.FTZ R42, R47, R42 ;  /* 0x0000002a2f2a7221 */ /* 0x004fce0000010000 */
[----:B------:R-:W2:Y:S01]  /*72c0*/  MUFU.EX2 R171, R171 ;  /* 0x000000ab00ab7308 */ /* 0x000ea20000000800 */
[----:B-1----:R-:W-:Y:S01]  /*72d0*/  FADD.FTZ R5, R169, R42 ;  /* 0x0000002aa9057221 */ /* 0x002fe20000010000 */
[----:B------:R-:W-:-:S04]  /*72e0*/  FADD.FTZ R42, R170, R59 ;  /* 0x0000003baa2a7221 */ /* 0x000fc80000010000 */
[----:B------:R-:W-:Y:S02]  /*72f0*/  FADD.FTZ R59, R41, R42 ;  /* 0x0000002a293b7221 */ /* 0x000fe40000010000 */
[----:B------:R-:W1:Y:S01]  /*7300*/  MUFU.EX2 R34, R34 ;  /* 0x0000002200227308 */ /* 0x000e620000000800 */
[----:B0-----:R-:W-:Y:S01]  /*7310*/  FADD.FTZ R4, R32, R5 ;  /* 0x0000000520047221 */ /* 0x001fe20000010000 */
[----:B------:R-:W-:-:S06]  /*7320*/  FADD.FTZ R42, R164, R59 ;  /* 0x0000003ba42a7221 */ /* 0x000fcc0000010000 */
        /* <DEDUP_REMOVED lines=12> */
[----:B------:R0:W-:Y:S01]  /*73f0*/  MUFU.EX2 R157, R49 ;  /* 0x00000031009d7308 */ /* 0x0001e20000000800 */
[----:B--2---:R-:W-:-:S07]  /*7400*/  FADD.FTZ R5, R161, R4 ;  /* 0x00000004a1057221 */ /* 0x004fce0000010000 */
[----:B------:R-:W2:Y:S01]  /*7410*/  MUFU.EX2 R163, R163 ;  /* 0x000000a300a37308 */ /* 0x000ea20000000800 */
[----:B0-----:R-:W-:Y:S01]  /*7420*/  FADD.FTZ R49, R37, R42 ;  /* 0x0000002a25317221 */ /* 0x001fe20000010000 */
[----:B-1----:R-:W-:-:S03]  /*7430*/  FADD.FTZ R4, R40, R5 ;  /* 0x0000000528047221 */ /* 0x002fc60000010000 */
[----:B------:R-:W-:-:S03]  /*7440*/  FADD.FTZ R42, R166, R49 ;  /* 0x00000031a62a7221 */ /* 0x000fc60000010000 */
[----:B------:R-:W0:Y:S01]  /*7450*/  MUFU.EX2 R71, R71 ;  /* 0x0000004700477308 */ /* 0x000e220000000800 */
[----:B------:R-:W-:-:S04]  /*7460*/  FADD.FTZ R49, R25, R42 ;  /* 0x0000002a19317221 */ /* 0x000fc80000010000 */
[----:B------:R-:W-:-:S03]  /*7470*/  FADD.FTZ R42, R160, R49 ;  /* 0x00000031a02a7221 */ /* 0x000fc60000010000 */
[----:B------:R-:W1:Y:S01]  /*7480*/  MUFU.EX2 R156, R156 ;  /* 0x0000009c009c7308 */ /* 0x000e620000000800 */
[----:B------:R-:W-:Y:S01]  /*7490*/  FADD.FTZ R49, R17, R42 ;  /* 0x0000002a11317221 */ /* 0x000fe20000010000 */
[----:B--2---:R-:W-:-:S03]  /*74a0*/  FADD.FTZ R4, R163, R4 ;  /* 0x00000004a3047221 */ /* 0x004fc60000010000 */
[----:B------:R-:W-:-:S03]  /*74b0*/  FADD.FTZ R42, R162, R49 ;  /* 0x00000031a22a7221 */ /* 0x000fc60000010000 */
[----:B------:R-:W2:Y:S01]  /*74c0*/  MUFU.EX2 R21, R21 ;  /* 0x0000001500157308 */ /* 0x000ea20000000800 */
[----:B------:R-:W-:Y:S01]  /*74d0*/  FADD.FTZ R5, R19, R42 ;  /* 0x0000002a13057221 */ /* 0x000fe20000010000 */
[----:B0-----:R-:W-:-:S04]  /*74e0*/  FADD.FTZ R4, R71, R4 ;  /* 0x0000000447047221 */ /* 0x001fc80000010000 */
[----:B------:R-:W-:Y:S02]  /*74f0*/  FADD.FTZ R4, R157, R4 ;  /* 0x000000049d047221 */ /* 0x000fe40000010000 */
        /* <DEDUP_REMOVED lines=25> */
[----:B-1----:R-:W-:Y:S01]  /*7690*/  FADD.FTZ R4, R155, R4 ;  /* 0x000000049b047221 */ /* 0x002fe20000010000 */
[----:B--2---:R-:W-:-:S03]  /*76a0*/  FADD.FTZ R5, R29, R42 ;  /* 0x0000002a1d057221 */ /* 0x004fc60000010000 */
[----:B0-----:R-:W-:Y:S01]  /*76b0*/  FADD.FTZ R4, R12, R4 ;  /* 0x000000040c047221 */ /* 0x001fe20000010000 */
[----:B------:R-:W-:Y:S06]  /*76c0*/  @!P0 BRA `(.L_x_1110) ;  /* 0x0000000000048947 */ /* 0x000fec0003800000 */
[----:B------:R-:W-:Y:S01]  /*76d0*/  BPT.TRAP 0x1 ;  /* 0x000000040000795c */ /* 0x000fe20000300000 */
.L_x_1110:
[----:B------:R-:W-:Y:S01]  /*76e0*/  ULEA UR6, UR54, UR40, 0x3 ;  /* 0x0000002836067291 */ /* 0x000fe2000f8e183f */
[----:B------:R-:W-:Y:S01]  /*76f0*/  ISETP.GT.AND P1, PT, R14, UR53, PT ;  /* 0x000000350e007c0c */ /* 0x000fe2000bf24270 */
        /* <DEDUP_REMOVED lines=10> */
[-C--:B------:R-:W-:Y:S01]  /*77a0*/  FMUL.FTZ R92, R92, R61.reuse ;  /* 0x0000003d5c5c7220 */ /* 0x080fe20000410000 */
[----:B------:R-:W-:Y:S01]  /*77b0*/  F2FP.BF16.F32.PACK_AB R182, R23, R182 ;  /* 0x000000b617b6723e */ /* 0x000fe200000010ff */
[-C--:B------:R-:W-:Y:S01]  /*77c0*/  FMUL.FTZ R93, R93, R61.reuse ;  /* 0x0000003d5d5d7220 */ /* 0x080fe20000410000 */
[----:B------:R-:W-:Y:S01]  /*77d0*/  F2FP.BF16.F32.PACK_AB R183, R31, R22 ;  /* 0x000000161fb7723e */ /* 0x000fe200000010ff */
[-C--:B------:R-:W-:Y:S01]  /*77e0*/  FMUL.FTZ R96, R96, R61.reuse ;  /* 0x0000003d60607220 */ /* 0x080fe20000410000 */
[----:B------:R-:W-:Y:S01]  /*77f0*/  SYNCS.ARRIVE.TRANS64.RED.A1T0 RZ, [UR6], RZ ;  /* 0x000000ffffff79a7 */ /* 0x000fe20008100406 */
[----:B------:R-:W-:Y:S01]  /*7800*/  F2FP.BF16.F32.PACK_AB R176, R27, R176 ;  /* 0x000000b01bb0723e */ /* 0x000fe200000010ff */
[-C--:B------:R-:W-:Y:S01]  /*7810*/  FMUL.FTZ R97, R97, R61.reuse ;  /* 0x0000003d61617220 */ /* 0x080fe20000410000 */
        /* <DEDUP_REMOVED lines=50> */
[----:B------:R-:W-:Y:S01]  /*7b40*/  FMUL.FTZ R149, R149, R61 ;  /* 0x0000003d95957220 */ /* 0x000fe20000410000 */
[----:B------:R-:W-:-:S02]  /*7b50*/  VIADD R14, R14, 0xffffffff ;  /* 0xffffffff0e0e7836 */ /* 0x000fc40000000000 */
        /* <DEDUP_REMOVED lines=35> */
.L_x_1092:
[----:B------:R-:W0:Y:S01]  /*7d90*/  S2UR UR6, SR_CTAID.X ;  /* 0x00000000000679c3 */ /* 0x000e220000002500 */
[----:B------:R-:W-:Y:S01]  /*7da0*/  IADD3 R13, -R8, 0x1, RZ ;  /* 0x00000001080d7810 */ /* 0x000fe20007ffe1ff */
[----:B------:R-:W-:Y:S02]  /*7db0*/  UISETP.NE.AND UP1, UPT, UR42, URZ, UPT ;  /* 0x0000003f2a00728c */ /* 0x000fe4000bf25270 */
[----:B------:R-:W-:Y:S02]  /*7dc0*/  UISETP.NE.AND UP0, UPT, UR41, URZ, UPT ;  /* 0x0000003f2900728c */ /* 0x000fe4000bf05270 */
[----:B------:R-:W-:-:S04]  /*7dd0*/  IMAD R13, R2, UR51, R13 ;  /* 0x00000033020d7c24 */ /* 0x000fc8000f8e020d */
[----:B------:R-:W-:Y:S02]  /*7de0*/  PLOP3.LUT P1, PT, PT, PT, UP0, 0x40, 0x0 ;  /* 0x000000000000781c */ /* 0x000fe40003f2e808 */
[----:B------:R-:W-:Y:S01]  /*7df0*/  R2UR UR11, R13 ;  /* 0x000000000d0b72ca */ /* 0x000fe200000e0000 */
[----:B------:R-:W-:Y:S01]  /*7e00*/  @UP1 ULDC UR14, c[0x0][0x450] ;  /* 0x00011400000e1ab9 */ /* 0x000fe20000000800 */
[----:B0-----:R-:W-:-:S03]  /*7e10*/  ULEA UR10, UR6, 0x7f, 0x7 ;  /* 0x0000007f060a7891 */ /* 0x001fc6000f8e383f */
[----:B------:R-:W-:Y:S02]  /*7e20*/  @UP1 ULDC UR6, c[0x0][0x44c] ;  /* 0x0001130000061ab9 */ /* 0x000fe40000000800 */
[----:B------:R-:W-:-:S04]  /*7e30*/  UIMAD.WIDE.U32 UR6, UR10, UR6, URZ ;  /* 0x000000060a0672a5 */ /* 0x000fc8000f8e003f */
[----:B------:R-:W-:-:S04]  /*7e40*/  @UP1 USHF.R.U32.HI UR10, URZ, UR14, UR7 ;  /* 0x0000000e3f0a1299 */ /* 0x000fc80008011607 */
[----:B------:R-:W-:-:S03]  /*7e50*/  UIADD3 UR10, UR11, UR10, URZ ;  /* 0x0000000a0b0a7290 */ /* 0x000fc6000fffe03f */
[----:B------:R-:W-:Y:S02]  /*7e60*/  ULDC UR11, c[0x0][0x9dc] ;  /* 0x00027700000b7ab9 */ /* 0x000fe40000000800 */
[----:B------:R-:W-:Y:S01]  /*7e70*/  UIADD3 UR11, UR10, -UR11, URZ ;  /* 0x8000000b0a0b7290 */ /* 0x000fe2000fffe03f */
[----:B------:R-:W-:Y:S11]  /*7e80*/  @P1 BRA `(.L_x_1112) ;  /* 0x00000000004c1947 */ /* 0x000ff60003800000 */
[----:B------:R-:W-:-:S06]  /*7e90*/  UISETP.GT.AND UP0, UPT, UR10, -0x1, UPT ;  /* 0xffffffff0a00788c */ /* 0x000fcc000bf04270 */
[----:B------:R-:W-:-:S13]  /*7ea0*/  PLOP3.LUT P1, PT, PT, PT, UP0, 0x80, 0x0 ;  /* 0x000000000000781c */ /* 0x000fda0003f2f008 */
[----:B------:R-:W-:Y:S05]  /*7eb0*/  @P1 BRA `(.L_x_1113) ;  /* 0x0000000000201947 */ /* 0x000fea0003800000 */
[----:B------:R-:W-:Y:S01]  /*7ec0*/  ULDC UR14, c[0x0][0x9e4] ;  /* 0x00027900000e7ab9 */ /* 0x000fe20000000800 */
[----:B------:R-:W-:Y:S02]  /*7ed0*/  ULOP3.LUT UR10, URZ, UR10, URZ, 0x33, !UPT ;  /* 0x0000000a3f0a7292 */ /* 0x000fe4000f8e333f */
[----:B------:R-:W-:-:S11]  /*7ee0*/  UISETP.NE.AND UP0, UPT, UR14, 0x1, UPT ;  /* 0x000000010e00788c */ /* 0x000fd6000bf05270 */
[----:B------:R-:W-:Y:S02]  /*7ef0*/  @UP0 ULDC.64 UR18, c[0x0][0x9e8] ;  /* 0x00027a0000120ab9 */ /* 0x000fe40000000a00 */
[----:B------:R-:W-:-:S04]  /*7f00*/  UIMAD.WIDE.U32 UR6, UR10, UR18, URZ ;  /* 0x000000120a0672a5 */ /* 0x000fc8000f8e003f */
[----:B------:R-:W-:-:S04]  /*7f10*/  @UP0 USHF.R.U32.HI UR10, URZ, UR19, UR7 ;  /* 0x000000133f0a0299 */ /* 0x000fc80008011607 */
[----:B------:R-:W-:Y:S01]  /*7f20*/  ULOP3.LUT UR10, URZ, UR10, URZ, 0x33, !UPT ;  /* 0x0000000a3f0a7292 */ /* 0x000fe2000f8e333f */
[----:B------:R-:W-:Y:S11]  /*7f30*/  BRA `(.L_x_1114) ;  /* 0x0000000000147947 */ /* 0x000ff60003800000 */
.L_x_1113:
[----:B------:R-:W-:Y:S02]  /*7f40*/  ULDC UR14, c[0x0][0x9e4] ;  /* 0x00027900000e7ab9 */ /* 0x000fe40000000800 */
[----:B------:R-:W-:-:S11]  /*7f50*/  UISETP.NE.AND UP0, UPT, UR14, 0x1, UPT ;  /* 0x000000010e00788c */ /* 0x000fd6000bf05270 */
[----:B------:R-:W-:Y:S02]  /*7f60*/  @UP0 ULDC.64 UR18, c[0x0][0x9e8] ;  /* 0x00027a0000120ab9 */ /* 0x000fe40000000a00 */
[----:B------:R-:W-:-:S04]  /*7f70*/  UIMAD.WIDE.U32 UR6, UR10, UR18, URZ ;  /* 0x000000120a0672a5 */ /* 0x000fc8000f8e003f */
[----:B------:R-:W-:-:S12]  /*7f80*/  @UP0 USHF.R.U32.HI UR10, URZ, UR19, UR7 ;  /* 0x000000133f0a0299 */ /* 0x000fd80008011607 */
.L_x_1114:
[----:B------:R-:W-:-:S04]  /*7f90*/  UIMAD UR10, UR10, UR14, URZ ;  /* 0x0000000e0a0a72a4 */ /* 0x000fc8000f8e023f */
[----:B------:R-:W-:-:S04]  /*7fa0*/  UISETP.LT.AND UP0, UPT, UR11, UR10, UPT ;  /* 0x0000000a0b00728c */ /* 0x000fc8000bf01270 */
[----:B------:R-:W-:-:S12]  /*7fb0*/  USEL UR11, UR11, UR10, !UP0 ;  /* 0x0000000a0b0b7287 */ /* 0x000fd8000c000000 */
.L_x_1112:
[----:B------:R-:W-:-:S04]  /*7fc0*/  UIADD3 UR11, UR11, 0x7f, URZ ;  /* 0x0000007f0b0b7890 */ /* 0x000fc8000fffe03f */
[----:B------:R-:W-:-:S04]  /*7fd0*/  USHF.R.S32.HI UR6, URZ, 0x1f, UR11 ;  /* 0x0000001f3f067899 */ /* 0x000fc8000801140b */
[----:B------:R-:W-:-:S04]  /*7fe0*/  ULEA.HI UR6, UR6, UR11, URZ, 0x7 ;  /* 0x0000000b06067291 */ /* 0x000fc8000f8f383f */
[----:B------:R-:W-:-:S04]  /*7ff0*/  USHF.R.S32.HI UR6, URZ, 0x7, UR6 ;  /* 0x000000073f067899 */ /* 0x000fc80008011406 */
[----:B------:R-:W-:-:S04]  /*8000*/  UISETP.LT.AND UP0, UPT, UR38, UR6, UPT ;  /* 0x000000062600728c */ /* 0x000fc8000bf01270 */
[----:B------:R-:W-:-:S06]  /*8010*/  USEL UR50, UR38, UR6, !UP0 ;  /* 0x0000000626327287 */ /* 0x000fcc000c000000 */
[----:B------:R-:W-:-:S13]  /*8020*/  ISETP.GE.AND P1, PT, R14, UR50, PT ;  /* 0x000000320e007c0c */ /* 0x000fda000bf26270 */
[----:B------:R-:W-:Y:S05]  /*8030*/  @!P1 BRA `(.L_x_1115) ;  /* 0x00000020001c9947 */ /* 0x000fea0003800000 */
[----:B------:R-:W-:Y:S01]  /*8040*/  IMAD.MOV.U32 R13, RZ, RZ, R9 ;  /* 0x000000ffff0d7224 */ /* 0x000fe200078e0009 */
[----:B------:R-:W-:Y:S01]  /*8050*/  UMOV UR52, UR45 ;  /* 0x0000002d00347c82 */ /* 0x000fe20008000000 */
[----:B------:R-:W-:Y:S01]  /*8060*/  IMAD.MOV.U32 R12, RZ, RZ, R7 ;  /* 0x000000ffff0c7224 */ /* 0x000fe200078e0007 */
[----:B------:R-:W-:Y:S01]  /*8070*/  UMOV UR51, UR46 ;  /* 0x0000002e00337c82 */ /* 0x000fe20008000000 */
[----:B------:R-:W-:-:S07]  /*8080*/  IMAD.MOV.U32 R8, RZ, RZ, R14 ;  /* 0x000000ffff087224 */ /* 0x000fce00078e000e */
.L_x_1126:
[----:B------:R-:W-:Y:S01]  /*8090*/  ISETP.NE.AND P2, PT, RZ, UR39, PT ;  /* 0x00000027ff007c0c */ /* 0x000fe2000bf45270 */
[----:B------:R-:W-:-:S04]  /*80a0*/  UISETP.NE.AND UP0, UPT, UR51, 0x1, UPT ;  /* 0x000000013300788c */ /* 0x000fc8000bf05270 */
[----:B------:R-:W-:-:S04]  /*80b0*/  USEL UR45, URZ, 0x1, UP0 ;  /* 0x000000013f2d7887 */ /* 0x000fc80008000000 */
[----:B------:R-:W-:-:S04]  /*80c0*/  ULOP3.LUT UR45, UR52, UR45, URZ, 0x3c, !UPT ;  /* 0x0000002d342d7292 */ /* 0x000fc8000f8e3c3f */
[----:B------:R-:W-:Y:S08]  /*80d0*/  @P2 BRA `(.L_x_1116) ;  /* 0x0000000000382947 */ /* 0x000ff00003800000 */
[----:B------:R-:W-:Y:S05]  /*80e0*/  @!P0 BRA `(.L_x_1117) ;  /* 0x0000000000048947 */ /* 0x000fea0003800000 */
[----:B------:R-:W-:Y:S01]  /*80f0*/  BPT.TRAP 0x1 ;  /* 0x000000040000795c */ /* 0x000fe20000300000 */
.L_x_1117:
        /* <DEDUP_REMOVED lines=9> */
.L_x_1118:
[----:B-1----:R-:W-:Y:S05]  /*8190*/  @P1 BRA `(.L_x_1116) ;  /* 0x0000000000081947 */ /* 0x002fea0003800000 */
[----:B------:R-:W1:Y:S02]  /*81a0*/  SYNCS.PHASECHK.TRANS64.TRYWAIT P1, [UR6+0x28830], R6 ;  /* 0x02883006ff0075a7 */ /* 0x000e640008020146 */
[----:B-1----:R-:W-:Y:S05]  /*81b0*/  @!P1 BRA `(.L_x_1119) ;  /* 0x000000b4000c9947 */ /* 0x002fea0003800000 */
.L_x_1116:
        /* <DEDUP_REMOVED lines=50> */
.L_x_1121:
[----:B------:R-:W-:Y:S01]  /*84e0*/  ULEA UR6, UR51, UR40, 0x3 ;  /* 0x0000002833067291 */ /* 0x000fe2000f8e183f */
[----:B------:R-:W-:-:S05]  /*84f0*/  IMAD.U32 R6, RZ, RZ, UR52 ;  /* 0x00000034ff067e24 */ /* 0x000fca000f8e00ff */
[----:B------:R-:W-:-:S04]  /*8500*/  SHF.L.U32 R6, R6, 0x1f, RZ ;  /* 0x0000001f06067819 */ /* 0x000fc800000006ff */
[----:B------:R0:W1:Y:S01]  /*8510*/  SYNCS.PHASECHK.TRANS64.TRYWAIT P1, [UR6+0x28850], R6 ;  /* 0x02885006ff0075a7 */ /* 0x0000620008020146 */
[----:B------:R-:W-:Y:S05]  /*8520*/  @!P0 BRA `(.L_x_1122) ;  /* 0x0000000000048947 */ /* 0x000fea0003800000 */
[----:B------:R-:W-:Y:S01]  /*8530*/  BPT.TRAP 0x1 ;  /* 0x000000040000795c */ /* 0x000fe20000300000 */
.L_x_1122:
[----:B-1----:R-:W-:Y:S05]  /*8540*/  @P1 BRA `(.L_x_1120) ;  /* 0x0000000000081947 */ /* 0x002fea0003800000 */
[----:B------:R-:W1:Y:S02]  /*8550*/  SYNCS.PHASECHK.TRANS64.TRYWAIT P1, [UR6+0x28850], R6 ;  /* 0x02885006ff0075a7 */ /* 0x000e640008020146 */
[----:B-1----:R-:W-:Y:S05]  /*8560*/  @!P1 BRA `(.L_x_1123) ;  /* 0x000000b000389947 */ /* 0x002fea0003800000 */
.L_x_1120:
        /* <DEDUP_REMOVED lines=49> */
.L_x_1124:
        /* <DEDUP_REMOVED lines=88> */
[-C--:B------:R-:W-:Y:S01]  /*8e00*/  FFMA.FTZ R180, R25, R6.reuse, -R153 ;  /* 0x0000000619b47223 */ /* 0x080fe20000010899 */
[-C--:B------:R-:W-:Y:S01]  /*8e10*/  FFMA.FTZ R181, R27, R6.reuse, -R69 ;  /* 0x000000061bb57223 */ /* 0x080fe20000010845 */
[----:B------:R-:W-:Y:S01]  /*8e20*/  MUFU.EX2 R12, R12 ;  /* 0x0000000c000c7308 */ /* 0x000fe20000000800 */
[-C--:B------:R-:W-:Y:S01]  /*8e30*/  FFMA.FTZ R182, R28, R6.reuse, -R153 ;  /* 0x000000061cb67223 */ /* 0x080fe20000010899 */
[-CC-:B------:R-:W-:Y:S01]  /*8e40*/  FFMA.FTZ R183, R30, R6.reuse, -R69.reuse ;  /* 0x000000061eb77223 */ /* 0x180fe20000010845 */
[-C--:B------:R-:W-:Y:S01]  /*8e50*/  FFMA.FTZ R18, R31, R6.reuse, -R69 ;  /* 0x000000061f127223 */ /* 0x080fe20000010845 */
[-C--:B------:R-:W-:Y:S01]  /*8e60*/  FFMA.FTZ R176, R32, R6.reuse, -R153 ;  /* 0x0000000620b07223 */ /* 0x080fe20000010899 */
[-C--:B------:R-:W-:Y:S01]  /*8e70*/  FFMA.FTZ R177, R34, R6.reuse, -R69 ;  /* 0x0000000622b17223 */ /* 0x080fe20000010845 */
[-C--:B------:R-:W-:Y:S01]  /*8e80*/  FFMA.FTZ R19, R33, R6.reuse, -R153 ;  /* 0x0000000621137223 */ /* 0x080fe20000010899 */
[-C--:B------:R-:W-:Y:S01]  /*8e90*/  FFMA.FTZ R20, R35, R6.reuse, -R69 ;  /* 0x0000000623147223 */ /* 0x080fe20000010845 */
[----:B------:R-:W0:Y:S01]  /*8ea0*/  MUFU.EX2 R15, R15 ;  /* 0x0000000f000f7308 */ /* 0x000e220000000800 */
[-C--:B------:R-:W-:Y:S01]  /*8eb0*/  FFMA.FTZ R178, R36, R6.reuse, -R153 ;  /* 0x0000000624b27223 */ /* 0x080fe20000010899 */
[-C--:B------:R-:W-:Y:S01]  /*8ec0*/  FFMA.FTZ R179, R38, R6.reuse, -R69 ;  /* 0x0000000626b37223 */ /* 0x080fe20000010845 */
[-C--:B------:R-:W-:Y:S01]  /*8ed0*/  FFMA.FTZ R21, R37, R6.reuse, -R153 ;  /* 0x0000000625157223 */ /* 0x080fe20000010899 */
[-C--:B------:R-:W-:Y:S01]  /*8ee0*/  FFMA.FTZ R22, R39, R6.reuse, -R69 ;  /* 0x0000000627167223 */ /* 0x080fe20000010845 */
[-C--:B------:R-:W-:Y:S01]  /*8ef0*/  FFMA.FTZ R172, R40, R6.reuse, -R153 ;  /* 0x0000000628ac7223 */ /* 0x080fe20000010899 */
[-C--:B------:R-:W-:Y:S01]  /*8f00*/  FFMA.FTZ R173, R42, R6.reuse, -R69 ;  /* 0x000000062aad7223 */ /* 0x080fe20000010845 */
[-C--:B------:R-:W-:Y:S01]  /*8f10*/  FFMA.FTZ R23, R41, R6.reuse, -R153 ;  /* 0x0000000629177223 */ /* 0x080fe20000010899 */
[----:B------:R-:W-:Y:S01]  /*8f20*/  MUFU.EX2 R13, R13 ;  /* 0x0000000d000d7308 */ /* 0x000fe20000000800 */
[-C--:B------:R-:W-:Y:S01]  /*8f30*/  FFMA.FTZ R24, R43, R6.reuse, -R69 ;  /* 0x000000062b187223 */ /* 0x080fe20000010845 */
[-C--:B------:R-:W-:Y:S01]  /*8f40*/  FFMA.FTZ R174, R44, R6.reuse, -R153 ;  /* 0x000000062cae7223 */ /* 0x080fe20000010899 */
[-C--:B------:R-:W-:Y:S01]  /*8f50*/  FFMA.FTZ R175, R46, R6.reuse, -R69 ;  /* 0x000000062eaf7223 */ /* 0x080fe20000010845 */
[-C--:B------:R-:W-:Y:S01]  /*8f60*/  FFMA.FTZ R25, R45, R6.reuse, -R153 ;  /* 0x000000062d197223 */ /* 0x080fe20000010899 */
[-C--:B------:R-:W-:Y:S01]  /*8f70*/  FFMA.FTZ R26, R47, R6.reuse, -R69 ;  /* 0x000000062f1a7223 */ /* 0x080fe20000010845 */
[-C--:B------:R-:W-:Y:S01]  /*8f80*/  FFMA.FTZ R168, R48, R6.reuse, -R153 ;  /* 0x0000000630a87223 */ /* 0x080fe20000010899 */
[-C--:B------:R-:W-:Y:S01]  /*8f90*/  FFMA.FTZ R169, R50, R6.reuse, -R69 ;  /* 0x0000000632a97223 */ /* 0x080fe20000010845 */
[----:B------:R-:W1:Y:S01]  /*8fa0*/  MUFU.EX2 R14, R14 ;  /* 0x0000000e000e7308 */ /* 0x000e620000000800 */
[----:B0-----:R-:W-:Y:S01]  /*8fb0*/  FFMA.FTZ R5, R12, R5, R15 ;  /* 0x000000050c057223 */ /* 0x001fe2000001000f */
[-C--:B------:R-:W-:Y:S01]  /*8fc0*/  FFMA.FTZ R28, R51, R6.reuse, -R69 ;  /* 0x00000006331c7223 */ /* 0x080fe20000010845 */
        /* <DEDUP_REMOVED lines=12> */
[----:B------:R-:W-:Y:S01]  /*9090*/  FFMA.FTZ R34, R63, R6, -R69 ;  /* 0x000000063f227223 */ /* 0x000fe20000010845 */
[----:B------:R-:W2:Y:S01]  /*90a0*/  MUFU.EX2 R181, R181 ;  /* 0x000000b500b57308 */ /* 0x000ea20000000800 */
[----:B-1----:R-:W-:Y:S01]  /*90b0*/  FFMA.FTZ R4, R13, R4, R14 ;  /* 0x000000040d047223 */ /* 0x002fe2000001000e */
[-C--:B------:R-:W-:Y:S01]  /*90c0*/  FFMA.FTZ R160, R64, R6.reuse, -R153 ;  /* 0x0000000640a07223 */ /* 0x080fe20000010899 */
[-C--:B------:R-:W-:Y:S01]  /*90d0*/  FFMA.FTZ R161, R66, R6.reuse, -R69 ;  /* 0x0000000642a17223 */ /* 0x080fe20000010845 */
[-CC-:B------:R-:W-:Y:S01]  /*90e0*/  FFMA.FTZ R45, R65, R6.reuse, -R153.reuse ;  /* 0x00000006412d7223 */ /* 0x180fe20000010899 */
[-C--:B------:R-:W-:Y:S01]  /*90f0*/  FFMA.FTZ R162, R68, R6.reuse, -R153 ;  /* 0x0000000644a27223 */ /* 0x080fe20000010899 */
[-CC-:B------:R-:W-:Y:S01]  /*9100*/  FFMA.FTZ R163, R70, R6.reuse, -R69.reuse ;  /* 0x0000000646a37223 */ /* 0x180fe20000010845 */
[-C--:B------:R-:W-:Y:S01]  /*9110*/  FFMA.FTZ R71, R71, R6.reuse, -R69 ;  /* 0x0000000647477223 */ /* 0x080fe20000010845 */
[----:B------:R-:W1:Y:S01]  /*9120*/  MUFU.EX2 R182, R182 ;  /* 0x000000b600b67308 */ /* 0x000e620000000800 */
[----:B0-----:R-:W-:Y:S01]  /*9130*/  FADD.FTZ R5, R180, R5 ;  /* 0x00000005b4057221 */ /* 0x001fe20000010000 */
[-C--:B------:R-:W-:Y:S01]  /*9140*/  FFMA.FTZ R156, R72, R6.reuse, -R153 ;  /* 0x00000006489c7223 */ /* 0x080fe20000010899 */
[-C--:B------:R-:W-:Y:S01]  /*9150*/  FFMA.FTZ R74, R74, R6.reuse, -R69 ;  /* 0x000000064a4a7223 */ /* 0x080fe20000010845 */
[-C--:B------:R-:W-:Y:S01]  /*9160*/  FFMA.FTZ R53, R73, R6.reuse, -R153 ;  /* 0x0000000649357223 */ /* 0x080fe20000010899 */
[-C--:B------:R-:W-:Y:S01]  /*9170*/  FFMA.FTZ R75, R75, R6.reuse, -R69 ;  /* 0x000000064b4b7223 */ /* 0x080fe20000010845 */
[-C--:B------:R-:W-:Y:S01]  /*9180*/  FFMA.FTZ R158, R76, R6.reuse, -R153 ;  /* 0x000000064c9e7223 */ /* 0x080fe20000010899 */
[-C--:B------:R-:W-:Y:S01]  /*9190*/  FFMA.FTZ R78, R78, R6.reuse, -R69 ;  /* 0x000000064e4e7223 */ /* 0x080fe20000010845 */
[----:B------:R-:W0:Y:S01]  /*91a0*/  MUFU.EX2 R183, R183 ;  /* 0x000000b700b77308 */ /* 0x000e220000000800 */
[----:B--2---:R-:W-:Y:S01]  /*91b0*/  FADD.FTZ R4, R181, R4 ;  /* 0x00000004b5047221 */ /* 0x004fe20000010000 */
[-C--:B------:R-:W-:Y:S01]  /*91c0*/  FFMA.FTZ R57, R77, R6.reuse, -R153 ;  /* 0x000000064d397223 */ /* 0x080fe20000010899 */
[-C--:B------:R-:W-:Y:S01]  /*91d0*/  FFMA.FTZ R79, R79, R6.reuse, -R69 ;  /* 0x000000064f4f7223 */ /* 0x080fe20000010845 */
[-C--:B------:R-:W-:Y:S01]  /*91e0*/  FFMA.FTZ R152, R80, R6.reuse, -R153 ;  /* 0x0000000650987223 */ /* 0x080fe20000010899 */
[-C--:B------:R-:W-:Y:S01]  /*91f0*/  FFMA.FTZ R82, R82, R6.reuse, -R69 ;  /* 0x0000000652527223 */ /* 0x080fe20000010845 */
[-C--:B------:R-:W-:Y:S01]  /*9200*/  FFMA.FTZ R61, R81, R6.reuse, -R153 ;  /* 0x00000006513d7223 */ /* 0x080fe20000010899 */
[-C--:B------:R-:W-:Y:S01]  /*9210*/  FFMA.FTZ R83, R83, R6.reuse, -R69 ;  /* 0x0000000653537223 */ /* 0x080fe20000010845 */
[----:B------:R-:W2:Y:S01]  /*9220*/  MUFU.EX2 R17, R17 ;  /* 0x0000001100117308 */ /* 0x000ea20000000800 */
[----:B-1----:R-:W-:Y:S01]  /*9230*/  FADD.FTZ R36, R182, R5 ;  /* 0x00000005b6247221 */ /* 0x002fe20000010000 */
[-CC-:B------:R-:W-:Y:S01]  /*9240*/  FFMA.FTZ R154, R84, R6.reuse, -R153.reuse ;  /* 0x00000006549a7223 */ /* 0x180fe20000010899 */
[-C--:B------:R-:W-:Y:S01]  /*9250*/  FFMA.FTZ R65, R85, R6.reuse, -R153 ;  /* 0x0000000655417223 */ /* 0x080fe20000010899 */
[----:B------:R-:W-:-:S04]  /*9260*/  FFMA.FTZ R86, R86, R6, -R69 ;  /* 0x0000000656567223 */ /* 0x000fc80000010845 */
        /* <DEDUP_REMOVED lines=120> */
.L_x_1125:
[----:B------:R-:W-:Y:S01]  /*99f0*/  ULEA UR6, UR51, UR40, 0x3 ;  /* 0x0000002833067291 */ /* 0x000fe2000f8e183f */
[----:B------:R-:W-:Y:S01]  /*9a00*/  ISETP.GT.AND P1, PT, R8, UR50, PT ;  /* 0x0000003208007c0c */ /* 0x000fe2000bf24270 */
[----:B------:R-:W-:Y:S01]  /*9a10*/  UMOV UR52, UR45 ;  /* 0x0000002d00347c82 */ /* 0x000fe20008000000 */
[----:B------:R-:W-:Y:S01]  /*9a20*/  UMOV UR51, UR46 ;  /* 0x0000002e00337c82 */ /* 0x000fe20008000000 */
        /* <DEDUP_REMOVED lines=101> */
[----:B------:R-:W-:Y:S01]  /*a080*/  F2FP.BF16.F32.PACK_AB R155, R69, R155 ;  /* 0x0000009b459b723e */ /* 0x000fe200000010ff */
[----:B------:R-:W-:Y:S06]  /*a090*/  @P1 BRA `(.L_x_1126) ;  /* 0xffffffdc00fc1947 */ /* 0x000fec000383ffff */
[----:B------:R-:W-:-:S07]  /*a0a0*/  IMAD.MOV.U32 R14, RZ, RZ, R8 ;  /* 0x000000ffff0e7224 */ /* 0x000fce00078e0008 */
.L_x_1115:
[----:B------:R-:W-:-:S13]  /*a0b0*/  ISETP.GE.AND P1, PT, R14, UR38, PT ;  /* 0x000000260e007c0c */ /* 0x000fda000bf26270 */
[----:B------:R-:W-:Y:S05]  /*a0c0*/  @!P1 BRA `(.L_x_1127) ;  /* 0x0000003000549947 */ /* 0x000fea0003800000 */
[C---:B------:R-:W-:Y:S01]  /*a0d0*/  VIADD R8, R16.reuse, 0x8 ;  /* 0x0000000810087836 */ /* 0x040fe20000000000 */
[----:B------:R-:W-:Y:S01]  /*a0e0*/  IADD3 R16, -R16, 0xb, RZ ;  /* 0x0000000b10107810 */ /* 0x000fe20007ffe1ff */
[----:B------:R-:W-:Y:S01]  /*a0f0*/  IMAD.MOV.U32 R13, RZ, RZ, R9 ;  /* 0x000000ffff0d7224 */ /* 0x000fe200078e0009 */
[----:B------:R-:W-:Y:S01]  /*a100*/  UMOV UR55, UR45 ;  /* 0x0000002d00377c82 */ /* 0x000fe20008000000 */
[----:B------:R-:W-:Y:S01]  /*a110*/  IMAD.MOV.U32 R12, RZ, RZ, R7 ;  /* 0x000000ffff0c7224 */ /* 0x000fe200078e0007 */
[----:B------:R-:W-:Y:S01]  /*a120*/  UMOV UR54, UR46 ;  /* 0x0000002e00367c82 */ /* 0x000fe20008000000 */
[----:B------:R-:W-:Y:S01]  /*a130*/  ULDC UR50, c[0x0][0x9e4] ;  /* 0x0002790000327ab9 */ /* 0x000fe20000000800 */
[----:B------:R-:W-:Y:S01]  /*a140*/  ULDC UR52, c[0x0][0x288] ;  /* 0x0000a20000347ab9 */ /* 0x000fe20000000800 */
[----:B------:R-:W-:Y:S01]  /*a150*/  ULDC UR53, c[0x0][0x2f0] ;  /* 0x0000bc0000357ab9 */ /* 0x000fe20000000800 */
[----:B------:R-:W-:-:S05]  /*a160*/  ULDC UR51, c[0x0][0x9e0] ;  /* 0x0002780000337ab9 */ /* 0x000fca0000000800 */
.L_x_1146:
[----:B------:R-:W-:Y:S01]  /*a170*/  UIADD3 UR46, UR54, 0x1, URZ ;  /* 0x00000001362e7890 */ /* 0x000fe2000fffe03f */
[----:B------:R-:W-:-:S03]  /*a180*/  ISETP.NE.AND P2, PT, RZ, UR39, PT ;  /* 0x00000027ff007c0c */ /* 0x000fc6000bf45270 */
[----:B------:R-:W-:-:S04]  /*a190*/  UISETP.NE.AND UP0, UPT, UR46, 0x2, UPT ;  /* 0x000000022e00788c */ /* 0x000fc8000bf05270 */
[----:B------:R-:W-:Y:S02]  /*a1a0*/  USEL UR45, URZ, 0x1, UP0 ;  /* 0x000000013f2d7887 */ /* 0x000fe40008000000 */
[----:B------:R-:W-:Y:S02]  /*a1b0*/  USEL UR46, UR46, URZ, UP0 ;  /* 0x0000003f2e2e7287 */ /* 0x000fe40008000000 */
[----:B------:R-:W-:Y:S02]  /*a1c0*/  ULOP3.LUT UR45, UR55, UR45, URZ, 0x3c, !UPT ;  /* 0x0000002d372d7292 */ /* 0x000fe4000f8e3c3f */
[----:B--2---:R-:W-:Y:S10]  /*a1d0*/  @P2 BRA `(.L_x_1128) ;  /* 0x00000000002c2947 */ /* 0x004ff40003800000 */
[----:B------:R-:W-:Y:S05]  /*a1e0*/  @!P0 BRA `(.L_x_1129) ;  /* 0x0000000000048947 */ /* 0x000fea0003800000 */
[----:B------:R-:W-:Y:S01]  /*a1f0*/  BPT.TRAP 0x1 ;  /* 0x000000040000795c */ /* 0x000fe20000300000 */
.L_x_1129:
[----:B------:R-:W-:Y:S01]  /*a200*/  ULEA UR6, UR46, UR40, 0x3 ;  /* 0x000000282e067291 */ /* 0x000fe2000f8e183f */
[----:B------:R-:W-:-:S05]  /*a210*/  IMAD.U32 R6, RZ, RZ, UR45 ;  /* 0x0000002dff067e24 */ /* 0x000fca000f8e00ff */
[----:B------:R-:W-:-:S04]  /*a220*/  SHF.L.U32 R6, R6, 0x1f, RZ ;  /* 0x0000001f06067819 */ /* 0x000fc800000006ff */
[----:B------:R0:W1:Y:S01]  /*a230*/  SYNCS.PHASECHK.TRANS64.TRYWAIT P1, [UR6+0x28830], R6 ;  /* 0x02883006ff0075a7 */ /* 0x0000620008020146 */
[----:B------:R-:W-:Y:S05]  /*a240*/  @!P0 BRA `(.L_x_1130) ;  /* 0x0000000000048947 */ /* 0x000fea0003800000 */
[----:B------:R-:W-:Y:S01]  /*a250*/  BPT.TRAP 0x1 ;  /* 0x000000040000795c */ /* 0x000fe20000300000 */
.L_x_1130:
[----:B-1----:R-:W-:Y:S05]  /*a260*/  @P1 BRA `(.L_x_1128) ;  /* 0x0000000000081947 */ /* 0x002fea0003800000 */
[----:B------:R-:W1:Y:S02]  /*a270*/  SYNCS.PHASECHK.TRANS64.TRYWAIT P1, [UR6+0x28830], R6 ;  /* 0x02883006ff0075a7 */ /* 0x000e640008020146 */
[----:B-1----:R-:W-:Y:S05]  /*a280*/  @!P1 BRA `(.L_x_1131) ;  /* 0x0000009400089947 */ /* 0x002fea0003800000 */
.L_x_1128:
[----:B------:R2:W-:Y:S01]  /*a290*/  BAR.SYNC.DEFER_BLOCKING R8, 0x100 ;  /* 0x000400080000751d */ /* 0x0005e20000010000 */
[----:B------:R-:W-:Y:S01]  /*a2a0*/  R2UR UR32, R10 ;  /* 0x000000000a2072ca */ /* 0x000fe200000e0000 */
[----:B------:R-:W-:Y:S01]  /*a2b0*/  ULEA UR34, UR46, UR44, 0xb ;  /* 0x0000002c2e227291 */ /* 0x000fe2000f8e583f */
[----:B------:R-:W-:-:S03]  /*a2c0*/  R2UR UR33, R11 ;  /* 0x000000000b2172ca */ /* 0x000fc600000e0000 */
[----:B------:R-:W-:Y:S01]  /*a2d0*/  UMOV UR35, 0x40000040 ;  /* 0x4000004000237882 */ /* 0x000fe20000000000 */
[----:B------:R-:W-:Y:S01]  /*a2e0*/  UIADD3 UR6, UR34, 0x2, URZ ;  /* 0x0000000222067890 */ /* 0x000fe2000fffe03f */
        /* <DEDUP_REMOVED lines=10> */
[----:B------:R-:W-:Y:S01]  /*a390*/  WARPGROUP.ARRIVE ;  /* 0x00000000000079c5 */ /* 0x000fe20000000000 */
[----:B------:R-:W-:Y:S01]  /*a3a0*/  UMOV UR27, 0x40000040 ;  /* 0x40000040001b7882 */ /* 0x000fe20000000000 */
[----:B------:R-:W-:Y:S01]  /*a3b0*/  UIADD3 UR30, UR34, 0x406, URZ ;  /* 0x00000406221e7890 */ /* 0x000fe2000fffe03f */
[----:B------:R-:W-:-:S03]  /*a3c0*/  UMOV UR31, 0x40000040 ;  /* 0x40000040001f7882 */ /* 0x000fc60000000000 */
        /* <DEDUP_REMOVED lines=23> */
[----:B--2---:R-:W-:Y:S05]  /*a540*/  @P2 BRA `(.L_x_1132) ;  /* 0x00000000002c2947 */ /* 0x004fea0003800000 */
[----:B------:R-:W-:Y:S05]  /*a550*/  @!P0 BRA `(.L_x_1133) ;  /* 0x0000000000048947 */ /* 0x000fea0003800000 */
[----:B------:R-:W-:Y:S01]  /*a560*/  BPT.TRAP 0x1 ;  /* 0x000000040000795c */ /* 0x000fe20000300000 */
.L_x_1133:
[----:B------:R-:W-:Y:S01]  /*a570*/  ULEA UR6, UR54, UR40, 0x3 ;  /* 0x0000002836067291 */ /* 0x000fe2000f8e183f */
[----:B01----:R-:W-:-:S05]  /*a580*/  IMAD.U32 R6, RZ, RZ, UR55 ;  /* 0x00000037ff067e24 */ /* 0x003fca000f8e00ff */
[----:B------:R-:W-:-:S04]  /*a590*/  SHF.L.U32 R6, R6, 0x1f, RZ ;  /* 0x0000001f06067819 */ /* 0x000fc800000006ff */
[----:B------:R0:W1:Y:S01]  /*a5a0*/  SYNCS.PHASECHK.TRANS64.TRYWAIT P1, [UR6+0x28850], R6 ;  /* 0x02885006ff0075a7 */ /* 0x0000620008020146 */
[----:B------:R-:W-:Y:S05]  /*a5b0*/  @!P0 BRA `(.L_x_1134) ;  /* 0x0000000000048947 */ /* 0x000fea0003800000 */
[----:B------:R-:W-:Y:S01]  /*a5c0*/  BPT.TRAP 0x1 ;  /* 0x000000040000795c */ /* 0x000fe20000300000 */
.L_x_1134:
[----:B-1----:R-:W-:Y:S05]  /*a5d0*/  @P1 BRA `(.L_x_1132) ;  /* 0x0000000000081947 */ /* 0x002fea0003800000 */
[----:B------:R-:W1:Y:S02]  /*a5e0*/  SYNCS.PHASECHK.TRANS64.TRYWAIT P1, [UR6+0x28850], R6 ;  /* 0x02885006ff0075a7 */ /* 0x000e640008020146 */
[----:B-1----:R-:W-:Y:S05]  /*a5f0*/  @!P1 BRA `(.L_x_1135) ;  /* 0x0000009000449947 */ /* 0x002fea0003800000 */
.L_x_1132:
[----:B------:R-:W-:Y:S01]  /*a600*/  UIADD3 UR6, UR40, 0x400, URZ ;  /* 0x0000040028067890 */ /* 0x000fe2000fffe03f */
[----:B------:R-:W-:Y:S01]  /*a610*/  WARPGROUP.ARRIVE ;  /* 0x00000000000079c5 */ /* 0x000fe20000000000 */
[----:B------:R-:W-:Y:S02]  /*a620*/  UMOV UR7, 0x40000040 ;  /* 0x4000004000077882 */ /* 0x000fe40000000000 */
        /* <DEDUP_REMOVED lines=45> */
.L_x_1136:
[----:B------:R-:W-:Y:S01]  /*a900*/  UISETP.NE.AND UP1, UPT, UR42, URZ, UPT ;  /* 0x0000003f2a00728c */ /* 0x000fe2000bf25270 */
[----:B01----:R-:W-:Y:S01]  /*a910*/  IMAD.MOV.U32 R6, RZ, RZ, R0 ;  /* 0x000000ffff067224 */ /* 0x003fe200078e0000 */
[----:B------:R-:W-:Y:S01]  /*a920*/  UISETP.NE.AND UP0, UPT, UR41, URZ, UPT ;  /* 0x0000003f2900728c */ /* 0x000fe2000bf05270 */
[----:B------:R-:W-:Y:S01]  /*a930*/  IMAD.SHL.U32 R22, R14, 0x80, RZ ;  /* 0x000000800e167824 */ /* 0x000fe200078e00ff */
[----:B------:R-:W-:Y:S02]  /*a940*/  ULEA UR6, UR46, UR40, 0x3 ;  /* 0x000000282e067291 */ /* 0x000fe4000f8e183f */
[----:B------:R-:W-:Y:S02]  /*a950*/  PLOP3.LUT P1, PT, PT, PT, UP1, 0x80, 0x0 ;  /* 0x000000000000781c */ /* 0x000fe40003f2f018 */
[----:B------:R-:W-:Y:S01]  /*a960*/  PLOP3.LUT P2, PT, PT, PT, UP1, 0x80, 0x0 ;  /* 0x000000000000781c */ /* 0x000fe20003f4f018 */
[----:B------:R-:W-:Y:S01]  /*a970*/  UIADD3 UR6, UR6, 0x28840, URZ ;  /* 0x0002884006067890 */ /* 0x000fe2000fffe03f */
[----:B------:R-:W-:Y:S01]  /*a980*/  IADD3 R18, -R22, 0x1, RZ ;  /* 0x0000000116127810 */ /* 0x000fe20007ffe1ff */
[----:B------:R-:W-:-:S02]  /*a990*/  @UP1 ULDC UR7, c[0x0][0x44c] ;  /* 0x0001130000071ab9 */ /* 0x000fc40000000800 */
[----:B------:R-:W-:-:S06]  /*a9a0*/  UPRMT UR6, UR43, 0x654, UR6 ;  /* 0x000006542b067896 */ /* 0x000fcc0008000006 */
[----:B------:R-:W-:Y:S01]  /*a9b0*/  @P1 IMAD.HI.U32 R7, R0, UR7, RZ ;  /* 0x0000000700071c27 */ /* 0x000fe2000f8e00ff */
[----:B------:R-:W-:Y:S01]  /*a9c0*/  @UP1 ULDC UR7, c[0x0][0x450] ;  /* 0x0001140000071ab9 */ /* 0x000fe20000000800 */
[----:B------:R-:W-:Y:S01]  /*a9d0*/  PLOP3.LUT P1, PT, PT, PT, UP0, 0x40, 0x0 ;  /* 0x000000000000781c */ /* 0x000fe20003f2e808 */
[----:B------:R-:W-:Y:S02]  /*a9e0*/  SYNCS.ARRIVE.TRANS64.RED.A1T0 RZ, [UR6], RZ ;  /* 0x000000ffffff79a7 */ /* 0x000fe40008100406 */
[----:B------:R-:W-:Y:S01]  /*a9f0*/  @P2 SHF.R.U32.HI R6, RZ, UR7, R7 ;  /* 0x00000007ff062c19 */ /* 0x000fe20008011607 */
[----:B------:R-:W-:-:S04]  /*aa00*/  IMAD R7, R3, -0x2, R18 ;  /* 0xfffffffe03077824 */ /* 0x000fc800078e0212 */
[----:B------:R-:W0:Y:S01]  /*aa10*/  SHFL.IDX PT, R9, R6, RZ, 0x1c1f ;  /* 0x001c1fff06097589 */ /* 0x000e2200000e0000 */
[----:B------:R-:W-:-:S04]  /*aa20*/  IMAD R7, R2, UR53, R7 ;  /* 0x0000003502077c24 */ /* 0x000fc8000f8e0207 */
[----:B------:R-:W-:-:S04]  /*aa30*/  VIADD R7, R7, -UR52 ;  /* 0x8000003407077c36 */ /* 0x000fc80008000000 */
[C---:B------:R-:W-:Y:S02]  /*aa40*/  VIADD R152, R7.reuse, UR51 ;  /* 0x0000003307987c36 */ /* 0x040fe40008000000 */
[----:B------:R-:W-:Y:S02]  /*aa50*/  VIADD R154, R7, UR47 ;  /* 0x0000002f079a7c36 */ /* 0x000fe40008000000 */
[--C-:B0-----:R-:W-:Y:S02]  /*aa60*/  IMAD.IADD R7, R152, 0x1, R9.reuse ;  /* 0x0000000198077824 */ /* 0x101fe400078e0209 */
[----:B------:R-:W-:Y:S01]  /*aa70*/  IMAD.IADD R18, R154, 0x1, R9 ;  /* 0x000000019a127824 */ /* 0x000fe200078e0209 */
[----:B------:R-:W-:Y:S06]  /*aa80*/  @P1 BRA `(.L_x_1137) ;  /* 0x00000000005c1947 */ /* 0x000fec0003800000 */
[----:B------:R-:W-:Y:S01]  /*aa90*/  IMAD R9, R2, UR53, R9 ;  /* 0x0000003502097c24 */ /* 0x000fe2000f8e0209 */
[----:B------:R-:W-:Y:S03]  /*aaa0*/  BSSY B0, `(.L_x_1138) ;  /* 0x0000011000007945 */ /* 0x000fe60003800000 */
[----:B------:R-:W-:-:S05]  /*aab0*/  VIADD R9, R9, -UR52 ;  /* 0x8000003409097c36 */ /* 0x000fca0008000000 */
        /* <DEDUP_REMOVED lines=10> */
.L_x_1139:
[----:B------:R-:W-:-:S05]  /*ab60*/  IMAD.U32 R15, RZ, RZ, UR50 ;  /* 0x00000032ff0f7e24 */ /* 0x000fca000f8e00ff */
[----:B------:R-:W-:-:S13]  /*ab70*/  ISETP.NE.AND P1, PT, R15, 0x1, PT ;  /* 0x000000010f00780c */ /* 0x000fda0003f25270 */
[----:B------:R-:W0:Y:S02]  /*ab80*/  @P1 LDC.64 R20, c[0x0][0x9e8] ;  /* 0x00027a00ff141b82 */ /* 0x000e240000000a00 */
[----:B0-----:R-:W-:-:S05]  /*ab90*/  @P1 IMAD.HI.U32 R20, R9, R20, RZ ;  /* 0x0000001409141227 */ /* 0x001fca00078e00ff */
[----:B------:R-:W-:-:S07]  /*aba0*/  @P1 SHF.R.U32.HI R9, RZ, R21, R20 ;  /* 0x00000015ff091219 */ /* 0x000fce0000011614 */
.L_x_1140:
[----:B------:R-:W-:Y:S05]  /*abb0*/  BSYNC B0 ;  /* 0x0000000000007941 */ /* 0x000fea0003800000 */
.L_x_1138:
[----:B------:R-:W-:-:S04]  /*abc0*/  IMAD R20, R9, R15, -R22 ;  /* 0x0000000f09147224 */ /* 0x000fc800078e0a16 */
[----:B------:R-:W-:-:S05]  /*abd0*/  IMAD R20, R3, -0x2, R20 ;  /* 0xfffffffe03147824 */ /* 0x000fca00078e0214 */
[----:B------:R-:W-:Y:S02]  /*abe0*/  VIADDMNMX R7, R20, R15, R7, PT ;  /* 0x0000000f14077246 */ /* 0x000fe40003800107 */
[----:B------:R-:W-:-:S07]  /*abf0*/  VIMNMX R18, R18, R20, !PT ;  /* 0x0000001412127248 */ /* 0x000fce0007fe0100 */
.L_x_1137:
        /* <DEDUP_REMOVED lines=116> */
.L_x_1143:
[----:B------:R-:W-:-:S05]  /*b340*/  IMAD.U32 R24, RZ, RZ, UR50 ;  /* 0x00000032ff187e24 */ /* 0x000fca000f8e00ff */
[----:B------:R-:W-:-:S13]  /*b350*/  ISETP.NE.AND P2, PT, R24, 0x1, PT ;  /* 0x000000011800780c */ /* 0x000fda0003f45270 */
[----:B------:R-:W0:Y:S02]  /*b360*/  @P2 LDC.64 R158, c[0x0][0x9e8] ;  /* 0x00027a00ff9e2b82 */ /* 0x000e240000000a00 */
[----:B0-----:R-:W-:-:S05]  /*b370*/  @P2 IMAD.HI.U32 R6, R7, R158, RZ ;  /* 0x0000009e07062227 */ /* 0x001fca00078e00ff */
[----:B------:R-:W-:-:S07]  /*b380*/  @P2 SHF.R.U32.HI R7, RZ, R159, R6 ;  /* 0x0000009fff072219 */ /* 0x000fce0000011606 */
.L_x_1144:
[----:B------:R-:W-:Y:S05]  /*b390*/  BSYNC B0 ;  /* 0x0000000000007941 */ /* 0x000fea0003800000 */
.L_x_1142:
[----:B------:R-:W-:-:S04]  /*b3a0*/  IMAD R6, R7, R24, -R22 ;  /* 0x0000001807067224 */ /* 0x000fc800078e0a16 */
[----:B------:R-:W-:-:S05]  /*b3b0*/  IMAD R7, R3, -0x2, R6 ;  /* 0xfffffffe03077824 */ /* 0x000fca00078e0206 */
[----:B------:R-:W-:Y:S02]  /*b3c0*/  VIADDMNMX R18, R7, R24, R18, PT ;  /* 0x0000001807127246 */ /* 0x000fe40003800112 */
[----:B------:R-:W-:-:S07]  /*b3d0*/  VIMNMX R20, R20, R7, !PT ;  /* 0x0000000714147248 */ /* 0x000fce0007fe0100 */
.L_x_1141:
        /* <DEDUP_REMOVED lines=268> */
[----:B------:R-:W3:Y:S01]  /*c4a0*/  MUFU.EX2 R22, R22 ;  /* 0x0000001600167308 */ /* 0x000ee20000000800 */
        /* <DEDUP_REMOVED lines=10> */
[----:B---3--:R-:W-:Y:S01]  /*c550*/  FADD.FTZ R40, R22, R5 ;  /* 0x0000000516287221 */ /* 0x008fe20000010000 */
[----:B------:R-:W-:-:S04]  /*c560*/  FADD.FTZ R5, R23, R4 ;  /* 0x0000000417057221 */ /* 0x000fc80000010000 */
[----:B------:R-:W-:Y:S02]  /*c570*/  FADD.FTZ R4, R176, R5 ;  /* 0x00000005b0047221 */ /* 0x000fe40000010000 */
[----:B------:R-:W3:Y:S01]  /*c580*/  MUFU.EX2 R69, R69 ;  /* 0x0000004500457308 */ /* 0x000ee20000000800 */
        /* <DEDUP_REMOVED lines=8> */
[----:B---3--:R-:W-:Y:S01]  /*c610*/  FADD.FTZ R59, R69, R40 ;  /* 0x00000028453b7221 */ /* 0x008fe20000010000 */
[----:B------:R-:W-:Y:S01]  /*c620*/  FADD.FTZ R5, R51, R4 ;  /* 0x0000000433057221 */ /* 0x000fe20000010000 */
[-CC-:B------:R-:W-:Y:S01]  /*c630*/  FFMA.FTZ R40, R67, R6.reuse, -R12.reuse ;  /* 0x0000000643287223 */ /* 0x180fe2000001080c */
[----:B------:R-:W-:Y:S02]  /*c640*/  FFMA.FTZ R12, R87, R6, -R12 ;  /* 0x00000006570c7223 */ /* 0x000fe4000001080c */
[----:B------:R-:W-:Y:S02]  /*c650*/  FADD.FTZ R4, R174, R5 ;  /* 0x00000005ae047221 */ /* 0x000fe40000010000 */
[----:B------:R-:W3:Y:S01]  /*c660*/  MUFU.EX2 R28, R28 ;  /* 0x0000001c001c7308 */ /* 0x000ee20000000800 */
[----:B-1----:R-:W-:Y:S01]  /*c670*/  FADD.FTZ R42, R26, R59 ;  /* 0x0000003b1a2a7221 */ /* 0x002fe20000010000 */
[----:B------:R-:W-:-:S04]  /*c680*/  FADD.FTZ R5, R55, R4 ;  /* 0x0000000437057221 */ /* 0x000fc80000010000 */
[----:B------:R-:W-:Y:S02]  /*c690*/  FADD.FTZ R4, R168, R5 ;  /* 0x00000005a8047221 */ /* 0x000fe40000010000 */
[----:B------:R-:W1:Y:S01]  /*c6a0*/  MUFU.EX2 R43, R43 ;  /* 0x0000002b002b7308 */ /* 0x000e620000000800 */
[----:B0-----:R-:W-:-:S07]  /*c6b0*/  FADD.FTZ R59, R39, R42 ;  /* 0x0000002a273b7221 */ /* 0x001fce0000010000 */
[----:B------:R-:W0:Y:S01]  /*c6c0*/  MUFU.EX2 R30, R30 ;  /* 0x0000001e001e7308 */ /* 0x000e220000000800 */
[----:B---3--:R-:W-:-:S07]  /*c6d0*/  FADD.FTZ R42, R28, R59 ;  /* 0x0000003b1c2a7221 */ /* 0x008fce0000010000 */
[----:B------:R-:W3:Y:S01]  /*c6e0*/  MUFU.EX2 R47, R47 ;  /* 0x0000002f002f7308 */ /* 0x000ee20000000800 */
[----:B-1----:R-:W-:-:S07]  /*c6f0*/  FADD.FTZ R59, R43, R42 ;  /* 0x0000002a2b3b7221 */ /* 0x002fce0000010000 */
[----:B------:R-:W1:Y:S01]  /*c700*/  MUFU.EX2 R169, R169 ;  /* 0x000000a900a97308 */ /* 0x000e620000000800 */
[----:B0-----:R-:W-:Y:S01]  /*c710*/  FADD.FTZ R42, R30, R59 ;  /* 0x0000003b1e2a7221 */ /* 0x001fe20000010000 */
[----:B------:R-:W-:-:S06]  /*c720*/  FADD.FTZ R59, R45, R4 ;  /* 0x000000042d3b7221 */ /* 0x000fcc0000010000 */
[----:B------:R-:W0:Y:S01]  /*c730*/  MUFU.EX2 R32, R32 ;  /* 0x0000002000207308 */ /* 0x000e220000000800 */
[----:B---3--:R-:W-:-:S07]  /*c740*/  FADD.FTZ R42, R47, R42 ;  /* 0x0000002a2f2a7221 */ /* 0x008fce0000010000 */
[----:B------:R-:W3:Y:S01]  /*c750*/  MUFU.EX2 R171, R171 ;  /* 0x000000ab00ab7308 */ /* 0x000ee20000000800 */
[----:B-1----:R-:W-:Y:S01]  /*c760*/  FADD.FTZ R5, R169, R42 ;  /* 0x0000002aa9057221 */ /* 0x002fe20000010000 */
[----:B------:R-:W-:-:S04]  /*c770*/  FADD.FTZ R42, R170, R59 ;  /* 0x0000003baa2a7221 */ /* 0x000fc80000010000 */
[----:B------:R-:W-:Y:S02]  /*c780*/  FADD.FTZ R59, R41, R42 ;  /* 0x0000002a293b7221 */ /* 0x000fe40000010000 */
[----:B------:R-:W1:Y:S01]  /*c790*/  MUFU.EX2 R34, R34 ;  /* 0x0000002200227308 */ /* 0x000e620000000800 */
[----:B0-----:R-:W-:Y:S01]  /*c7a0*/  FADD.FTZ R4, R32, R5 ;  /* 0x0000000520047221 */ /* 0x001fe20000010000 */
[----:B------:R-:W-:-:S06]  /*c7b0*/  FADD.FTZ R42, R164, R59 ;  /* 0x0000003ba42a7221 */ /* 0x000fcc0000010000 */
[----:B------:R-:W0:Y:S01]  /*c7c0*/  MUFU.EX2 R13, R13 ;  /* 0x0000000d000d7308 */ /* 0x000e220000000800 */
[----:B---3--:R-:W-:-:S07]  /*c7d0*/  FADD.FTZ R5, R171, R4 ;  /* 0x00000004ab057221 */ /* 0x008fce0000010000 */
[----:B------:R-:W3:Y:S01]  /*c7e0*/  MUFU.EX2 R36, R36 ;  /* 0x0000002400247308 */ /* 0x000ee20000000800 */
[----:B-1----:R-:W-:-:S07]  /*c7f0*/  FADD.FTZ R4, R34, R5 ;  /* 0x0000000522047221 */ /* 0x002fce0000010000 */
[----:B------:R-:W1:Y:S01]  /*c800*/  MUFU.EX2 R167, R167 ;  /* 0x000000a700a77308 */ /* 0x000e620000000800 */
[----:B0-----:R-:W-:-:S07]  /*c810*/  FADD.FTZ R5, R13, R4 ;  /* 0x000000040d057221 */ /* 0x001fce0000010000 */
[----:B------:R-:W0:Y:S01]  /*c820*/  MUFU.EX2 R38, R38 ;  /* 0x0000002600267308 */ /* 0x000e220000000800 */
[----:B---3--:R-:W-:-:S07]  /*c830*/  FADD.FTZ R4, R36, R5 ;  /* 0x0000000524047221 */ /* 0x008fce0000010000 */
[----:B------:R-:W3:Y:S01]  /*c840*/  MUFU.EX2 R161, R161 ;  /* 0x000000a100a17308 */ /* 0x000ee20000000800 */
[----:B-1----:R-:W-:-:S07]  /*c850*/  FADD.FTZ R5, R167, R4 ;  /* 0x00000004a7057221 */ /* 0x002fce0000010000 */
[----:B------:R-:W1:Y:S01]  /*c860*/  MUFU.EX2 R40, R40 ;  /* 0x0000002800287308 */ /* 0x000e620000000800 */
[----:B0-----:R-:W-:-:S07]  /*c870*/  FADD.FTZ R4, R38, R5 ;  /* 0x0000000526047221 */ /* 0x001fce0000010000 */
[----:B------:R0:W-:Y:S01]  /*c880*/  MUFU.EX2 R157, R49 ;  /* 0x00000031009d7308 */ /* 0x0001e20000000800 */
[----:B---3--:R-:W-:-:S07]  /*c890*/  FADD.FTZ R5, R161, R4 ;  /* 0x00000004a1057221 */ /* 0x008fce0000010000 */
[----:B------:R-:W3:Y:S01]  /*c8a0*/  MUFU.EX2 R163, R163 ;  /* 0x000000a300a37308 */ /* 0x000ee20000000800 */
        /* <DEDUP_REMOVED lines=8> */
[----:B---3--:R-:W-:-:S03]  /*c930*/  FADD.FTZ R4, R163, R4 ;  /* 0x00000004a3047221 */ /* 0x008fc60000010000 */
[----:B------:R-:W-:-:S03]  /*c940*/  FADD.FTZ R42, R162, R49 ;  /* 0x00000031a22a7221 */ /* 0x000fc60000010000 */
[----:B------:R-:W3:Y:S01]  /*c950*/  MUFU.EX2 R21, R21 ;  /* 0x0000001500157308 */ /* 0x000ee20000000800 */
[----:B------:R-:W-:Y:S01]  /*c960*/  FADD.FTZ R5, R19, R42 ;  /* 0x0000002a13057221 */ /* 0x000fe20000010000 */
[----:B0-----:R-:W-:-:S04]  /*c970*/  FADD.FTZ R4, R71, R4 ;  /* 0x0000000447047221 */ /* 0x001fc80000010000 */
[----:B------:R-:W-:Y:S02]  /*c980*/  FADD.FTZ R4, R157, R4 ;  /* 0x000000049d047221 */ /* 0x000fe40000010000 */
[----:B------:R-:W0:Y:S01]  /*c990*/  MUFU.EX2 R75, R75 ;  /* 0x0000004b004b7308 */ /* 0x000e220000000800 */
[----:B-1----:R-:W-:-:S07]  /*c9a0*/  FADD.FTZ R42, R156, R5 ;  /* 0x000000059c2a7221 */ /* 0x002fce0000010000 */
[----:B------:R-:W1:Y:S01]  /*c9b0*/  MUFU.EX2 R158, R158 ;  /* 0x0000009e009e7308 */ /* 0x000e620000000800 */
[----:B---3--:R-:W-:-:S07]  /*c9c0*/  FADD.FTZ R5, R21, R42 ;  /* 0x0000002a15057221 */ /* 0x008fce0000010000 */
[----:B------:R-:W3:Y:S01]  /*c9d0*/  MUFU.EX2 R53, R53 ;  /* 0x0000003500357308 */ /* 0x000ee20000000800 */
[----:B0-----:R-:W-:-:S07]  /*c9e0*/  FADD.FTZ R4, R75, R4 ;  /* 0x000000044b047221 */ /* 0x001fce0000010000 */
        /* <DEDUP_REMOVED lines=19> */
[----:B-1----:R-:W-:Y:S01]  /*cb20*/  FADD.FTZ R4, R155, R4 ;  /* 0x000000049b047221 */ /* 0x002fe20000010000 */
[----:B---3--:R-:W-:-:S03]  /*cb30*/  FADD.FTZ R5, R29, R42 ;  /* 0x0000002a1d057221 */ /* 0x008fc60000010000 */
[----:B0-----:R-:W-:Y:S01]  /*cb40*/  FADD.FTZ R4, R12, R4 ;  /* 0x000000040c047221 */ /* 0x001fe20000010000 */
[----:B------:R-:W-:Y:S06]  /*cb50*/  @!P0 BRA `(.L_x_1145) ;  /* 0x0000000000048947 */ /* 0x000fec0003800000 */
[----:B------:R-:W-:Y:S01]  /*cb60*/  BPT.TRAP 0x1 ;  /* 0x000000040000795c */ /* 0x000fe20000300000 */
.L_x_1145:
        /* <DEDUP_REMOVED lines=107> */
.L_x_1127:
[----:B------:R-:W-:Y:S06]  /*d220*/  BAR.ARV 0x8, 0x180 ;  /* 0x0206000000007b1d */ /* 0x000fec0000002000 */
[----:B------:R-:W-:Y:S05]  /*d230*/  @!P0 BRA `(.L_x_1147) ;  /* 0x0000000000048947 */ /* 0x000fea0003800000 */
[----:B------:R-:W-:Y:S01]  /*d240*/  BPT.TRAP 0x1 ;  /* 0x000000040000795c */ /* 0x000fe20000300000 */
.L_x_1147:
[----:B------:R-:W-:Y:S01]  /*d250*/  ULEA UR5, UR46, UR40, 0x3 ;  /* 0x000000282e057291 */ /* 0x000fe2000f8e183f */
[----:B------:R-:W-:-:S05]  /*d260*/  IMAD.U32 R0, RZ, RZ, UR45 ;  /* 0x0000002dff007e24 */ /* 0x000fca000f8e00ff */
[----:B------:R-:W-:-:S04]  /*d270*/  SHF.L.U32 R0, R0, 0x1f, RZ ;  /* 0x0000001f00007819 */ /* 0x000fc800000006ff */
[----:B------:R0:W1:Y:S01]  /*d280*/  SYNCS.PHASECHK.TRANS64.TRYWAIT P1, [UR5+0x28850], R0 ;  /* 0x02885000ff0075a7 */ /* 0x0000620008020145 */
[----:B------:R-:W-:Y:S05]  /*d290*/  @!P0 BRA `(.L_x_1148) ;  /* 0x0000000000048947 */ /* 0x000fea0003800000 */
[----:B------:R-:W-:Y:S01]  /*d2a0*/  BPT.TRAP 0x1 ;  /* 0x000000040000795c */ /* 0x000fe20000300000 */
.L_x_1148:
[----:B-1----:R-:W-:Y:S05]  /*d2b0*/  @P1 BRA `(.L_x_1149) ;  /* 0x0000000000081947 */ /* 0x002fea0003800000 */
[----:B------:R-:W1:Y:S02]  /*d2c0*/  SYNCS.PHASECHK.TRANS64.TRYWAIT P1, [UR5+0x28850], R0 ;  /* 0x02885000ff0075a7 */ /* 0x000e640008020145 */
[----:B-1----:R-:W-:Y:S05]  /*d2d0*/  @!P1 BRA `(.L_x_1150) ;  /* 0x0000006400249947 */ /* 0x002fea0003800000 */
.L_x_1149:
[----:B------:R-:W-:Y:S01]  /*d2e0*/  UIADD3 UR40, UR40, 0x400, URZ ;  /* 0x0000040028287890 */ /* 0x000fe2000fffe03f */
[----:B------:R-:W-:Y:S01]  /*d2f0*/  WARPGROUP.ARRIVE ;  /* 0x00000000000079c5 */ /* 0x000fe20000000000 */
[----:B------:R-:W-:Y:S01]  /*d300*/  UMOV UR47, 0x40000040 ;  /* 0x40000040002f7882 */ /* 0x000fe20000000000 */
[----:B------:R-:W-:Y:S01]  /*d310*/  UMOV UR7, 0x40000040 ;  /* 0x4000004000077882 */ /* 0x000fe20000000000 */
[----:B------:R-:W-:Y:S01]  /*d320*/  USHF.R.U32.HI UR40, URZ, 0x4, UR40 ;  /* 0x000000043f287899 */ /* 0x000fe20008011628 */
[----:B01----:R-:W0:Y:S01]  /*d330*/  SHFL.BFLY PT, R0, R5, 0x2, 0x1f ;  /* 0x0c401f0005007f89 */ /* 0x003e2200000e0000 */
[----:B------:R-:W-:Y:S02]  /*d340*/  IMAD.MOV.U32 R8, RZ, RZ, RZ ;  /* 0x000000ffff087224 */ /* 0x000fe400078e00ff */
[----:B------:R-:W-:Y:S01]  /*d350*/  ULOP3.LUT UR40, UR40, 0x3fff, URZ, 0xc0, !UPT ;  /* 0x00003fff28287892 */ /* 0x000fe2000f8ec03f */
[----:B------:R-:W1:Y:S03]  /*d360*/  SHFL.BFLY PT, R3, R4, 0x2, 0x1f ;  /* 0x0c401f0004037f89 */ /* 0x000e6600000e0000 */
[----:B------:R-:W-:-:S04]  /*d370*/  ULOP3.LUT UR40, UR40, 0x4000000, URZ, 0xfc, !UPT ;  /* 0x0400000028287892 */ /* 0x000fc8000f8efc3f */
[----:B------:R-:W-:-:S04]  /*d380*/  ULEA UR46, UR46, UR40, 0xb ;  /* 0x000000282e2e7291 */ /* 0x000fc8000f8e583f */
[----:B------:R-:W-:-:S05]  /*d390*/  UIADD3 UR4, UR46, 0x80, URZ ;  /* 0x000000802e047890 */ /* 0x000fca000fffe03f */
[----:B------:R-:W-:Y:S01]  /*d3a0*/  HGMMA.64x128x16.F32.BF16 R88, R180, gdesc[UR44].tnspB, R88, gsb0 ;  /* 0x41e0002cb4587df0 */ /* 0x000fe20008001858 */
[----:B------:R-:W-:Y:S01]  /*d3b0*/  UMOV UR47, 0x40000040 ;  /* 0x40000040002f7882 */ /* 0x000fe20000000000 */
[----:B------:R-:W-:Y:S01]  /*d3c0*/  UMOV UR6, UR4 ;  /* 0x0000000400067c82 */ /* 0x000fe20008000000 */
[----:B------:R-:W-:Y:S01]  /*d3d0*/  UIADD3 UR4, UR46, 0x100, URZ ;  /* 0x000001002e047890 */ /* 0x000fe2000fffe03f */
[----:B0-----:R-:W-:Y:S01]  /*d3e0*/  FADD.FTZ R0, R0, R5 ;  /* 0x0000000500007221 */ /* 0x001fe20000010000 */
[----:B-1----:R-:W-:Y:S01]  /*d3f0*/  FADD.FTZ R2, R3, R4 ;  /* 0x0000000403027221 */ /* 0x002fe20000010000 */
[----:B------:R-:W-:-:S03]  /*d400*/  IMAD.MOV.U32 R4, RZ, RZ, RZ ;  /* 0x000000ffff047224 */ /* 0x000fc600078e00ff */
[----:B------:R-:W0:Y:S04]  /*d410*/  SHFL.BFLY PT, R3, R0, 0x1, 0x1f ;  /* 0x0c201f0000037f89 */ /* 0x000e2800000e0000 */
[----:B------:R-:W1:Y:S01]  /*d420*/  SHFL.BFLY PT, R11, R2, 0x1, 0x1f ;  /* 0x0c201f00020b7f89 */ /* 0x000e6200000e0000 */
[----:B0-----:R-:W-:Y:S01]  /*d430*/  FADD.FTZ R12, R0, R3 ;  /* 0x00000003000c7221 */ /* 0x001fe20000010000 */
[----:B------:R-:W-:Y:S02]  /*d440*/  IMAD.MOV.U32 R3, RZ, RZ, -0x800000 ;  /* 0xff800000ff037424 */ /* 0x000fe400078e00ff */
[----:B------:R-:W-:Y:S02]  /*d450*/  IMAD.MOV.U32 R0, RZ, RZ, -0x800000 ;  /* 0xff800000ff007424 */ /* 0x000fe400078e00ff */
[----:B-1----:R-:W-:Y:S01]  /*d460*/  FADD.FTZ R11, R2, R11 ;  /* 0x0000000b020b7221 */ /* 0x002fe20000010000 */
[----:B------:R-:W-:-:S04]  /*d470*/  FSETP.NE.FTZ.AND P1, PT, R12, RZ, PT ;  /* 0x000000ff0c00720b */ /* 0x000fc80003f35000 */
[----:B------:R-:W-:-:S09]  /*d480*/  FSETP.NE.FTZ.AND P2, PT, R11, RZ, PT ;  /* 0x000000ff0b00720b */ /* 0x000fd20003f55000 */
[----:B------:R-:W0:Y:S01]  /*d490*/  @P1 MUFU.LG2 R5, R12 ;  /* 0x0000000c00051308 */ /* 0x000e220000000c00 */
[----:B------:R-:W-:-:S03]  /*d4a0*/  @P1 FMUL.FTZ R2, R6, 0.69314718246459960938 ;  /* 0x3f31721806021820 */ /* 0x000fc60000410000 */
[----:B------:R-:W-:-:S04]  /*d4b0*/  @P2 FMUL.FTZ R13, R6, 0.69314718246459960938 ;  /* 0x3f317218060d2820 */ /* 0x000fc80000410000 */
[----:B------:R-:W1:Y:S08]  /*d4c0*/  @P2 MUFU.LG2 R10, R11 ;  /* 0x0000000b000a2308 */ /* 0x000e700000000c00 */
[----:B------:R3:W4:Y:S01]  /*d4d0*/  @P1 MUFU.RCP R4, R12 ;  /* 0x0000000c00041308 */ /* 0x0007220000001000 */
        /* <DEDUP_REMOVED lines=39> */
[----:B------:R-:W-:-:S07]  /*d750*/  WARPGROUP.ARRIVE ;  /* 0x00000000000079c5 */ /* 0x000fce0000000000 */
[----:B------:R-:W-:Y:S03]  /*d760*/  HGMMA.64x128x16.F32.BF16 R88, R152, gdesc[UR44].tnspB, R88, gsb0 ;  /* 0x41e0002c98587df0 */ /* 0x000fe60008001858 */
[----:B------:R-:W-:Y:S02]  /*d770*/  WARPGROUP.DEPBAR.LE gsb0, 0x0 ;  /* 0x00008000000079c5 */ /* 0x000fe40000010000 */
[----:B0--34-:R-:W-:Y:S05]  /*d780*/  @!P0 BRA `(.L_x_1151) ;  /* 0x0000000000048947 */ /* 0x019fea0003800000 */
[----:B------:R-:W-:Y:S01]  /*d790*/  BPT.TRAP 0x1 ;  /* 0x000000040000795c */ /* 0x000fe20000300000 */
.L_x_1151:
        /* <DEDUP_REMOVED lines=68> */
.L_x_1073:
[----:B------:R-:W-:Y:S05]  /*dbe0*/  @P0 BRA `(.L_x_1152) ;  /* 0x00000014004c0947 */ /* 0x000fea0003800000 */
[----:B------:R-:W0:Y:S01]  /*dbf0*/  S2R R2, SR_TID.X ;  /* 0x0000000000027919 */ /* 0x000e220000002100 */
[----:B------:R-:W1:Y:S01]  /*dc00*/  LDC R17, c[0x0][0xbe8] ;  /* 0x0002fa00ff117b82 */ /* 0x000e620000000800 */
[----:B------:R-:W-:Y:S02]  /*dc10*/  USHF.R.S32.HI UR7, URZ, 0x1f, UR37 ;  /* 0x0000001f3f077899 */ /* 0x000fe40008011425 */
[----:B--2---:R-:W-:Y:S01]  /*dc20*/  IMAD R16, RZ, RZ, -UR37 ;  /* 0x80000025ff107e24 */ /* 0x004fe2000f8e02ff */
        /* <DEDUP_REMOVED lines=9> */
[----:B------:R-:W4:Y:S01]  /*dcc0*/  S2UR UR11, SR_CTAID.Y ;  /* 0x00000000000b79c3 */ /* 0x000f220000002600 */
[----:B------:R-:W-:-:S07]  /*dcd0*/  UIMAD UR7, UR7, UR8, URZ ;  /* 0x00000008070772a4 */ /* 0x000fce000f8e023f */
[----:B------:R-:W-:Y:S01]  /*dce0*/  BAR.SYNC.DEFER_BLOCKING 0x1, 0x100 ;  /* 0x0044000000007b1d */ /* 0x000fe20000010000 */
[----:B-1----:R-:W-:-:S07]  /*dcf0*/  ISETP.NE.AND P0, PT, R17, 0x1, PT ;  /* 0x000000011100780c */ /* 0x002fce0003f05270 */
[----:B------:R-:W4:Y:S01]  /*dd00*/  LDC R21, c[0x0][0xc50] ;  /* 0x00031400ff157b82 */ /* 0x000f220000000800 */
[----:B0-----:R-:W-:Y:S01]  /*dd10*/  VIADD R4, R2, 0xffffff80 ;  /* 0xffffff8002047836 */ /* 0x001fe20000000000 */
[----:B---3--:R-:W-:-:S06]  /*dd20*/  USHF.R.S32.HI UR10, URZ, 0x1f, UR12 ;  /* 0x0000001f3f0a7899 */ /* 0x008fcc000801140c */
[----:B------:R-:W0:Y:S01]  /*dd30*/  LDC.64 R14, c[0x0][0xb40] ;  /* 0x0002d000ff0e7b82 */ /* 0x000e220000000a00 */
[----:B------:R-:W-:-:S04]  /*dd40*/  SHF.R.S32.HI R5, RZ, 0x1f, R4 ;  /* 0x0000001fff057819 */ /* 0x000fc80000011404 */
[----:B------:R-:W-:-:S03]  /*dd50*/  LEA.HI R2, R5, R4, RZ, 0x7 ;  /* 0x0000000405027211 */ /* 0x000fc600078f38ff */
[----:B------:R-:W1:Y:S01]  /*dd60*/  @P0 LDC R13, c[0x0][0xbf0] ;  /* 0x0002fc00ff0d0b82 */ /* 0x000e620000000800 */
[----:B------:R-:W-:Y:S02]  /*dd70*/  LEA.HI R5, R5, R4, RZ, 0x2 ;  /* 0x0000000405057211 */ /* 0x000fe400078f10ff */
[----:B------:R-:W-:Y:S02]  /*dd80*/  LOP3.LUT R7, R2, 0xffffff80, RZ, 0xc0, !PT ;  /* 0xffffff8002077812 */ /* 0x000fe400078ec0ff */
[----:B------:R-:W-:-:S03]  /*dd90*/  LOP3.LUT R5, R5, 0xfffffffc, RZ, 0xc0, !PT ;  /* 0xfffffffc05057812 */ /* 0x000fc600078ec0ff */
[C---:B------:R-:W-:Y:S01]  /*dda0*/  IMAD.IADD R18, R4.reuse, 0x1, -R7 ;  /* 0x0000000104127824 */ /* 0x040fe200078e0a07 */
[----:B------:R-:W-:Y:S01]  /*ddb0*/  SHF.R.S32.HI R7, RZ, 0x7, R2 ;  /* 0x00000007ff077819 */ /* 0x000fe20000011402 */
[----:B------:R-:W-:Y:S01]  /*ddc0*/  IMAD.IADD R5, R4, 0x1, -R5 ;  /* 0x0000000104057824 */ /* 0x000fe200078e0a05 */
[----:B------:R-:W3:Y:S01]  /*ddd0*/  @P0 LDC R27, c[0x0][0xbec] ;  /* 0x0002fb00ff1b0b82 */ /* 0x000ee20000000800 */
[----:B----4-:R-:W-:Y:S01]  /*dde0*/  IMAD R21, R21, R16, UR11 ;  /* 0x0000000b15157e24 */ /* 0x010fe2000f8e0210 */
[----:B------:R-:W-:Y:S02]  /*ddf0*/  SHF.R.S32.HI R9, RZ, 0x1f, R18 ;  /* 0x0000001fff097819 */ /* 0x000fe40000011412 */
[----:B------:R-:W-:Y:S01]  /*de00*/  LEA.HI R2, R2, R7, RZ, 0x1 ;  /* 0x0000000702027211 */ /* 0x000fe200078f08ff */
[----:B0-----:R-:W-:Y:S01]  /*de10*/  IMAD R12, R14, UR10, RZ ;  /* 0x0000000a0e0c7c24 */ /* 0x001fe2000f8e02ff */
[----:B------:R-:W-:Y:S02]  /*de20*/  LEA.HI R23, R9, R18, RZ, 0x2 ;  /* 0x0000001209177211 */ /* 0x000fe400078f10ff */
[----:B------:R-:W-:Y:S01]  /*de30*/  LOP3.LUT R2, R2, 0x3fffffe, RZ, 0xc0, !PT ;  /* 0x03fffffe02027812 */ /* 0x000fe200078ec0ff */
[----:B------:R-:W0:Y:S01]  /*de40*/  @P0 LDC R20, c[0x0][0xbf0] ;  /* 0x0002fc00ff140b82 */ /* 0x000e220000000800 */
[----:B------:R-:W-:-:S02]  /*de50*/  SHF.R.S32.HI R6, RZ, 0x2, R23 ;  /* 0x00000002ff067819 */ /* 0x000fc40000011417 */
[----:B------:R-:W-:Y:S01]  /*de60*/  SHF.R.S32.HI R11, RZ, 0x1f, R23 ;  /* 0x0000001fff0b7819 */ /* 0x000fe20000011417 */
[----:B------:R-:W-:Y:S01]  /*de70*/  IMAD.IADD R2, R7, 0x1, -R2 ;  /* 0x0000000107027824 */ /* 0x000fe200078e0a02 */
[----:B------:R-:W-:Y:S02]  /*de80*/  LEA.HI R9, R9, R18, RZ, 0x5 ;  /* 0x0000001209097211 */ /* 0x000fe400078f28ff */
[----:B------:R-:W-:Y:S02]  /*de90*/  LEA.HI R11, R11, R6, RZ, 0x3 ;  /* 0x000000060b0b7211 */ /* 0x000fe400078f18ff */
[----:B------:R-:W-:Y:S02]  /*dea0*/  SHF.R.S32.HI R7, RZ, 0x5, R9 ;  /* 0x00000005ff077819 */ /* 0x000fe40000011409 */
[----:B------:R-:W-:Y:S01]  /*deb0*/  LOP3.LUT R11, R11, 0xfffffff8, RZ, 0xc0, !PT ;  /* 0xfffffff80b0b7812 */ /* 0x000fe200078ec0ff */
[----:B------:R-:W4:Y:S01]  /*dec0*/  @P0 LDC R9, c[0x0][0xbec] ;  /* 0x0002fb00ff090b82 */ /* 0x000f220000000800 */
[----:B------:R-:W-:-:S03]  /*ded0*/  LOP3.LUT R23, R23, 0x7ffffffc, RZ, 0xc0, !PT ;  /* 0x7ffffffc17177812 */ /* 0x000fc600078ec0ff */
[----:B------:R-:W-:Y:S01]  /*dee0*/  IMAD.IADD R4, R6, 0x1, -R11 ;  /* 0x0000000106047824 */ /* 0x000fe200078e0a0b */
[----:B------:R-:W-:-:S03]  /*def0*/  LEA.HI R6, R5, R5, RZ, 0x1 ;  /* 0x0000000505067211 */ /* 0x000fc600078f08ff */
[----:B------:R-:W5:Y:S01]  /*df00*/  LDC.64 R10, c[0x0][0xbd8] ;  /* 0x0002f600ff0a7b82 */ /* 0x000f620000000a00 */
[----:B------:R-:W-:Y:S01]  /*df10*/  LOP3.LUT R6, R6, 0x1ffffffe, RZ, 0xc0, !PT ;  /* 0x1ffffffe06067812 */ /* 0x000fe200078ec0ff */
[----:B------:R-:W-:Y:S02]  /*df20*/  IMAD R7, R7, 0x10, R4 ;  /* 0x0000001007077824 */ /* 0x000fe400078e0204 */
[----:B------:R-:W-:Y:S02]  /*df30*/  IMAD.U32 R4, RZ, RZ, UR4 ;  /* 0x00000004ff047e24 */ /* 0x000fe4000f8e00ff */
[----:B------:R-:W-:Y:S02]  /*df40*/  IMAD.IADD R25, R5, 0x1, -R6 ;  /* 0x0000000105197824 */ /* 0x000fe400078e0a06 */
[----:B------:R-:W-:Y:S02]  /*df50*/  IMAD R2, R2, 0x40, R7 ;  /* 0x0000004002027824 */ /* 0x000fe400078e0207 */
[----:B------:R-:W-:Y:S01]  /*df60*/  IMAD.U32 R5, RZ, RZ, UR5 ;  /* 0x00000005ff057e24 */ /* 0x000fe2000f8e00ff */
[----:B------:R-:W-:Y:S01]  /*df70*/  UIMAD.WIDE.U32 UR4, UR37, UR8, URZ ;  /* 0x00000008250472a5 */ /* 0x000fe2000f8e003f */
[----:B------:R-:W-:Y:S01]  /*df80*/  IMAD.U32 R5, RZ, RZ, UR6 ;  /* 0x00000006ff057e24 */ /* 0x000fe2000f8e00ff */
[----:B------:R-:W-:Y:S01]  /*df90*/  UIMAD UR6, UR37, UR9, UR7 ;  /* 0x00000009250672a4 */ /* 0x000fe2000f8e0207 */
[----:B------:R-:W-:-:S02]  /*dfa0*/  IMAD R6, R25, 0x8, R2 ;  /* 0x0000000819067824 */ /* 0x000fc400078e0202 */
[----:B------:R-:W-:Y:S01]  /*dfb0*/  ULDC.64 UR8, c[0x0][0xb28] ;  /* 0x0002ca0000087ab9 */ /* 0x000fe20000000a00 */
[----:B------:R-:W-:Y:S02]  /*dfc0*/  UIADD3 UR6, UR5, UR6, URZ ;  /* 0x0000000605067290 */ /* 0x000fe4000fffe03f */
[----:B------:R-:W-:Y:S02]  /*dfd0*/  IMAD.U32 R7, RZ, RZ, UR5 ;  /* 0x00000005ff077e24 */ /* 0x000fe4000f8e00ff */
[----:B--2---:R-:W-:Y:S02]  /*dfe0*/  IMAD R2, R19, 0x80, R2 ;  /* 0x0000008013027824 */ /* 0x004fe400078e0202 */
[----:B------:R-:W-:Y:S01]  /*dff0*/  IMAD.U32 R7, RZ, RZ, UR6 ;  /* 0x00000006ff077e24 */ /* 0x000fe2000f8e00ff */
[----:B------:R-:W-:Y:S01]  /*e000*/  ULDC.64 UR6, c[0x0][0xb48] ;  /* 0x0002d20000067ab9 */ /* 0x000fe20000000a00 */
[C---:B-----5:R-:W-:Y:S02]  /*e010*/  IMAD R8, R10.reuse, UR10, RZ ;  /* 0x0000000a0a087c24 */ /* 0x060fe4000f8e02ff */
[----:B------:R-:W-:-:S04]  /*e020*/  IMAD.WIDE.U32 R4, R10, UR12, R4 ;  /* 0x0000000c0a047c25 */ /* 0x000fc8000f8e0004 */
[----:B------:R-:W-:Y:S02]  /*e030*/  IMAD R11, R11, UR12, R8 ;  /* 0x0000000c0b0b7c24 */ /* 0x000fe4000f8e0208 */
[----:B------:R-:W-:Y:S02]  /*e040*/  IMAD R8, R19, 0x80, R6 ;  /* 0x0000008013087824 */ /* 0x000fe400078e0206 */
[----:B------:R-:W-:Y:S01]  /*e050*/  IMAD.U32 R6, RZ, RZ, UR4 ;  /* 0x00000004ff067e24 */ /* 0x000fe2000f8e00ff */
[----:B------:R-:W-:Y:S01]  /*e060*/  ULDC.64 UR4, c[0x0][0xbe0] ;  /* 0x0002f80000047ab9 */ /* 0x000fe20000000a00 */
[----:B----4-:R-:W-:-:S04]  /*e070*/  @P0 IMAD.HI.U32 R10, R8, R9, RZ ;  /* 0x00000009080a0227 */ /* 0x010fc800078e00ff */
[----:B------:R-:W-:Y:S01]  /*e080*/  IMAD.MOV.U32 R9, RZ, RZ, R8 ;  /* 0x000000ffff097224 */ /* 0x000fe200078e0008 */
[----:B-1----:R-:W-:Y:S01]  /*e090*/  @P0 SHF.R.U32.HI R9, RZ, R13, R10 ;  /* 0x0000000dff090219 */ /* 0x002fe2000001160a */
[----:B------:R-:W-:Y:S01]  /*e0a0*/  IMAD R13, R15, UR12, R12 ;  /* 0x0000000c0f0d7c24 */ /* 0x000fe2000f8e020c */
[----:B------:R-:W-:Y:S01]  /*e0b0*/  SHF.R.S32.HI R12, RZ, 0x1f, R21 ;  /* 0x0000001fff0c7819 */ /* 0x000fe20000011415 */
[----:B------:R-:W-:-:S04]  /*e0c0*/  IMAD.WIDE.U32 R6, R14, UR12, R6 ;  /* 0x0000000c0e067c25 */ /* 0x000fc8000f8e0006 */
[----:B------:R-:W-:Y:S02]  /*e0d0*/  IMAD.IADD R5, R5, 0x1, R11 ;  /* 0x0000000105057824 */ /* 0x000fe400078e020b */
[----:B---3--:R-:W-:-:S04]  /*e0e0*/  @P0 IMAD.HI.U32 R27, R8, R27, RZ ;  /* 0x0000001b081b0227 */ /* 0x008fc800078e00ff */
[----:B------:R-:W-:Y:S02]  /*e0f0*/  IMAD.IADD R7, R7, 0x1, R13 ;  /* 0x0000000107077824 */ /* 0x000fe400078e020d */
[----:B------:R-:W-:Y:S02]  /*e100*/  IMAD R13, R12, UR6, RZ ;  /* 0x000000060c0d7c24 */ /* 0x000fe4000f8e02ff */
[----:B------:R-:W-:-:S04]  /*e110*/  IMAD.WIDE.U32 R4, R21, UR4, R4 ;  /* 0x0000000415047c25 */ /* 0x000fc8000f8e0004 */
[----:B------:R-:W-:Y:S01]  /*e120*/  IMAD.MOV.U32 R11, RZ, RZ, R8 ;  /* 0x000000ffff0b7224 */ /* 0x000fe200078e0008 */
[----:B0-----:R-:W-:Y:S01]  /*e130*/  @P0 SHF.R.U32.HI R11, RZ, R20, R27 ;  /* 0x00000014ff0b0219 */ /* 0x001fe2000001161b */
[----:B------:R-:W-:Y:S01]  /*e140*/  IMAD R10, R12, UR4, RZ ;  /* 0x000000040c0a7c24 */ /* 0x000fe2000f8e02ff */
[----:B------:R-:W-:Y:S01]  /*e150*/  IADD3 R4, P0, R9, R4, RZ ;  /* 0x0000000409047210 */ /* 0x000fe20007f1e0ff */
[C---:B------:R-:W-:Y:S01]  /*e160*/  IMAD R15, R21.reuse, UR7, R13 ;  /* 0x00000007150f7c24 */ /* 0x040fe2000f8e020d */
[--C-:B------:R-:W-:Y:S01]  /*e170*/  SHF.R.S32.HI R13, RZ, 0x1f, R9.reuse ;  /* 0x0000001fff0d7819 */ /* 0x100fe20000011409 */
[----:B------:R-:W-:Y:S02]  /*e180*/  IMAD.MOV R9, RZ, RZ, -R9 ;  /* 0x000000ffff097224 */ /* 0x000fe400078e0a09 */
[----:B------:R-:W-:Y:S01]  /*e190*/  IMAD R12, R21, UR5, R10 ;  /* 0x00000005150c7c24 */ /* 0x000fe2000f8e020a */
[--C-:B------:R-:W-:Y:S01]  /*e1a0*/  SHF.R.S32.HI R10, RZ, 0x1f, R11.reuse ;  /* 0x0000001fff0a7819 */ /* 0x100fe2000001140b */
[----:B------:R-:W-:Y:S01]  /*e1b0*/  IMAD.MOV R14, RZ, RZ, -R11 ;  /* 0x000000ffff0e7224 */ /* 0x000fe200078e0a0b */
[----:B------:R-:W-:Y:S01]  /*e1c0*/  ULDC.64 UR4, c[0x0][0xb30] ;  /* 0x0002cc0000047ab9 */ /* 0x000fe20000000a00 */
[----:B------:R-:W-:Y:S01]  /*e1d0*/  IMAD R9, R17, R9, R8 ;  /* 0x0000000911097224 */ /* 0x000fe200078e0208 */
[----:B------:R-:W-:Y:S01]  /*e1e0*/  IADD3.X R5, R13, R5, R12, P0, !PT ;  /* 0x000000050d057210 */ /* 0x000fe200007fe40c */
[----:B------:R-:W-:Y:S01]  /*e1f0*/  IMAD.WIDE.U32 R6, R21, UR6, R6 ;  /* 0x0000000615067c25 */ /* 0x000fe2000f8e0006 */
[----:B------:R-:W-:-:S03]  /*e200*/  ULDC.64 UR6, c[0x0][0xbc8] ;  /* 0x0002f20000067ab9 */ /* 0x000fc60000000a00 */
[----:B------:R-:W-:Y:S02]  /*e210*/  IMAD R10, R10, UR4, RZ ;  /* 0x000000040a0a7c24 */ /* 0x000fe4000f8e02ff */
[----:B------:R-:W-:Y:S01]  /*e220*/  IMAD R13, R17, R14, R8 ;  /* 0x0000000e110d7224 */ /* 0x000fe200078e0208 */
[----:B------:R-:W-:Y:S01]  /*e230*/  SHF.R.S32.HI R8, RZ, 0x1f, R9 ;  /* 0x0000001fff087819 */ /* 0x000fe20000011409 */
[----:B------:R-:W-:Y:S02]  /*e240*/  IMAD.IADD R7, R7, 0x1, R15 ;  /* 0x0000000107077824 */ /* 0x000fe400078e020f */
[C---:B------:R-:W-:Y:S01]  /*e250*/  IMAD R15, R11.reuse, UR5, R10 ;  /* 0x000000050b0f7c24 */ /* 0x040fe2000f8e020a */
[----:B------:R-:W-:Y:S01]  /*e260*/  SHF.R.S32.HI R10, RZ, 0x1f, R13 ;  /* 0x0000001fff0a7819 */ /* 0x000fe2000001140d */
[----:B------:R-:W-:Y:S01]  /*e270*/  IMAD.WIDE.U32 R6, R11, UR4, R6 ;  /* 0x000000040b067c25 */ /* 0x000fe2000f8e0006 */
[----:B------:R-:W0:Y:S01]  /*e280*/  S2UR UR5, SR_CgaCtaId ;  /* 0x00000000000579c3 */ /* 0x000e220000008800 */
[----:B------:R-:W-:-:S02]  /*e290*/  UMOV UR4, 0x400 ;  /* 0x0000040000047882 */ /* 0x000fc40000000000 */
[----:B------:R-:W-:Y:S02]  /*e2a0*/  IMAD R8, R8, UR6, RZ ;  /* 0x0000000608087c24 */ /* 0x000fe4000f8e02ff */
        /* <DEDUP_REMOVED lines=13> */
[----:B0-----:R-:W-:Y:S01]  /*e380*/  ULEA UR4, UR5, UR4, 0x18 ;  /* 0x0000000405047291 */ /* 0x001fe2000f8ec03f */
[----:B------:R-:W-:Y:S01]  /*e390*/  IMAD R17, R17, UR6, RZ ;  /* 0x0000000611117c24 */ /* 0x000fe2000f8e02ff */
[----:B------:R-:W-:Y:S01]  /*e3a0*/  LEA.HI.X R9, R4, UR7, R9, 0x2, P0 ;  /* 0x0000000704097c11 */ /* 0x000fe200080f1409 */
[----:B------:R-:W-:Y:S01]  /*e3b0*/  VIADD R16, R2, 0x8 ;  /* 0x0000000802107836 */ /* 0x000fe20000000000 */
[----:B------:R-:W-:Y:S01]  /*e3c0*/  LEA.HI.X R22, R6, UR9, R5, 0x2, P1 ;  /* 0x0000000906167c11 */ /* 0x000fe200088f1405 */
[----:B------:R-:W-:Y:S01]  /*e3d0*/  SHFL.IDX PT, R4, R8, RZ, 0x1c1f ;  /* 0x001c1fff08047589 */ /* 0x000fe200000e0000 */
[----:B------:R-:W-:Y:S01]  /*e3e0*/  LOP3.LUT P0, RZ, R18, 0x3, RZ, 0xc0, !PT ;  /* 0x0000000312ff7812 */ /* 0x000fe2000780c0ff */
[----:B------:R-:W-:Y:S01]  /*e3f0*/  UIADD3 UR4, UR4, 0x28820, URZ ;  /* 0x0002882004047890 */ /* 0x000fe2000fffe03f */
[CC--:B------:R-:W-:Y:S01]  /*e400*/  ISETP.GE.AND P2, PT, R2.reuse, R17.reuse, PT ;  /* 0x000000110200720c */ /* 0x0c0fe20003f46270 */
[----:B------:R-:W0:Y:S01]  /*e410*/  SHFL.IDX PT, R5, R9, RZ, 0x1c1f ;  /* 0x001c1fff09057589 */ /* 0x000e2200000e0000 */
[-C--:B------:R-:W-:Y:S01]  /*e420*/  ISETP.GE.OR P1, PT, R2, R17.reuse, P0 ;  /* 0x000000110200720c */ /* 0x080fe20000726670 */
[----:B------:R-:W-:Y:S01]  /*e430*/  UPRMT UR4, URZ, 0x654, UR4 ;  /* 0x000006543f047896 */ /* 0x000fe20008000004 */
[----:B------:R-:W-:Y:S01]  /*e440*/  ISETP.GE.OR P0, PT, R16, R17, P0 ;  /* 0x000000111000720c */ /* 0x000fe20000706670 */
[----:B------:R-:W-:Y:S01]  /*e450*/  SHFL.IDX PT, R6, R8, 0x1, 0x1c1f ;  /* 0x003c1f0008067f89 */ /* 0x000fe200000e0000 */
[----:B------:R-:W-:-:S03]  /*e460*/  IMAD.IADD R19, R18, 0x1, -R23 ;  /* 0x0000000112137824 */ /* 0x000fc600078e0a17 */
[----:B------:R-:W1:Y:S01]  /*e470*/  SHFL.IDX PT, R7, R9, 0x1, 0x1c1f ;  /* 0x003c1f0009077f89 */ /* 0x000e6200000e0000 */
[----:B------:R-:W-:Y:S02]  /*e480*/  IMAD.SHL.U32 R19, R19, 0x2, RZ ;  /* 0x0000000213137824 */ /* 0x000fe400078e00ff */
[----:B------:R-:W-:Y:S01]  /*e490*/  SYNCS.ARRIVE.TRANS64.RED.A1T0 RZ, [UR4], RZ ;  /* 0x000000ffffff79a7 */ /* 0x000fe20008100404 */
[----:B------:R2:W3:Y:S04]  /*e4a0*/  SHFL.IDX PT, R14, R20, RZ, 0x1c1f ;  /* 0x001c1fff140e7589 */ /* 0x0004e800000e0000 */
[----:B------:R2:W4:Y:S04]  /*e4b0*/  SHFL.IDX PT, R15, R22, RZ, 0x1c1f ;  /* 0x001c1fff160f7589 */ /* 0x00052800000e0000 */
[----:B0-----:R2:W-:Y:S04]  /*e4c0*/  @!P1 ST.E desc[UR48][R4.64], R3 ;  /* 0x0000000304009985 */ /* 0x0015e8000c101930 */
[----:B-1----:R2:W-:Y:S01]  /*e4d0*/  @!P0 ST.E desc[UR48][R6.64], R0 ;  /* 0x0000000006008985 */ /* 0x0025e2000c101930 */
[----:B------:R-:W-:Y:S05]  /*e4e0*/  @P2 BRA `(.L_x_1154) ;  /* 0x0000000400782947 */ /* 0x000fea0003800000 */
[C---:B--2---:R-:W-:Y:S01]  /*e4f0*/  VIADD R0, R19.reuse, 0x8 ;  /* 0x0000000813007836 */ /* 0x044fe20000000000 */
[----:B------:R-:W-:Y:S01]  /*e500*/  ULDC UR4, c[0x0][0xac8] ;  /* 0x0002b20000047ab9 */ /* 0x000fe20000000800 */
[C---:B------:R-:W-:Y:S01]  /*e510*/  VIADD R6, R19.reuse, 0x10 ;  /* 0x0000001013067836 */ /* 0x040fe20000000000 */
[C---:B------:R-:W-:Y:S01]  /*e520*/  ISETP.GE.AND P2, PT, R19.reuse, UR4, PT ;  /* 0x0000000413007c0c */ /* 0x040fe2000bf46270 */
[C---:B------:R-:W-:Y:S01]  /*e530*/  VIADD R7, R19.reuse, 0x18 ;  /* 0x0000001813077836 */ /* 0x040fe20000000000 */
[----:B------:R-:W-:Y:S01]  /*e540*/  ISETP.GE.AND P3, PT, R0, UR4, PT ;  /* 0x0000000400007c0c */ /* 0x000fe2000bf66270 */
[C---:B------:R-:W-:Y:S01]  /*e550*/  VIADD R8, R19.reuse, 0x28 ;  /* 0x0000002813087836 */ /* 0x040fe20000000000 */
[----:B------:R-:W-:Y:S01]  /*e560*/  ISETP.GE.AND P0, PT, R6, UR4, PT ;  /* 0x0000000406007c0c */ /* 0x000fe2000bf06270 */
[----:B------:R-:W-:Y:S01]  /*e570*/  VIADD R9, R19, 0x30 ;  /* 0x0000003013097836 */ /* 0x000fe20000000000 */
[----:B------:R-:W-:Y:S01]  /*e580*/  ISETP.GE.AND P1, PT, R7, UR4, PT ;  /* 0x0000000407007c0c */ /* 0x000fe2000bf26270 */
[----:B------:R-:W-:-:S02]  /*e590*/  VIADD R10, R19, 0x38 ;  /* 0x00000038130a7836 */ /* 0x000fc40000000000 */
[----:B------:R-:W-:Y:S01]  /*e5a0*/  VIADD R11, R19, 0x40 ;  /* 0x00000040130b7836 */ /* 0x000fe20000000000 */
[----:B------:R-:W-:Y:S01]  /*e5b0*/  ISETP.GE.AND P4, PT, R9, UR4, PT ;  /* 0x0000000409007c0c */ /* 0x000fe2000bf86270 */
[C---:B------:R-:W-:Y:S01]  /*e5c0*/  VIADD R12, R19.reuse, 0x50 ;  /* 0x00000050130c7836 */ /* 0x040fe20000000000 */
[----:B------:R-:W-:Y:S01]  /*e5d0*/  ISETP.GE.AND P5, PT, R10, UR4, PT ;  /* 0x000000040a007c0c */ /* 0x000fe2000bfa6270 */
[----:B---34-:R-:W-:Y:S01]  /*e5e0*/  @!P2 IMAD.WIDE R2, R19, 0x4, R14 ;  /* 0x000000041302a825 */ /* 0x018fe200078e020e */
[----:B------:R-:W-:Y:S02]  /*e5f0*/  ISETP.GE.AND P6, PT, R11, UR4, PT ;  /* 0x000000040b007c0c */ /* 0x000fe4000bfc6270 */
[----:B------:R-:W-:Y:S01]  /*e600*/  @!P3 LEA.HI R0, R0, R0, RZ, 0x1 ;  /* 0x000000000000b211 */ /* 0x000fe200078f08ff */
[----:B------:R-:W-:Y:S01]  /*e610*/  VIADD R18, R19, 0x60 ;  /* 0x0000006013127836 */ /* 0x000fe20000000000 */
[----:B------:R0:W-:Y:S01]  /*e620*/  @!P2 ST.E.64 desc[UR48][R2.64], R88 ;  /* 0x000000580200a985 */ /* 0x0001e2000c101b30 */
[----:B------:R-:W-:-:S02]  /*e630*/  @!P0 LEA.HI R6, R6, R6, RZ, 0x1 ;  /* 0x0000000606068211 */ /* 0x000fc400078f08ff */
[----:B------:R-:W-:Y:S01]  /*e640*/  @!P3 LOP3.LUT R5, R0, 0xfffffffe, RZ, 0xc0, !PT ;  /* 0xfffffffe0005b812 */ /* 0x000fe200078ec0ff */
[----:B------:R-:W-:Y:S01]  /*e650*/  VIADD R0, R19, 0x20 ;  /* 0x0000002013007836 */ /* 0x000fe20000000000 */
[----:B------:R-:W-:Y:S02]  /*e660*/  @!P1 LEA.HI R7, R7, R7, RZ, 0x1 ;  /* 0x0000000707079211 */ /* 0x000fe400078f08ff */
[----:B------:R-:W-:Y:S01]  /*e670*/  @!P5 LEA.HI R10, R10, R10, RZ, 0x1 ;  /* 0x0000000a0a0ad211 */ /* 0x000fe200078f08ff */
[----:B------:R-:W-:Y:S01]  /*e680*/  @!P3 IMAD.WIDE R4, R5, 0x4, R14 ;  /* 0x000000040504b825 */ /* 0x000fe200078e020e */
[----:B------:R-:W-:Y:S02]  /*e690*/  ISETP.GE.AND P2, PT, R0, UR4, PT ;  /* 0x0000000400007c0c */ /* 0x000fe4000bf46270 */
[----:B------:R-:W-:Y:S02]  /*e6a0*/  @!P5 LOP3.LUT R13, R10, 0xfffffffe, RZ, 0xc0, !PT ;  /* 0xfffffffe0a0dd812 */ /* 0x000fe400078ec0ff */
[----:B------:R1:W-:Y:S01]  /*e6b0*/  @!P3 ST.E.64 desc[UR48][R4.64], R92 ;  /* 0x0000005c0400b985 */ /* 0x0003e2000c101b30 */
[----:B------:R-:W-:-:S02]  /*e6c0*/  ISETP.GE.AND P3, PT, R8, UR4, PT ;  /* 0x0000000408007c0c */ /* 0x000fc4000bf66270 */
[----:B0-----:R-:W-:Y:S02]  /*e6d0*/  @!P0 LOP3.LUT R3, R6, 0xfffffffe, RZ, 0xc0, !PT ;  /* 0xfffffffe06038812 */ /* 0x001fe400078ec0ff */
[----:B------:R-:W-:-:S03]  /*e6e0*/  @!P4 LEA.HI R6, R9, R9, RZ, 0x1 ;  /* 0x000000090906c211 */ /* 0x000fc600078f08ff */
[----:B------:R-:W-:Y:S01]  /*e6f0*/  @!P0 IMAD.WIDE R2, R3, 0x4, R14 ;  /* 0x0000000403028825 */ /* 0x000fe200078e020e */
[----:B------:R-:W-:-:S04]  /*e700*/  @!P2 LEA.HI R0, R0, R0, RZ, 0x1 ;  /* 0x000000000000a211 */ /* 0x000fc800078f08ff */
[----:B------:R0:W-:Y:S01]  /*e710*/  @!P0 ST.E.64 desc[UR48][R2.64], R96 ;  /* 0x0000006002008985 */ /* 0x0001e2000c101b30 */
[----:B------:R-:W-:Y:S02]  /*e720*/  @!P3 LEA.HI R8, R8, R8, RZ, 0x1 ;  /* 0x000000080808b211 */ /* 0x000fe400078f08ff */
[----:B-1----:R-:W-:Y:S02]  /*e730*/  @!P1 LOP3.LUT R5, R7, 0xfffffffe, RZ, 0xc0, !PT ;  /* 0xfffffffe07059812 */ /* 0x002fe400078ec0ff */
[----:B------:R-:W-:Y:S02]  /*e740*/  @!P2 LOP3.LUT R7, R0, 0xfffffffe, RZ, 0xc0, !PT ;  /* 0xfffffffe0007a812 */ /* 0x000fe400078ec0ff */
[----:B------:R-:W-:Y:S01]  /*e750*/  @!P3 LOP3.LUT R9, R8, 0xfffffffe, RZ, 0xc0, !PT ;  /* 0xfffffffe0809b812 */ /* 0x000fe200078ec0ff */
[--C-:B------:R-:W-:Y:S01]  /*e760*/  @!P1 IMAD.WIDE R4, R5, 0x4, R14.reuse ;  /* 0x0000000405049825 */ /* 0x100fe200078e020e */
[----:B------:R-:W-:Y:S02]  /*e770*/  @!P6 LEA.HI R0, R11, R11, RZ, 0x1 ;  /* 0x0000000b0b00e211 */ /* 0x000fe400078f08ff */
[----:B------:R-:W-:Y:S01]  /*e780*/  @!P4 LOP3.LUT R11, R6, 0xfffffffe, RZ, 0xc0, !PT ;  /* 0xfffffffe060bc812 */ /* 0x000fe200078ec0ff */
[--C-:B------:R-:W-:Y:S01]  /*e790*/  @!P2 IMAD.WIDE R6, R7, 0x4, R14.reuse ;  /* 0x000000040706a825 */ /* 0x100fe200078e020e */
[----:B------:R-:W-:Y:S01]  /*e7a0*/  @!P6 LOP3.LUT R21, R0, 0xfffffffe, RZ, 0xc0, !PT ;  /* 0xfffffffe0015e812 */ /* 0x000fe200078ec0ff */
[----:B------:R1:W-:Y:S01]  /*e7b0*/  @!P1 ST.E.64 desc[UR48][R4.64], R100 ;  /* 0x0000006404009985 */ /* 0x0003e2000c101b30 */
[----:B------:R-:W-:Y:S01]  /*e7c0*/  ISETP.GE.AND P1, PT, R12, UR4, PT ;  /* 0x000000040c007c0c */ /* 0x000fe2000bf26270 */
[----:B0-----:R-:W-:-:S02]  /*e7d0*/  @!P3 IMAD.WIDE R2, R9, 0x4, R14 ;  /* 0x000000040902b825 */ /* 0x001fc400078e020e */
[----:B------:R0:W-:Y:S02]  /*e7e0*/  @!P2 ST.E.64 desc[UR48][R6.64], R104 ;  /* 0x000000680600a985 */ /* 0x0001e4000c101b30 */
[----:B------:R-:W-:Y:S02]  /*e7f0*/  VIADD R0, R19, 0x48 ;  /* 0x0000004813007836 */ /* 0x000fe40000000000 */
[--C-:B------:R-:W-:Y:S01]  /*e800*/  @!P5 IMAD.WIDE R8, R13, 0x4, R14.reuse ;  /* 0x000000040d08d825 */ /* 0x100fe200078e020e */
[----:B------:R2:W-:Y:S01]  /*e810*/  @!P3 ST.E.64 desc[UR48][R2.64], R108 ;  /* 0x0000006c0200b985 */ /* 0x0005e2000c101b30 */
[----:B------:R-:W-:Y:S02]  /*e820*/  ISETP.GE.AND P3, PT, R18, UR4, PT ;  /* 0x0000000412007c0c */ /* 0x000fe4000bf66270 */
[----:B------:R-:W-:Y:S01]  /*e830*/  VIADD R13, R19, 0x58 ;  /* 0x00000058130d7836 */ /* 0x000fe20000000000 */
[----:B------:R-:W-:Y:S01]  /*e840*/  ISETP.GE.AND P0, PT, R0, UR4, PT ;  /* 0x0000000400007c0c */ /* 0x000fe2000bf06270 */
[----:B-1----:R-:W-:Y:S01]  /*e850*/  @!P4 IMAD.WIDE R4, R11, 0x4, R14 ;  /* 0x000000040b04c825 */ /* 0x002fe200078e020e */
[----:B------:R-:W-:-:S02]  /*e860*/  @!P1 LEA.HI R12, R12, R12, RZ, 0x1 ;  /* 0x0000000c0c0c9211 */ /* 0x000fc400078f08ff */
[----:B------:R-:W-:Y:S01]  /*e870*/  ISETP.GE.AND P2, PT, R13, UR4, PT ;  /* 0x000000040d007c0c */ /* 0x000fe2000bf46270 */
[----:B------:R-:W-:Y:S01]  /*e880*/  @!P6 IMAD.WIDE R10, R21, 0x4, R14 ;  /* 0x00000004150ae825 */ /* 0x000fe200078e020e */
[----:B------:R1:W-:Y:S03]  /*e890*/  @!P4 ST.E.64 desc[UR48][R4.64], R112 ;  /* 0x000000700400c985 */ /* 0x0003e6000c101b30 */
[C---:B0-----:R-:W-:Y:S01]  /*e8a0*/  VIADD R6, R19.reuse, 0x68 ;  /* 0x0000006813067836 */ /* 0x041fe20000000000 */
[----:B------:R0:W-:Y:S01]  /*e8b0*/  @!P5 ST.E.64 desc[UR48][R8.64], R116 ;  /* 0x000000740800d985 */ /* 0x0001e2000c101b30 */
[C---:B--2---:R-:W-:Y:S01]  /*e8c0*/  VIADD R3, R19.reuse, 0x78 ;  /* 0x0000007813037836 */ /* 0x044fe20000000000 */
[----:B------:R-:W-:Y:S01]  /*e8d0*/  @!P3 LEA.HI R18, R18, R18, RZ, 0x1 ;  /* 0x000000121212b211 */ /* 0x000fe200078f08ff */
[----:B------:R-:W-:Y:S01]  /*e8e0*/  VIADD R7, R19, 0x70 ;  /* 0x0000007013077836 */ /* 0x000fe20000000000 */
[----:B------:R2:W-:Y:S01]  /*e8f0*/  @!P6 ST.E.64 desc[UR48][R10.64], R120 ;  /* 0x000000780a00e985 */ /* 0x0005e2000c101b30 */
[----:B------:R-:W-:-:S02]  /*e900*/  ISETP.GE.AND P4, PT, R6, UR4, PT ;  /* 0x0000000406007c0c */ /* 0x000fc4000bf86270 */
[----:B------:R-:W-:Y:S02]  /*e910*/  ISETP.GE.AND P6, PT, R3, UR4, PT ;  /* 0x0000000403007c0c */ /* 0x000fe4000bfc6270 */
[----:B------:R-:W-:Y:S02]  /*e920*/  ISETP.GE.AND P5, PT, R7, UR4, PT ;  /* 0x0000000407007c0c */ /* 0x000fe4000bfa6270 */
[----:B------:R-:W-:Y:S02]  /*e930*/  @!P0 LEA.HI R0, R0, R0, RZ, 0x1 ;  /* 0x0000000000008211 */ /* 0x000fe400078f08ff */
[----:B------:R-:W-:Y:S02]  /*e940*/  @!P2 LEA.HI R13, R13, R13, RZ, 0x1 ;  /* 0x0000000d0d0da211 */ /* 0x000fe400078f08ff */
[----:B-1----:R-:W-:Y:S02]  /*e950*/  @!P1 LOP3.LUT R5, R12, 0xfffffffe, RZ, 0xc0, !PT ;  /* 0xfffffffe0c059812 */ /* 0x002fe400078ec0ff */
[----:B0-----:R-:W-:-:S02]  /*e960*/  @!P3 LOP3.LUT R9, R18, 0xfffffffe, RZ, 0xc0, !PT ;  /* 0xfffffffe1209b812 */ /* 0x001fc400078ec0ff */
[----:B------:R-:W-:Y:S02]  /*e970*/  @!P4 LEA.HI R6, R6, R6, RZ, 0x1 ;  /* 0x000000060606c211 */ /* 0x000fe400078f08ff */
[----:B------:R-:W-:Y:S01]  /*e980*/  @!P6 LEA.HI R4, R3, R3, RZ, 0x1 ;  /* 0x000000030304e211 */ /* 0x000fe200078f08ff */
[----:B------:R-:W-:Y:S01]  /*e990*/  @!P3 IMAD.WIDE R8, R9, 0x4, R14 ;  /* 0x000000040908b825 */ /* 0x000fe200078e020e */
[----:B------:R-:W-:Y:S02]  /*e9a0*/  @!P5 LEA.HI R2, R7, R7, RZ, 0x1 ;  /* 0x000000070702d211 */ /* 0x000fe400078f08ff */
[----:B------:R-:W-:Y:S02]  /*e9b0*/  @!P0 LOP3.LUT R3, R0, 0xfffffffe, RZ, 0xc0, !PT ;  /* 0xfffffffe00038812 */ /* 0x000fe400078ec0ff */
[----:B------:R-:W-:Y:S02]  /*e9c0*/  @!P2 LOP3.LUT R7, R13, 0xfffffffe, RZ, 0xc0, !PT ;  /* 0xfffffffe0d07a812 */ /* 0x000fe400078ec0ff */
[----:B--2---:R-:W-:-:S02]  /*e9d0*/  @!P4 LOP3.LUT R11, R6, 0xfffffffe, RZ, 0xc0, !PT ;  /* 0xfffffffe060bc812 */ /* 0x004fc400078ec0ff */
[----:B------:R-:W-:Y:S01]  /*e9e0*/  @!P5 LOP3.LUT R13, R2, 0xfffffffe, RZ, 0xc0, !PT ;  /* 0xfffffffe020dd812 */ /* 0x000fe200078ec0ff */
[----:B------:R-:W-:Y:S01]  /*e9f0*/  @!P0 IMAD.WIDE R2, R3, 0x4, R14 ;  /* 0x0000000403028825 */ /* 0x000fe200078e020e */
[----:B------:R-:W-:-:S03]  /*ea00*/  @!P6 LOP3.LUT R21, R4, 0xfffffffe, RZ, 0xc0, !PT ;  /* 0xfffffffe0415e812 */ /* 0x000fc600078ec0ff */
        /* <DEDUP_REMOVED lines=12> */
.L_x_1154:
[----:B------:R-:W-:Y:S05]  /*ead0*/  BSYNC B0 ;  /* 0x0000000000007941 */ /* 0x000fea0003800000 */
.L_x_1153:
[----:B------:R-:W-:Y:S01]  /*eae0*/  ISETP.GE.AND P0, PT, R16, R17, PT ;  /* 0x000000111000720c */ /* 0x000fe20003f06270 */
[----:B0-----:R0:W1:Y:S04]  /*eaf0*/  SHFL.IDX PT, R13, R22, 0x1, 0x1c1f ;  /* 0x003c1f00160d7f89 */ /* 0x00106800000e0000 */
[----:B------:R0:W0:Y:S08]  /*eb00*/  SHFL.IDX PT, R12, R20, 0x1, 0x1c1f ;  /* 0x003c1f00140c7f89 */ /* 0x00003000000e0000 */
[----:B------:R-:W-:Y:S05]  /*eb10*/  @P0 BRA `(.L_x_1065) ;  /* 0x00000048004c0947 */ /* 0x000fea0003800000 */
[----:B------:R-:W-:Y:S01]  /*eb20*/  ULDC UR4, c[0x0][0xac8] ;  /* 0x0002b20000047ab9 */ /* 0x000fe20000000800 */
[C---:B--2---:R-:W-:Y:S01]  /*eb30*/  VIADD R0, R19.reuse, 0x8 ;  /* 0x0000000813007836 */ /* 0x044fe20000000000 */
[C---:B------:R-:W-:Y:S01]  /*eb40*/  ISETP.GE.AND P0, PT, R19.reuse, UR4, PT ;  /* 0x0000000413007c0c */ /* 0x040fe2000bf06270 */
[C---:B------:R-:W-:Y:S02]  /*eb50*/  VIADD R4, R19.reuse, 0x10 ;  /* 0x0000001013047836 */ /* 0x040fe40000000000 */
[C---:B------:R-:W-:Y:S01]  /*eb60*/  VIADD R6, R19.reuse, 0x18 ;  /* 0x0000001813067836 */ /* 0x040fe20000000000 */
[----:B------:R-:W-:Y:S01]  /*eb70*/  ISETP.GE.AND P5, PT, R0, UR4, PT ;  /* 0x0000000400007c0c */ /* 0x000fe2000bfa6270 */
[C---:B------:R-:W-:Y:S01]  /*eb80*/  VIADD R8, R19.reuse, 0x20 ;  /* 0x0000002013087836 */ /* 0x040fe20000000000 */
[----:B------:R-:W-:Y:S01]  /*eb90*/  ISETP.GE.AND P6, PT, R4, UR4, PT ;  /* 0x0000000404007c0c */ /* 0x000fe2000bfc6270 */
[C---:B------:R-:W-:Y:S02]  /*eba0*/  VIADD R9, R19.reuse, 0x28 ;  /* 0x0000002813097836 */ /* 0x040fe40000000000 */
[C---:B------:R-:W-:Y:S01]  /*ebb0*/  VIADD R10, R19.reuse, 0x30 ;  /* 0x00000030130a7836 */ /* 0x040fe20000000000 */
[----:B------:R-:W-:Y:S01]  /*ebc0*/  ISETP.GE.AND P4, PT, R8, UR4, PT ;  /* 0x0000000408007c0c */ /* 0x000fe2000bf86270 */
[----:B------:R-:W-:Y:S01]  /*ebd0*/  VIADD R11, R19, 0x38 ;  /* 0x00000038130b7836 */ /* 0x000fe20000000000 */
[----:B------:R-:W-:Y:S01]  /*ebe0*/  ISETP.GE.AND P3, PT, R9, UR4, PT ;  /* 0x0000000409007c0c */ /* 0x000fe2000bf66270 */
[----:B01----:R-:W-:Y:S01]  /*ebf0*/  @!P0 IMAD.WIDE R2, R19, 0x4, R12 ;  /* 0x0000000413028825 */ /* 0x003fe200078e020c */
[----:B------:R-:W-:-:S02]  /*ec00*/  ISETP.GE.AND P2, PT, R10, UR4, PT ;  /* 0x000000040a007c0c */ /* 0x000fc4000bf46270 */
[----:B------:R-:W-:Y:S01]  /*ec10*/  ISETP.GE.AND P1, PT, R11, UR4, PT ;  /* 0x000000040b007c0c */ /* 0x000fe2000bf26270 */
[C---:B------:R-:W-:Y:S01]  /*ec20*/  VIADD R16, R19.reuse, 0x40 ;  /* 0x0000004013107836 */ /* 0x040fe20000000000 */
[----:B------:R0:W-:Y:S01]  /*ec30*/  @!P0 ST.E.64 desc[UR48][R2.64], R90 ;  /* 0x0000005a02008985 */ /* 0x0001e2000c101b30 */
[----:B------:R-:W-:Y:S01]  /*ec40*/  ISETP.GE.AND P0, PT, R6, UR4, PT ;  /* 0x0000000406007c0c */ /* 0x000fe2000bf06270 */
[C---:B------:R-:W-:Y:S01]  /*ec50*/  VIADD R18, R19.reuse, 0x48 ;  /* 0x0000004813127836 */ /* 0x040fe20000000000 */
[----:B------:R-:W-:Y:S01]  /*ec60*/  @!P5 LEA.HI R0, R0, R0, RZ, 0x1 ;  /* 0x000000000000d211 */ /* 0x000fe200078f08ff */
[----:B------:R-:W-:Y:S01]  /*ec70*/  VIADD R20, R19, 0x70 ;  /* 0x0000007013147836 */ /* 0x000fe20000000000 */
        /* <DEDUP_REMOVED lines=9> */
[----:B---3--:R-:W-:Y:S01]  /*ed10*/  @!P1 LEA.HI R14, R11, R11, RZ, 0x1 ;  /* 0x0000000b0b0e9211 */ /* 0x008fe200078f08ff */
[----:B------:R0:W-:Y:S01]  /*ed20*/  @!P5 ST.E.64 desc[UR48][R2.64], R94 ;  /* 0x0000005e0200d985 */ /* 0x0001e2000c101b30 */
[----:B------:R-:W-:-:S02]  /*ed30*/  @!P0 LOP3.LUT R7, R6, 0xfffffffe, RZ, 0xc0, !PT ;  /* 0xfffffffe06078812 */ /* 0x000fc400078ec0ff */
[----:B------:R-:W-:Y:S01]  /*ed40*/  @!P4 LOP3.LUT R9, R8, 0xfffffffe, RZ, 0xc0, !PT ;  /* 0xfffffffe0809c812 */ /* 0x000fe200078ec0ff */
[----:B------:R1:W-:Y:S01]  /*ed50*/  @!P6 ST.E.64 desc[UR48][R4.64], R98 ;  /* 0x000000620400e985 */ /* 0x0003e2000c101b30 */
[----:B------:R-:W-:Y:S01]  /*ed60*/  @!P3 LOP3.LUT R11, R0, 0xfffffffe, RZ, 0xc0, !PT ;  /* 0xfffffffe000bb812 */ /* 0x000fe200078ec0ff */
[C---:B------:R-:W-:Y:S01]  /*ed70*/  VIADD R0, R19.reuse, 0x50 ;  /* 0x0000005013007836 */ /* 0x040fe20000000000 */
[----:B----4-:R-:W-:Y:S02]  /*ed80*/  @!P2 LOP3.LUT R15, R10, 0xfffffffe, RZ, 0xc0, !PT ;  /* 0xfffffffe0a0fa812 */ /* 0x010fe400078ec0ff */
[----:B------:R-:W-:Y:S01]  /*ed90*/  @!P1 LOP3.LUT R17, R14, 0xfffffffe, RZ, 0xc0, !PT ;  /* 0xfffffffe0e119812 */ /* 0x000fe200078ec0ff */
[----:B------:R-:W-:Y:S01]  /*eda0*/  VIADD R14, R19, 0x58 ;  /* 0x00000058130e7836 */ /* 0x000fe20000000000 */
[----:B------:R-:W-:Y:S02]  /*edb0*/  ISETP.GE.AND P5, PT, R16, UR4, PT ;  /* 0x0000000410007c0c */ /* 0x000fe4000bfa6270 */
[----:B------:R-:W-:Y:S01]  /*edc0*/  ISETP.GE.AND P6, PT, R18, UR4, PT ;  /* 0x0000000412007c0c */ /* 0x000fe2000bfc6270 */
[----:B0-----:R-:W-:-:S04]  /*edd0*/  @!P0 IMAD.WIDE R2, R7, 0x4, R12 ;  /* 0x0000000407028825 */ /* 0x001fc800078e020c */
[--C-:B-1----:R-:W-:Y:S01]  /*ede0*/  @!P4 IMAD.WIDE R4, R9, 0x4, R12.reuse ;  /* 0x000000040904c825 */ /* 0x102fe200078e020c */
        /* <DEDUP_REMOVED lines=12> */
[----:B------:R4:W-:Y:S01]  /*eeb0*/  @!P1 ST.E.64 desc[UR48][R10.64], R118 ;  /* 0x000000760a009985 */ /* 0x0009e2000c101b30 */
[C---:B------:R-:W-:Y:S01]  /*eec0*/  VIADD R17, R19.reuse, 0x68 ;  /* 0x0000006813117836 */ /* 0x040fe20000000000 */
[----:B------:R-:W-:Y:S01]  /*eed0*/  ISETP.GE.AND P1, PT, R14, UR4, PT ;  /* 0x000000040e007c0c */ /* 0x000fe2000bf26270 */
[----:B------:R-:W-:Y:S01]  /*eee0*/  VIADD R19, R19, 0x78 ;  /* 0x0000007813137836 */ /* 0x000fe20000000000 */
[----:B------:R-:W-:Y:S02]  /*eef0*/  ISETP.GE.AND P2, PT, R15, UR4, PT ;  /* 0x000000040f007c0c */ /* 0x000fe4000bf46270 */
[----:B------:R-:W-:-:S02]  /*ef00*/  ISETP.GE.AND P3, PT, R17, UR4, PT ;  /* 0x0000000411007c0c */ /* 0x000fc4000bf66270 */
[----:B0-----:R-:W-:Y:S02]  /*ef10*/  @!P5 LOP3.LUT R3, R16, 0xfffffffe, RZ, 0xc0, !PT ;  /* 0xfffffffe1003d812 */ /* 0x001fe400078ec0ff */
[----:B-1----:R-:W-:Y:S02]  /*ef20*/  @!P6 LOP3.LUT R5, R18, 0xfffffffe, RZ, 0xc0, !PT ;  /* 0xfffffffe1205e812 */ /* 0x002fe400078ec0ff */
        /* <DEDUP_REMOVED lines=8> */
[----:B--2---:R-:W-:Y:S01]  /*efb0*/  @!P0 LOP3.LUT R7, R0, 0xfffffffe, RZ, 0xc0, !PT ;  /* 0xfffffffe00078812 */ /* 0x004fe200078ec0ff */
[----:B------:R1:W-:Y:S01]  /*efc0*/  @!P6 ST.E.64 desc[UR48][R4.64], R126 ;  /* 0x0000007e0400e985 */ /* 0x0003e2000c101b30 */
[----:B---3--:R-:W-:Y:S02]  /*efd0*/  @!P1 LOP3.LUT R9, R14, 0xfffffffe, RZ, 0xc0, !PT ;  /* 0xfffffffe0e099812 */ /* 0x008fe400078ec0ff */
[----:B------:R-:W-:Y:S02]  /*efe0*/  @!P2 LOP3.LUT R15, R15, 0xfffffffe, RZ, 0xc0, !PT ;  /* 0xfffffffe0f0fa812 */ /* 0x000fe400078ec0ff */
[----:B------:R-:W-:Y:S02]  /*eff0*/  @!P3 LOP3.LUT R17, R17, 0xfffffffe, RZ, 0xc0, !PT ;  /* 0xfffffffe1111b812 */ /* 0x000fe400078ec0ff */
[----:B----4-:R-:W-:Y:S01]  /*f000*/  @!P4 LOP3.LUT R11, R20, 0xfffffffe, RZ, 0xc0, !PT ;  /* 0xfffffffe140bc812 */ /* 0x010fe200078ec0ff */
[----:B0-----:R-:W-:-:S04]  /*f010*/  @!P0 IMAD.WIDE R2, R7, 0x4, R12 ;  /* 0x0000000407028825 */ /* 0x001fc800078e020c */
[--C-:B-1----:R-:W-:Y:S01]  /*f020*/  @!P1 IMAD.WIDE R4, R9, 0x4, R12.reuse ;  /* 0x0000000409049825 */ /* 0x102fe200078e020c */
        /* <DEDUP_REMOVED lines=11> */
[----:B0-----:R-:W-:-:S05]  /*f0e0*/  LOP3.LUT R3, R19, 0xfffffffe, RZ, 0xc0, !PT ;  /* 0xfffffffe13037812 */ /* 0x001fca00078ec0ff */
[----:B------:R-:W-:-:S05]  /*f0f0*/  IMAD.WIDE R2, R3, 0x4, R12 ;  /* 0x0000000403027825 */ /* 0x000fca00078e020c */
[----:B------:R0:W-:Y:S01]  /*f100*/  ST.E.64 desc[UR48][R2.64], R150 ;  /* 0x0000009602007985 */ /* 0x0001e2000c101b30 */
[----:B------:R-:W-:Y:S05]  /*f110*/  BRA `(.L_x_1065) ;  /* 0x0000004000cc7947 */ /* 0x000fea0003800000 */
.L_x_1152:
        /* <DEDUP_REMOVED lines=8> */
[----:B-1----:R-:W-:Y:S02]  /*f1a0*/  IMAD R3, R6, UR4, RZ ;  /* 0x0000000406037c24 */ /* 0x002fe4000f8e02ff */
[----:B------:R-:W-:-:S05]  /*f1b0*/  VIADD R0, R0, 0xffffff80 ;  /* 0xffffff8000007836 */ /* 0x000fca0000000000 */
        /* <DEDUP_REMOVED lines=13> */
[----:B------:R-:W3:Y:S01]  /*f290*/  @P0 LDC R7, c[0x0][0xbec] ;  /* 0x0002fb00ff070b82 */ /* 0x000ee20000000800 */
[----:B------:R-:W-:Y:S01]  /*f2a0*/  IMAD.U32 R2, RZ, RZ, UR4 ;  /* 0x00000004ff027e24 */ /* 0x000fe2000f8e00ff */
[----:B------:R-:W-:Y:S01]  /*f2b0*/  ULDC.64 UR4, c[0x0][0xbe0] ;  /* 0x0002f80000047ab9 */ /* 0x000fe20000000a00 */
[----:B------:R-:W-:-:S05]  /*f2c0*/  IMAD.U32 R3, RZ, RZ, UR6 ;  /* 0x00000006ff037e24 */ /* 0x000fca000f8e00ff */
[----:B------:R-:W4:Y:S01]  /*f2d0*/  @P0 LDC R9, c[0x0][0xbf0] ;  /* 0x0002fc00ff090b82 */ /* 0x000f220000000800 */
[----:B0-----:R-:W-:-:S07]  /*f2e0*/  USHF.R.S32.HI UR8, URZ, 0x1f, UR7 ;  /* 0x0000001f3f087899 */ /* 0x001fce0008011407 */
[----:B------:R-:W0:Y:S01]  /*f2f0*/  S2UR UR10, SR_CTAID.Y ;  /* 0x00000000000a79c3 */ /* 0x000e220000002600 */
[C---:B-1----:R-:W-:Y:S02]  /*f300*/  IMAD R12, R10.reuse, UR8, RZ ;  /* 0x000000080a0c7c24 */ /* 0x042fe4000f8e02ff */
[----:B------:R-:W-:-:S04]  /*f310*/  IMAD.WIDE.U32 R2, R10, UR7, R2 ;  /* 0x000000070a027c25 */ /* 0x000fc8000f8e0002 */
[----:B------:R-:W-:Y:S01]  /*f320*/  IMAD R11, R11, UR7, R12 ;  /* 0x000000070b0b7c24 */ /* 0x000fe2000f8e020c */
[----:B------:R-:W0:Y:S01]  /*f330*/  LDC R8, c[0x0][0xc50] ;  /* 0x00031400ff087b82 */ /* 0x000e220000000800 */
[----:B---3--:R-:W-:-:S04]  /*f340*/  @P0 IMAD.HI.U32 R4, R0, R7, RZ ;  /* 0x0000000700040227 */ /* 0x008fc800078e00ff */
[----:B------:R-:W-:Y:S02]  /*f350*/  IMAD R7, RZ, RZ, -UR37 ;  /* 0x80000025ff077e24 */ /* 0x000fe4000f8e02ff */
[----:B------:R-:W-:Y:S01]  /*f360*/  IMAD.IADD R3, R11, 0x1, R3 ;  /* 0x000000010b037824 */ /* 0x000fe200078e0203 */
[----:B----4-:R-:W-:Y:S01]  /*f370*/  @P0 SHF.R.U32.HI R5, RZ, R9, R4 ;  /* 0x00000009ff050219 */ /* 0x010fe20000011604 */
        /* <DEDUP_REMOVED lines=15> */
[----:B------:R-:W-:-:S03]  /*f470*/  ULDC.64 UR4, c[0x0][0xba8] ;  /* 0x0002ea0000047ab9 */ /* 0x000fc60000000a00 */
[----:B------:R-:W-:Y:S01]  /*f480*/  IMAD.IADD R3, R3, 0x1, R5 ;  /* 0x0000000103037824 */ /* 0x000fe200078e0205 */
[----:B------:R-:W-:-:S04]  /*f490*/  LEA R4, P0, R2, UR4, 0x2 ;  /* 0x0000000402047c11 */ /* 0x000fc8000f8010ff */
[----:B------:R-:W-:Y:S01]  /*f4a0*/  LEA.HI.X R5, R2, UR5, R3, 0x2, P0 ;  /* 0x0000000502057c11 */ /* 0x000fe200080f1403 */
[----:B------:R-:W-:-:S05]  /*f4b0*/  IMAD.MOV.U32 R3, RZ, RZ, -0x800000 ;  /* 0xff800000ff037424 */ /* 0x000fca00078e00ff */
[----:B------:R0:W-:Y:S01]  /*f4c0*/  STG.E desc[UR48][R4.64], R3 ;  /* 0x0000000304007986 */ /* 0x0001e2000c101930 */
[----:B------:R-:W-:Y:S05]  /*f4d0*/  BRA `(.L_x_1065) ;  /* 0x0000003c00dc7947 */ /* 0x000fea0003800000 */
.L_x_1063:
        /* <DEDUP_REMOVED lines=18> */
.L_x_1155:
[----:B------:R-:W-:Y:S01]  /*f600*/  ULDC UR7, c[0x0][0xc50] ;  /* 0x0003140000077ab9 */ /* 0x000fe20000000800 */
[----:B------:R-:W-:Y:S01]  /*f610*/  UMOV UR40, UR6 ;  /* 0x0000000600287c82 */ /* 0x000fe20008000000 */
[----:B------:R-:W-:-:S11]  /*f620*/  UISETP.NE.AND UP0, UPT, UR7, 0x1, UPT ;  /* 0x000000010700788c */ /* 0x000fd6000bf05270 */
[----:B------:R-:W-:Y:S01]  /*f630*/  @UP0 ULDC UR4, c[0x0][0xc54] ;  /* 0x0003150000040ab9 */ /* 0x000fe20000000800 */
[----:B------:R-:W-:Y:S01]  /*f640*/  @UP0 ULDC UR8, c[0x0][0xc58] ;  /* 0x0003160000080ab9 */ /* 0x000fe20000000800 */
[----:B------:R-:W-:-:S04]  /*f650*/  UIMAD.WIDE.U32 UR4, UR6, UR4, URZ ;  /* 0x00000004060472a5 */ /* 0x000fc8000f8e003f */
[----:B------:R-:W-:-:S12]  /*f660*/  @UP0 USHF.R.U32.HI UR40, URZ, UR8, UR5 ;  /* 0x000000083f280299 */ /* 0x000fd80008011605 */
.L_x_1156:
[----:B------:R-:W-:Y:S01]  /*f670*/  ISETP.GE.AND P0, PT, R34, RZ, PT ;  /* 0x000000ff2200720c */ /* 0x000fe20003f06270 */
[----:B------:R-:W-:Y:S01]  /*f680*/  UIADD3 UR45, -UR40, URZ, URZ ;  /* 0x0000003f282d7290 */ /* 0x000fe2000fffe13f */
[----:B------:R-:W-:Y:S02]  /*f690*/  IMAD.MOV.U32 R8, RZ, RZ, 0x1 ;  /* 0x00000001ff087424 */ /* 0x000fe400078e00ff */
[----:B------:R-:W-:Y:S01]  /*f6a0*/  IMAD.MOV.U32 R0, RZ, RZ, RZ ;  /* 0x000000ffff007224 */ /* 0x000fe200078e00ff */
[----:B------:R-:W-:Y:S01]  /*f6b0*/  UIMAD UR45, UR7, UR45, UR6 ;  /* 0x0000002d072d72a4 */ /* 0x000fe2000f8e0206 */
[----:B------:R-:W-:-:S07]  /*f6c0*/  IMAD.MOV.U32 R9, RZ, RZ, 0x1 ;  /* 0x00000001ff097424 */ /* 0x000fce00078e00ff */
[----:B------:R-:W-:Y:S05]  /*f6d0*/  @!P0 BRA `(.L_x_1157) ;  /* 0x0000003800a88947 */ /* 0x000fea0003800000 */
[----:B------:R-:W0:Y:S01]  /*f6e0*/  LDC.64 R2, c[0x0][0xa28] ;  /* 0x00028a00ff027b82 */ /* 0x000e220000000a00 */
[----:B------:R-:W-:Y:S01]  /*f6f0*/  IMAD.MOV.U32 R31, RZ, RZ, RZ ;  /* 0x000000ffff1f7224 */ /* 0x000fe200078e00ff */
[----:B------:R-:W-:Y:S01]  /*f700*/  ULDC.64 UR4, c[0x0][0x418] ;  /* 0x0001060000047ab9 */ /* 0x000fe20000000a00 */
[----:B------:R-:W-:Y:S01]  /*f710*/  ULDC UR6, c[0x0][0x448] ;  /* 0x0001120000067ab9 */ /* 0x000fe20000000800 */
[----:B------:R-:W-:Y:S01]  /*f720*/  ULDC UR10, c[0x0][0x2f0] ;  /* 0x0000bc00000a7ab9 */ /* 0x000fe20000000800 */
[----:B------:R-:W-:Y:S01]  /*f730*/  ULDC UR11, c[0x0][0x288] ;  /* 0x0000a200000b7ab9 */ /* 0x000fe20000000800 */
[----:B0-----:R-:W-:-:S04]  /*f740*/  ISETP.NE.U32.AND P0, PT, R2, RZ, PT ;  /* 0x000000ff0200720c */ /* 0x001fc80003f05070 */
[----:B------:R-:W-:-:S13]  /*f750*/  ISETP.NE.AND.EX P0, PT, R3, RZ, PT, P0 ;  /* 0x000000ff0300720c */ /* 0x000fda0003f05300 */
[----:B------:R-:W0:Y:S02]  /*f760*/  @P0 LDC.64 R2, c[0x0][0xa28] ;  /* 0x00028a00ff020b82 */ /* 0x000e240000000a00 */
[----:B0-----:R-:W-:-:S05]  /*f770*/  @P0 IMAD.WIDE R2, R34, 0x4, R2 ;  /* 0x0000000422020825 */ /* 0x001fca00078e0202 */
[----:B------:R0:W5:Y:S01]  /*f780*/  @P0 LDG.E R31, desc[UR48][R2.64] ;  /* 0x00000030021f0981 */ /* 0x000162000c1e1900 */
[----:B------:R-:W1:Y:S01]  /*f790*/  S2UR UR41, SR_CTAID.X ;  /* 0x00000000002979c3 */ /* 0x000e620000002500 */
[----:B------:R-:W-:Y:S02]  /*f7a0*/  UISETP.NE.U32.AND UP0, UPT, UR4, URZ, UPT ;  /* 0x0000003f0400728c */ /* 0x000fe4000bf05070 */
[----:B------:R-:W-:Y:S02]  /*f7b0*/  UISETP.NE.AND UP1, UPT, UR6, 0x1, UPT ;  /* 0x000000010600788c */ /* 0x000fe4000bf25270 */
[----:B------:R-:W-:Y:S01]  /*f7c0*/  UISETP.NE.AND.EX UP0, UPT, UR5, URZ, UPT, UP0 ;  /* 0x0000003f0500728c */ /* 0x000fe2000bf05300 */
[----:B------:R-:W-:Y:S02]  /*f7d0*/  ULDC UR6, c[0x0][0x424] ;  /* 0x0001090000067ab9 */ /* 0x000fe40000000800 */
[----:B------:R-:W-:Y:S01]  /*f7e0*/  ULDC.64 UR4, c[0x0][0x9e0] ;  /* 0x0002780000047ab9 */ /* 0x000fe20000000a00 */
[----:B------:R-:W-:-:S02]  /*f7f0*/  USEL UR9, UR6, 0x1, UP0 ;  /* 0x0000000106097887 */ /* 0x000fc40008000000 */
[----:B------:R-:W-:Y:S02]  /*f800*/  UISETP.GE.AND UP0, UPT, UR5, 0x1, UPT ;  /* 0x000000010500788c */ /* 0x000fe4000bf06270 */
[----:B------:R-:W-:Y:S01]  /*f810*/  UIMAD UR50, UR9, UR10, URZ ;  /* 0x0000000a093272a4 */ /* 0x000fe2000f8e023f */
[----:B------:R-:W-:Y:S01]  /*f820*/  @UP1 ULDC UR7, c[0x0][0x44c] ;  /* 0x0001130000071ab9 */ /* 0x000fe20000000800 */
[----:B------:R-:W-:Y:S02]  /*f830*/  UIMAD UR9, UR9, UR10, 0x7f ;  /* 0x0000007f090974a4 */ /* 0x000fe4000f8e020a */
[----:B------:R-:W-:Y:S01]  /*f840*/  PLOP3.LUT P1, PT, PT, PT, UP0, 0x80, 0x0 ;  /* 0x000000000000781c */ /* 0x000fe20003f2f008 */
[----:B------:R-:W-:Y:S01]  /*f850*/  @UP1 ULDC UR12, c[0x0][0x450] ;  /* 0x00011400000c1ab9 */ /* 0x000fe20000000800 */
[----:B------:R-:W-:Y:S02]  /*f860*/  UP2UR UR51, UPR, URZ, 0x2 ;  /* 0x000000023f337883 */ /* 0x000fe40008000000 */
[----:B-1----:R-:W-:-:S04]  /*f870*/  USHF.L.U32 UR41, UR41, 0x7, URZ ;  /* 0x0000000729297899 */ /* 0x002fc8000800063f */
[----:B------:R-:W-:-:S04]  /*f880*/  UIADD3 UR8, UR41, 0x7f, URZ ;  /* 0x0000007f29087890 */ /* 0x000fc8000fffe03f */
[----:B------:R-:W-:Y:S02]  /*f890*/  UIMAD.WIDE.U32 UR6, UR8, UR7, URZ ;  /* 0x00000007080672a5 */ /* 0x000fe4000f8e003f */
[----:B------:R-:W-:Y:S02]  /*f8a0*/  UIADD3 UR6, UR50, 0x1, -UR11 ;  /* 0x0000000132067890 */ /* 0x000fe4000fffe80b */
[----:B------:R-:W-:Y:S02]  /*f8b0*/  @UP1 USHF.R.U32.HI UR8, URZ, UR12, UR7 ;  /* 0x0000000c3f081299 */ /* 0x000fe40008011607 */
[----:B------:R-:W-:Y:S02]  /*f8c0*/  USHF.R.S32.HI UR7, URZ, 0x1f, UR9 ;  /* 0x0000001f3f077899 */ /* 0x000fe40008011409 */
[----:B------:R-:W-:Y:S02]  /*f8d0*/  UIADD3 UR6, UR6, UR8, URZ ;  /* 0x0000000806067290 */ /* 0x000fe4000fffe03f */
[----:B------:R-:W-:-:S02]  /*f8e0*/  ULEA.HI UR7, UR7, UR9, URZ, 0x7 ;  /* 0x0000000907077291 */ /* 0x000fc4000f8f383f */
[----:B------:R-:W-:Y:S02]  /*f8f0*/  UIADD3 UR4, UR6, UR4, URZ ;  /* 0x0000000406047290 */ /* 0x000fe4000fffe03f */
[----:B------:R-:W-:Y:S01]  /*f900*/  USHF.R.S32.HI UR42, URZ, 0x7, UR7 ;  /* 0x000000073f2a7899 */ /* 0x000fe20008011407 */
[----:B0-----:R-:W-:Y:S11]  /*f910*/  @!P1 BRA `(.L_x_1158) ;  /* 0x0000000000449947 */ /* 0x001ff60003800000 */
        /* <DEDUP_REMOVED lines=10> */
.L_x_1159:
[----:B------:R-:W-:-:S11]  /*f9c0*/  UISETP.NE.AND UP0, UPT, UR5, 0x1, UPT ;  /* 0x000000010500788c */ /* 0x000fd6000bf05270 */
[----:B------:R-:W-:Y:S02]  /*f9d0*/  @UP0 ULDC.64 UR12, c[0x0][0x9e8] ;  /* 0x00027a00000c0ab9 */ /* 0x000fe40000000a00 */
[----:B------:R-:W-:-:S04]  /*f9e0*/  UIMAD.WIDE.U32 UR6, UR8, UR12, URZ ;  /* 0x0000000c080672a5 */ /* 0x000fc8000f8e003f */
[----:B------:R-:W-:-:S12]  /*f9f0*/  @UP0 USHF.R.U32.HI UR8, URZ, UR13, UR7 ;  /* 0x0000000d3f080299 */ /* 0x000fd80008011607 */
.L_x_1160:
[----:B------:R-:W-:-:S04]  /*fa00*/  UIMAD UR8, UR8, UR5, UR5 ;  /* 0x00000005080872a4 */ /* 0x000fc8000f8e0205 */
[----:B------:R-:W-:-:S04]  /*fa10*/  UISETP.LT.AND UP0, UPT, UR4, UR8, UPT ;  /* 0x000000080400728c */ /* 0x000fc8000bf01270 */
[----:B------:R-:W-:-:S12]  /*fa20*/  USEL UR4, UR4, UR8, UP0 ;  /* 0x0000000804047287 */ /* 0x000fd80008000000 */
.L_x_1158:
[----:B------:R-:W-:Y:S02]  /*fa30*/  UISETP.NE.AND UP0, UPT, UR51, URZ, UPT ;  /* 0x0000003f3300728c */ /* 0x000fe4000bf05270 */
[----:B------:R-:W-:-:S04]  /*fa40*/  UIADD3 UR4, UR4, 0x7f, URZ ;  /* 0x0000007f04047890 */ /* 0x000fc8000fffe03f */
[----:B------:R-:W-:-:S04]  /*fa50*/  USHF.R.S32.HI UR8, URZ, 0x1f, UR4 ;  /* 0x0000001f3f087899 */ /* 0x000fc80008011404 */
[----:B------:R-:W-:Y:S01]  /*fa60*/  ULEA.HI UR8, UR8, UR4, URZ, 0x7 ;  /* 0x0000000408087291 */ /* 0x000fe2000f8f383f */
[----:B------:R-:W-:Y:S01]  /*fa70*/  @UP0 ULDC UR6, c[0x0][0x44c] ;  /* 0x0001130000060ab9 */ /* 0x000fe20000000800 */
[----:B------:R-:W-:Y:S01]  /*fa80*/  @UP0 ULDC UR9, c[0x0][0x450] ;  /* 0x0001140000090ab9 */ /* 0x000fe20000000800 */
[----:B------:R-:W-:Y:S02]  /*fa90*/  UIMAD.WIDE.U32 UR6, UR41, UR6, URZ ;  /* 0x00000006290672a5 */ /* 0x000fe4000f8e003f */
[----:B------:R-:W-:Y:S01]  /*faa0*/  UMOV UR4, UR41 ;  /* 0x0000002900047c82 */ /* 0x000fe20008000000 */
[----:B------:R-:W-:Y:S02]  /*fab0*/  USHF.R.S32.HI UR43, URZ, 0x7, UR8 ;  /* 0x000000073f2b7899 */ /* 0x000fe40008011408 */
[----:B------:R-:W-:Y:S02]  /*fac0*/  @UP0 USHF.R.U32.HI UR4, URZ, UR9, UR7 ;  /* 0x000000093f040299 */ /* 0x000fe40008011607 */
[----:B------:R-:W-:-:S02]  /*fad0*/  UISETP.LT.AND UP0, UPT, UR42, UR43, UPT ;  /* 0x0000002b2a00728c */ /* 0x000fc4000bf01270 */
[----:B------:R-:W-:Y:S01]  /*fae0*/  UIADD3 UR4, UR4, -UR11, UR50 ;  /* 0x8000000b04047290 */ /* 0x000fe2000fffe032 */
[----:B------:R-:W-:Y:S01]  /*faf0*/  ULDC UR8, c[0x0][0x9dc] ;  /* 0x0002770000087ab9 */ /* 0x000fe20000000800 */
[----:B------:R-:W-:Y:S02]  /*fb00*/  USEL UR12, UR42, UR43, UP0 ;  /* 0x0000002b2a0c7287 */ /* 0x000fe40008000000 */
[----:B------:R-:W-:Y:S01]  /*fb10*/  UIADD3 UR8, UR4, -UR8, URZ ;  /* 0x8000000804087290 */ /* 0x000fe2000fffe03f */
[----:B------:R-:W-:Y:S11]  /*fb20*/  @!P1 BRA `(.L_x_1161) ;  /* 0x0000000000449947 */ /* 0x000ff60003800000 */
        /* <DEDUP_REMOVED lines=10> */
.L_x_1162:
[----:B------:R-:W-:-:S11]  /*fbd0*/  UISETP.NE.AND UP0, UPT, UR5, 0x1, UPT ;  /* 0x000000010500788c */ /* 0x000fd6000bf05270 */
[----:B------:R-:W-:Y:S02]  /*fbe0*/  @UP0 ULDC.64 UR10, c[0x0][0x9e8] ;  /* 0x00027a00000a0ab9 */ /* 0x000fe40000000a00 */
[----:B------:R-:W-:-:S04]  /*fbf0*/  UIMAD.WIDE.U32 UR6, UR4, UR10, URZ ;  /* 0x0000000a040672a5 */ /* 0x000fc8000f8e003f */
[----:B------:R-:W-:-:S12]  /*fc00*/  @UP0 USHF.R.U32.HI UR4, URZ, UR11, UR7 ;  /* 0x0000000b3f040299 */ /* 0x000fd80008011607 */
.L_x_1163:
[----:B------:R-:W-:-:S04]  /*fc10*/  UIMAD UR4, UR4, UR5, URZ ;  /* 0x00000005040472a4 */ /* 0x000fc8000f8e023f */
[----:B------:R-:W-:-:S04]  /*fc20*/  UISETP.LT.AND UP0, UPT, UR8, UR4, UPT ;  /* 0x000000040800728c */ /* 0x000fc8000bf01270 */
[----:B------:R-:W-:-:S12]  /*fc30*/  USEL UR8, UR8, UR4, !UP0 ;  /* 0x0000000408087287 */ /* 0x000fd8000c000000 */
.L_x_1161:
[----:B------:R-:W-:Y:S02]  /*fc40*/  USHF.R.S32.HI UR4, URZ, 0x1f, UR8 ;  /* 0x0000001f3f047899 */ /* 0x000fe40008011408 */
[----:B------:R-:W-:Y:S02]  /*fc50*/  USHF.R.U32.HI UR9, URZ, 0x10, UR45 ;  /* 0x000000103f097899 */ /* 0x000fe4000801162d */
[----:B------:R-:W-:Y:S02]  /*fc60*/  ULEA.HI UR4, UR4, UR8, URZ, 0x7 ;  /* 0x0000000804047291 */ /* 0x000fe4000f8f383f */
[----:B------:R-:W-:Y:S02]  /*fc70*/  ULOP3.LUT UR45, UR45, 0xffff, URZ, 0xc0, !UPT ;  /* 0x0000ffff2d2d7892 */ /* 0x000fe4000f8ec03f */
[----:B------:R-:W-:Y:S01]  /*fc80*/  USHF.R.S32.HI UR4, URZ, 0x7, UR4 ;  /* 0x000000073f047899 */ /* 0x000fe20008011404 */
[----:B------:R-:W-:-:S03]  /*fc90*/  UMOV UR37, URZ ;  /* 0x0000003f00257c82 */ /* 0x000fc60008000000 */
[----:B------:R-:W-:-:S04]  /*fca0*/  UISETP.LT.AND UP0, UPT, URZ, UR4, UPT ;  /* 0x000000043f00728c */ /* 0x000fc8000bf01270 */
[----:B------:R-:W-:Y:S02]  /*fcb0*/  USEL UR44, URZ, UR4, !UP0 ;  /* 0x000000043f2c7287 */ /* 0x000fe4000c000000 */
[----:B------:R-:W-:Y:S02]  /*fcc0*/  UISETP.NE.AND UP0, UPT, UR9, URZ, UPT ;  /* 0x0000003f0900728c */ /* 0x000fe4000bf05270 */
[----:B------:R-:W-:-:S06]  /*fcd0*/  UISETP.GT.AND UP1, UPT, UR12, UR44, UPT ;  /* 0x0000002c0c00728c */ /* 0x000fcc000bf24270 */
[----:B------:R-:W-:-:S03]  /*fce0*/  PLOP3.LUT P0, PT, PT, PT, UP1, 0x80, 0x0 ;  /* 0x000000000000781c */ /* 0x000fc60003f0f018 */
[----:B------:R-:W-:-:S10]  /*fcf0*/  @!UP0 ULDC UR9, c[0x0][0x9f0] ;  /* 0x00027c0000098ab9 */ /* 0x000fd40000000800 */
[----:B------:R-:W-:Y:S05]  /*fd00*/  @!P0 BRA `(.L_x_1164) ;  /* 0x00000000007c8947 */ /* 0x000fea0003800000 */
[----:B------:R-:W-:Y:S01]  /*fd10*/  IABS R0, UR9 ;  /* 0x0000000900007c13 */ /* 0x000fe20008000000 */
[----:B------:R-:W-:Y:S02]  /*fd20*/  UIADD3 UR4, UR9, -0x1, UR12 ;  /* 0xffffffff09047890 */ /* 0x000fe4000fffe00c */
[----:B------:R-:W-:Y:S02]  /*fd30*/  IABS R4, UR9 ;  /* 0x0000000900047c13 */ /* 0x000fe40008000000 */
[----:B------:R-:W-:Y:S01]  /*fd40*/  R2UR UR10, R0 ;  /* 0x00000000000a72ca */ /* 0x000fe200000e0000 */
[----:B------:R-:W-:-:S03]  /*fd50*/  UIADD3 UR6, -UR44, UR4, URZ ;  /* 0x000000042c067290 */ /* 0x000fc6000fffe13f */
[----:B------:R-:W-:-:S03]  /*fd60*/  UMOV UR4, URZ ;  /* 0x0000003f00047c82 */ /* 0x000fc60008000000 */
[----:B------:R-:W-:Y:S01]  /*fd70*/  IABS R3, UR6 ;  /* 0x0000000600037c13 */ /* 0x000fe20008000000 */
[----:B------:R-:W-:-:S03]  /*fd80*/  ULOP3.LUT UR6, UR6, UR9, URZ, 0x3c, !UPT ;  /* 0x0000000906067292 */ /* 0x000fc6000f8e3c3f */
[----:B------:R-:W-:Y:S02]  /*fd90*/  R2UR UR8, R3 ;  /* 0x00000000030872ca */ /* 0x000fe400000e0000 */
        /* <DEDUP_REMOVED lines=22> */
.L_x_1164:
[----:B------:R-:W-:Y:S02]  /*ff00*/  UIMAD UR52, UR45, UR37, UR44 ;  /* 0x000000252d3472a4 */ /* 0x000fe4000f8e022c */
[----:B------:R-:W-:Y:S02]  /*ff10*/  IMAD.U32 R3, RZ, RZ, UR37 ;  /* 0x00000025ff037e24 */ /* 0x000fe4000f8e00ff */
[----:B------:R-:W-:Y:S02]  /*ff20*/  IMAD.MOV.U32 R0, RZ, RZ, RZ ;  /* 0x000000ffff007224 */ /* 0x000fe400078e00ff */
[----:B------:R-:W-:Y:S02]  /*ff30*/  IMAD.MOV.U32 R8, RZ, RZ, 0x1 ;  /* 0x00000001ff087424 */ /* 0x000fe400078e00ff */
[----:B------:R-:W-:Y:S02]  /*ff40*/  IMAD.U32 R32, RZ, RZ, UR52 ;  /* 0x00000034ff207e24 */ /* 0x000fe4000f8e00ff */
[----:B------:R-:W-:-:S03]  /*ff50*/  IMAD.MOV.U32 R9, RZ, RZ, 0x1 ;  /* 0x00000001ff097424 */ /* 0x000fc600078e00ff */
[----:B------:R-:W-:-:S04]  /*ff60*/  VIADDMNMX R32, R32, R3, UR12, PT ;  /* 0x0000000c20207e46 */ /* 0x000fc8000b800103 */
[----:B------:R-:W-:-:S13]  /*ff70*/  ISETP.GT.AND P0, PT, R32, UR52, PT ;  /* 0x0000003420007c0c */ /* 0x000fda000bf04270 */
        /* <DEDUP_REMOVED lines=11> */
[----:B------:R-:W-:Y:S02]  /*10030*/  IMAD.U32 R4, RZ, RZ, UR4 ;  /* 0x00000004ff047e24 */ /* 0x000fe4000f8e00ff */
[----:B------:R-:W-:Y:S01]  /*10040*/  IMAD.U32 R5, RZ, RZ, UR5 ;  /* 0x00000005ff057e24 */ /* 0x000fe2000f8e00ff */
[----:B------:R-:W0:Y:S01]  /*10050*/  LDC.64 R2, c[0x4][R2] ;  /* 0x0100000002027b82 */ /* 0x000e220000000a00 */
[----:B------:R-:W-:Y:S01]  /*10060*/  ULDC.64 UR4, c[0x4][0x8] ;  /* 0x0100020000047ab9 */ /* 0x000fe20000000a00 */
[----:B------:R-:W-:Y:S02]  /*10070*/  IMAD.U32 R6, RZ, RZ, UR6 ;  /* 0x00000006ff067e24 */ /* 0x000fe4000f8e00ff */
[----:B------:R-:W-:-:S02]  /*10080*/  IMAD.U32 R7, RZ, RZ, UR7 ;  /* 0x00000007ff077e24 */ /* 0x000fc4000f8e00ff */
[----:B------:R-:W-:Y:S02]  /*10090*/  IMAD.U32 R10, RZ, RZ, UR4 ;  /* 0x00000004ff0a7e24 */ /* 0x000fe4000f8e00ff */
[----:B------:R-:W-:Y:S02]  /*100a0*/  IMAD.U32 R11, RZ, RZ, UR5 ;  /* 0x00000005ff0b7e24 */ /* 0x000fe4000f8e00ff */
[----:B------:R-:W-:Y:S02]  /*100b0*/  IMAD.MOV.U32 R8, RZ, RZ, 0x70 ;  /* 0x00000070ff087424 */ /* 0x000fe400078e00ff */
[----:B------:R-:W-:Y:S02]  /*100c0*/  IMAD.MOV.U32 R12, RZ, RZ, 0x1 ;  /* 0x00000001ff0c7424 */ /* 0x000fe400078e00ff */
[----:B------:R-:W-:-:S07]  /*100d0*/  IMAD.MOV.U32 R13, RZ, RZ, RZ ;  /* 0x000000ffff0d7224 */ /* 0x000fce00078e00ff */
[----:B------:R-:W-:-:S07]  /*100e0*/  LEPC R20, `(.L_x_1165) ;  /* 0x000000001014794e */ /* 0x000fce0000000000 */
[----:B0----5:R-:W-:Y:S05]  /*100f0*/  CALL.ABS.NOINC R2 ;  /* 0x0000000002007343 */ /* 0x021fea0003c00000 */
.L_x_1165:
        /* <DEDUP_REMOVED lines=19> */
[----:B-1---5:R-:W-:Y:S05]  /*10230*/  CALL.ABS.NOINC R2 ;  /* 0x0000000002007343 */ /* 0x022fea0003c00000 */
.L_x_1167:
[----:B------:R0:W1:Y:S01]  /*10240*/  LDC.64 R2, c[0x4][R16] ;  /* 0x0100000010027b82 */ /* 0x0000620000000a00 */
[----:B------:R-:W-:Y:S01]  /*10250*/  ULDC.64 UR4, c[0x4][0x80] ;  /* 0x0100200000047ab9 */ /* 0x000fe20000000a00 */
[----:B------:R-:W-:Y:S01]  /*10260*/  ULDC.64 UR6, c[0x4][0x88] ;  /* 0x0100220000067ab9 */ /* 0x000fe20000000a00 */
[----:B------:R-:W-:Y:S02]  /*10270*/  IMAD.U32 R4, RZ, RZ, UR4 ;  /* 0x00000004ff047e24 */ /* 0x000fe4000f8e00ff */
        /* <DEDUP_REMOVED lines=11> */
.L_x_1166:
[----:B------:R-:W0:Y:S01]  /*10330*/  LDC.64 R2, c[0x0][0x9f8] ;  /* 0x00027e00ff027b82 */ /* 0x000e220000000a00 */
[----:B------:R-:W-:-:S07]  /*10340*/  IMAD.MOV.U32 R30, RZ, RZ, R34 ;  /* 0x000000ffff1e7224 */ /* 0x000fce00078e0022 */
[----:B------:R-:W1:Y:S01]  /*10350*/  LDC R29, c[0x0][0x430] ;  /* 0x00010c00ff1d7b82 */ /* 0x000e620000000800 */
[C---:B------:R-:W-:Y:S01]  /*10360*/  LOP3.LUT R0, R19.reuse, 0x7f, RZ, 0xc0, !PT ;  /* 0x0000007f13007812 */ /* 0x040fe200078ec0ff */
[----:B------:R-:W-:Y:S02]  /*10370*/  IMAD.SHL.U32 R33, R19, 0x10, RZ ;  /* 0x0000001013217824 */ /* 0x000fe400078e00ff */
[----:B------:R-:W-:Y:S01]  /*10380*/  VIADD R22, R32, 0xffffffff ;  /* 0xffffffff20167836 */ /* 0x000fe20000000000 */
[----:B------:R-:W-:Y:S01]  /*10390*/  LOP3.LUT R23, R23, 0xfffffff7, RZ, 0xc0, !PT ;  /* 0xfffffff717177812 */ /* 0x000fe200078ec0ff */
[----:B------:R-:W-:Y:S01]  /*103a0*/  ULDC UR4, c[0x0][0x2f4] ;  /* 0x0000bd0000047ab9 */ /* 0x000fe20000000800 */
[----:B0-----:R-:W-:-:S04]  /*103b0*/  ISETP.NE.U32.AND P0, PT, R2, RZ, PT ;  /* 0x000000ff0200720c */ /* 0x001fc80003f05070 */
[----:B------:R-:W-:-:S13]  /*103c0*/  ISETP.NE.AND.EX P0, PT, R3, RZ, PT, P0 ;  /* 0x000000ff0300720c */ /* 0x000fda0003f05300 */
[----:B------:R-:W0:Y:S02]  /*103d0*/  @P0 LDC.64 R2, c[0x0][0x9f8] ;  /* 0x00027e00ff020b82 */ /* 0x000e240000000a00 */
[----:B0-----:R-:W-:-:S05]  /*103e0*/  @P0 IMAD.WIDE R2, R34, 0x4, R2 ;  /* 0x0000000422020825 */ /* 0x001fca00078e0202 */
[----:B------:R0:W2:Y:S01]  /*103f0*/  @P0 LDG.E R30, desc[UR48][R2.64] ;  /* 0x00000030021e0981 */ /* 0x0000a2000c1e1900 */
[----:B------:R-:W-:Y:S02]  /*10400*/  SHF.R.U32.HI R28, RZ, 0x3, R0 ;  /* 0x00000003ff1c7819 */ /* 0x000fe40000011600 */
[----:B------:R-:W-:Y:S02]  /*10410*/  LOP3.LUT R33, R33, 0x70, RZ, 0xc0, !PT ;  /* 0x0000007021217812 */ /* 0x000fe400078ec0ff */
[----:B-1----:R-:W-:Y:S01]  /*10420*/  ISETP.NE.AND P1, PT, R29, 0x1, PT ;  /* 0x000000011d00780c */ /* 0x002fe20003f25270 */
[----:B------:R-:W-:-:S04]  /*10430*/  IMAD R4, R22, 0x80, R28 ;  /* 0x0000008016047824 */ /* 0x000fc800078e021c */
[----:B------:R-:W-:-:S05]  /*10440*/  IMAD.IADD R8, R33, 0x1, R4 ;  /* 0x0000000121087824 */ /* 0x000fca00078e0204 */
        /* <DEDUP_REMOVED lines=18> */
[----:B------:R-:W-:-:S04]  /*10570*/  @!P0 IMAD.WIDE.U32 R4, R30, R4, R2 ;  /* 0x000000041e048225 */ /* 0x000fc800078e0002 */
[----:B------:R-:W-:Y:S01]  /*10580*/  @!P0 IMAD.IADD R3, R5, 0x1, R11 ;  /* 0x0000000105038824 */ /* 0x000fe200078e020b */
[----:B----4-:R-:W-:Y:S01]  /*10590*/  @!P0 LEA R2, P1, R4, R6, 0x2 ;  /* 0x0000000604028211 */ /* 0x010fe200078210ff */
[----:B------:R-:W-:-:S03]  /*105a0*/  IMAD.SHL.U32 R6, R19, 0x8, RZ ;  /* 0x0000000813067824 */ /* 0x000fc600078e00ff */
        /* <DEDUP_REMOVED lines=10> */
.L_x_1210:
[----:B------:R-:W-:Y:S01]  /*10650*/  ULOP3.LUT UR4, UR36, 0x2, URZ, 0xfc, !UPT ;  /* 0x0000000224047892 */ /* 0x000fe2000f8efc3f */
[----:B------:R-:W-:Y:S01]  /*10660*/  IMAD.U32 R24, RZ, RZ, UR40 ;  /* 0x00000028ff187e24 */ /* 0x000fe2000f8e00ff */
[----:B------:R-:W-:Y:S01]  /*10670*/  LOP3.LUT R23, R23, 0xfffffffb, RZ, 0xc0, !PT ;  /* 0xfffffffb17177812 */ /* 0x000fe200078ec0ff */
[----:B------:R-:W-:-:S03]  /*10680*/  IMAD.MOV R4, RZ, RZ, -R9 ;  /* 0x000000ffff047224 */ /* 0x000fc600078e0a09 */
[----:B------:R-:W-:Y:S01]  /*10690*/  IMAD.U32 R18, RZ, RZ, UR4 ;  /* 0x00000004ff127e24 */ /* 0x000fe2000f8e00ff */
[----:B------:R-:W-:Y:S01]  /*106a0*/  SHF.R.S32.HI R24, RZ, 0x1f, R24 ;  /* 0x0000001fff187819 */ /* 0x000fe20000011418 */
[----:B------:R-:W-:-:S03]  /*106b0*/  IMAD R4, R29, R4, R8 ;  /* 0x000000041d047224 */ /* 0x000fc600078e0208 */
[----:B------:R-:W-:-:S13]  /*106c0*/  ISETP.NE.AND P0, PT, R18, 0x3, PT ;  /* 0x000000031200780c */ /* 0x000fda0003f05270 */
[----:B------:R-:W-:Y:S01]  /*106d0*/  @P0 LOP3.LUT R23, R23, 0x4, RZ, 0xfc, !PT ;  /* 0x0000000417170812 */ /* 0x000fe200078efcff */
[----:B------:R-:W-:Y:S06]  /*106e0*/  @!P0 BRA `(.L_x_1169) ;  /* 0x0000000000048947 */ /* 0x000fec0003800000 */
[----:B------:R-:W-:Y:S01]  /*106f0*/  BPT.TRAP 0x1 ;  /* 0x000000040000795c */ /* 0x000fe20000300000 */
.L_x_1169:
        /* <DEDUP_REMOVED lines=15> */
[----:B------:R-:W-:Y:S02]  /*107f0*/  ULDC.64 UR4, c[0x0][0x330] ;  /* 0x0000cc0000047ab9 */ /* 0x000fe40000000a00 */
[----:B------:R-:W-:Y:S02]  /*10800*/  IMAD.IADD R3, R3, 0x1, R11 ;  /* 0x0000000103037824 */ /* 0x000fe400078e020b */
        /* <DEDUP_REMOVED lines=9> */
.L_x_1211:
        /* <DEDUP_REMOVED lines=19> */
[----:B------:R-:W-:Y:S02]  /*109d0*/  IMAD.IADD R5, R5, 0x1, R9 ;  /* 0x0000000105057824 */ /* 0x000fe400078e0209 */
[----:B------:R-:W-:Y:S01]  /*109e0*/  IMAD R3, R22, R3, UR50 ;  /* 0x0000003216037e24 */ /* 0x000fe2000f8e0203 */
[----:B------:R-:W-:Y:S02]  /*109f0*/  UIMAD UR4, UR40, UR5, UR4 ;  /* 0x00000005280472a4 */ /* 0x000fe4000f8e0204 */
[----:B------:R-:W-:Y:S01]  /*10a00*/  IMAD.WIDE.U32 R4, R7, UR40, R4 ;  /* 0x0000002807047c25 */ /* 0x000fe2000f8e0004 */
[----:B------:R-:W-:-:S03]  /*10a10*/  ULDC.64 UR6, c[0x0][0x2e8] ;  /* 0x0000ba0000067ab9 */ /* 0x000fc60000000a00 */
[----:B------:R-:W-:Y:S02]  /*10a20*/  IMAD.IADD R6, R3, 0x1, -R28 ;  /* 0x0000000103067824 */ /* 0x000fe400078e0a1c */
[----:B------:R-:W-:Y:S01]  /*10a30*/  IMAD.SHL.U32 R19, R0, 0x8, RZ ;  /* 0x0000000800137824 */ /* 0x000fe200078e00ff */
[----:B------:R-:W-:Y:S01]  /*10a40*/  LEA R0, P1, R4, UR6, 0x1 ;  /* 0x0000000604007c11 */ /* 0x000fe2000f8208ff */
[----:B------:R-:W-:Y:S01]  /*10a50*/  VIADD R3, R5, UR4 ;  /* 0x0000000405037c36 */ /* 0x000fe20008000000 */
[----:B------:R-:W-:Y:S01]  /*10a60*/  UMOV UR4, 0xffffffff ;  /* 0xffffffff00047882 */ /* 0x000fe20000000000 */
[----:B------:R-:W-:Y:S02]  /*10a70*/  ISETP.GE.AND P0, PT, R6, 0x1, PT ;  /* 0x000000010600780c */ /* 0x000fe40003f06270 */
[----:B------:R-:W-:Y:S02]  /*10a80*/  LOP3.LUT R19, R8, 0x200, R19, 0xf8, !PT ;  /* 0x0000020008137812 */ /* 0x000fe400078ef813 */
[----:B------:R-:W-:Y:S01]  /*10a90*/  LEA.HI.X R3, R4, UR7, R3, 0x1, P1 ;  /* 0x0000000704037c11 */ /* 0x000fe200088f0c03 */
[----:B------:R-:W-:Y:S08]  /*10aa0*/  BRA.DIV UR4, `(.L_x_1171) ;  /* 0x0000002e04807947 */ /* 0x000ff0000b800000 */
[----:B------:R-:W-:Y:S01]  /*10ab0*/  SHFL.IDX PT, R5, R3, RZ, 0x181f ;  /* 0x00181fff03057589 */ /* 0x000fe200000e0000 */
[----:B------:R-:W-:Y:S02]  /*10ac0*/  @P0 LEA R9, R19, UR46, 0x1 ;  /* 0x0000002e13090c11 */ /* 0x000fe4000f8e08ff */
[----:B------:R-:W-:Y:S01]  /*10ad0*/  ISETP.GE.AND P1, PT, R6, 0x21, PT ;  /* 0x000000210600780c */ /* 0x000fe20003f26270 */
[----:B------:R-:W0:Y:S04]  /*10ae0*/  SHFL.IDX PT, R4, R0, RZ, 0x181f ;  /* 0x00181fff00047589 */ /* 0x000e2800000e0000 */
[----:B------:R-:W-:Y:S04]  /*10af0*/  SHFL.IDX PT, R8, R3, 0x1, 0x181f ;  /* 0x00381f0003087f89 */ /* 0x000fe800000e0000 */
[----:B------:R-:W1:Y:S04]  /*10b00*/  SHFL.IDX PT, R14, R0, 0x1, 0x181f ;  /* 0x00381f00000e7f89 */ /* 0x000e6800000e0000 */
[----:B------:R-:W-:Y:S04]  /*10b10*/  SHFL.IDX PT, R10, R3, 0x2, 0x181f ;  /* 0x00581f00030a7f89 */ /* 0x000fe800000e0000 */
[----:B------:R-:W2:Y:S04]  /*10b20*/  SHFL.IDX PT, R35, R0, 0x2, 0x181f ;  /* 0x00581f0000237f89 */ /* 0x000ea800000e0000 */
        /* <DEDUP_REMOVED lines=8> */
[----:B------:R-:W-:Y:S01]  /*10bb0*/  @P0 LEA R37, R19, UR46, 0x1 ;  /* 0x0000002e13250c11 */ /* 0x000fe2000f8e08ff */
[----:B------:R-:W1:Y:S01]  /*10bc0*/  SHFL.IDX PT, R14, R0, 0x4, 0x181f ;  /* 0x00981f00000e7f89 */ /* 0x000e6200000e0000 */
[----:B------:R-:W-:-:S04]  /*10bd0*/  @P0 IMAD.WIDE.U32 R20, R26, 0x2, R4 ;  /* 0x000000021a140825 */ /* 0x000fc800078e0004 */
[----:B--2---:R-:W-:Y:S01]  /*10be0*/  IMAD.MOV.U32 R4, RZ, RZ, R35 ;  /* 0x000000ffff047224 */ /* 0x004fe200078e0023 */
[----:B------:R-:W-:Y:S01]  /*10bf0*/  @P0 LDGSTS.E.BYPASS.LTC128B.128 [R37+0x18c00], desc[UR48][R20.64], !P3 ;  /* 0x18c0000014250fae */ /* 0x000fe2000d901d70 */
[----:B------:R-:W-:-:S03]  /*10c00*/  IMAD.MOV.U32 R5, RZ, RZ, R10 ;  /* 0x000000ffff057224 */ /* 0x000fc600078e000a */
[----:B------:R-:W-:Y:S01]  /*10c10*/  @P0 LDGSTS.E.BYPASS.LTC128B.128 [R37+0x1cc00], desc[UR48][R20.64+0x80], !P2 ;  /* 0x1cc0008014250fae */ /* 0x000fe2000d101d70 */
[----:B------:R-:W-:Y:S01]  /*10c20*/  ISETP.GE.AND P0, PT, R6, 0x31, PT ;  /* 0x000000310600780c */ /* 0x000fe20003f06270 */
[----:B------:R-:W-:Y:S01]  /*10c30*/  @P1 IMAD.WIDE.U32 R8, R26, 0x2, R4 ;  /* 0x000000021a081825 */ /* 0x000fe200078e0004 */
[----:B------:R-:W-:Y:S01]  /*10c40*/  @P1 LEA R5, R19, UR46, 0x1 ;  /* 0x0000002e13051c11 */ /* 0x000fe2000f8e08ff */
[----:B------:R-:W2:Y:S02]  /*10c50*/  SHFL.IDX PT, R10, R3, 0x4, 0x181f ;  /* 0x00981f00030a7f89 */ /* 0x000ea400000e0000 */
[----:B0-----:R-:W-:Y:S02]  /*10c60*/  IMAD.MOV.U32 R4, RZ, RZ, R36 ;  /* 0x000000ffff047224 */ /* 0x001fe400078e0024 */
[----:B------:R-:W-:Y:S04]  /*10c70*/  @P1 LDGSTS.E.BYPASS.LTC128B.128 [R5+0x19400], desc[UR48][R8.64], !P3 ;  /* 0x1940000008051fae */ /* 0x000fe8000d901d70 */
[----:B------:R0:W-:Y:S01]  /*10c80*/  @P1 LDGSTS.E.BYPASS.LTC128B.128 [R5+0x1d400], desc[UR48][R8.64+0x80], !P2 ;  /* 0x1d40008008051fae */ /* 0x0001e2000d101d70 */
[----:B------:R-:W-:-:S03]  /*10c90*/  ISETP.GE.AND P1, PT, R6, 0x51, PT ;  /* 0x000000510600780c */ /* 0x000fc60003f26270 */
[----:B------:R-:W-:Y:S04]  /*10ca0*/  SHFL.IDX PT, R35, R3, 0x5, 0x181f ;  /* 0x00b81f0003237f89 */ /* 0x000fe800000e0000 */
[----:B------:R-:W3:Y:S01]  /*10cb0*/  SHFL.IDX PT, R36, R0, 0x5, 0x181f ;  /* 0x00b81f0000247f89 */ /* 0x000ee200000e0000 */
[----:B0-----:R-:W-:Y:S01]  /*10cc0*/  IMAD.MOV.U32 R5, RZ, RZ, R7 ;  /* 0x000000ffff057224 */ /* 0x001fe200078e0007 */
[----:B------:R-:W-:Y:S02]  /*10cd0*/  @P0 LEA R7, R19, UR46, 0x1 ;  /* 0x0000002e13070c11 */ /* 0x000fe4000f8e08ff */
[----:B------:R-:W0:Y:S01]  /*10ce0*/  SHFL.IDX PT, R37, R0, 0x6, 0x181f ;  /* 0x00d81f0000257f89 */ /* 0x000e2200000e0000 */
[----:B------:R-:W-:-:S05]  /*10cf0*/  @P0 IMAD.WIDE.U32 R4, R26, 0x2, R4 ;  /* 0x000000021a040825 */ /* 0x000fca00078e0004 */
[----:B------:R-:W-:Y:S04]  /*10d00*/  @P0 LDGSTS.E.BYPASS.LTC128B.128 [R7+0x19c00], desc[UR48][R4.64], !P3 ;  /* 0x19c0000004070fae */ /* 0x000fe8000d901d70 */
[----:B------:R4:W-:Y:S01]  /*10d10*/  @P0 LDGSTS.E.BYPASS.LTC128B.128 [R7+0x1dc00], desc[UR48][R4.64+0x80], !P2 ;  /* 0x1dc0008004070fae */ /* 0x0009e2000d101d70 */
[----:B------:R-:W-:-:S03]  /*10d20*/  ISETP.GE.AND P0, PT, R6, 0x41, PT ;  /* 0x000000410600780c */ /* 0x000fc60003f06270 */
[----:B----4-:R-:W4:Y:S01]  /*10d30*/  SHFL.IDX PT, R7, R3, 0x6, 0x181f ;  /* 0x00d81f0003077f89 */ /* 0x010f2200000e0000 */
[----:B-1----:R-:W-:Y:S02]  /*10d40*/  IMAD.MOV.U32 R4, RZ, RZ, R14 ;  /* 0x000000ffff047224 */ /* 0x002fe400078e000e */
[----:B--2---:R-:W-:-:S07]  /*10d50*/  IMAD.MOV.U32 R5, RZ, RZ, R10 ;  /* 0x000000ffff057224 */ /* 0x004fce00078e000a */
[----:B------:R-:W-:Y:S01]  /*10d60*/  @P0 LEA R10, R19, UR46, 0x1 ;  /* 0x0000002e130a0c11 */ /* 0x000fe2000f8e08ff */
[----:B------:R-:W1:Y:S01]  /*10d70*/  SHFL.IDX PT, R3, R3, 0x7, 0x181f ;  /* 0x00f81f0003037f89 */ /* 0x000e6200000e0000 */
[----:B------:R-:W-:-:S03]  /*10d80*/  @P0 IMAD.WIDE.U32 R20, R26, 0x2, R4 ;  /* 0x000000021a140825 */ /* 0x000fc600078e0004 */
[----:B------:R2:W1:Y:S01]  /*10d90*/  SHFL.IDX PT, R14, R0, 0x7, 0x181f ;  /* 0x00f81f00000e7f89 */ /* 0x00046200000e0000 */
[----:B---3--:R-:W-:-:S03]  /*10da0*/  IMAD.MOV.U32 R4, RZ, RZ, R36 ;  /* 0x000000ffff047224 */ /* 0x008fc600078e0024 */
[----:B------:R2:W-:Y:S01]  /*10db0*/  @P0 LDGSTS.E.BYPASS.LTC128B.128 [R10+0x1a400], desc[UR48][R20.64], !P3 ;  /* 0x1a400000140a0fae */ /* 0x0005e2000d901d70 */
[----:B------:R-:W-:Y:S01]  /*10dc0*/  IMAD.MOV.U32 R5, RZ, RZ, R35 ;  /* 0x000000ffff057224 */ /* 0x000fe200078e0023 */
[----:B------:R-:W-:Y:S02]  /*10dd0*/  @P1 LEA R35, R19, UR46, 0x1 ;  /* 0x0000002e13231c11 */ /* 0x000fe4000f8e08ff */
[----:B------:R2:W-:Y:S01]  /*10de0*/  @P0 LDGSTS.E.BYPASS.LTC128B.128 [R10+0x1e400], desc[UR48][R20.64+0x80], !P2 ;  /* 0x1e400080140a0fae */ /* 0x0005e2000d101d70 */
[----:B------:R-:W-:Y:S01]  /*10df0*/  ISETP.GE.AND P0, PT, R6, 0x61, PT ;  /* 0x000000610600780c */ /* 0x000fe20003f06270 */
[----:B------:R-:W-:-:S04]  /*10e00*/  @P1 IMAD.WIDE.U32 R8, R26, 0x2, R4 ;  /* 0x000000021a081825 */ /* 0x000fc800078e0004 */
[----:B0-----:R-:W-:Y:S01]  /*10e10*/  IMAD.MOV.U32 R4, RZ, RZ, R37 ;  /* 0x000000ffff047224 */ /* 0x001fe200078e0025 */
[----:B------:R2:W-:Y:S01]  /*10e20*/  @P1 LDGSTS.E.BYPASS.LTC128B.128 [R35+0x1ac00], desc[UR48][R8.64], !P3 ;  /* 0x1ac0000008231fae */ /* 0x0005e2000d901d70 */
[----:B----4-:R-:W-:-:S03]  /*10e30*/  IMAD.MOV.U32 R5, RZ, RZ, R7 ;  /* 0x000000ffff057224 */ /* 0x010fc600078e0007 */
[----:B------:R2:W-:Y:S03]  /*10e40*/  @P1 LDGSTS.E.BYPASS.LTC128B.128 [R35+0x1ec00], desc[UR48][R8.64+0x80], !P2 ;  /* 0x1ec0008008231fae */ /* 0x0005e6000d101d70 */
[----:B------:R-:W-:Y:S01]  /*10e50*/  @P0 IMAD.WIDE.U32 R4, R26, 0x2, R4 ;  /* 0x000000021a040825 */ /* 0x000fe200078e0004 */
[----:B------:R-:W-:-:S05]  /*10e60*/  @P0 LEA R7, R19, UR46, 0x1 ;  /* 0x0000002e13070c11 */ /* 0x000fca000f8e08ff */
[----:B------:R2:W-:Y:S04]  /*10e70*/  @P0 LDGSTS.E.BYPASS.LTC128B.128 [R7+0x1b400], desc[UR48][R4.64], !P3 ;  /* 0x1b40000004070fae */ /* 0x0005e8000d901d70 */
[----:B-1----:R2:W-:Y:S02]  /*10e80*/  @P0 LDGSTS.E.BYPASS.LTC128B.128 [R7+0x1f400], desc[UR48][R4.64+0x80], !P2 ;  /* 0x1f40008004070fae */ /* 0x0025e4000d101d70 */
.L_x_1229:
[----:B------:R-:W-:Y:S01]  /*10e90*/  ISETP.GE.AND P0, PT, R6, 0x71, PT ;  /* 0x000000710600780c */ /* 0x000fe20003f06270 */
[----:B--2---:R-:W-:Y:S02]  /*10ea0*/  IMAD.MOV.U32 R4, RZ, RZ, R14 ;  /* 0x000000ffff047224 */ /* 0x004fe400078e000e */
        /* <DEDUP_REMOVED lines=15> */
.L_x_1172:
        /* <DEDUP_REMOVED lines=18> */
[----:B------:R-:W-:Y:S02]  /*110c0*/  IMAD.U32 R4, RZ, RZ, UR4 ;  /* 0x00000004ff047e24 */ /* 0x000fe4000f8e00ff */
[----:B------:R-:W0:Y:S01]  /*110d0*/  LDC.64 R14, c[0x4][R14] ;  /* 0x010000000e0e7b82 */ /* 0x000e220000000a00 */
[----:B------:R-:W-:Y:S02]  /*110e0*/  IMAD.U32 R5, RZ, RZ, UR5 ;  /* 0x00000005ff057e24 */ /* 0x000fe4000f8e00ff */
        /* <DEDUP_REMOVED lines=8> */
[----:B0-----:R-:W-:Y:S05]  /*11170*/  CALL.ABS.NOINC R14 ;  /* 0x000000000e007343 */ /* 0x001fea0003c00000 */
.L_x_1173:
[----:B------:R-:W-:Y:S01]  /*11180*/  UISETP.NE.AND UP0, UPT, UR51, URZ, UPT ;  /* 0x0000003f3300728c */ /* 0x000fe2000bf05270 */
[----:B------:R-:W-:Y:S01]  /*11190*/  IMAD.U32 R4, RZ, RZ, UR38 ;  /* 0x00000026ff047e24 */ /* 0x000fe2000f8e00ff */
[----:B------:R-:W0:Y:S01]  /*111a0*/  LDC R0, c[0x0][0x448] ;  /* 0x00011200ff007b82 */ /* 0x000e220000000800 */
[----:B------:R-:W-:Y:S01]  /*111b0*/  IMAD.U32 R7, RZ, RZ, UR47 ;  /* 0x0000002fff077e24 */ /* 0x000fe2000f8e00ff */
[----:B------:R-:W-:Y:S01]  /*111c0*/  ULDC.64 UR4, c[0x0][0x2e0] ;  /* 0x0000b80000047ab9 */ /* 0x000fe20000000a00 */
[----:B------:R-:W-:Y:S01]  /*111d0*/  IMAD.MOV.U32 R6, RZ, RZ, R4 ;  /* 0x000000ffff067224 */ /* 0x000fe200078e0004 */
[----:B------:R-:W-:Y:S01]  /*111e0*/  PLOP3.LUT P0, PT, PT, PT, UP0, 0x80, 0x0 ;  /* 0x000000000000781c */ /* 0x000fe20003f0f008 */
[----:B------:R-:W-:Y:S01]  /*111f0*/  IMAD R35, R35, UR4, RZ ;  /* 0x0000000423237c24 */ /* 0x000fe2000f8e02ff */
[----:B------:R-:W-:Y:S01]  /*11200*/  PLOP3.LUT P1, PT, PT, PT, UP0, 0x80, 0x0 ;  /* 0x000000000000781c */ /* 0x000fe20003f2f008 */
[----:B------:R-:W-:Y:S01]  /*11210*/  IMAD.WIDE.U32 R6, R34, UR4, R6 ;  /* 0x0000000422067c25 */ /* 0x000fe2000f8e0006 */
[----:B------:R-:W-:Y:S01]  /*11220*/  IADD3 R3, R28, UR41, R33 ;  /* 0x000000291c037c10 */ /* 0x000fe2000fffe021 */
[----:B------:R-:W-:Y:S01]  /*11230*/  @UP0 ULDC UR4, c[0x0][0x44c] ;  /* 0x0001130000040ab9 */ /* 0x000fe20000000800 */
[----:B------:R-:W-:Y:S01]  /*11240*/  ULDC.64 UR6, c[0x0][0x280] ;  /* 0x0000a00000067ab9 */ /* 0x000fe20000000a00 */
[----:B------:R-:W-:-:S02]  /*11250*/  IMAD R35, R34, UR5, R35 ;  /* 0x0000000522237c24 */ /* 0x000fc4000f8e0223 */
[----:B------:R-:W-:Y:S02]  /*11260*/  IMAD.MOV.U32 R9, RZ, RZ, R3 ;  /* 0x000000ffff097224 */ /* 0x000fe400078e0003 */
[----:B------:R-:W-:Y:S02]  /*11270*/  IMAD.IADD R7, R7, 0x1, R35 ;  /* 0x0000000107077824 */ /* 0x000fe400078e0223 */
[----:B------:R-:W-:Y:S01]  /*11280*/  @P0 IMAD.HI.U32 R4, R3, UR4, RZ ;  /* 0x0000000403040c27 */ /* 0x000fe2000f8e00ff */
[----:B------:R-:W-:-:S03]  /*11290*/  @UP0 ULDC UR4, c[0x0][0x450] ;  /* 0x0001140000040ab9 */ /* 0x000fc60000000800 */
[----:B------:R-:W-:Y:S01]  /*112a0*/  IMAD.U32 R5, RZ, RZ, UR39 ;  /* 0x00000027ff057e24 */ /* 0x000fe2000f8e00ff */
[----:B------:R-:W-:Y:S01]  /*112b0*/  @P1 SHF.R.U32.HI R9, RZ, UR4, R4 ;  /* 0x00000004ff091c19 */ /* 0x000fe20008011604 */
[----:B------:R-:W-:-:S04]  /*112c0*/  ULDC.64 UR4, c[0x0][0x2d0] ;  /* 0x0000b40000047ab9 */ /* 0x000fc80000000a00 */
[----:B------:R-:W-:-:S04]  /*112d0*/  IMAD.MOV R4, RZ, RZ, -R9 ;  /* 0x000000ffff047224 */ /* 0x000fc800078e0a09 */
[----:B0-----:R-:W-:Y:S01]  /*112e0*/  IMAD R3, R0, R4, R3 ;  /* 0x0000000400037224 */ /* 0x001fe200078e0203 */
[----:B------:R-:W-:-:S05]  /*112f0*/  SHF.R.S32.HI R4, RZ, 0x1f, R9 ;  /* 0x0000001fff047819 */ /* 0x000fca0000011409 */
[----:B------:R-:W-:Y:S02]  /*11300*/  IMAD R8, R4, UR4, RZ ;  /* 0x0000000404087c24 */ /* 0x000fe4000f8e02ff */
[----:B------:R-:W-:Y:S01]  /*11310*/  IMAD.WIDE.U32 R4, R9, UR4, R6 ;  /* 0x0000000409047c25 */ /* 0x000fe2000f8e0006 */
[----:B------:R-:W-:-:S03]  /*11320*/  SHF.R.S32.HI R6, RZ, 0x1f, R3 ;  /* 0x0000001fff067819 */ /* 0x000fc60000011403 */
[----:B------:R-:W-:Y:S01]  /*11330*/  IMAD R9, R9, UR5, R8 ;  /* 0x0000000509097c24 */ /* 0x000fe2000f8e0208 */
[----:B------:R-:W-:Y:S02]  /*11340*/  ULDC.64 UR4, c[0x0][0x2c8] ;  /* 0x0000b20000047ab9 */ /* 0x000fe40000000a00 */
[----:B------:R-:W-:Y:S02]  /*11350*/  IMAD R6, R6, UR4, RZ ;  /* 0x0000000406067c24 */ /* 0x000fe4000f8e02ff */
[----:B------:R-:W-:Y:S02]  /*11360*/  IMAD.IADD R5, R5, 0x1, R9 ;  /* 0x0000000105057824 */ /* 0x000fe400078e0209 */
[C---:B------:R-:W-:Y:S02]  /*11370*/  IMAD R7, R3.reuse, UR5, R6 ;  /* 0x0000000503077c24 */ /* 0x040fe4000f8e0206 */
[----:B------:R-:W-:Y:S01]  /*11380*/  IMAD.WIDE.U32 R4, R3, UR4, R4 ;  /* 0x0000000403047c25 */ /* 0x000fe2000f8e0004 */
[----:B------:R-:W-:-:S02]  /*11390*/  ULDC UR4, c[0x0][0x2b8] ;  /* 0x0000ae0000047ab9 */ /* 0x000fc40000000800 */
[----:B------:R-:W-:Y:S01]  /*113a0*/  ISETP.GE.AND P0, PT, R26, UR4, PT ;  /* 0x000000041a007c0c */ /* 0x000fe2000bf06270 */
[----:B------:R-:W-:Y:S01]  /*113b0*/  IMAD.IADD R7, R5, 0x1, R7 ;  /* 0x0000000105077824 */ /* 0x000fe200078e0207 */
[C---:B------:R-:W-:Y:S02]  /*113c0*/  LEA R6, P2, R4.reuse, UR6, 0x1 ;  /* 0x0000000604067c11 */ /* 0x040fe4000f8408ff */
[----:B------:R-:W-:Y:S01]  /*113d0*/  ISETP.GE.AND P1, PT, R25, UR4, PT ;  /* 0x0000000419007c0c */ /* 0x000fe2000bf26270 */
[----:B------:R-:W-:Y:S01]  /*113e0*/  UMOV UR4, 0xffffffff ;  /* 0xffffffff00047882 */ /* 0x000fe20000000000 */
[----:B------:R-:W-:Y:S02]  /*113f0*/  LEA.HI.X R7, R4, UR7, R7, 0x1, P2 ;  /* 0x0000000704077c11 */ /* 0x000fe400090f0c07 */
[----:B------:R-:W-:Y:S09]  /*11400*/  BRA.DIV UR4, `(.L_x_1174) ;  /* 0x0000002e04a87947 */ /* 0x000ff2000b800000 */
[----:B------:R-:W-:Y:S01]  /*11410*/  SHFL.IDX PT, R5, R7, RZ, 0x181f ;  /* 0x00181fff07057589 */ /* 0x000fe200000e0000 */
[----:B------:R-:W-:Y:S01]  /*11420*/  ULDC UR4, c[0x0][0x288] ;  /* 0x0000a20000047ab9 */ /* 0x000fe20000000800 */
[----:B------:R-:W-:Y:S02]  /*11430*/  VIADD R3, R28, UR41 ;  /* 0x000000291c037c36 */ /* 0x000fe40008000000 */
[----:B------:R-:W0:Y:S01]  /*11440*/  SHFL.IDX PT, R4, R6, RZ, 0x181f ;  /* 0x00181fff06047589 */ /* 0x000e2200000e0000 */
[----:B------:R-:W-:Y:S02]  /*11450*/  IMAD R0, R0, UR4, RZ ;  /* 0x0000000400007c24 */ /* 0x000fe4000f8e02ff */
[C---:B------:R-:W-:Y:S01]  /*11460*/  VIADD R9, R3.reuse, 0x10 ;  /* 0x0000001003097836 */ /* 0x040fe20000000000 */
[----:B------:R-:W-:Y:S01]  /*11470*/  SHFL.IDX PT, R8, R7, 0x1, 0x181f ;  /* 0x00381f0007087f89 */ /* 0x000fe200000e0000 */
[C---:B------:R-:W-:Y:S01]  /*11480*/  VIADD R11, R3.reuse, 0x20 ;  /* 0x00000020030b7836 */ /* 0x040fe20000000000 */
[----:B------:R-:W-:-:S02]  /*11490*/  ISETP.GE.AND P2, PT, R3, R0, PT ;  /* 0x000000000300720c */ /* 0x000fc40003f46270 */
[----:B------:R-:W1:Y:S04]  /*114a0*/  SHFL.IDX PT, R14, R6, 0x1, 0x181f ;  /* 0x00381f00060e7f89 */ /* 0x000e6800000e0000 */
[----:B------:R-:W-:Y:S07]  /*114b0*/  SHFL.IDX PT, R10, R7, 0x3, 0x181f ;  /* 0x00781f00070a7f89 */ /* 0x000fee00000e0000 */
[----:B------:R-:W-:Y:S01]  /*114c0*/  @!P2 LEA R21, R19, UR46, 0x1 ;  /* 0x0000002e1315ac11 */ /* 0x000fe2000f8e08ff */
[----:B0-----:R-:W-:-:S05]  /*114d0*/  @!P2 IMAD.WIDE.U32 R4, R26, 0x2, R4 ;  /* 0x000000021a04a825 */ /* 0x001fca00078e0004 */
[----:B------:R-:W-:Y:S04]  /*114e0*/  @!P2 LDGSTS.E.BYPASS.LTC128B.128 [R21+0x10400], desc[UR48][R4.64], !P0 ;  /* 0x104000000415afae */ /* 0x000fe8000c101d70 */
[----:B------:R1:W-:Y:S01]  /*114f0*/  @!P2 LDGSTS.E.BYPASS.LTC128B.128 [R21+0x14400], desc[UR48][R4.64+0x80], !P1 ;  /* 0x144000800415afae */ /* 0x0003e2000c901d70 */
[----:B------:R-:W-:Y:S01]  /*11500*/  ISETP.GE.AND P2, PT, R9, R0, PT ;  /* 0x000000000900720c */ /* 0x000fe20003f46270 */
[----:B-1----:R-:W-:Y:S02]  /*11510*/  IMAD.MOV.U32 R4, RZ, RZ, R14 ;  /* 0x000000ffff047224 */ /* 0x002fe400078e000e */
[----:B------:R-:W-:-:S10]  /*11520*/  IMAD.MOV.U32 R5, RZ, RZ, R8 ;  /* 0x000000ffff057224 */ /* 0x000fd400078e0008 */
[----:B------:R-:W-:Y:S01]  /*11530*/  @!P2 LEA R35, R19, UR46, 0x1 ;  /* 0x0000002e1323ac11 */ /* 0x000fe2000f8e08ff */
[----:B------:R-:W-:Y:S01]  /*11540*/  SHFL.IDX PT, R14, R6, 0x3, 0x181f ;  /* 0x00781f00060e7f89 */ /* 0x000fe200000e0000 */
[----:B------:R-:W-:-:S03]  /*11550*/  @!P2 IMAD.WIDE.U32 R8, R26, 0x2, R4 ;  /* 0x000000021a08a825 */ /* 0x000fc600078e0004 */
[----:B------:R-:W-:Y:S04]  /*11560*/  SHFL.IDX PT, R5, R7, 0x2, 0x181f ;  /* 0x00581f0007057f89 */ /* 0x000fe800000e0000 */
[----:B------:R-:W0:Y:S04]  /*11570*/  SHFL.IDX PT, R4, R6, 0x2, 0x181f ;  /* 0x00581f0006047f89 */ /* 0x000e2800000e0000 */
[----:B------:R-:W-:Y:S04]  /*11580*/  @!P2 LDGSTS.E.BYPASS.LTC128B.128 [R35+0x10c00], desc[UR48][R8.64], !P0 ;  /* 0x10c000000823afae */ /* 0x000fe8000c101d70 */
[----:B------:R1:W-:Y:S01]  /*11590*/  @!P2 LDGSTS.E.BYPASS.LTC128B.128 [R35+0x14c00], desc[UR48][R8.64+0x80], !P1 ;  /* 0x14c000800823afae */ /* 0x0003e2000c901d70 */
[----:B------:R-:W-:Y:S01]  /*115a0*/  ISETP.GE.AND P2, PT, R11, R0, PT ;  /* 0x000000000b00720c */ /* 0x000fe20003f46270 */
[----:B------:R-:W-:-:S02]  /*115b0*/  VIADD R11, R3, 0x40 ;  /* 0x00000040030b7836 */ /* 0x000fc40000000000 */
[----:B-1----:R-:W-:-:S10]  /*115c0*/  VIADD R9, R3, 0x30 ;  /* 0x0000003003097836 */ /* 0x002fd40000000000 */
[----:B------:R-:W-:Y:S01]  /*115d0*/  @!P2 LEA R21, R19, UR46, 0x1 ;  /* 0x0000002e1315ac11 */ /* 0x000fe2000f8e08ff */
[----:B0-----:R-:W-:-:S05]  /*115e0*/  @!P2 IMAD.WIDE.U32 R4, R26, 0x2, R4 ;  /* 0x000000021a04a825 */ /* 0x001fca00078e0004 */
[----:B------:R-:W-:Y:S04]  /*115f0*/  @!P2 LDGSTS.E.BYPASS.LTC128B.128 [R21+0x11400], desc[UR48][R4.64], !P0 ;  /* 0x114000000415afae */ /* 0x000fe8000c101d70 */
[----:B------:R0:W-:Y:S01]  /*11600*/  @!P2 LDGSTS.E.BYPASS.LTC128B.128 [R21+0x15400], desc[UR48][R4.64+0x80], !P1 ;  /* 0x154000800415afae */ /* 0x0001e2000c901d70 */
[----:B------:R-:W-:Y:S01]  /*11610*/  ISETP.GE.AND P2, PT, R9, R0, PT ;  /* 0x000000000900720c */ /* 0x000fe20003f46270 */
[----:B0-----:R-:W-:Y:S02]  /*11620*/  IMAD.MOV.U32 R4, RZ, RZ, R14 ;  /* 0x000000ffff047224 */ /* 0x001fe400078e000e */
        /* <DEDUP_REMOVED lines=10> */
[----:B------:R-:W2:Y:S01]  /*116d0*/  SHFL.IDX PT, R14, R6, 0x5, 0x181f ;  /* 0x00b81f00060e7f89 */ /* 0x000ea200000e0000 */
[----:B-1----:R-:W-:-:S09]  /*116e0*/  VIADD R9, R3, 0x50 ;  /* 0x0000005003097836 */ /* 0x002fd20000000000 */
[----:B------:R-:W-:Y:S01]  /*116f0*/  @!P2 LEA R21, R19, UR46, 0x1 ;  /* 0x0000002e1315ac11 */ /* 0x000fe2000f8e08ff */
[----:B0-----:R-:W-:-:S05]  /*11700*/  @!P2 IMAD.WIDE.U32 R4, R26, 0x2, R4 ;  /* 0x000000021a04a825 */ /* 0x001fca00078e0004 */
[----:B------:R-:W-:Y:S04]  /*11710*/  @!P2 LDGSTS.E.BYPASS.LTC128B.128 [R21+0x12400], desc[UR48][R4.64], !P0 ;  /* 0x124000000415afae */ /* 0x000fe8000c101d70 */
[----:B------:R2:W-:Y:S01]  /*11720*/  @!P2 LDGSTS.E.BYPASS.LTC128B.128 [R21+0x16400], desc[UR48][R4.64+0x80], !P1 ;  /* 0x164000800415afae */ /* 0x0005e2000c901d70 */
[----:B------:R-:W-:Y:S01]  /*11730*/  ISETP.GE.AND P2, PT, R9, R0, PT ;  /* 0x000000000900720c */ /* 0x000fe20003f46270 */
[----:B--2---:R-:W-:Y:S02]  /*11740*/  IMAD.MOV.U32 R4, RZ, RZ, R14 ;  /* 0x000000ffff047224 */ /* 0x004fe400078e000e */
[----:B------:R-:W-:-:S10]  /*11750*/  IMAD.MOV.U32 R5, RZ, RZ, R10 ;  /* 0x000000ffff057224 */ /* 0x000fd400078e000a */
[----:B------:R-:W-:Y:S01]  /*11760*/  @!P2 LEA R35, R19, UR46, 0x1 ;  /* 0x0000002e1323ac11 */ /* 0x000fe2000f8e08ff */
[----:B------:R-:W-:Y:S01]  /*11770*/  SHFL.IDX PT, R10, R7, 0x7, 0x181f ;  /* 0x00f81f00070a7f89 */ /* 0x000fe200000e0000 */
[----:B------:R-:W-:-:S03]  /*11780*/  @!P2 IMAD.WIDE.U32 R8, R26, 0x2, R4 ;  /* 0x000000021a08a825 */ /* 0x000fc600078e0004 */
[----:B------:R-:W-:Y:S04]  /*11790*/  SHFL.IDX PT, R5, R7, 0x6, 0x181f ;  /* 0x00d81f0007057f89 */ /* 0x000fe800000e0000 */
[----:B------:R-:W0:Y:S04]  /*117a0*/  SHFL.IDX PT, R4, R6, 0x6, 0x181f ;  /* 0x00d81f0006047f89 */ /* 0x000e2800000e0000 */
[----:B------:R1:W-:Y:S04]  /*117b0*/  @!P2 LDGSTS.E.BYPASS.LTC128B.128 [R35+0x12c00], desc[UR48][R8.64], !P0 ;  /* 0x12c000000823afae */ /* 0x0003e8000c101d70 */
[----:B------:R1:W-:Y:S01]  /*117c0*/  @!P2 LDGSTS.E.BYPASS.LTC128B.128 [R35+0x16c00], desc[UR48][R8.64+0x80], !P1 ;  /* 0x16c000800823afae */ /* 0x0003e2000c901d70 */
[----:B------:R-:W-:-:S03]  /*117d0*/  ISETP.GE.AND P2, PT, R11, R0, PT ;  /* 0x000000000b00720c */ /* 0x000fc60003f46270 */
[----:B------:R1:W2:Y:S10]  /*117e0*/  SHFL.IDX PT, R14, R6, 0x7, 0x181f ;  /* 0x00f81f00060e7f89 */ /* 0x0002b400000e0000 */
[----:B------:R-:W-:Y:S01]  /*117f0*/  @!P2 LEA R21, R19, UR46, 0x1 ;  /* 0x0000002e1315ac11 */ /* 0x000fe2000f8e08ff */
[----:B0-----:R-:W-:-:S05]  /*11800*/  @!P2 IMAD.WIDE.U32 R4, R26, 0x2, R4 ;  /* 0x000000021a04a825 */ /* 0x001fca00078e0004 */
[----:B------:R1:W-:Y:S04]  /*11810*/  @!P2 LDGSTS.E.BYPASS.LTC128B.128 [R21+0x13400], desc[UR48][R4.64], !P0 ;  /* 0x134000000415afae */ /* 0x0003e8000c101d70 */
[----:B------:R1:W-:Y:S02]  /*11820*/  @!P2 LDGSTS.E.BYPASS.LTC128B.128 [R21+0x17400], desc[UR48][R4.64+0x80], !P1 ;  /* 0x174000800415afae */ /* 0x0003e4000c901d70 */
.L_x_1246:
[----:B------:R-:W-:Y:S01]  /*11830*/  VIADD R3, R3, 0x70 ;  /* 0x0000007003037836 */ /* 0x000fe20000000000 */
[----:B------:R-:W-:Y:S01]  /*11840*/  BSSY B0, `(.L_x_1175) ;  /* 0x000000e000007945 */ /* 0x000fe20003800000 */
[----:B-12---:R-:W-:Y:S02]  /*11850*/  IMAD.MOV.U32 R4, RZ, RZ, R14 ;  /* 0x000000ffff047224 */ /* 0x006fe400078e000e */
[----:B------:R-:W-:Y:S01]  /*11860*/  IMAD.MOV.U32 R5, RZ, RZ, R10 ;  /* 0x000000ffff057224 */ /* 0x000fe200078e000a */
[----:B------:R-:W-:Y:S01]  /*11870*/  ISETP.GE.AND P2, PT, R3, R0, PT ;  /* 0x000000000300720c */ /* 0x000fe20003f46270 */
[----:B------:R-:W-:-:S05]  /*11880*/  IMAD.MOV.U32 R0, RZ, RZ, 0x1 ;  /* 0x00000001ff007424 */ /* 0x000fca00078e00ff */
        /* <DEDUP_REMOVED lines=9> */
.L_x_1176:
[----:B------:R-:W-:Y:S05]  /*11920*/  BSYNC B0 ;  /* 0x0000000000007941 */ /* 0x000fea0003800000 */
.L_x_1175:
[----:B------:R-:W-:Y:S01]  /*11930*/  NOP ;  /* 0x0000000000007918 */ /* 0x000fe20000000000 */
[----:B------:R-:W-:Y:S01]  /*11940*/  SYNCS.ARRIVE.TRANS64.RED.A0T1 RZ, [UR46+0x28800], RZ ;  /* 0x028800ffffff79a7 */ /* 0x000fe2000820042e */
[----:B------:R-:W-:Y:S01]  /*11950*/  ARRIVES.LDGSTSBAR.64.TRANSCNT [UR46+0x28800] ;  /* 0x02880000ff0079b0 */ /* 0x000fe20008000aae */
[----:B------:R-:W-:Y:S01]  /*11960*/  NOP ;  /* 0x0000000000007918 */ /* 0x000fe20000000000 */
[----:B------:R-:W-:Y:S01]  /*11970*/  SYNCS.ARRIVE.TRANS64.A1T0 RZ, [UR46+0x28800], RZ ;  /* 0x028800ffffff79a7 */ /* 0x000fe2000810002e */
[----:B------:R-:W-:-:S05]  /*11980*/  VIADD R32, R32, 0xfffffffe ;  /* 0xfffffffe20207836 */ /* 0x000fca0000000000 */
[----:B------:R-:W-:Y:S01]  /*11990*/  ISETP.GE.AND P1, PT, R32, UR52, PT ;  /* 0x0000003420007c0c */ /* 0x000fe2000bf26270 */
[----:B------:R-:W1:Y:S02]  /*119a0*/  SYNCS.PHASECHK.TRANS64.TRYWAIT P0, [UR46+0x28820], R0 ;  /* 0x02882000ff0075a7 */ /* 0x000e64000800016e */
[----:B-1----:R-:W-:Y:S10]  /*119b0*/  @!P0 BRA `(.L_x_1177) ;  /* 0x0000003000b48947 */ /* 0x002ff40003800000 */
.L_x_1247:
[----:B------:R-:W-:Y:S02]  /*119c0*/  IMAD.MOV.U32 R8, RZ, RZ, 0x1 ;  /* 0x00000001ff087424 */ /* 0x000fe400078e00ff */
[----:B------:R-:W-:Y:S01]  /*119d0*/  IMAD.MOV.U32 R10, RZ, RZ, RZ ;  /* 0x000000ffff0a7224 */ /* 0x000fe200078e00ff */
[----:B------:R-:W-:Y:S06]  /*119e0*/  @!P1 BRA `(.L_x_1178) ;  /* 0x0000001000309947 */ /* 0x000fec0003800000 */
[----:B------:R-:W-:Y:S01]  /*119f0*/  UIADD3 UR4, UR45, 0x1, URZ ;  /* 0x000000012d047890 */ /* 0x000fe2000fffe03f */
[----:B0-----:R-:W-:Y:S01]  /*11a00*/  LOP3.LUT R3, RZ, UR43, RZ, 0x33, !PT ;  /* 0x0000002bff037c12 */ /* 0x001fe2000f8e33ff */
[----:B------:R-:W-:Y:S01]  /*11a10*/  BSSY B0, `(.L_x_1178) ;  /* 0x0000109000007945 */ /* 0x000fe20003800000 */
[----:B------:R-:W-:Y:S01]  /*11a20*/  LOP3.LUT R5, RZ, UR42, RZ, 0x33, !PT ;  /* 0x0000002aff057c12 */ /* 0x000fe2000f8e33ff */
[----:B------:R-:W-:Y:S01]  /*11a30*/  UIMAD UR4, UR4, UR37, URZ ;  /* 0x00000025040472a4 */ /* 0x000fe2000f8e023f */
[----:B------:R-:W-:Y:S01]  /*11a40*/  IADD3 R31, R33, R31, R28 ;  /* 0x0000001f211f7210 */ /* 0x000fe20007ffe01c */
[----:B------:R-:W-:Y:S02]  /*11a50*/  IMAD.MOV.U32 R9, RZ, RZ, 0x1 ;  /* 0x00000001ff097424 */ /* 0x000fe400078e00ff */
[----:B------:R-:W-:Y:S02]  /*11a60*/  IMAD.MOV.U32 R20, RZ, RZ, RZ ;  /* 0x000000ffff147224 */ /* 0x000fe400078e00ff */
[----:B------:R-:W-:Y:S01]  /*11a70*/  LOP3.LUT R0, RZ, UR4, RZ, 0x33, !PT ;  /* 0x00000004ff007c12 */ /* 0x000fe2000f8e33ff */
[----:B------:R-:W-:Y:S01]  /*11a80*/  VIADD R31, R31, 0xfffffe80 ;  /* 0xfffffe801f1f7836 */ /* 0x000fe20000000000 */
[----:B------:R-:W-:-:S02]  /*11a90*/  ULDC UR4, c[0x0][0x2f4] ;  /* 0x0000bd0000047ab9 */ /* 0x000fc40000000800 */
[----:B------:R-:W-:Y:S02]  /*11aa0*/  VIADDMNMX R0, R0, -UR44, R3, !PT ;  /* 0x8000002c00007c46 */ /* 0x000fe4000f800103 */
[----:B------:R-:W-:Y:S02]  /*11ab0*/  IADD3 R3, -R28, UR50, RZ ;  /* 0x000000321c037c10 */ /* 0x000fe4000fffe1ff */
[----:B------:R-:W-:Y:S02]  /*11ac0*/  VIMNMX R0, R0, R5, !PT ;  /* 0x0000000500007248 */ /* 0x000fe40007fe0100 */
[----:B------:R-:W-:Y:S02]  /*11ad0*/  ISETP.GE.AND P2, PT, R26, UR4, PT ;  /* 0x000000041a007c0c */ /* 0x000fe4000bf46270 */
[----:B------:R-:W-:Y:S01]  /*11ae0*/  ISETP.GE.AND P1, PT, R25, UR4, PT ;  /* 0x0000000419007c0c */ /* 0x000fe2000bf26270 */
[C---:B------:R-:W-:Y:S01]  /*11af0*/  IMAD R3, R0.reuse, 0x80, R3 ;  /* 0x0000008000037824 */ /* 0x040fe200078e0203 */
[C---:B------:R-:W-:Y:S01]  /*11b00*/  IADD3 R22, -R0.reuse, -0x2, RZ ;  /* 0xfffffffe00167810 */ /* 0x040fe20007ffe1ff */
[----:B------:R-:W-:-:S02]  /*11b10*/  IMAD R21, R0, -0x80, R31 ;  /* 0xffffff8000157824 */ /* 0x000fc400078e021f */
[----:B------:R-:W-:-:S08]  /*11b20*/  VIADD R31, R3, 0x100 ;  /* 0x00000100031f7836 */ /* 0x000fd00000000000 */
.L_x_1191:
        /* <DEDUP_REMOVED lines=26> */
.L_x_1179:
[----:B------:R-:W-:Y:S01]  /*11cd0*/  LEA R34, R10, UR46, 0x3 ;  /* 0x0000002e0a227c11 */ /* 0x000fe2000f8e18ff */
[----:B------:R-:W-:Y:S01]  /*11ce0*/  BSSY B1, `(.L_x_1180) ;  /* 0x0000004000017945 */ /* 0x000fe20003800000 */
[----:B------:R-:W-:-:S04]  /*11cf0*/  SHF.L.U32 R3, R8, 0x1f, RZ ;  /* 0x0000001f08037819 */ /* 0x000fc800000006ff */
[----:B------:R-:W0:Y:S02]  /*11d00*/  SYNCS.PHASECHK.TRANS64.TRYWAIT P0, [R34+URZ+0x28840], R3 ;  /* 0x02884003220075a7 */ /* 0x000e24000800017f */
[----:B0-----:R-:W-:Y:S05]  /*11d10*/  @!P0 BRA `(.L_x_1181) ;  /* 0x0000002c00f48947 */ /* 0x001fea0003800000 */
.L_x_1248:
[----:B------:R-:W-:Y:S05]  /*11d20*/  BSYNC B1 ;  /* 0x0000000000017941 */ /* 0x000fea0003800000 */
.L_x_1180:
        /* <DEDUP_REMOVED lines=17> */
[----:B------:R-:W-:Y:S02]  /*11e40*/  IMAD.IADD R5, R5, 0x1, R3 ;  /* 0x0000000105057824 */ /* 0x000fe400078e0203 */
[----:B------:R-:W-:Y:S01]  /*11e50*/  IMAD.U32 R3, RZ, RZ, UR4 ;  /* 0x00000004ff037e24 */ /* 0x000fe2000f8e00ff */
[----:B------:R-:W-:-:S03]  /*11e60*/  UIMAD UR4, UR6, UR4, URZ ;  /* 0x00000004060472a4 */ /* 0x000fc6000f8e023f */
[----:B------:R-:W-:Y:S01]  /*11e70*/  IMAD.WIDE.U32 R4, R3, UR40, R4 ;  /* 0x0000002803047c25 */ /* 0x000fe2000f8e0004 */
[----:B------:R-:W-:Y:S01]  /*11e80*/  UIMAD UR4, UR40, UR5, UR4 ;  /* 0x00000005280472a4 */ /* 0x000fe2000f8e0204 */
[----:B------:R-:W-:Y:S02]  /*11e90*/  ULDC.64 UR6, c[0x0][0x2e8] ;  /* 0x0000ba0000067ab9 */ /* 0x000fe40000000a00 */
[----:B------:R-:W-:-:S03]  /*11ea0*/  LEA R6, P0, R4, UR6, 0x1 ;  /* 0x0000000604067c11 */ /* 0x000fc6000f8008ff */
[----:B------:R-:W-:Y:S01]  /*11eb0*/  VIADD R5, R5, UR4 ;  /* 0x0000000405057c36 */ /* 0x000fe20008000000 */
[----:B------:R-:W-:-:S04]  /*11ec0*/  UMOV UR4, 0xffffffff ;  /* 0xffffffff00047882 */ /* 0x000fc80000000000 */
[----:B------:R-:W-:Y:S01]  /*11ed0*/  LEA.HI.X R5, R4, UR7, R5, 0x1, P0 ;  /* 0x0000000704057c11 */ /* 0x000fe200080f0c05 */
[----:B------:R-:W-:Y:S01]  /*11ee0*/  IMAD R4, R10, 0x4000, R19 ;  /* 0x000040000a047824 */ /* 0x000fe200078e0213 */
[----:B------:R-:W-:Y:S06]  /*11ef0*/  BRA.DIV UR4, `(.L_x_1182) ;  /* 0x0000002e04907947 */ /* 0x000fec000b800000 */
[----:B------:R-:W0:Y:S01]  /*11f00*/  SHFL.IDX PT, R14, R6, RZ, 0x181f ;  /* 0x00181fff060e7589 */ /* 0x000e2200000e0000 */
[----:B------:R-:W-:Y:S01]  /*11f10*/  IMAD.SHL.U32 R3, R26, 0x2, RZ ;  /* 0x000000021a037824 */ /* 0x000fe200078e00ff */
[----:B------:R-:W-:Y:S02]  /*11f20*/  LEA R4, R4, UR46, 0x1 ;  /* 0x0000002e04047c11 */ /* 0x000fe4000f8e08ff */
[----:B------:R-:W1:Y:S04]  /*11f30*/  SHFL.IDX PT, R0, R5, RZ, 0x181f ;  /* 0x00181fff05007589 */ /* 0x000e6800000e0000 */
[----:B------:R-:W2:Y:S04]  /*11f40*/  SHFL.IDX PT, R37, R6, 0x1, 0x181f ;  /* 0x00381f0006257f89 */ /* 0x000ea800000e0000 */
[----:B------:R-:W-:Y:S01]  /*11f50*/  SHFL.IDX PT, R7, R5, 0x2, 0x181f ;  /* 0x00581f0005077f89 */ /* 0x000fe200000e0000 */
[----:B0-----:R-:W-:-:S05]  /*11f60*/  IADD3 R14, P0, R14, R3, RZ ;  /* 0x000000030e0e7210 */ /* 0x001fca0007f1e0ff */
[----:B-1----:R-:W-:Y:S02]  /*11f70*/  IMAD.X R15, RZ, RZ, R0, P0 ;  /* 0x000000ffff0f7224 */ /* 0x002fe400000e0600 */
        /* <DEDUP_REMOVED lines=22> */
[----:B------:R-:W-:Y:S02]  /*120e0*/  SHFL.IDX PT, R37, R6, 0x6, 0x181f ;  /* 0x00d81f0006257f89 */ /* 0x000fe400000e0000 */
[----:B0-----:R-:W-:Y:S02]  /*120f0*/  IMAD.X R13, RZ, RZ, R0, P0 ;  /* 0x000000ffff0d7224 */ /* 0x001fe400000e0600 */
        /* <DEDUP_REMOVED lines=14> */
.L_x_1266:
        /* <DEDUP_REMOVED lines=9> */
.L_x_1183:
        /* <DEDUP_REMOVED lines=10> */
.L_x_1184:
[----:B------:R2:W-:Y:S01]  /*12310*/  SYNCS.ARRIVE.TRANS64.A1T0 RZ, [R34+URZ+0x28830], RZ ;  /* 0x028830ff22ff79a7 */ /* 0x0005e2000810003f */
[----:B------:R-:W-:Y:S05]  /*12320*/  @!P4 BRA `(.L_x_1185) ;  /* 0x000000000004c947 */ /* 0x000fea0003800000 */
[----:B------:R-:W-:Y:S01]  /*12330*/  BPT.TRAP 0x1 ;  /* 0x000000040000795c */ /* 0x000fe20000300000 */
.L_x_1185:
[----:B------:R-:W-:Y:S01]  /*12340*/  SHF.L.U32 R5, R9, 0x1f, RZ ;  /* 0x0000001f09057819 */ /* 0x000fe200000006ff */
[----:B------:R-:W-:Y:S01]  /*12350*/  BSSY B1, `(.L_x_1186) ;  /* 0x0000004000017945 */ /* 0x000fe20003800000 */
[----:B------:R-:W-:-:S04]  /*12360*/  LEA R0, R20, UR46, 0x3 ;  /* 0x0000002e14007c11 */ /* 0x000fc8000f8e18ff */
[----:B------:R-:W3:Y:S02]  /*12370*/  SYNCS.PHASECHK.TRANS64.TRYWAIT P0, [R0+URZ+0x28860], R5 ;  /* 0x02886005000075a7 */ /* 0x000ee4000800017f */
[----:B---3--:R-:W-:Y:S05]  /*12380*/  @!P0 BRA `(.L_x_1187) ;  /* 0x0000003000c88947 */ /* 0x008fea0003800000 */
.L_x_1267:
[----:B------:R-:W-:Y:S05]  /*12390*/  BSYNC B1 ;  /* 0x0000000000017941 */ /* 0x000fea0003800000 */
.L_x_1186:
[----:B------:R-:W-:Y:S01]  /*123a0*/  UMOV UR4, 0xffffffff ;  /* 0xffffffff00047882 */ /* 0x000fe20000000000 */
[----:B-1----:R-:W-:Y:S02]  /*123b0*/  IMAD R7, R20, 0x4000, R19 ;  /* 0x0000400014077824 */ /* 0x002fe400078e0213 */
        /* <DEDUP_REMOVED lines=56> */
[----:B------:R3:W0:-:S12]  /*12740*/  SHFL.IDX PT, R6, R2, 0x7, 0x181f ;  /* 0x00f81f0002067f89 */ /* 0x00061800000e0000 */
[----:B------:R3:W-:Y:S01]  /*12750*/  LDGSTS.E.BYPASS.LTC128B.128 [R7+0x3400], desc[UR48][R4.64], !P0 ;  /* 0x0340000004077fae */ /* 0x0007e2000c101d70 */
[----:B------:R-:W-:-:S13]  /*12760*/  ISETP.LT.OR P0, PT, R31, 0x61, P1 ;  /* 0x000000611f00780c */ /* 0x000fda0000f01670 */
[----:B01----:R3:W-:Y:S02]  /*12770*/  LDGSTS.E.BYPASS.LTC128B.128 [R7+0x7400], desc[UR48][R4.64+0x80], !P0 ;  /* 0x0740008004077fae */ /* 0x0037e4000c101d70 */
.L_x_1285:
[----:B---3--:R-:W-:Y:S01]  /*12780*/  IADD3 R2, P0, R14, R3, RZ ;  /* 0x000000030e027210 */ /* 0x008fe20007f1e0ff */
[----:B------:R-:W-:Y:S02]  /*12790*/  ULDC.64 UR4, c[0x0][0x328] ;  /* 0x0000ca0000047ab9 */ /* 0x000fe40000000a00 */
[----:B------:R-:W-:Y:S02]  /*127a0*/  IMAD R36, R36, UR4, RZ ;  /* 0x0000000424247c24 */ /* 0x000fe4000f8e02ff */
[----:B------:R-:W-:Y:S01]  /*127b0*/  IMAD.X R3, RZ, RZ, R6, P0 ;  /* 0x000000ffff037224 */ /* 0x000fe200000e0606 */
[----:B------:R-:W-:Y:S01]  /*127c0*/  ISETP.LT.OR P0, PT, R31, 0x71, P2 ;  /* 0x000000711f00780c */ /* 0x000fe20001701670 */
[C---:B------:R-:W-:Y:S02]  /*127d0*/  IMAD R9, R35.reuse, UR5, R36 ;  /* 0x0000000523097c24 */ /* 0x040fe4000f8e0224 */
[----:B0-----:R-:W-:Y:S01]  /*127e0*/  IMAD.WIDE.U32 R4, R35, UR4, RZ ;  /* 0x0000000423047c25 */ /* 0x001fe2000f8e00ff */
[----:B------:R-:W-:-:S03]  /*127f0*/  ULDC.64 UR4, c[0x0][0x338] ;  /* 0x0000ce0000047ab9 */ /* 0x000fc60000000a00 */
[----:B------:R-:W-:Y:S02]  /*12800*/  IMAD.IADD R5, R5, 0x1, R9 ;  /* 0x0000000105057824 */ /* 0x000fe400078e0209 */
[----:B------:R-:W-:Y:S02]  /*12810*/  IMAD R33, R33, UR4, RZ ;  /* 0x0000000421217c24 */ /* 0x000fe4000f8e02ff */
[C---:B------:R-:W-:Y:S02]  /*12820*/  IMAD.WIDE.U32 R4, R32.reuse, UR4, R4 ;  /* 0x0000000420047c25 */ /* 0x040fe4000f8e0004 */
[----:B------:R-:W-:Y:S01]  /*12830*/  @!PT LDS RZ, [RZ] ;  /* 0x00000000fffff984 */ /* 0x000fe20000000800 */
[----:B------:R-:W-:Y:S01]  /*12840*/  @!PT LDS RZ, [RZ] ;  /* 0x00000000fffff984 */ /* 0x000fe20000000800 */
[----:B------:R-:W-:Y:S01]  /*12850*/  @!PT LDS RZ, [RZ] ;  /* 0x00000000fffff984 */ /* 0x000fe20000000800 */
[----:B------:R0:W-:Y:S01]  /*12860*/  LDGSTS.E.BYPASS.LTC128B.128 [R7+0x3c00], desc[UR48][R2.64], !P0 ;  /* 0x03c0000002077fae */ /* 0x0001e2000c101d70 */
[----:B------:R-:W-:Y:S01]  /*12870*/  ISETP.LT.OR P0, PT, R31, 0x71, P1 ;  /* 0x000000711f00780c */ /* 0x000fe20000f01670 */
[----:B------:R-:W-:-:S04]  /*12880*/  IMAD R33, R32, UR5, R33 ;  /* 0x0000000520217c24 */ /* 0x000fc8000f8e0221 */
[----:B------:R-:W-:-:S08]  /*12890*/  IMAD.IADD R33, R5, 0x1, R33 ;  /* 0x0000000105217824 */ /* 0x000fd000078e0221 */
[----:B------:R0:W-:Y:S01]  /*128a0*/  LDGSTS.E.BYPASS.LTC128B.128 [R7+0x7c00], desc[UR48][R2.64+0x80], !P0 ;  /* 0x07c0008002077fae */ /* 0x0001e2000c101d70 */
[----:B------:R-:W-:Y:S01]  /*128b0*/  PLOP3.LUT P0, PT, PT, PT, PT, 0x80, 0x0 ;  /* 0x000000000000781c */ /* 0x000fe20003f0f070 */
[----:B------:R-:W-:-:S12]  /*128c0*/  NOP ;  /* 0x0000000000007918 */ /* 0x000fd80000000000 */
.L_x_1189:
        /* <DEDUP_REMOVED lines=10> */
.L_x_1190:
[----:B------:R-:W-:Y:S01]  /*12970*/  R2UR UR4, R24 ;  /* 0x00000000180472ca */ /* 0x000fe200000e0000 */
[----:B------:R-:W-:Y:S01]  /*12980*/  ULDC.64 UR6, c[0x0][0x330] ;  /* 0x0000cc0000067ab9 */ /* 0x000fe20000000a00 */
[----:B------:R-:W-:Y:S01]  /*12990*/  IMAD.MOV.U32 R5, RZ, RZ, R33 ;  /* 0x000000ffff057224 */ /* 0x000fe200078e0021 */
[----:B------:R1:W-:Y:S01]  /*129a0*/  SYNCS.ARRIVE.TRANS64.A1T0 RZ, [R0+URZ+0x28850], RZ ;  /* 0x028850ff00ff79a7 */ /* 0x0003e2000810003f */
[----:B0-----:R-:W-:Y:S02]  /*129b0*/  IMAD.U32 R3, RZ, RZ, UR6 ;  /* 0x00000006ff037e24 */ /* 0x001fe4000f8e00ff */
[----:B------:R-:W-:Y:S02]  /*129c0*/  VIADD R22, R22, 0xffffffff ;  /* 0xffffffff16167836 */ /* 0x000fe40000000000 */
[----:B------:R-:W-:-:S04]  /*129d0*/  IMAD.WIDE.U32 R4, R3, UR40, R4 ;  /* 0x0000002803047c25 */ /* 0x000fc8000f8e0004 */
[----:B------:R-:W-:Y:S01]  /*129e0*/  VIADD R31, R31, 0x80 ;  /* 0x000000801f1f7836 */ /* 0x000fe20000000000 */
[----:B------:R-:W-:Y:S01]  /*129f0*/  UIMAD UR4, UR4, UR6, URZ ;  /* 0x00000006040472a4 */ /* 0x000fe2000f8e023f */
[----:B------:R-:W-:Y:S02]  /*12a00*/  VIADD R21, R21, 0xffffff80 ;  /* 0xffffff8015157836 */ /* 0x000fe40000000000 */
[----:B------:R-:W-:Y:S01]  /*12a10*/  IMAD.MOV.U32 R20, RZ, RZ, R10 ;  /* 0x000000ffff147224 */ /* 0x000fe200078e000a */
[----:B------:R-:W-:Y:S01]  /*12a20*/  UIMAD UR4, UR40, UR7, UR4 ;  /* 0x00000007280472a4 */ /* 0x000fe2000f8e0204 */
[----:B------:R-:W-:Y:S02]  /*12a30*/  IMAD.MOV.U32 R9, RZ, RZ, R8 ;  /* 0x000000ffff097224 */ /* 0x000fe400078e0008 */
[----:B------:R-:W-:Y:S02]  /*12a40*/  ULDC.64 UR6, c[0x0][0x318] ;  /* 0x0000c60000067ab9 */ /* 0x000fe40000000a00 */
[----:B------:R-:W-:Y:S01]  /*12a50*/  LEA R16, P0, R4, UR6, 0x1 ;  /* 0x0000000604107c11 */ /* 0x000fe2000f8008ff */
[----:B------:R-:W-:-:S05]  /*12a60*/  VIADD R3, R5, UR4 ;  /* 0x0000000405037c36 */ /* 0x000fca0008000000 */
[----:B------:R-:W-:Y:S02]  /*12a70*/  LEA.HI.X R2, R4, UR7, R3, 0x1, P0 ;  /* 0x0000000704027c11 */ /* 0x000fe400080f0c03 */
[----:B------:R-:W-:-:S13]  /*12a80*/  ISETP.GT.AND P0, PT, R22, UR52, PT ;  /* 0x0000003416007c0c */ /* 0x000fda000bf04270 */
[----:B-1----:R-:W-:Y:S05]  /*12a90*/  @P0 BRA `(.L_x_1191) ;  /* 0xfffffff000240947 */ /* 0x002fea000383ffff */
[----:B------:R-:W-:Y:S05]  /*12aa0*/  BSYNC B0 ;  /* 0x0000000000007941 */ /* 0x000fea0003800000 */
.L_x_1178:
[----:B------:R-:W-:-:S13]  /*12ab0*/  ISETP.NE.AND P0, PT, R18, 0x3, PT ;  /* 0x000000031200780c */ /* 0x000fda0003f05270 */
[----:B------:R-:W-:Y:S05]  /*12ac0*/  @!P0 BRA `(.L_x_1192) ;  /* 0x0000000000048947 */ /* 0x000fea0003800000 */
[----:B------:R-:W-:Y:S01]  /*12ad0*/  BPT.TRAP 0x1 ;  /* 0x000000040000795c */ /* 0x000fe20000300000 */
.L_x_1192:
[----:B0-----:R-:W-:Y:S01]  /*12ae0*/  LEA R0, R10, UR46, 0x3 ;  /* 0x0000002e0a007c11 */ /* 0x001fe2000f8e18ff */
[----:B------:R-:W-:Y:S01]  /*12af0*/  IMAD.MOV.U32 R3, RZ, RZ, -0x80 ;  /* 0xffffff80ff037424 */ /* 0x000fe200078e00ff */
[----:B------:R-:W-:Y:S01]  /*12b00*/  SHF.L.U32 R5, R8, 0x1f, RZ ;  /* 0x0000001f08057819 */ /* 0x000fe200000006ff */
[----:B------:R-:W-:Y:S01]  /*12b10*/  BSSY B0, `(.L_x_1193) ;  /* 0x0000006000007945 */ /* 0x000fe20003800000 */
[----:B------:R-:W-:Y:S02]  /*12b20*/  IMAD R6, R10, 0x4000, R19 ;  /* 0x000040000a067824 */ /* 0x000fe400078e0213 */
[----:B------:R-:W0:Y:S01]  /*12b30*/  SYNCS.PHASECHK.TRANS64.TRYWAIT P0, [R0+URZ+0x28860], R5 ;  /* 0x02886005000075a7 */ /* 0x000e22000800017f */
[----:B------:R-:W-:-:S04]  /*12b40*/  IMAD R3, R22, R3, UR50 ;  /* 0x0000003216037e24 */ /* 0x000fc8000f8e0203 */
[----:B------:R-:W-:Y:S01]  /*12b50*/  IMAD.IADD R28, R3, 0x1, -R28 ;  /* 0x00000001031c7824 */ /* 0x000fe200078e0a1c */
[----:B0-----:R-:W-:Y:S06]  /*12b60*/  @!P0 BRA `(.L_x_1194) ;  /* 0x0000003400988947 */ /* 0x001fec0003800000 */
.L_x_1286:
[----:B------:R-:W-:Y:S05]  /*12b70*/  BSYNC B0 ;  /* 0x0000000000007941 */ /* 0x000fea0003800000 */
.L_x_1193:
        /* <DEDUP_REMOVED lines=8> */
[----:B------:R-:W-:Y:S01]  /*12c00*/  SHFL.IDX PT, R19, R2, 0x1, 0x181f ;  /* 0x00381f0002137f89 */ /* 0x000fe200000e0000 */
[C---:B------:R-:W-:Y:S02]  /*12c10*/  ISETP.LT.OR P4, PT, R28.reuse, 0x1, P1 ;  /* 0x000000011c00780c */ /* 0x040fe40000f81670 */
[C---:B------:R-:W-:Y:S01]  /*12c20*/  ISETP.LT.OR P5, PT, R28.reuse, 0x1, P0 ;  /* 0x000000011c00780c */ /* 0x040fe200007a1670 */
[----:B------:R-:W3:Y:S01]  /*12c30*/  SHFL.IDX PT, R14, R16, 0x1, 0x181f ;  /* 0x00381f00100e7f89 */ /* 0x000ee200000e0000 */
[----:B------:R-:W-:-:S02]  /*12c40*/  ISETP.LT.OR P2, PT, R28, 0x11, P1 ;  /* 0x000000111c00780c */ /* 0x000fc40000f41670 */
[----:B------:R-:W-:Y:S01]  /*12c50*/  ISETP.LT.OR P3, PT, R28, 0x11, P0 ;  /* 0x000000111c00780c */ /* 0x000fe20000761670 */
[----:B------:R-:W-:Y:S04]  /*12c60*/  SHFL.IDX PT, R23, R2, 0x2, 0x181f ;  /* 0x00581f0002177f89 */ /* 0x000fe800000e0000 */
[----:B------:R-:W4:Y:S01]  /*12c70*/  SHFL.IDX PT, R22, R16, 0x2, 0x181f ;  /* 0x00581f0010167f89 */ /* 0x000f2200000e0000 */
[----:B0-----:R-:W-:-:S03]  /*12c80*/  IMAD.MOV.U32 R7, RZ, RZ, R5 ;  /* 0x000000ffff077224 */ /* 0x001fc600078e0005 */
[----:B------:R-:W0:Y:S01]  /*12c90*/  SHFL.IDX PT, R9, R2, 0x4, 0x181f ;  /* 0x00981f0002097f89 */ /* 0x000e2200000e0000 */
[----:B-1----:R-:W-:-:S03]  /*12ca0*/  IMAD.MOV.U32 R6, RZ, RZ, R4 ;  /* 0x000000ffff067224 */ /* 0x002fc600078e0004 */
[----:B------:R-:W1:Y:S01]  /*12cb0*/  SHFL.IDX PT, R24, R16, 0x4, 0x181f ;  /* 0x00981f0010187f89 */ /* 0x000e6200000e0000 */
[----:B------:R-:W-:-:S03]  /*12cc0*/  IMAD.WIDE.U32 R6, R26, 0x2, R6 ;  /* 0x000000021a067825 */ /* 0x000fc600078e0006 */
[----:B------:R-:W-:Y:S01]  /*12cd0*/  SHFL.IDX PT, R21, R2, 0x3, 0x181f ;  /* 0x00781f0002157f89 */ /* 0x000fe200000e0000 */
[----:B---3--:R-:W-:-:S03]  /*12ce0*/  IMAD.MOV.U32 R4, RZ, RZ, R14 ;  /* 0x000000ffff047224 */ /* 0x008fc600078e000e */
[----:B------:R-:W3:Y:S01]  /*12cf0*/  SHFL.IDX PT, R20, R16, 0x3, 0x181f ;  /* 0x00781f0010147f89 */ /* 0x000ee200000e0000 */
[----:B------:R-:W-:-:S03]  /*12d00*/  IMAD.MOV.U32 R5, RZ, RZ, R19 ;  /* 0x000000ffff057224 */ /* 0x000fc600078e0013 */
[----:B------:R-:W-:Y:S01]  /*12d10*/  LDGSTS.E.BYPASS.LTC128B.128 [R3+0x400], desc[UR48][R6.64], !P4 ;  /* 0x0040000006037fae */ /* 0x000fe2000e101d70 */
[----:B------:R-:W-:Y:S01]  /*12d20*/  ISETP.LT.OR P4, PT, R28, 0x21, P1 ;  /* 0x000000211c00780c */ /* 0x000fe20000f81670 */
[----:B------:R-:W-:Y:S02]  /*12d30*/  IMAD.WIDE.U32 R4, R26, 0x2, R4 ;  /* 0x000000021a047825 */ /* 0x000fe400078e0004 */
[----:B------:R5:W-:Y:S01]  /*12d40*/  LDGSTS.E.BYPASS.LTC128B.128 [R3+0x4400], desc[UR48][R6.64+0x80], !P5 ;  /* 0x0440008006037fae */ /* 0x000be2000e901d70 */
[----:B------:R-:W-:Y:S01]  /*12d50*/  ISETP.LT.OR P5, PT, R28, 0x21, P0 ;  /* 0x000000211c00780c */ /* 0x000fe200007a1670 */
[----:B----4-:R-:W-:Y:S02]  /*12d60*/  IMAD.WIDE.U32 R22, R26, 0x2, R22 ;  /* 0x000000021a167825 */ /* 0x010fe400078e0016 */
[----:B------:R-:W5:Y:S02]  /*12d70*/  SHFL.IDX PT, R19, R2, 0x5, 0x181f ;  /* 0x00b81f0002137f89 */ /* 0x000f6400000e0000 */
[----:B0-----:R-:W-:-:S02]  /*12d80*/  IMAD.MOV.U32 R13, RZ, RZ, R9 ;  /* 0x000000ffff0d7224 */ /* 0x001fc400078e0009 */
[----:B------:R-:W0:Y:S01]  /*12d90*/  SHFL.IDX PT, R14, R16, 0x5, 0x181f ;  /* 0x00b81f00100e7f89 */ /* 0x000e2200000e0000 */
[----:B-1----:R-:W-:Y:S02]  /*12da0*/  IMAD.MOV.U32 R12, RZ, RZ, R24 ;  /* 0x000000ffff0c7224 */ /* 0x002fe400078e0018 */
[----:B------:R-:W-:Y:S01]  /*12db0*/  IMAD.MOV.U32 R9, RZ, RZ, RZ ;  /* 0x000000ffff097224 */ /* 0x000fe200078e00ff */
[----:B------:R-:W1:Y:S01]  /*12dc0*/  SHFL.IDX PT, R25, R2, 0x6, 0x181f ;  /* 0x00d81f0002197f89 */ /* 0x000e6200000e0000 */
[----:B------:R-:W-:-:S03]  /*12dd0*/  IMAD.WIDE.U32 R12, R26, 0x2, R12 ;  /* 0x000000021a0c7825 */ /* 0x000fc600078e000c */
[----:B------:R-:W4:Y:S01]  /*12de0*/  SHFL.IDX PT, R30, R16, 0x6, 0x181f ;  /* 0x00d81f00101e7f89 */ /* 0x000f2200000e0000 */
[----:B---3--:R-:W-:-:S03]  /*12df0*/  IMAD.WIDE.U32 R20, R26, 0x2, R20 ;  /* 0x000000021a147825 */ /* 0x008fc600078e0014 */
[----:B------:R-:W-:Y:S01]  /*12e00*/  LDGSTS.E.BYPASS.LTC128B.128 [R3+0xc00], desc[UR48][R4.64], !P2 ;  /* 0x00c0000004037fae */ /* 0x000fe2000d101d70 */
[----:B------:R-:W-:-:S03]  /*12e10*/  ISETP.LT.OR P2, PT, R28, 0x31, P1 ;  /* 0x000000311c00780c */ /* 0x000fc60000f41670 */
[----:B------:R1:W-:Y:S01]  /*12e20*/  LDGSTS.E.BYPASS.LTC128B.128 [R3+0x4c00], desc[UR48][R4.64+0x80], !P3 ;  /* 0x04c0008004037fae */ /* 0x0003e2000d901d70 */
[----:B------:R-:W-:-:S03]  /*12e30*/  ISETP.LT.OR P3, PT, R28, 0x31, P0 ;  /* 0x000000311c00780c */ /* 0x000fc60000761670 */
[----:B------:R3:W-:Y:S01]  /*12e40*/  LDGSTS.E.BYPASS.LTC128B.128 [R3+0x1400], desc[UR48][R22.64], !P4 ;  /* 0x0140000016037fae */ /* 0x0007e2000e101d70 */
[C---:B------:R-:W-:Y:S01]  /*12e50*/  ISETP.LT.OR P4, PT, R28.reuse, 0x41, P1 ;  /* 0x000000411c00780c */ /* 0x040fe20000f81670 */
[----:B-----5:R-:W-:Y:S02]  /*12e60*/  IMAD.MOV.U32 R7, RZ, RZ, R19 ;  /* 0x000000ffff077224 */ /* 0x020fe400078e0013 */
        /* <DEDUP_REMOVED lines=8> */
[----:B----4-:R-:W-:Y:S02]  /*12ef0*/  IMAD.MOV.U32 R4, RZ, RZ, R30 ;  /* 0x000000ffff047224 */ /* 0x010fe400078e001e */
        /* <DEDUP_REMOVED lines=12> */
.L_x_1304:
        /* <DEDUP_REMOVED lines=12> */
.L_x_1196:
        /* <DEDUP_REMOVED lines=10> */
.L_x_1197:
[----:B------:R1:W-:Y:S02]  /*13120*/  SYNCS.ARRIVE.TRANS64.A1T0 RZ, [R0+URZ+0x28850], RZ ;  /* 0x028850ff00ff79a7 */ /* 0x0003e4000810003f */
[----:B-1----:R-:W-:-:S05]  /*13130*/  VIADD R0, R10, 0x1 ;  /* 0x000000010a007836 */ /* 0x002fca0000000000 */
[----:B------:R-:W-:-:S04]  /*13140*/  ISETP.NE.AND P0, PT, R0, 0x2, PT ;  /* 0x000000020000780c */ /* 0x000fc80003f05270 */
[----:B0-----:R-:W-:Y:S02]  /*13150*/  SEL R3, RZ, 0x1, P0 ;  /* 0x00000001ff037807 */ /* 0x001fe40000000000 */
[----:B------:R-:W-:Y:S02]  /*13160*/  SEL R0, R0, RZ, P0 ;  /* 0x000000ff00007207 */ /* 0x000fe40000000000 */
[----:B------:R-:W-:-:S07]  /*13170*/  LOP3.LUT R8, R8, R3, RZ, 0x3c, !PT ;  /* 0x0000000308087212 */ /* 0x000fce00078e3cff */
.L_x_1157:
[----:B------:R-:W0:Y:S01]  /*13180*/  S2R R3, SR_CgaCtaId ;  /* 0x0000000000037919 */ /* 0x000e220000008800 */
[----:B------:R-:W-:Y:S02]  /*13190*/  MOV R2, 0x400 ;  /* 0x0000040000027802 */ /* 0x000fe40000000f00 */
[----:B------:R-:W-:Y:S02]  /*131a0*/  SHF.L.U32 R9, R9, 0x1f, RZ ;  /* 0x0000001f09097819 */ /* 0x000fe400000006ff */
[----:B0-----:R-:W-:-:S04]  /*131b0*/  LEA R7, R3, R2, 0x18 ;  /* 0x0000000203077211 */ /* 0x001fc800078ec0ff */
[----:B------:R-:W0:Y:S02]  /*131c0*/  SYNCS.PHASECHK.TRANS64.TRYWAIT P0, [R7+URZ+0x28820], R9 ;  /* 0x02882009070075a7 */ /* 0x000e24000800017f */
[----:B0-----:R-:W-:Y:S05]  /*131d0*/  @!P0 BRA `(.L_x_1198) ;  /* 0x0000003800a88947 */ /* 0x001fea0003800000 */
.L_x_1305:
[----:B------:R-:W-:-:S03]  /*131e0*/  UMOV UR4, 0xffffffff ;  /* 0xffffffff00047882 */ /* 0x000fc60000000000 */
[----:B------:R-:W-:Y:S05]  /*131f0*/  BRA.DIV UR4, `(.L_x_1199) ;  /* 0x0000003a04b47947 */ /* 0x000fea000b800000 */
[----:B------:R1:W3:Y:S02]  /*13200*/  SHFL.IDX PT, R14, R17, RZ, 0x1f ;  /* 0x00001fff110e7589 */ /* 0x0002e400000e0000 */
.L_x_1308:
[----:B---3--:R-:W-:-:S13]  /*13210*/  ISETP.NE.AND P0, PT, R14, RZ, PT ;  /* 0x000000ff0e00720c */ /* 0x008fda0003f05270 */
[----:B------:R-:W-:Y:S05]  /*13220*/  @P0 BRA `(.L_x_1065) ;  /* 0x0000000000880947 */ /* 0x000fea0003800000 */
[----:B------:R-:W-:-:S03]  /*13230*/  UMOV UR4, 0xffffffff ;  /* 0xffffffff00047882 */ /* 0x000fc60000000000 */
[----:B------:R-:W-:Y:S05]  /*13240*/  BRA.DIV UR4, `(.L_x_1200) ;  /* 0x0000003a04c87947 */ /* 0x000fea000b800000 */
[----:B------:R-:W-:-:S13]  /*13250*/  ELECT P6, URZ, PT ;  /* 0x00000000003f782f */ /* 0x000fda00038c0000 */
.L_x_1311:
[----:B------:R-:W-:Y:S05]  /*13260*/  @!P6 BRA `(.L_x_1065) ;  /* 0x000000000078e947 */ /* 0x000fea0003800000 */
[----:B------:R-:W-:-:S06]  /*13270*/  ULOP3.LUT UR4, UR36, 0x2, URZ, 0xfc, !UPT ;  /* 0x0000000224047892 */ /* 0x000fcc000f8efc3f */
[----:B------:R-:W-:-:S05]  /*13280*/  IMAD.U32 R2, RZ, RZ, UR4 ;  /* 0x00000004ff027e24 */ /* 0x000fca000f8e00ff */
[----:B------:R-:W-:-:S13]  /*13290*/  ISETP.NE.AND P0, PT, R2, 0x3, PT ;  /* 0x000000030200780c */ /* 0x000fda0003f05270 */
[----:B------:R-:W-:Y:S05]  /*132a0*/  @!P0 BRA `(.L_x_1201) ;  /* 0x0000000000048947 */ /* 0x000fea0003800000 */
[----:B------:R-:W-:Y:S01]  /*132b0*/  BPT.TRAP 0x1 ;  /* 0x000000040000795c */ /* 0x000fe20000300000 */
.L_x_1201:
[----:B------:R-:W-:Y:S01]  /*132c0*/  IMAD R5, R0, 0x8, R7 ;  /* 0x0000000800057824 */ /* 0x000fe200078e0207 */
[----:B------:R-:W-:Y:S01]  /*132d0*/  SHF.L.U32 R2, R8, 0x1f, RZ ;  /* 0x0000001f08027819 */ /* 0x000fe200000006ff */
[----:B------:R-:W-:-:S03]  /*132e0*/  VIADD R0, R0, 0x1 ;  /* 0x0000000100007836 */ /* 0x000fc60000000000 */
[----:B------:R-:W3:Y:S02]  /*132f0*/  SYNCS.PHASECHK.TRANS64.TRYWAIT P1, [R5+URZ+0x28840], R2 ;  /* 0x02884002050075a7 */ /* 0x000ee4000802017f */
[----:B------:R-:W-:-:S04]  /*13300*/  ISETP.NE.AND P2, PT, R0, 0x2, PT ;  /* 0x000000020000780c */ /* 0x000fc80003f45270 */
[----:B------:R-:W-:Y:S01]  /*13310*/  SEL R3, RZ, 0x1, P2 ;  /* 0x00000001ff037807 */ /* 0x000fe20001000000 */
[----:B---3--:R-:W-:Y:S08]  /*13320*/  @!P1 BRA `(.L_x_1202) ;  /* 0x0000003800b09947 */ /* 0x008ff00003800000 */
.L_x_1312:
[----:B------:R-:W-:Y:S02]  /*13330*/  SEL R0, R0, RZ, P2 ;  /* 0x000000ff00007207 */ /* 0x000fe40001000000 */
[----:B------:R-:W-:Y:S01]  /*13340*/  LOP3.LUT R3, R8, R3, RZ, 0x3c, !PT ;  /* 0x0000000308037212 */ /* 0x000fe200078e3cff */
[----:B------:R-:W-:Y:S06]  /*13350*/  @!P0 BRA `(.L_x_1203) ;  /* 0x0000000000048947 */ /* 0x000fec0003800000 */
[----:B------:R-:W-:Y:S01]  /*13360*/  BPT.TRAP 0x1 ;  /* 0x000000040000795c */ /* 0x000fe20000300000 */
.L_x_1203:
[----:B0-----:R-:W-:Y:S01]  /*13370*/  IMAD R7, R0, 0x8, R7 ;  /* 0x0000000800077824 */ /* 0x001fe200078e0207 */
[----:B------:R-:W-:-:S04]  /*13380*/  SHF.L.U32 R0, R3, 0x1f, RZ ;  /* 0x0000001f03007819 */ /* 0x000fc800000006ff */
[----:B------:R-:W0:Y:S02]  /*13390*/  SYNCS.PHASECHK.TRANS64.TRYWAIT P1, [R7+URZ+0x28840], R0 ;  /* 0x02884000070075a7 */ /* 0x000e24000802017f */
[----:B0-----:R-:W-:Y:S05]  /*133a0*/  @!P1 BRA `(.L_x_1204) ;  /* 0x0000003800a49947 */ /* 0x001fea0003800000 */
.L_x_1313:
[----:B------:R-:W-:Y:S05]  /*133b0*/  @!P0 BRA `(.L_x_1205) ;  /* 0x0000000000048947 */ /* 0x000fea0003800000 */
[----:B------:R-:W-:Y:S01]  /*133c0*/  BPT.TRAP 0x1 ;  /* 0x000000040000795c */ /* 0x000fe20000300000 */
.L_x_1205:
[----:B------:R-:W4:Y:S02]  /*133d0*/  SYNCS.PHASECHK.TRANS64.TRYWAIT P1, [R5+URZ+0x28860], R2 ;  /* 0x02886002050075a7 */ /* 0x000f24000802017f */
[----:B----4-:R-:W-:Y:S05]  /*133e0*/  @!P1 BRA `(.L_x_1206) ;  /* 0x0000003800a89947 */ /* 0x010fea0003800000 */
.L_x_1314:
[----:B------:R-:W-:Y:S05]  /*133f0*/  @!P0 BRA `(.L_x_1207) ;  /* 0x0000000000048947 */ /* 0x000fea0003800000 */
[----:B------:R-:W-:Y:S01]  /*13400*/  BPT.TRAP 0x1 ;  /* 0x000000040000795c */ /* 0x000fe20000300000 */
.L_x_1207:
[----:B------:R0:W0:Y:S02]  /*13410*/  SYNCS.PHASECHK.TRANS64.TRYWAIT P0, [R7+URZ+0x28860], R0 ;  /* 0x02886000070075a7 */ /* 0x000024000800017f */
[----:B0-----:R-:W-:Y:S05]  /*13420*/  @!P0 NANOSLEEP.SYNCS 0x989680 ;  /* 0x009896800000895d */ /* 0x001fea0003900000 */
[----:B------:R-:W0:Y:S02]  /*13430*/  @!P0 SYNCS.PHASECHK.TRANS64 P0, [R7+URZ+0x28860], R0 ;  /* 0x02886000070085a7 */ /* 0x000e24000800007f */
[----:B0-----:R-:W-:Y:S05]  /*13440*/  @!P0 BRA `(.L_x_1207) ;  /* 0xfffffffc00f08947 */ /* 0x001fea000383ffff */
.L_x_1065:
[----:B------:R-:W-:Y:S05]  /*13450*/  BSYNC B6 ;  /* 0x0000000000067941 */ /* 0x000fea0003800000 */
.L_x_1062:
[----:B------:R-:W-:Y:S05]  /*13460*/  EXIT ;  /* 0x000000000000794d */ /* 0x000fea0003800000 */
.L_x_1075:
[----:B0-----:R-:W-:-:S04]  /*13470*/  IMAD.U32 R3, RZ, RZ, UR40 ;  /* 0x00000028ff037e24 */ /* 0x001fc8000f8e00ff */
[----:B------:R0:W1:Y:S03]  /*13480*/  SYNCS.PHASECHK.TRANS64.TRYWAIT P0, [R3+URZ+0x28800], R0 ;  /* 0x02880000030075a7 */ /* 0x000066000800017f */
[----:B-1----:R-:W-:Y:S05]  /*13490*/  @!P0 NANOSLEEP.SYNCS 0x989680 ;  /* 0x009896800000895d */ /* 0x002fea0003900000 */
[----:B------:R-:W1:Y:S02]  /*134a0*/  @!P0 SYNCS.PHASECHK.TRANS64 P0, [R3+URZ+0x28800], R0 ;  /* 0x02880000030085a7 */ /* 0x000e64000800007f */
[----:B-1----:R-:W-:Y:S05]  /*134b0*/  @!P0 BRA `(.L_x_1075) ;  /* 0xfffffffc00ec8947 */ /* 0x002fea000383ffff */
[----:B------:R-:W-:Y:S05]  /*134c0*/  BRA `(.L_x_1208) ;  /* 0xfffffee000907947 */ /* 0x000fea000383ffff */
.L_x_1079:
[----:B-1----:R-:W-:-:S04]  /*134d0*/  IMAD.U32 R3, RZ, RZ, UR40 ;  /* 0x00000028ff037e24 */ /* 0x002fc8000f8e00ff */
[----:B------:R1:W2:Y:S03]  /*134e0*/  SYNCS.PHASECHK.TRANS64.TRYWAIT P1, [R3+URZ+0x28830], R0 ;  /* 0x02883000030075a7 */ /* 0x0002a6000802017f */
[----:B--2---:R-:W-:Y:S05]  /*134f0*/  @!P1 NANOSLEEP.SYNCS 0x989680 ;  /* 0x009896800000995d */ /* 0x004fea0003900000 */
[----:B------:R-:W2:Y:S02]  /*13500*/  @!P1 SYNCS.PHASECHK.TRANS64 P1, [R3+URZ+0x28830], R0 ;  /* 0x02883000030095a7 */ /* 0x000ea4000802007f */
[----:B--2---:R-:W-:Y:S05]  /*13510*/  @!P1 BRA `(.L_x_1079) ;  /* 0xfffffffc00ec9947 */ /* 0x004fea000383ffff */
[----:B------:R-:W-:Y:S05]  /*13520*/  BRA `(.L_x_1078) ;  /* 0xfffffee000ac7947 */ /* 0x000fea000383ffff */
.L_x_1096:
[----:B-1----:R-:W-:-:S04]  /*13530*/  IMAD.U32 R7, RZ, RZ, UR6 ;  /* 0x00000006ff077e24 */ /* 0x002fc8000f8e00ff */
[----:B------:R1:W2:Y:S03]  /*13540*/  SYNCS.PHASECHK.TRANS64.TRYWAIT P1, [R7+URZ+0x28830], R6 ;  /* 0x02883006070075a7 */ /* 0x0002a6000802017f */
[----:B--2---:R-:W-:Y:S05]  /*13550*/  @!P1 NANOSLEEP.SYNCS 0x989680 ;  /* 0x009896800000995d */ /* 0x004fea0003900000 */
[----:B------:R-:W2:Y:S02]  /*13560*/  @!P1 SYNCS.PHASECHK.TRANS64 P1, [R7+URZ+0x28830], R6 ;  /* 0x02883006070095a7 */ /* 0x000ea4000802007f */
[----:B--2---:R-:W-:Y:S05]  /*13570*/  @!P1 BRA `(.L_x_1096) ;  /* 0xfffffffc00ec9947 */ /* 0x004fea000383ffff */
[----:B------:R-:W-:Y:S05]  /*13580*/  BRA `(.L_x_1093) ;  /* 0xffffff1800047947 */ /* 0x000fea000383ffff */
.L_x_1100:
[----:B-1----:R-:W-:-:S04]  /*13590*/  IMAD.U32 R7, RZ, RZ, UR6 ;  /* 0x00000006ff077e24 */ /* 0x002fc8000f8e00ff */
[----:B------:R1:W2:Y:S03]  /*135a0*/  SYNCS.PHASECHK.TRANS64.TRYWAIT P1, [R7+URZ+0x28850], R6 ;  /* 0x02885006070075a7 */ /* 0x0002a6000802017f */
[----:B--2---:R-:W-:Y:S05]  /*135b0*/  @!P1 NANOSLEEP.SYNCS 0x989680 ;  /* 0x009896800000995d */ /* 0x004fea0003900000 */
[----:B------:R-:W2:Y:S02]  /*135c0*/  @!P1 SYNCS.PHASECHK.TRANS64 P1, [R7+URZ+0x28850], R6 ;  /* 0x02885006070095a7 */ /* 0x000ea4000802007f */
[----:B--2---:R-:W-:Y:S05]  /*135d0*/  @!P1 BRA `(.L_x_1100) ;  /* 0xfffffffc00ec9947 */ /* 0x004fea000383ffff */
[----:B------:R-:W-:Y:S05]  /*135e0*/  BRA `(.L_x_1097) ;  /* 0xffffff1800d87947 */ /* 0x000fea000383ffff */
.L_x_1119:
[----:B-1----:R-:W-:-:S04]  /*135f0*/  IMAD.U32 R7, RZ, RZ, UR6 ;  /* 0x00000006ff077e24 */ /* 0x002fc8000f8e00ff */
[----:B------:R1:W2:Y:S03]  /*13600*/  SYNCS.PHASECHK.TRANS64.TRYWAIT P1, [R7+URZ+0x28830], R6 ;  /* 0x02883006070075a7 */ /* 0x0002a6000802017f */
[----:B--2---:R-:W-:Y:S05]  /*13610*/  @!P1 NANOSLEEP.SYNCS 0x989680 ;  /* 0x009896800000995d */ /* 0x004fea0003900000 */
[----:B------:R-:W2:Y:S02]  /*13620*/  @!P1 SYNCS.PHASECHK.TRANS64 P1, [R7+URZ+0x28830], R6 ;  /* 0x02883006070095a7 */ /* 0x000ea4000802007f */
[----:B--2---:R-:W-:Y:S05]  /*13630*/  @!P1 BRA `(.L_x_1119) ;  /* 0xfffffffc00ec9947 */ /* 0x004fea000383ffff */
[----:B------:R-:W-:Y:S05]  /*13640*/  BRA `(.L_x_1116) ;  /* 0xffffff4800dc7947 */ /* 0x000fea000383ffff */
.L_x_1123:
[----:B-1----:R-:W-:-:S04]  /*13650*/  IMAD.U32 R7, RZ, RZ, UR6 ;  /* 0x00000006ff077e24 */ /* 0x002fc8000f8e00ff */
[----:B------:R1:W2:Y:S03]  /*13660*/  SYNCS.PHASECHK.TRANS64.TRYWAIT P1, [R7+URZ+0x28850], R6 ;  /* 0x02885006070075a7 */ /* 0x0002a6000802017f */
[----:B--2---:R-:W-:Y:S05]  /*13670*/  @!P1 NANOSLEEP.SYNCS 0x989680 ;  /* 0x009896800000995d */ /* 0x004fea0003900000 */
[----:B------:R-:W2:Y:S02]  /*13680*/  @!P1 SYNCS.PHASECHK.TRANS64 P1, [R7+URZ+0x28850], R6 ;  /* 0x02885006070095a7 */ /* 0x000ea4000802007f */
[----:B--2---:R-:W-:Y:S05]  /*13690*/  @!P1 BRA `(.L_x_1123) ;  /* 0xfffffffc00ec9947 */ /* 0x004fea000383ffff */
[----:B------:R-:W-:Y:S05]  /*136a0*/  BRA `(.L_x_1120) ;  /* 0xffffff4c00b07947 */ /* 0x000fea000383ffff */
.L_x_1131:
[----:B-1----:R-:W-:-:S04]  /*136b0*/  IMAD.U32 R7, RZ, RZ, UR6 ;  /* 0x00000006ff077e24 */ /* 0x002fc8000f8e00ff */
[----:B------:R1:W2:Y:S03]  /*136c0*/  SYNCS.PHASECHK.TRANS64.TRYWAIT P1, [R7+URZ+0x28830], R6 ;  /* 0x02883006070075a7 */ /* 0x0002a6000802017f */
[----:B--2---:R-:W-:Y:S05]  /*136d0*/  @!P1 NANOSLEEP.SYNCS 0x989680 ;  /* 0x009896800000995d */ /* 0x004fea0003900000 */
[----:B------:R-:W2:Y:S02]  /*136e0*/  @!P1 SYNCS.PHASECHK.TRANS64 P1, [R7+URZ+0x28830], R6 ;  /* 0x02883006070095a7 */ /* 0x000ea4000802007f */
[----:B--2---:R-:W-:Y:S05]  /*136f0*/  @!P1 BRA `(.L_x_1131) ;  /* 0xfffffffc00ec9947 */ /* 0x004fea000383ffff */
[----:B------:R-:W-:Y:S05]  /*13700*/  BRA `(.L_x_1128) ;  /* 0xffffff6800e07947 */ /* 0x000fea000383ffff */
.L_x_1135:
[----:B-1----:R-:W-:-:S04]  /*13710*/  IMAD.U32 R7, RZ, RZ, UR6 ;  /* 0x00000006ff077e24 */ /* 0x002fc8000f8e00ff */
[----:B------:R1:W2:Y:S03]  /*13720*/  SYNCS.PHASECHK.TRANS64.TRYWAIT P1, [R7+URZ+0x28850], R6 ;  /* 0x02885006070075a7 */ /* 0x0002a6000802017f */
[----:B--2---:R-:W-:Y:S05]  /*13730*/  @!P1 NANOSLEEP.SYNCS 0x989680 ;  /* 0x009896800000995d */ /* 0x004fea0003900000 */
[----:B------:R-:W2:Y:S02]  /*13740*/  @!P1 SYNCS.PHASECHK.TRANS64 P1, [R7+URZ+0x28850], R6 ;  /* 0x02885006070095a7 */ /* 0x000ea4000802007f */
[----:B--2---:R-:W-:Y:S05]  /*13750*/  @!P1 BRA `(.L_x_1135) ;  /* 0xfffffffc00ec9947 */ /* 0x004fea000383ffff */
[----:B------:R-:W-:Y:S05]  /*13760*/  BRA `(.L_x_1132) ;  /* 0xffffff6c00a47947 */ /* 0x000fea000383ffff */
.L_x_1150:
[----:B-1----:R-:W-:-:S04]  /*13770*/  IMAD.U32 R3, RZ, RZ, UR5 ;  /* 0x00000005ff037e24 */ /* 0x002fc8000f8e00ff */
[----:B------:R1:W3:Y:S03]  /*13780*/  SYNCS.PHASECHK.TRANS64.TRYWAIT P1, [R3+URZ+0x28850], R0 ;  /* 0x02885000030075a7 */ /* 0x0002e6000802017f */
[----:B---3--:R-:W-:Y:S05]  /*13790*/  @!P1 NANOSLEEP.SYNCS 0x989680 ;  /* 0x009896800000995d */ /* 0x008fea0003900000 */
[----:B------:R-:W3:Y:S02]  /*137a0*/  @!P1 SYNCS.PHASECHK.TRANS64 P1, [R3+URZ+0x28850], R0 ;  /* 0x02885000030095a7 */ /* 0x000ee4000802007f */
[----:B---3--:R-:W-:Y:S05]  /*137b0*/  @!P1 BRA `(.L_x_1150) ;  /* 0xfffffffc00ec9947 */ /* 0x008fea000383ffff */
[----:B------:R-:W-:Y:S05]  /*137c0*/  BRA `(.L_x_1149) ;  /* 0xffffff9800c47947 */ /* 0x000fea000383ffff */
.L_x_1168:
[----:B------:R-:W-:Y:S02]  /*137d0*/  IMAD.MOV.U32 R13, RZ, RZ, R17 ;  /* 0x000000ffff0d7224 */ /* 0x000fe400078e0011 */
[----:B------:R-:W-:Y:S02]  /*137e0*/  IMAD.MOV.U32 R12, RZ, RZ, RZ ;  /* 0x000000ffff0c7224 */ /* 0x000fe400078e00ff */
[----:B------:R-:W-:Y:S02]  /*137f0*/  IMAD.MOV.U32 R11, RZ, RZ, 0x1f ;  /* 0x0000001fff0b7424 */ /* 0x000fe400078e00ff */
[----:B------:R-:W-:-:S07]  /*13800*/  IMAD.MOV.U32 R15, RZ, RZ, -0x1 ;  /* 0xffffffffff0f7424 */ /* 0x000fce00078e00ff */
[----:B-----5:R-:W-:Y:S05]  /*13810*/  WARPSYNC.COLLECTIVE R15, `(.L_x_1209) ;  /* 0x000000000f087348 */ /* 0x020fea0003c00000 */
[----:B------:R0:W1:Y:S02]  /*13820*/  SHFL.IDX P6, R14, R13, R12, R11 ;  /* 0x0000000c0d0e7389 */ /* 0x00006400000c000b */
[----:B01---5:R-:W-:Y:S01]  /*13830*/  ENDCOLLECTIVE ;  /* 0x000000000000791b */ /* 0x023fe20003800000 */
.L_x_1209:
[----:B------:R-:W-:Y:S05]  /*13840*/  BRA `(.L_x_1210) ;  /* 0xffffffcc00807947 */ /* 0x000fea000383ffff */
.L_x_1170:
[----:B0-----:R-:W-:-:S04]  /*13850*/  IMAD.U32 R10, RZ, RZ, UR46 ;  /* 0x0000002eff0a7e24 */ /* 0x001fc8000f8e00ff */
[----:B------:R0:W1:Y:S03]  /*13860*/  SYNCS.PHASECHK.TRANS64.TRYWAIT P0, [R10+URZ+0x28840], R9 ;  /* 0x028840090a0075a7 */ /* 0x000066000800017f */
[----:B-1----:R-:W-:Y:S05]  /*13870*/  @!P0 NANOSLEEP.SYNCS 0x989680 ;  /* 0x009896800000895d */ /* 0x002fea0003900000 */
[----:B------:R-:W1:Y:S02]  /*13880*/  @!P0 SYNCS.PHASECHK.TRANS64 P0, [R10+URZ+0x28840], R9 ;  /* 0x028840090a0085a7 */ /* 0x000e64000800007f */
[----:B-1----:R-:W-:Y:S05]  /*13890*/  @!P0 BRA `(.L_x_1170) ;  /* 0xfffffffc00ec8947 */ /* 0x002fea000383ffff */
[----:B------:R-:W-:Y:S05]  /*138a0*/  BRA `(.L_x_1211) ;  /* 0xffffffcc00fc7947 */ /* 0x000fea000383ffff */
.L_x_1171:
        /* <DEDUP_REMOVED lines=8> */
.L_x_1213:
[----:B------:R-:W-:Y:S05]  /*13930*/  BSYNC B0 ;  /* 0x0000000000007941 */ /* 0x000fea0003800000 */
.L_x_1212:
[----:B------:R-:W-:Y:S01]  /*13940*/  IMAD.MOV.U32 R13, RZ, RZ, R0 ;  /* 0x000000ffff0d7224 */ /* 0x000fe200078e0000 */
[----:B------:R-:W-:Y:S01]  /*13950*/  @P0 LEA R9, R19, UR46, 0x1 ;  /* 0x0000002e13090c11 */ /* 0x000fe2000f8e08ff */
[----:B------:R-:W-:Y:S02]  /*13960*/  IMAD.MOV.U32 R12, RZ, RZ, RZ ;  /* 0x000000ffff0c7224 */ /* 0x000fe400078e00ff */
[----:B------:R-:W-:Y:S02]  /*13970*/  IMAD.MOV.U32 R11, RZ, RZ, 0x181f ;  /* 0x0000181fff0b7424 */ /* 0x000fe400078e00ff */
[----:B------:R-:W-:Y:S02]  /*13980*/  IMAD.MOV.U32 R15, RZ, RZ, -0x1 ;  /* 0xffffffffff0f7424 */ /* 0x000fe400078e00ff */
[----:B------:R-:W-:-:S07]  /*13990*/  IMAD.MOV.U32 R5, RZ, RZ, R14 ;  /* 0x000000ffff057224 */ /* 0x000fce00078e000e */
[----:B------:R-:W-:Y:S05]  /*139a0*/  WARPSYNC.COLLECTIVE R15, `(.L_x_1214) ;  /* 0x000000000f087348 */ /* 0x000fea0003c00000 */
[----:B------:R0:W1:Y:S02]  /*139b0*/  SHFL.IDX P6, R14, R13, R12, R11 ;  /* 0x0000000c0d0e7389 */ /* 0x00006400000c000b */
[----:B01----:R-:W-:Y:S01]  /*139c0*/  ENDCOLLECTIVE ;  /* 0x000000000000791b */ /* 0x003fe20003800000 */
.L_x_1214:
[----:B------:R-:W-:Y:S02]  /*139d0*/  IMAD.MOV.U32 R13, RZ, RZ, R3 ;  /* 0x000000ffff0d7224 */ /* 0x000fe400078e0003 */
[----:B------:R-:W-:Y:S02]  /*139e0*/  IMAD.MOV.U32 R12, RZ, RZ, 0x1 ;  /* 0x00000001ff0c7424 */ /* 0x000fe400078e00ff */
[----:B------:R-:W-:-:S07]  /*139f0*/  IMAD.MOV.U32 R4, RZ, RZ, R14 ;  /* 0x000000ffff047224 */ /* 0x000fce00078e000e */
[----:B------:R-:W-:Y:S05]  /*13a00*/  WARPSYNC.COLLECTIVE R15, `(.L_x_1215) ;  /* 0x000000000f087348 */ /* 0x000fea0003c00000 */
[----:B------:R0:W1:Y:S02]  /*13a10*/  SHFL.IDX P6, R14, R13, R12, R11 ;  /* 0x0000000c0d0e7389 */ /* 0x00006400000c000b */
[----:B01----:R-:W-:Y:S01]  /*13a20*/  ENDCOLLECTIVE ;  /* 0x000000000000791b */ /* 0x003fe20003800000 */
.L_x_1215:
        /* <DEDUP_REMOVED lines=13> */
.L_x_1216:
[----:B------:R-:W-:Y:S02]  /*13b00*/  IMAD.MOV.U32 R5, RZ, RZ, R8 ;  /* 0x000000ffff057224 */ /* 0x000fe400078e0008 */
[----:B------:R-:W-:Y:S02]  /*13b10*/  IMAD.MOV.U32 R13, RZ, RZ, R3 ;  /* 0x000000ffff0d7224 */ /* 0x000fe400078e0003 */
[----:B------:R-:W-:Y:S02]  /*13b20*/  IMAD.MOV.U32 R12, RZ, RZ, 0x2 ;  /* 0x00000002ff0c7424 */ /* 0x000fe400078e00ff */
[----:B------:R-:W-:-:S07]  /*13b30*/  IMAD.MOV.U32 R4, RZ, RZ, R14 ;  /* 0x000000ffff047224 */ /* 0x000fce00078e000e */
[----:B------:R-:W-:Y:S05]  /*13b40*/  WARPSYNC.COLLECTIVE R15, `(.L_x_1217) ;  /* 0x000000000f087348 */ /* 0x000fea0003c00000 */
[----:B------:R0:W1:Y:S02]  /*13b50*/  SHFL.IDX P6, R14, R13, R12, R11 ;  /* 0x0000000c0d0e7389 */ /* 0x00006400000c000b */
[----:B01----:R-:W-:Y:S01]  /*13b60*/  ENDCOLLECTIVE ;  /* 0x000000000000791b */ /* 0x003fe20003800000 */
.L_x_1217:
        /* <DEDUP_REMOVED lines=9> */
[----:B0-----:R-:W-:Y:S05]  /*13c00*/  WARPSYNC.COLLECTIVE R15, `(.L_x_1218) ;  /* 0x000000000f087348 */ /* 0x001fea0003c00000 */
[----:B------:R1:W2:Y:S02]  /*13c10*/  SHFL.IDX P6, R14, R13, R12, R11 ;  /* 0x0000000c0d0e7389 */ /* 0x0002a400000c000b */
[----:B012---:R-:W-:Y:S01]  /*13c20*/  ENDCOLLECTIVE ;  /* 0x000000000000791b */ /* 0x007fe20003800000 */
.L_x_1218:
[----:B------:R-:W-:Y:S02]  /*13c30*/  IMAD.MOV.U32 R5, RZ, RZ, R10 ;  /* 0x000000ffff057224 */ /* 0x000fe400078e000a */
[----:B------:R-:W-:Y:S02]  /*13c40*/  IMAD.MOV.U32 R13, RZ, RZ, R3 ;  /* 0x000000ffff0d7224 */ /* 0x000fe400078e0003 */
[----:B------:R-:W-:Y:S02]  /*13c50*/  IMAD.MOV.U32 R12, RZ, RZ, 0x3 ;  /* 0x00000003ff0c7424 */ /* 0x000fe400078e00ff */
[----:B------:R-:W-:-:S07]  /*13c60*/  IMAD.MOV.U32 R35, RZ, RZ, R14 ;  /* 0x000000ffff237224 */ /* 0x000fce00078e000e */
[----:B------:R-:W-:Y:S05]  /*13c70*/  WARPSYNC.COLLECTIVE R15, `(.L_x_1219) ;  /* 0x000000000f087348 */ /* 0x000fea0003c00000 */
[----:B------:R0:W1:Y:S02]  /*13c80*/  SHFL.IDX P6, R14, R13, R12, R11 ;  /* 0x0000000c0d0e7389 */ /* 0x00006400000c000b */
[----:B01----:R-:W-:Y:S01]  /*13c90*/  ENDCOLLECTIVE ;  /* 0x000000000000791b */ /* 0x003fe20003800000 */
.L_x_1219:
[----:B------:R-:W-:-:S04]  /*13ca0*/  IMAD.MOV.U32 R4, RZ, RZ, R35 ;  /* 0x000000ffff047224 */ /* 0x000fc800078e0023 */
[----:B------:R-:W-:Y:S01]  /*13cb0*/  @P0 IMAD.WIDE.U32 R8, R26, 0x2, R4 ;  /* 0x000000021a080825 */ /* 0x000fe200078e0004 */
[----:B------:R-:W-:-:S05]  /*13cc0*/  @P0 LEA R5, R19, UR46, 0x1 ;  /* 0x0000002e13050c11 */ /* 0x000fca000f8e08ff */
        /* <DEDUP_REMOVED lines=11> */
.L_x_1220:
[----:B------:R-:W-:Y:S01]  /*13d80*/  IMAD.MOV.U32 R5, RZ, RZ, R7 ;  /* 0x000000ffff057224 */ /* 0x000fe200078e0007 */
[----:B------:R-:W-:Y:S01]  /*13d90*/  @P0 LEA R7, R19, UR46, 0x1 ;  /* 0x0000002e13070c11 */ /* 0x000fe2000f8e08ff */
[----:B------:R-:W-:Y:S02]  /*13da0*/  IMAD.MOV.U32 R13, RZ, RZ, R3 ;  /* 0x000000ffff0d7224 */ /* 0x000fe400078e0003 */
[----:B------:R-:W-:Y:S02]  /*13db0*/  IMAD.MOV.U32 R12, RZ, RZ, 0x4 ;  /* 0x00000004ff0c7424 */ /* 0x000fe400078e00ff */
[----:B------:R-:W-:-:S07]  /*13dc0*/  IMAD.MOV.U32 R36, RZ, RZ, R14 ;  /* 0x000000ffff247224 */ /* 0x000fce00078e000e */
[----:B------:R-:W-:Y:S05]  /*13dd0*/  WARPSYNC.COLLECTIVE R15, `(.L_x_1221) ;  /* 0x000000000f087348 */ /* 0x000fea0003c00000 */
[----:B------:R0:W1:Y:S02]  /*13de0*/  SHFL.IDX P6, R14, R13, R12, R11 ;  /* 0x0000000c0d0e7389 */ /* 0x00006400000c000b */
[----:B01----:R-:W-:Y:S01]  /*13df0*/  ENDCOLLECTIVE ;  /* 0x000000000000791b */ /* 0x003fe20003800000 */
.L_x_1221:
        /* <DEDUP_REMOVED lines=13> */
.L_x_1222:
        /* <DEDUP_REMOVED lines=8> */
.L_x_1223:
        /* <DEDUP_REMOVED lines=12> */
.L_x_1224:
        /* <DEDUP_REMOVED lines=8> */
.L_x_1225:
        /* <DEDUP_REMOVED lines=13> */
.L_x_1226:
        /* <DEDUP_REMOVED lines=8> */
.L_x_1227:
        /* <DEDUP_REMOVED lines=12> */
.L_x_1228:
[----:B------:R-:W-:Y:S05]  /*142a0*/  BRA `(.L_x_1229) ;  /* 0xffffffc800f87947 */ /* 0x000fea000383ffff */
.L_x_1174:
[----:B------:R-:W-:Y:S02]  /*142b0*/  IMAD.MOV.U32 R13, RZ, RZ, R7 ;  /* 0x000000ffff0d7224 */ /* 0x000fe400078e0007 */
[----:B------:R-:W-:Y:S02]  /*142c0*/  IMAD.MOV.U32 R12, RZ, RZ, RZ ;  /* 0x000000ffff0c7224 */ /* 0x000fe400078e00ff */
[----:B------:R-:W-:Y:S02]  /*142d0*/  IMAD.MOV.U32 R11, RZ, RZ, 0x181f ;  /* 0x0000181fff0b7424 */ /* 0x000fe400078e00ff */
[----:B------:R-:W-:Y:S02]  /*142e0*/  IMAD.MOV.U32 R15, RZ, RZ, -0x1 ;  /* 0xffffffffff0f7424 */ /* 0x000fe400078e00ff */
[----:B------:R-:W-:-:S07]  /*142f0*/  VIADD R3, R28, UR41 ;  /* 0x000000291c037c36 */ /* 0x000fce0008000000 */
[----:B------:R-:W-:Y:S05]  /*14300*/  WARPSYNC.COLLECTIVE R15, `(.L_x_1230) ;  /* 0x000000000f087348 */ /* 0x000fea0003c00000 */
[----:B------:R0:W1:Y:S02]  /*14310*/  SHFL.IDX P6, R14, R13, R12, R11 ;  /* 0x0000000c0d0e7389 */ /* 0x00006400000c000b */
[----:B01----:R-:W-:Y:S01]  /*14320*/  ENDCOLLECTIVE ;  /* 0x000000000000791b */ /* 0x003fe20003800000 */
.L_x_1230:
[----:B------:R-:W-:Y:S02]  /*14330*/  VIADD R9, R3, 0x10 ;  /* 0x0000001003097836 */ /* 0x000fe40000000000 */
[----:B------:R-:W-:Y:S02]  /*14340*/  IMAD.MOV.U32 R13, RZ, RZ, R6 ;  /* 0x000000ffff0d7224 */ /* 0x000fe400078e0006 */
[----:B------:R-:W-:-:S07]  /*14350*/  IMAD.MOV.U32 R5, RZ, RZ, R14 ;  /* 0x000000ffff057224 */ /* 0x000fce00078e000e */
[----:B------:R-:W-:Y:S05]  /*14360*/  WARPSYNC.COLLECTIVE R15, `(.L_x_1231) ;  /* 0x000000000f087348 */ /* 0x000fea0003c00000 */
[----:B------:R0:W1:Y:S02]  /*14370*/  SHFL.IDX P6, R14, R13, R12, R11 ;  /* 0x0000000c0d0e7389 */ /* 0x00006400000c000b */
[----:B01----:R-:W-:Y:S01]  /*14380*/  ENDCOLLECTIVE ;  /* 0x000000000000791b */ /* 0x003fe20003800000 */
.L_x_1231:
        /* <DEDUP_REMOVED lines=10> */
.L_x_1232:
        /* <DEDUP_REMOVED lines=13> */
.L_x_1233:
[----:B------:R-:W-:Y:S02]  /*14500*/  IMAD.MOV.U32 R5, RZ, RZ, R8 ;  /* 0x000000ffff057224 */ /* 0x000fe400078e0008 */
[----:B------:R-:W-:Y:S02]  /*14510*/  IMAD.MOV.U32 R13, RZ, RZ, R7 ;  /* 0x000000ffff0d7224 */ /* 0x000fe400078e0007 */
[----:B------:R-:W-:Y:S02]  /*14520*/  IMAD.MOV.U32 R12, RZ, RZ, 0x2 ;  /* 0x00000002ff0c7424 */ /* 0x000fe400078e00ff */
[----:B------:R-:W-:-:S07]  /*14530*/  IMAD.MOV.U32 R4, RZ, RZ, R14 ;  /* 0x000000ffff047224 */ /* 0x000fce00078e000e */
[----:B------:R-:W-:Y:S05]  /*14540*/  WARPSYNC.COLLECTIVE R15, `(.L_x_1234) ;  /* 0x000000000f087348 */ /* 0x000fea0003c00000 */
[----:B------:R0:W1:Y:S02]  /*14550*/  SHFL.IDX P6, R14, R13, R12, R11 ;  /* 0x0000000c0d0e7389 */ /* 0x00006400000c000b */
[----:B01----:R-:W-:Y:S01]  /*14560*/  ENDCOLLECTIVE ;  /* 0x000000000000791b */ /* 0x003fe20003800000 */
.L_x_1234:
[----:B------:R-:W-:-:S04]  /*14570*/  @!P2 IMAD.WIDE.U32 R8, R26, 0x2, R4 ;  /* 0x000000021a08a825 */ /* 0x000fc800078e0004 */
[----:B------:R-:W-:Y:S01]  /*14580*/  VIADD R5, R3, 0x20 ;  /* 0x0000002003057836 */ /* 0x000fe20000000000 */
[----:B------:R-:W-:Y:S01]  /*14590*/  @!PT LDS RZ, [RZ] ;  /* 0x00000000fffff984 */ /* 0x000fe20000000800 */
[----:B------:R-:W-:Y:S01]  /*145a0*/  @!PT LDS RZ, [RZ] ;  /* 0x00000000fffff984 */ /* 0x000fe20000000800 */
[----:B------:R-:W-:Y:S01]  /*145b0*/  @!PT LDS RZ, [RZ] ;  /* 0x00000000fffff984 */ /* 0x000fe20000000800 */
[----:B------:R-:W-:Y:S04]  /*145c0*/  @!P2 LDGSTS.E.BYPASS.LTC128B.128 [R35+0x10c00], desc[UR48][R8.64], !P0 ;  /* 0x10c000000823afae */ /* 0x000fe8000c101d70 */
[----:B------:R0:W-:Y:S01]  /*145d0*/  @!P2 LDGSTS.E.BYPASS.LTC128B.128 [R35+0x14c00], desc[UR48][R8.64+0x80], !P1 ;  /* 0x14c000800823afae */ /* 0x0001e2000c901d70 */
[----:B------:R-:W-:Y:S01]  /*145e0*/  ISETP.GE.AND P2, PT, R5, R0, PT ;  /* 0x000000000500720c */ /* 0x000fe20003f46270 */
[----:B------:R-:W-:Y:S02]  /*145f0*/  IMAD.MOV.U32 R13, RZ, RZ, R6 ;  /* 0x000000ffff0d7224 */ /* 0x000fe400078e0006 */
[----:B0-----:R-:W-:Y:S02]  /*14600*/  VIADD R9, R3, 0x30 ;  /* 0x0000003003097836 */ /* 0x001fe40000000000 */
[----:B------:R-:W-:-:S08]  /*14610*/  IMAD.MOV.U32 R5, RZ, RZ, R14 ;  /* 0x000000ffff057224 */ /* 0x000fd000078e000e */
[----:B------:R-:W-:-:S07]  /*14620*/  @!P2 LEA R21, R19, UR46, 0x1 ;  /* 0x0000002e1315ac11 */ /* 0x000fce000f8e08ff */
[----:B------:R-:W-:Y:S05]  /*14630*/  WARPSYNC.COLLECTIVE R15, `(.L_x_1235) ;  /* 0x000000000f087348 */ /* 0x000fea0003c00000 */
[----:B------:R0:W1:Y:S02]  /*14640*/  SHFL.IDX P6, R14, R13, R12, R11 ;  /* 0x0000000c0d0e7389 */ /* 0x00006400000c000b */
[----:B01----:R-:W-:Y:S01]  /*14650*/  ENDCOLLECTIVE ;  /* 0x000000000000791b */ /* 0x003fe20003800000 */
.L_x_1235:
[----:B------:R-:W-:Y:S02]  /*14660*/  IMAD.MOV.U32 R13, RZ, RZ, R7 ;  /* 0x000000ffff0d7224 */ /* 0x000fe400078e0007 */
[----:B------:R-:W-:Y:S02]  /*14670*/  IMAD.MOV.U32 R12, RZ, RZ, 0x3 ;  /* 0x00000003ff0c7424 */ /* 0x000fe400078e00ff */
[----:B------:R-:W-:-:S07]  /*14680*/  IMAD.MOV.U32 R4, RZ, RZ, R14 ;  /* 0x000000ffff047224 */ /* 0x000fce00078e000e */
[----:B------:R-:W-:Y:S05]  /*14690*/  WARPSYNC.COLLECTIVE R15, `(.L_x_1236) ;  /* 0x000000000f087348 */ /* 0x000fea0003c00000 */
[----:B------:R0:W1:Y:S02]  /*146a0*/  SHFL.IDX P6, R14, R13, R12, R11 ;  /* 0x0000000c0d0e7389 */ /* 0x00006400000c000b */
[----:B01----:R-:W-:Y:S01]  /*146b0*/  ENDCOLLECTIVE ;  /* 0x000000000000791b */ /* 0x003fe20003800000 */
.L_x_1236:
        /* <DEDUP_REMOVED lines=13> */
.L_x_1237:
[----:B------:R-:W-:Y:S02]  /*14790*/  IMAD.MOV.U32 R5, RZ, RZ, R10 ;  /* 0x000000ffff057224 */ /* 0x000fe400078e000a */
[----:B------:R-:W-:Y:S02]  /*147a0*/  IMAD.MOV.U32 R13, RZ, RZ, R7 ;  /* 0x000000ffff0d7224 */ /* 0x000fe400078e0007 */
[----:B------:R-:W-:Y:S02]  /*147b0*/  IMAD.MOV.U32 R12, RZ, RZ, 0x4 ;  /* 0x00000004ff0c7424 */ /* 0x000fe400078e00ff */
[----:B------:R-:W-:-:S07]  /*147c0*/  IMAD.MOV.U32 R4, RZ, RZ, R14 ;  /* 0x000000ffff047224 */ /* 0x000fce00078e000e */
[----:B------:R-:W-:Y:S05]  /*147d0*/  WARPSYNC.COLLECTIVE R15, `(.L_x_1238) ;  /* 0x000000000f087348 */ /* 0x000fea0003c00000 */
[----:B------:R0:W1:Y:S02]  /*147e0*/  SHFL.IDX P6, R14, R13, R12, R11 ;  /* 0x0000000c0d0e7389 */ /* 0x00006400000c000b */
[----:B01----:R-:W-:Y:S01]  /*147f0*/  ENDCOLLECTIVE ;  /* 0x000000000000791b */ /* 0x003fe20003800000 */
.L_x_1238:
        /* <DEDUP_REMOVED lines=15> */
.L_x_1239:
[----:B------:R-:W-:Y:S02]  /*148f0*/  IMAD.MOV.U32 R13, RZ, RZ, R7 ;  /* 0x000000ffff0d7224 */ /* 0x000fe400078e0007 */
[----:B------:R-:W-:Y:S02]  /*14900*/  IMAD.MOV.U32 R12, RZ, RZ, 0x5 ;  /* 0x00000005ff0c7424 */ /* 0x000fe400078e00ff */
[----:B------:R-:W-:-:S07]  /*14910*/  IMAD.MOV.U32 R4, RZ, RZ, R14 ;  /* 0x000000ffff047224 */ /* 0x000fce00078e000e */
[----:B------:R-:W-:Y:S05]  /*14920*/  WARPSYNC.COLLECTIVE R15, `(.L_x_1240) ;  /* 0x000000000f087348 */ /* 0x000fea0003c00000 */
[----:B------:R0:W1:Y:S02]  /*14930*/  SHFL.IDX P6, R14, R13, R12, R11 ;  /* 0x0000000c0d0e7389 */ /* 0x00006400000c000b */
[----:B01----:R-:W-:Y:S01]  /*14940*/  ENDCOLLECTIVE ;  /* 0x000000000000791b */ /* 0x003fe20003800000 */
.L_x_1240:
        /* <DEDUP_REMOVED lines=13> */
.L_x_1241:
[----:B------:R-:W-:Y:S02]  /*14a20*/  IMAD.MOV.U32 R5, RZ, RZ, R10 ;  /* 0x000000ffff057224 */ /* 0x000fe400078e000a */
[----:B------:R-:W-:Y:S02]  /*14a30*/  IMAD.MOV.U32 R13, RZ, RZ, R7 ;  /* 0x000000ffff0d7224 */ /* 0x000fe400078e0007 */
[----:B------:R-:W-:Y:S02]  /*14a40*/  IMAD.MOV.U32 R12, RZ, RZ, 0x6 ;  /* 0x00000006ff0c7424 */ /* 0x000fe400078e00ff */
[----:B------:R-:W-:-:S07]  /*14a50*/  IMAD.MOV.U32 R4, RZ, RZ, R14 ;  /* 0x000000ffff047224 */ /* 0x000fce00078e000e */
[----:B------:R-:W-:Y:S05]  /*14a60*/  WARPSYNC.COLLECTIVE R15, `(.L_x_1242) ;  /* 0x000000000f087348 */ /* 0x000fea0003c00000 */
[----:B------:R0:W1:Y:S02]  /*14a70*/  SHFL.IDX P6, R14, R13, R12, R11 ;  /* 0x0000000c0d0e7389 */ /* 0x00006400000c000b */
[----:B01----:R-:W-:Y:S01]  /*14a80*/  ENDCOLLECTIVE ;  /* 0x000000000000791b */ /* 0x003fe20003800000 */
.L_x_1242:
        /* <DEDUP_REMOVED lines=14> */
.L_x_1243:
[----:B------:R-:W-:Y:S02]  /*14b70*/  IMAD.MOV.U32 R13, RZ, RZ, R7 ;  /* 0x000000ffff0d7224 */ /* 0x000fe400078e0007 */
[----:B------:R-:W-:Y:S02]  /*14b80*/  IMAD.MOV.U32 R12, RZ, RZ, 0x7 ;  /* 0x00000007ff0c7424 */ /* 0x000fe400078e00ff */
[----:B------:R-:W-:-:S07]  /*14b90*/  IMAD.MOV.U32 R4, RZ, RZ, R14 ;  /* 0x000000ffff047224 */ /* 0x000fce00078e000e */
[----:B------:R-:W-:Y:S05]  /*14ba0*/  WARPSYNC.COLLECTIVE R15, `(.L_x_1244) ;  /* 0x000000000f087348 */ /* 0x000fea0003c00000 */
[----:B------:R0:W1:Y:S02]  /*14bb0*/  SHFL.IDX P6, R14, R13, R12, R11 ;  /* 0x0000000c0d0e7389 */ /* 0x00006400000c000b */
[----:B01----:R-:W-:Y:S01]  /*14bc0*/  ENDCOLLECTIVE ;  /* 0x000000000000791b */ /* 0x003fe20003800000 */
.L_x_1244:
[----:B------:R-:W-:-:S05]  /*14bd0*/  @!P2 IMAD.WIDE.U32 R4, R26, 0x2, R4 ;  /* 0x000000021a04a825 */ /* 0x000fca00078e0004 */
        /* <DEDUP_REMOVED lines=10> */
.L_x_1245:
[----:B------:R-:W-:Y:S05]  /*14c80*/  BRA `(.L_x_1246) ;  /* 0xffffffc800e87947 */ /* 0x000fea000383ffff */
.L_x_1177:
[----:B0-----:R-:W-:-:S04]  /*14c90*/  IMAD.U32 R3, RZ, RZ, UR46 ;  /* 0x0000002eff037e24 */ /* 0x001fc8000f8e00ff */
[----:B------:R0:W1:Y:S03]  /*14ca0*/  SYNCS.PHASECHK.TRANS64.TRYWAIT P0, [R3+URZ+0x28820], R0 ;  /* 0x02882000030075a7 */ /* 0x000066000800017f */
[----:B-1----:R-:W-:Y:S05]  /*14cb0*/  @!P0 NANOSLEEP.SYNCS 0x989680 ;  /* 0x009896800000895d */ /* 0x002fea0003900000 */
[----:B------:R-:W1:Y:S02]  /*14cc0*/  @!P0 SYNCS.PHASECHK.TRANS64 P0, [R3+URZ+0x28820], R0 ;  /* 0x02882000030085a7 */ /* 0x000e64000800007f */
[----:B-1----:R-:W-:Y:S05]  /*14cd0*/  @!P0 BRA `(.L_x_1177) ;  /* 0xfffffffc00ec8947 */ /* 0x002fea000383ffff */
[----:B------:R-:W-:Y:S05]  /*14ce0*/  BRA `(.L_x_1247) ;  /* 0xffffffcc00347947 */ /* 0x000fea000383ffff */
.L_x_1181:
[----:B0-----:R0:W1:Y:S02]  /*14cf0*/  SYNCS.PHASECHK.TRANS64.TRYWAIT P0, [R34+URZ+0x28840], R3 ;  /* 0x02884003220075a7 */ /* 0x001064000800017f */
[----:B-1----:R-:W-:Y:S05]  /*14d00*/  @!P0 NANOSLEEP.SYNCS 0x989680 ;  /* 0x009896800000895d */ /* 0x002fea0003900000 */
[----:B------:R-:W1:Y:S02]  /*14d10*/  @!P0 SYNCS.PHASECHK.TRANS64 P0, [R34+URZ+0x28840], R3 ;  /* 0x02884003220085a7 */ /* 0x000e64000800007f */
[----:B-1----:R-:W-:Y:S05]  /*14d20*/  @!P0 BRA `(.L_x_1181) ;  /* 0xfffffffc00f08947 */ /* 0x002fea000383ffff */
[----:B------:R-:W-:Y:S05]  /*14d30*/  BRA `(.L_x_1248) ;  /* 0xffffffcc00f87947 */ /* 0x000fea000383ffff */
.L_x_1182:
        /* <DEDUP_REMOVED lines=8> */
.L_x_1250:
[----:B------:R-:W-:Y:S05]  /*14dc0*/  BSYNC B1 ;  /* 0x0000000000017941 */ /* 0x000fea0003800000 */
.L_x_1249:
[----:B------:R-:W-:Y:S01]  /*14dd0*/  IMAD.MOV.U32 R13, RZ, RZ, R6 ;  /* 0x000000ffff0d7224 */ /* 0x000fe200078e0006 */
[----:B------:R-:W-:Y:S01]  /*14de0*/  LEA R4, R4, UR46, 0x1 ;  /* 0x0000002e04047c11 */ /* 0x000fe2000f8e08ff */
        /* <DEDUP_REMOVED lines=8> */
.L_x_1251:
        /* <DEDUP_REMOVED lines=13> */
.L_x_1252:
[----:B------:R-:W-:Y:S02]  /*14f40*/  IMAD.MOV.U32 R13, RZ, RZ, R6 ;  /* 0x000000ffff0d7224 */ /* 0x000fe400078e0006 */
[----:B------:R-:W-:-:S07]  /*14f50*/  IMAD.MOV.U32 R0, RZ, RZ, R14 ;  /* 0x000000ffff007224 */ /* 0x000fce00078e000e */
[----:B------:R-:W-:Y:S05]  /*14f60*/  WARPSYNC.COLLECTIVE R15, `(.L_x_1253) ;  /* 0x000000000f087348 */ /* 0x000fea0003c00000 */
[----:B------:R0:W1:Y:S02]  /*14f70*/  SHFL.IDX P6, R14, R13, R12, R11 ;  /* 0x0000000c0d0e7389 */ /* 0x00006400000c000b */
[----:B01----:R-:W-:Y:S01]  /*14f80*/  ENDCOLLECTIVE ;  /* 0x000000000000791b */ /* 0x003fe20003800000 */
.L_x_1253:
[----:B------:R-:W-:Y:S02]  /*14f90*/  IMAD.MOV.U32 R13, RZ, RZ, R5 ;  /* 0x000000ffff0d7224 */ /* 0x000fe400078e0005 */
        /* <DEDUP_REMOVED lines=13> */
.L_x_1254:
[----:B------:R-:W-:Y:S02]  /*15070*/  IMAD.MOV.U32 R13, RZ, RZ, R6 ;  /* 0x000000ffff0d7224 */ /* 0x000fe400078e0006 */
[----:B------:R-:W-:-:S07]  /*15080*/  IMAD.MOV.U32 R7, RZ, RZ, R14 ;  /* 0x000000ffff077224 */ /* 0x000fce00078e000e */
[----:B------:R-:W-:Y:S05]  /*15090*/  WARPSYNC.COLLECTIVE R15, `(.L_x_1255) ;  /* 0x000000000f087348 */ /* 0x000fea0003c00000 */
[----:B------:R0:W1:Y:S02]  /*150a0*/  SHFL.IDX P6, R14, R13, R12, R11 ;  /* 0x0000000c0d0e7389 */ /* 0x00006400000c000b */
[----:B01----:R-:W-:Y:S01]  /*150b0*/  ENDCOLLECTIVE ;  /* 0x000000000000791b */ /* 0x003fe20003800000 */
.L_x_1255:
        /* <DEDUP_REMOVED lines=13> */
.L_x_1256:
[----:B------:R-:W-:Y:S02]  /*15190*/  IMAD.MOV.U32 R13, RZ, RZ, R6 ;  /* 0x000000ffff0d7224 */ /* 0x000fe400078e0006 */
[----:B------:R-:W-:-:S07]  /*151a0*/  IMAD.MOV.U32 R0, RZ, RZ, R14 ;  /* 0x000000ffff007224 */ /* 0x000fce00078e000e */
[----:B------:R-:W-:Y:S05]  /*151b0*/  WARPSYNC.COLLECTIVE R15, `(.L_x_1257) ;  /* 0x000000000f087348 */ /* 0x000fea0003c00000 */
[----:B------:R0:W1:Y:S02]  /*151c0*/  SHFL.IDX P6, R14, R13, R12, R11 ;  /* 0x0000000c0d0e7389 */ /* 0x00006400000c000b */
[----:B01----:R-:W-:Y:S01]  /*151d0*/  ENDCOLLECTIVE ;  /* 0x000000000000791b */ /* 0x003fe20003800000 */
.L_x_1257:
        /* <DEDUP_REMOVED lines=14> */
.L_x_1258:
[----:B------:R-:W-:Y:S02]  /*152c0*/  IMAD.MOV.U32 R13, RZ, RZ, R6 ;  /* 0x000000ffff0d7224 */ /* 0x000fe400078e0006 */
[----:B------:R-:W-:-:S07]  /*152d0*/  IMAD.MOV.U32 R0, RZ, RZ, R14 ;  /* 0x000000ffff007224 */ /* 0x000fce00078e000e */
[----:B------:R-:W-:Y:S05]  /*152e0*/  WARPSYNC.COLLECTIVE R15, `(.L_x_1259) ;  /* 0x000000000f087348 */ /* 0x000fea0003c00000 */
[----:B------:R0:W1:Y:S02]  /*152f0*/  SHFL.IDX P6, R14, R13, R12, R11 ;  /* 0x0000000c0d0e7389 */ /* 0x00006400000c000b */
[----:B01----:R-:W-:Y:S01]  /*15300*/  ENDCOLLECTIVE ;  /* 0x000000000000791b */ /* 0x003fe20003800000 */
.L_x_1259:
        /* <DEDUP_REMOVED lines=14> */
.L_x_1260:
[----:B------:R-:W-:Y:S02]  /*153f0*/  IMAD.MOV.U32 R13, RZ, RZ, R6 ;  /* 0x000000ffff0d7224 */ /* 0x000fe400078e0006 */
[----:B------:R-:W-:-:S07]  /*15400*/  IMAD.MOV.U32 R7, RZ, RZ, R14 ;  /* 0x000000ffff077224 */ /* 0x000fce00078e000e */
[----:B------:R-:W-:Y:S05]  /*15410*/  WARPSYNC.COLLECTIVE R15, `(.L_x_1261) ;  /* 0x000000000f087348 */ /* 0x000fea0003c00000 */
[----:B------:R0:W1:Y:S02]  /*15420*/  SHFL.IDX P6, R14, R13, R12, R11 ;  /* 0x0000000c0d0e7389 */ /* 0x00006400000c000b */
[----:B01----:R-:W-:Y:S01]  /*15430*/  ENDCOLLECTIVE ;  /* 0x000000000000791b */ /* 0x003fe20003800000 */
.L_x_1261:
        /* <DEDUP_REMOVED lines=13> */
.L_x_1262:
[----:B------:R-:W-:Y:S02]  /*15510*/  IMAD.MOV.U32 R13, RZ, RZ, R6 ;  /* 0x000000ffff0d7224 */ /* 0x000fe400078e0006 */
[----:B------:R-:W-:-:S07]  /*15520*/  IMAD.MOV.U32 R0, RZ, RZ, R14 ;  /* 0x000000ffff007224 */ /* 0x000fce00078e000e */
[----:B------:R-:W-:Y:S05]  /*15530*/  WARPSYNC.COLLECTIVE R15, `(.L_x_1263) ;  /* 0x000000000f087348 */ /* 0x000fea0003c00000 */
[----:B------:R0:W1:Y:S02]  /*15540*/  SHFL.IDX P6, R14, R13, R12, R11 ;  /* 0x0000000c0d0e7389 */ /* 0x00006400000c000b */
[----:B01----:R-:W-:Y:S01]  /*15550*/  ENDCOLLECTIVE ;  /* 0x000000000000791b */ /* 0x003fe20003800000 */
.L_x_1263:
        /* <DEDUP_REMOVED lines=14> */
.L_x_1264:
[----:B------:R-:W-:Y:S02]  /*15640*/  IMAD.MOV.U32 R13, RZ, RZ, R6 ;  /* 0x000000ffff0d7224 */ /* 0x000fe400078e0006 */
[----:B------:R-:W-:-:S07]  /*15650*/  IMAD.MOV.U32 R5, RZ, RZ, R14 ;  /* 0x000000ffff057224 */ /* 0x000fce00078e000e */
[----:B------:R-:W-:Y:S05]  /*15660*/  WARPSYNC.COLLECTIVE R15, `(.L_x_1265) ;  /* 0x000000000f087348 */ /* 0x000fea0003c00000 */
[----:B------:R0:W1:Y:S02]  /*15670*/  SHFL.IDX P6, R14, R13, R12, R11 ;  /* 0x0000000c0d0e7389 */ /* 0x00006400000c000b */
[----:B01----:R-:W-:Y:S01]  /*15680*/  ENDCOLLECTIVE ;  /* 0x000000000000791b */ /* 0x003fe20003800000 */
.L_x_1265:
[----:B------:R-:W-:Y:S01]  /*15690*/  IMAD.MOV.U32 R6, RZ, RZ, R14 ;  /* 0x000000ffff067224 */ /* 0x000fe200078e000e */
[----:B------:R-:W-:Y:S06]  /*156a0*/  BRA `(.L_x_1266) ;  /* 0xffffffc800cc7947 */ /* 0x000fec000383ffff */
.L_x_1187:
[----:B---3--:R3:W4:Y:S02]  /*156b0*/  SYNCS.PHASECHK.TRANS64.TRYWAIT P0, [R0+URZ+0x28860], R5 ;  /* 0x02886005000075a7 */ /* 0x008724000800017f */
[----:B----4-:R-:W-:Y:S05]  /*156c0*/  @!P0 NANOSLEEP.SYNCS 0x989680 ;  /* 0x009896800000895d */ /* 0x010fea0003900000 */
[----:B------:R-:W4:Y:S02]  /*156d0*/  @!P0 SYNCS.PHASECHK.TRANS64 P0, [R0+URZ+0x28860], R5 ;  /* 0x02886005000085a7 */ /* 0x000f24000800007f */
[----:B----4-:R-:W-:Y:S05]  /*156e0*/  @!P0 BRA `(.L_x_1187) ;  /* 0xfffffffc00f08947 */ /* 0x010fea000383ffff */
[----:B------:R-:W-:Y:S05]  /*156f0*/  BRA `(.L_x_1267) ;  /* 0xffffffcc00247947 */ /* 0x000fea000383ffff */
.L_x_1188:
[----:B------:R-:W-:Y:S01]  /*15700*/  BSSY B1, `(.L_x_1268) ;  /* 0x0000008000017945 */ /* 0x000fe20003800000 */
[----:B0-----:R-:W-:Y:S02]  /*15710*/  IMAD.MOV.U32 R13, RZ, RZ, R2 ;  /* 0x000000ffff0d7224 */ /* 0x001fe400078e0002 */
[----:B------:R-:W-:Y:S02]  /*15720*/  IMAD.MOV.U32 R12, RZ, RZ, RZ ;  /* 0x000000ffff0c7224 */ /* 0x000fe400078e00ff */
[----:B------:R-:W-:Y:S02]  /*15730*/  IMAD.MOV.U32 R11, RZ, RZ, 0x181f ;  /* 0x0000181fff0b7424 */ /* 0x000fe400078e00ff */
[----:B------:R-:W-:-:S07]  /*15740*/  IMAD.MOV.U32 R15, RZ, RZ, -0x1 ;  /* 0xffffffffff0f7424 */ /* 0x000fce00078e00ff */
[----:B--23--:R-:W-:Y:S05]  /*15750*/  WARPSYNC.COLLECTIVE R15, `(.L_x_1269) ;  /* 0x000000000f087348 */ /* 0x00cfea0003c00000 */
[----:B------:R0:W1:Y:S02]  /*15760*/  SHFL.IDX P6, R14, R13, R12, R11 ;  /* 0x0000000c0d0e7389 */ /* 0x00006400000c000b */
[----:B0123--:R-:W-:Y:S01]  /*15770*/  ENDCOLLECTIVE ;  /* 0x000000000000791b */ /* 0x00ffe20003800000 */
.L_x_1269:
[----:B------:R-:W-:Y:S05]  /*15780*/  BSYNC B1 ;  /* 0x0000000000017941 */ /* 0x000fea0003800000 */
.L_x_1268:
[----:B------:R-:W-:Y:S01]  /*15790*/  IMAD.MOV.U32 R13, RZ, RZ, R16 ;  /* 0x000000ffff0d7224 */ /* 0x000fe200078e0010 */
[----:B------:R-:W-:Y:S01]  /*157a0*/  LEA R7, R7, UR46, 0x1 ;  /* 0x0000002e07077c11 */ /* 0x000fe2000f8e08ff */
[----:B------:R-:W-:Y:S02]  /*157b0*/  IMAD.MOV.U32 R12, RZ, RZ, RZ ;  /* 0x000000ffff0c7224 */ /* 0x000fe400078e00ff */
[----:B------:R-:W-:Y:S02]  /*157c0*/  IMAD.MOV.U32 R11, RZ, RZ, 0x181f ;  /* 0x0000181fff0b7424 */ /* 0x000fe400078e00ff */
[----:B------:R-:W-:Y:S02]  /*157d0*/  IMAD.MOV.U32 R15, RZ, RZ, -0x1 ;  /* 0xffffffffff0f7424 */ /* 0x000fe400078e00ff */
[----:B------:R-:W-:-:S07]  /*157e0*/  IMAD.MOV.U32 R5, RZ, RZ, R14 ;  /* 0x000000ffff057224 */ /* 0x000fce00078e000e */
[----:B------:R-:W-:Y:S05]  /*157f0*/  WARPSYNC.COLLECTIVE R15, `(.L_x_1270) ;  /* 0x000000000f087348 */ /* 0x000fea0003c00000 */
[----:B------:R0:W1:Y:S02]  /*15800*/  SHFL.IDX P6, R14, R13, R12, R11 ;  /* 0x0000000c0d0e7389 */ /* 0x00006400000c000b */
[----:B01----:R-:W-:Y:S01]  /*15810*/  ENDCOLLECTIVE ;  /* 0x000000000000791b */ /* 0x003fe20003800000 */
.L_x_1270:
[----:B------:R-:W-:Y:S02]  /*15820*/  IMAD.MOV.U32 R13, RZ, RZ, R2 ;  /* 0x000000ffff0d7224 */ /* 0x000fe400078e0002 */
[----:B------:R-:W-:Y:S01]  /*15830*/  IMAD.MOV.U32 R12, RZ, RZ, 0x1 ;  /* 0x00000001ff0c7424 */ /* 0x000fe200078e00ff */
[----:B------:R-:W-:-:S13]  /*15840*/  IADD3 R4, P0, R14, R3, RZ ;  /* 0x000000030e047210 */ /* 0x000fda0007f1e0ff */
[----:B------:R-:W-:Y:S05]  /*15850*/  WARPSYNC.COLLECTIVE R15, `(.L_x_1271) ;  /* 0x000000000f087348 */ /* 0x000fea0003c00000 */
[----:B------:R0:W1:Y:S02]  /*15860*/  SHFL.IDX P6, R14, R13, R12, R11 ;  /* 0x0000000c0d0e7389 */ /* 0x00006400000c000b */
[----:B01----:R-:W-:Y:S01]  /*15870*/  ENDCOLLECTIVE ;  /* 0x000000000000791b */ /* 0x003fe20003800000 */
.L_x_1271:
        /* <DEDUP_REMOVED lines=12> */
.L_x_1272:
        /* <DEDUP_REMOVED lines=10> */
.L_x_1273:
        /* <DEDUP_REMOVED lines=12> */
.L_x_1274:
        /* <DEDUP_REMOVED lines=10> */
.L_x_1275:
        /* <DEDUP_REMOVED lines=12> */
.L_x_1276:
        /* <DEDUP_REMOVED lines=10> */
.L_x_1277:
        /* <DEDUP_REMOVED lines=12> */
.L_x_1278:
        /* <DEDUP_REMOVED lines=10> */
.L_x_1279:
        /* <DEDUP_REMOVED lines=12> */
.L_x_1280:
        /* <DEDUP_REMOVED lines=10> */
.L_x_1281:
        /* <DEDUP_REMOVED lines=12> */
.L_x_1282:
        /* <DEDUP_REMOVED lines=10> */
.L_x_1283:
        /* <DEDUP_REMOVED lines=12> */
.L_x_1284:
[----:B------:R-:W-:Y:S01]  /*16180*/  @!PT LDS RZ, [RZ] ;  /* 0x00000000fffff984 */ /* 0x000fe20000000800 */
[----:B------:R-:W-:Y:S01]  /*16190*/  @!PT LDS RZ, [RZ] ;  /* 0x00000000fffff984 */ /* 0x000fe20000000800 */
[----:B------:R-:W-:Y:S01]  /*161a0*/  @!PT LDS RZ, [RZ] ;  /* 0x00000000fffff984 */ /* 0x000fe20000000800 */
[----:B------:R0:W-:Y:S01]  /*161b0*/  LDGSTS.E.BYPASS.LTC128B.128 [R7+0x7400], desc[UR48][R4.64+0x80], !P0 ;  /* 0x0740008004077fae */ /* 0x0001e2000c101d70 */
[----:B------:R-:W-:Y:S05]  /*161c0*/  BRA `(.L_x_1285) ;  /* 0xffffffc4006c7947 */ /* 0x000fea000383ffff */
.L_x_1194:
[----:B0-----:R0:W1:Y:S02]  /*161d0*/  SYNCS.PHASECHK.TRANS64.TRYWAIT P0, [R0+URZ+0x28860], R5 ;  /* 0x02886005000075a7 */ /* 0x001064000800017f */
[----:B-1----:R-:W-:Y:S05]  /*161e0*/  @!P0 NANOSLEEP.SYNCS 0x989680 ;  /* 0x009896800000895d */ /* 0x002fea0003900000 */
[----:B------:R-:W1:Y:S02]  /*161f0*/  @!P0 SYNCS.PHASECHK.TRANS64 P0, [R0+URZ+0x28860], R5 ;  /* 0x02886005000085a7 */ /* 0x000e64000800007f */
[----:B-1----:R-:W-:Y:S05]  /*16200*/  @!P0 BRA `(.L_x_1194) ;  /* 0xfffffffc00f08947 */ /* 0x002fea000383ffff */
[----:B------:R-:W-:Y:S05]  /*16210*/  BRA `(.L_x_1286) ;  /* 0xffffffc800547947 */ /* 0x000fea000383ffff */
.L_x_1195:
[----:B------:R-:W-:Y:S01]  /*16220*/  BSSY B0, `(.L_x_1287) ;  /* 0x0000008000007945 */ /* 0x000fe20003800000 */
[----:B------:R-:W-:Y:S02]  /*16230*/  IMAD.MOV.U32 R13, RZ, RZ, R2 ;  /* 0x000000ffff0d7224 */ /* 0x000fe400078e0002 */
[----:B------:R-:W-:Y:S02]  /*16240*/  IMAD.MOV.U32 R12, RZ, RZ, RZ ;  /* 0x000000ffff0c7224 */ /* 0x000fe400078e00ff */
[----:B------:R-:W-:Y:S02]  /*16250*/  IMAD.MOV.U32 R11, RZ, RZ, 0x181f ;  /* 0x0000181fff0b7424 */ /* 0x000fe400078e00ff */
[----:B------:R-:W-:-:S07]  /*16260*/  IMAD.MOV.U32 R15, RZ, RZ, -0x1 ;  /* 0xffffffffff0f7424 */ /* 0x000fce00078e00ff */
[----:B0-2---:R-:W-:Y:S05]  /*16270*/  WARPSYNC.COLLECTIVE R15, `(.L_x_1288) ;  /* 0x000000000f087348 */ /* 0x005fea0003c00000 */
[----:B------:R1:W3:Y:S02]  /*16280*/  SHFL.IDX P6, R14, R13, R12, R11 ;  /* 0x0000000c0d0e7389 */ /* 0x0002e400000c000b */
[----:B0123--:R-:W-:Y:S01]  /*16290*/  ENDCOLLECTIVE ;  /* 0x000000000000791b */ /* 0x00ffe20003800000 */
.L_x_1288:
[----:B------:R-:W-:Y:S05]  /*162a0*/  BSYNC B0 ;  /* 0x0000000000007941 */ /* 0x000fea0003800000 */
.L_x_1287:
        /* <DEDUP_REMOVED lines=9> */
.L_x_1289:
[----:B------:R-:W-:Y:S02]  /*16340*/  ULDC UR4, c[0x0][0x2f4] ;  /* 0x0000bd0000047ab9 */ /* 0x000fe40000000800 */
[----:B------:R-:W-:Y:S02]  /*16350*/  ISETP.GE.AND P0, PT, R25, UR4, PT ;  /* 0x0000000419007c0c */ /* 0x000fe4000bf06270 */
[----:B------:R-:W-:Y:S02]  /*16360*/  ISETP.GE.AND P1, PT, R26, UR4, PT ;  /* 0x000000041a007c0c */ /* 0x000fe4000bf26270 */
[C---:B------:R-:W-:Y:S02]  /*16370*/  ISETP.LT.OR P3, PT, R28.reuse, 0x1, P0 ;  /* 0x000000011c00780c */ /* 0x040fe40000761670 */
[----:B------:R-:W-:Y:S01]  /*16380*/  ISETP.LT.OR P2, PT, R28, 0x1, P1 ;  /* 0x000000011c00780c */ /* 0x000fe20000f41670 */
[----:B------:R-:W-:Y:S02]  /*16390*/  IMAD.MOV.U32 R13, RZ, RZ, R2 ;  /* 0x000000ffff0d7224 */ /* 0x000fe400078e0002 */
[----:B------:R-:W-:-:S02]  /*163a0*/  IMAD.MOV.U32 R12, RZ, RZ, 0x1 ;  /* 0x00000001ff0c7424 */ /* 0x000fc400078e00ff */
[----:B------:R-:W-:-:S08]  /*163b0*/  IMAD.MOV.U32 R4, RZ, RZ, R14 ;  /* 0x000000ffff047224 */ /* 0x000fd000078e000e */
[----:B------:R-:W-:Y:S05]  /*163c0*/  WARPSYNC.COLLECTIVE R15, `(.L_x_1290) ;  /* 0x000000000f087348 */ /* 0x000fea0003c00000 */
[----:B------:R0:W1:Y:S02]  /*163d0*/  SHFL.IDX P6, R14, R13, R12, R11 ;  /* 0x0000000c0d0e7389 */ /* 0x00006400000c000b */
[----:B01----:R-:W-:Y:S01]  /*163e0*/  ENDCOLLECTIVE ;  /* 0x000000000000791b */ /* 0x003fe20003800000 */
.L_x_1290:
[----:B------:R-:W-:-:S05]  /*163f0*/  IMAD.WIDE.U32 R4, R26, 0x2, R4 ;  /* 0x000000021a047825 */ /* 0x000fca00078e0004 */
        /* <DEDUP_REMOVED lines=12> */
.L_x_1291:
[----:B------:R-:W-:Y:S02]  /*164c0*/  IMAD.MOV.U32 R5, RZ, RZ, R19 ;  /* 0x000000ffff057224 */ /* 0x000fe400078e0013 */
[----:B------:R-:W-:Y:S02]  /*164d0*/  IMAD.MOV.U32 R13, RZ, RZ, R2 ;  /* 0x000000ffff0d7224 */ /* 0x000fe400078e0002 */
[----:B------:R-:W-:Y:S02]  /*164e0*/  IMAD.MOV.U32 R12, RZ, RZ, 0x2 ;  /* 0x00000002ff0c7424 */ /* 0x000fe400078e00ff */
[----:B------:R-:W-:-:S07]  /*164f0*/  IMAD.MOV.U32 R4, RZ, RZ, R14 ;  /* 0x000000ffff047224 */ /* 0x000fce00078e000e */
[----:B------:R-:W-:Y:S05]  /*16500*/  WARPSYNC.COLLECTIVE R15, `(.L_x_1292) ;  /* 0x000000000f087348 */ /* 0x000fea0003c00000 */
[----:B------:R0:W1:Y:S02]  /*16510*/  SHFL.IDX P6, R14, R13, R12, R11 ;  /* 0x0000000c0d0e7389 */ /* 0x00006400000c000b */
[----:B01----:R-:W-:Y:S01]  /*16520*/  ENDCOLLECTIVE ;  /* 0x000000000000791b */ /* 0x003fe20003800000 */
.L_x_1292:
        /* <DEDUP_REMOVED lines=13> */
.L_x_1293:
[----:B------:R-:W-:Y:S02]  /*16600*/  IMAD.MOV.U32 R5, RZ, RZ, R23 ;  /* 0x000000ffff057224 */ /* 0x000fe400078e0017 */
[----:B------:R-:W-:Y:S02]  /*16610*/  IMAD.MOV.U32 R13, RZ, RZ, R2 ;  /* 0x000000ffff0d7224 */ /* 0x000fe400078e0002 */
[----:B------:R-:W-:Y:S02]  /*16620*/  IMAD.MOV.U32 R12, RZ, RZ, 0x3 ;  /* 0x00000003ff0c7424 */ /* 0x000fe400078e00ff */
[----:B------:R-:W-:-:S07]  /*16630*/  IMAD.MOV.U32 R22, RZ, RZ, R14 ;  /* 0x000000ffff167224 */ /* 0x000fce00078e000e */
[----:B------:R-:W-:Y:S05]  /*16640*/  WARPSYNC.COLLECTIVE R15, `(.L_x_1294) ;  /* 0x000000000f087348 */ /* 0x000fea0003c00000 */
[----:B------:R0:W1:Y:S02]  /*16650*/  SHFL.IDX P6, R14, R13, R12, R11 ;  /* 0x0000000c0d0e7389 */ /* 0x00006400000c000b */
[----:B01----:R-:W-:Y:S01]  /*16660*/  ENDCOLLECTIVE ;  /* 0x000000000000791b */ /* 0x003fe20003800000 */
.L_x_1294:
        /* <DEDUP_REMOVED lines=14> */
.L_x_1295:
[----:B------:R-:W-:Y:S02]  /*16750*/  IMAD.MOV.U32 R5, RZ, RZ, R21 ;  /* 0x000000ffff057224 */ /* 0x000fe400078e0015 */
[----:B------:R-:W-:Y:S02]  /*16760*/  IMAD.MOV.U32 R13, RZ, RZ, R2 ;  /* 0x000000ffff0d7224 */ /* 0x000fe400078e0002 */
[----:B------:R-:W-:Y:S02]  /*16770*/  IMAD.MOV.U32 R12, RZ, RZ, 0x4 ;  /* 0x00000004ff0c7424 */ /* 0x000fe400078e00ff */
[----:B------:R-:W-:-:S07]  /*16780*/  IMAD.MOV.U32 R20, RZ, RZ, R14 ;  /* 0x000000ffff147224 */ /* 0x000fce00078e000e */
[----:B------:R-:W-:Y:S05]  /*16790*/  WARPSYNC.COLLECTIVE R15, `(.L_x_1296) ;  /* 0x000000000f087348 */ /* 0x000fea0003c00000 */
[----:B------:R0:W1:Y:S02]  /*167a0*/  SHFL.IDX P6, R14, R13, R12, R11 ;  /* 0x0000000c0d0e7389 */ /* 0x00006400000c000b */
[----:B01----:R-:W-:Y:S01]  /*167b0*/  ENDCOLLECTIVE ;  /* 0x000000000000791b */ /* 0x003fe20003800000 */
.L_x_1296:
        /* <DEDUP_REMOVED lines=14> */
.L_x_1297:
[----:B------:R-:W-:Y:S02]  /*168a0*/  IMAD.MOV.U32 R5, RZ, RZ, R9 ;  /* 0x000000ffff057224 */ /* 0x000fe400078e0009 */
[----:B------:R-:W-:Y:S02]  /*168b0*/  IMAD.MOV.U32 R9, RZ, RZ, RZ ;  /* 0x000000ffff097224 */ /* 0x000fe400078e00ff */
[----:B------:R-:W-:Y:S02]  /*168c0*/  IMAD.MOV.U32 R13, RZ, RZ, R2 ;  /* 0x000000ffff0d7224 */ /* 0x000fe400078e0002 */
[----:B------:R-:W-:Y:S02]  /*168d0*/  IMAD.MOV.U32 R12, RZ, RZ, 0x5 ;  /* 0x00000005ff0c7424 */ /* 0x000fe400078e00ff */
[----:B------:R-:W-:-:S07]  /*168e0*/  IMAD.MOV.U32 R24, RZ, RZ, R14 ;  /* 0x000000ffff187224 */ /* 0x000fce00078e000e */
[----:B------:R-:W-:Y:S05]  /*168f0*/  WARPSYNC.COLLECTIVE R15, `(.L_x_1298) ;  /* 0x000000000f087348 */ /* 0x000fea0003c00000 */
[----:B------:R0:W1:Y:S02]  /*16900*/  SHFL.IDX P6, R14, R13, R12, R11 ;  /* 0x0000000c0d0e7389 */ /* 0x00006400000c000b */
[----:B01----:R-:W-:Y:S01]  /*16910*/  ENDCOLLECTIVE ;  /* 0x000000000000791b */ /* 0x003fe20003800000 */
.L_x_1298:
        /* <DEDUP_REMOVED lines=14> */
.L_x_1299:
[----:B------:R-:W-:Y:S02]  /*16a00*/  IMAD.MOV.U32 R5, RZ, RZ, R19 ;  /* 0x000000ffff057224 */ /* 0x000fe400078e0013 */
[----:B------:R-:W-:Y:S02]  /*16a10*/  IMAD.MOV.U32 R13, RZ, RZ, R2 ;  /* 0x000000ffff0d7224 */ /* 0x000fe400078e0002 */
[----:B------:R-:W-:Y:S02]  /*16a20*/  IMAD.MOV.U32 R12, RZ, RZ, 0x6 ;  /* 0x00000006ff0c7424 */ /* 0x000fe400078e00ff */
[----:B------:R-:W-:-:S07]  /*16a30*/  IMAD.MOV.U32 R4, RZ, RZ, R14 ;  /* 0x000000ffff047224 */ /* 0x000fce00078e000e */
[----:B------:R-:W-:Y:S05]  /*16a40*/  WARPSYNC.COLLECTIVE R15, `(.L_x_1300) ;  /* 0x000000000f087348 */ /* 0x000fea0003c00000 */
[----:B------:R0:W1:Y:S02]  /*16a50*/  SHFL.IDX P6, R14, R13, R12, R11 ;  /* 0x0000000c0d0e7389 */ /* 0x00006400000c000b */
[----:B01----:R-:W-:Y:S01]  /*16a60*/  ENDCOLLECTIVE ;  /* 0x000000000000791b */ /* 0x003fe20003800000 */
.L_x_1300:
        /* <DEDUP_REMOVED lines=13> */
.L_x_1301:
[----:B------:R-:W-:Y:S02]  /*16b40*/  IMAD.MOV.U32 R5, RZ, RZ, R25 ;  /* 0x000000ffff057224 */ /* 0x000fe400078e0019 */
[----:B------:R-:W-:Y:S02]  /*16b50*/  IMAD.MOV.U32 R13, RZ, RZ, R2 ;  /* 0x000000ffff0d7224 */ /* 0x000fe400078e0002 */
[----:B------:R-:W-:Y:S02]  /*16b60*/  IMAD.MOV.U32 R12, RZ, RZ, 0x7 ;  /* 0x00000007ff0c7424 */ /* 0x000fe400078e00ff */
[----:B------:R-:W-:-:S07]  /*16b70*/  IMAD.MOV.U32 R30, RZ, RZ, R14 ;  /* 0x000000ffff1e7224 */ /* 0x000fce00078e000e */
[----:B------:R-:W-:Y:S05]  /*16b80*/  WARPSYNC.COLLECTIVE R15, `(.L_x_1302) ;  /* 0x000000000f087348 */ /* 0x000fea0003c00000 */
[----:B------:R0:W1:Y:S02]  /*16b90*/  SHFL.IDX P6, R14, R13, R12, R11 ;  /* 0x0000000c0d0e7389 */ /* 0x00006400000c000b */
[----:B01----:R-:W-:Y:S01]  /*16ba0*/  ENDCOLLECTIVE ;  /* 0x000000000000791b */ /* 0x003fe20003800000 */
.L_x_1302:
        /* <DEDUP_REMOVED lines=12> */
.L_x_1303:
[----:B------:R-:W-:Y:S05]  /*16c70*/  BRA `(.L_x_1304) ;  /* 0xffffffc000d07947 */ /* 0x000fea000383ffff */
.L_x_1198:
[----:B0-----:R0:W1:Y:S02]  /*16c80*/  SYNCS.PHASECHK.TRANS64.TRYWAIT P0, [R7+URZ+0x28820], R9 ;  /* 0x02882009070075a7 */ /* 0x001064000800017f */
[----:B-1----:R-:W-:Y:S05]  /*16c90*/  @!P0 NANOSLEEP.SYNCS 0x989680 ;  /* 0x009896800000895d */ /* 0x002fea0003900000 */
[----:B------:R-:W1:Y:S02]  /*16ca0*/  @!P0 SYNCS.PHASECHK.TRANS64 P0, [R7+URZ+0x28820], R9 ;  /* 0x02882009070085a7 */ /* 0x000e64000800007f */
[----:B-1----:R-:W-:Y:S05]  /*16cb0*/  @!P0 BRA `(.L_x_1198) ;  /* 0xfffffffc00f08947 */ /* 0x002fea000383ffff */
[----:B------:R-:W-:Y:S05]  /*16cc0*/  BRA `(.L_x_1305) ;  /* 0xffffffc400447947 */ /* 0x000fea000383ffff */
.L_x_1199:
[----:B------:R-:W-:Y:S01]  /*16cd0*/  BSSY B0, `(.L_x_1306) ;  /* 0x0000008000007945 */ /* 0x000fe20003800000 */
[----:B------:R-:W-:Y:S02]  /*16ce0*/  IMAD.MOV.U32 R13, RZ, RZ, R17 ;  /* 0x000000ffff0d7224 */ /* 0x000fe400078e0011 */
[----:B------:R-:W-:Y:S02]  /*16cf0*/  IMAD.MOV.U32 R12, RZ, RZ, RZ ;  /* 0x000000ffff0c7224 */ /* 0x000fe400078e00ff */
[----:B------:R-:W-:Y:S02]  /*16d00*/  IMAD.MOV.U32 R11, RZ, RZ, 0x1f ;  /* 0x0000001fff0b7424 */ /* 0x000fe400078e00ff */
[----:B------:R-:W-:-:S07]  /*16d10*/  IMAD.MOV.U32 R15, RZ, RZ, -0x1 ;  /* 0xffffffffff0f7424 */ /* 0x000fce00078e00ff */
[----:B0-2--5:R-:W-:Y:S05]  /*16d20*/  WARPSYNC.COLLECTIVE R15, `(.L_x_1307) ;  /* 0x000000000f087348 */ /* 0x025fea0003c00000 */
[----:B------:R1:W3:Y:S02]  /*16d30*/  SHFL.IDX P6, R14, R13, R12, R11 ;  /* 0x0000000c0d0e7389 */ /* 0x0002e400000c000b */
[----:B0123-5:R-:W-:Y:S01]  /*16d40*/  ENDCOLLECTIVE ;  /* 0x000000000000791b */ /* 0x02ffe20003800000 */
.L_x_1307:
[----:B------:R-:W-:Y:S05]  /*16d50*/  BSYNC B0 ;  /* 0x0000000000007941 */ /* 0x000fea0003800000 */
.L_x_1306:
[----:B------:R-:W-:Y:S05]  /*16d60*/  BRA `(.L_x_1308) ;  /* 0xffffffc400287947 */ /* 0x000fea000383ffff */
.L_x_1200:
[----:B------:R-:W-:Y:S01]  /*16d70*/  BSSY B0, `(.L_x_1309) ;  /* 0x0000006000007945 */ /* 0x000fe20003800000 */
[----:B------:R-:W-:-:S07]  /*16d80*/  IMAD.MOV.U32 R15, RZ, RZ, -0x1 ;  /* 0xffffffffff0f7424 */ /* 0x000fce00078e00ff */
[----:B012--5:R-:W-:Y:S05]  /*16d90*/  WARPSYNC.COLLECTIVE R15, `(.L_x_1310) ;  /* 0x000000000f0c7348 */ /* 0x027fea0003c00000 */
[----:B------:R-:W-:Y:S02]  /*16da0*/  ELECT P6, UR62, PT ;  /* 0x00000000003e782f */ /* 0x000fe400038c0000 */
[----:B------:R-:W-:Y:S01]  /*16db0*/  MOV R14, UR62 ;  /* 0x0000003e000e7c02 */ /* 0x000fe20008000f00 */
[----:B012--5:R-:W-:Y:S10]  /*16dc0*/  ENDCOLLECTIVE ;  /* 0x000000000000791b */ /* 0x027ff40003800000 */
.L_x_1310:
[----:B------:R-:W-:Y:S05]  /*16dd0*/  BSYNC B0 ;  /* 0x0000000000007941 */ /* 0x000fea0003800000 */
.L_x_1309:
[----:B------:R-:W-:Y:S05]  /*16de0*/  BRA `(.L_x_1311) ;  /* 0xffffffc4001c7947 */ /* 0x000fea000383ffff */
.L_x_1202:
[----:B---3--:R3:W4:Y:S02]  /*16df0*/  SYNCS.PHASECHK.TRANS64.TRYWAIT P1, [R5+URZ+0x28840], R2 ;  /* 0x02884002050075a7 */ /* 0x008724000802017f */
[----:B----4-:R-:W-:Y:S05]  /*16e00*/  @!P1 NANOSLEEP.SYNCS 0x989680 ;  /* 0x009896800000995d */ /* 0x010fea0003900000 */
[----:B------:R-:W4:Y:S02]  /*16e10*/  @!P1 SYNCS.PHASECHK.TRANS64 P1, [R5+URZ+0x28840], R2 ;  /* 0x02884002050095a7 */ /* 0x000f24000802007f */
[----:B----4-:R-:W-:Y:S05]  /*16e20*/  @!P1 BRA `(.L_x_1202) ;  /* 0xfffffffc00f09947 */ /* 0x010fea000383ffff */
[----:B------:R-:W-:Y:S05]  /*16e30*/  BRA `(.L_x_1312) ;  /* 0xffffffc4003c7947 */ /* 0x000fea000383ffff */
.L_x_1204:
[----:B0-----:R0:W4:Y:S02]  /*16e40*/  SYNCS.PHASECHK.TRANS64.TRYWAIT P1, [R7+URZ+0x28840], R0 ;  /* 0x02884000070075a7 */ /* 0x001124000802017f */
[----:B----4-:R-:W-:Y:S05]  /*16e50*/  @!P1 NANOSLEEP.SYNCS 0x989680 ;  /* 0x009896800000995d */ /* 0x010fea0003900000 */
[----:B------:R-:W4:Y:S02]  /*16e60*/  @!P1 SYNCS.PHASECHK.TRANS64 P1, [R7+URZ+0x28840], R0 ;  /* 0x02884000070095a7 */ /* 0x000f24000802007f */
[----:B----4-:R-:W-:Y:S05]  /*16e70*/  @!P1 BRA `(.L_x_1204) ;  /* 0xfffffffc00f09947 */ /* 0x010fea000383ffff */
[----:B------:R-:W-:Y:S05]  /*16e80*/  BRA `(.L_x_1313) ;  /* 0xffffffc400487947 */ /* 0x000fea000383ffff */
.L_x_1206:
[----:B----4-:R4:W0:Y:S02]  /*16e90*/  SYNCS.PHASECHK.TRANS64.TRYWAIT P1, [R5+URZ+0x28860], R2 ;  /* 0x02886002050075a7 */ /* 0x010824000802017f */
[----:B0-----:R-:W-:Y:S05]  /*16ea0*/  @!P1 NANOSLEEP.SYNCS 0x989680 ;  /* 0x009896800000995d */ /* 0x001fea0003900000 */
[----:B------:R-:W0:Y:S02]  /*16eb0*/  @!P1 SYNCS.PHASECHK.TRANS64 P1, [R5+URZ+0x28860], R2 ;  /* 0x02886002050095a7 */ /* 0x000e24000802007f */
[----:B0-----:R-:W-:Y:S05]  /*16ec0*/  @!P1 BRA `(.L_x_1206) ;  /* 0xfffffffc00f09947 */ /* 0x001fea000383ffff */
[----:B------:R-:W-:Y:S05]  /*16ed0*/  BRA `(.L_x_1314) ;  /* 0xffffffc400447947 */ /* 0x000fea000383ffff */
.L_x_1315:
        /* <DEDUP_REMOVED lines=10> */
.L_x_3545:


//--------------------- .text._ZN7cutlass13device_kernelIN5flash11enable_sm90INS1_16FlashAttnFwdSm90INS1_25CollectiveMainloopFwdSm90ILi2EN4cute5tupleIJNS5_1CILi1EEES8_S8_EEENS6_IJNS7_ILi128EEESA_SA_EEELi128ENS_10bfloat16_tEfNS_4arch4Sm90ELb0ELb1ELb0ELb1ELb1ELb0ELb0ELb1ELb1ELb1ELb1ELb0EEENS1_21CollectiveEpilogueFwdISB_S9_SC_SE_Li256ELb1ELb1ELb1ELb0EEENS1_36VarlenDynamicPersistentTileSchedulerILi128ELi128ELi256ELi128ELb1ELb1ELb1ELb1ELb0ELb1EEEEEEEEEvNT_6ParamsE --------------------------
	.section	.text._ZN7cutlass13device_kernelIN5flash11enable_sm90INS1_16FlashAttnFwdSm90INS1_25CollectiveMainloopFwdSm90ILi2EN4cute5tupleIJNS5_1CILi1EEES8_S8_EEENS6_IJNS7_ILi128EEESA_SA_EEELi128ENS_10bfloat16_tEfNS_4arch4Sm90ELb0ELb1ELb0ELb1ELb1ELb0ELb0ELb1ELb1ELb1ELb1ELb0EEENS1_21CollectiveEpilogueFwdISB_S9_SC_SE_Li256ELb1ELb1ELb1ELb0EEENS1_36VarlenDynamicPersistentTileSchedulerILi128ELi128ELi256ELi128ELb1ELb1ELb1ELb1ELb0ELb1EEEEEEEEEvNT_6ParamsE,"ax",@progbits
	.align	128
.text._ZN7cutlass13device_kernelIN5flash11enable_sm90INS1_16FlashAttnFwdSm90INS1_25CollectiveMainloopFwdSm90ILi2EN4cute5tupleIJNS5_1CILi1EEES8_S8_EEENS6_IJNS7_ILi128EEESA_SA_EEELi128ENS_10bfloat16_tEfNS_4arch4Sm90ELb0ELb1ELb0ELb1ELb1ELb0ELb0ELb1ELb1ELb1ELb1ELb0EEENS1_21CollectiveEpilogueFwdISB_S9_SC_SE_Li256ELb1ELb1ELb1ELb0EEENS1_36VarlenDynamicPersistentTileSchedulerILi128ELi128ELi256ELi128ELb1ELb1ELb1ELb1ELb0ELb1EEEEEEEEEvNT_6ParamsE:
        .type           _ZN7cutlass13device_kernelIN5flash11enable_sm90INS1_16FlashAttnFwdSm90INS1_25CollectiveMainloopFwdSm90ILi2EN4cute5tupleIJNS5_1CILi1EEES8_S8_EEENS6_IJNS7_ILi128EEESA_SA_EEELi128ENS_10bfloat16_tEfNS_4arch4Sm90ELb0ELb1ELb0ELb1ELb1ELb0ELb0ELb1ELb1ELb1ELb1ELb0EEENS1_21CollectiveEpilogueFwdISB_S9_SC_SE_Li256ELb1ELb1ELb1ELb0EEENS1_36VarlenDynamicPersistentTileSchedulerILi128ELi128ELi256ELi128ELb1ELb1ELb1ELb1ELb0ELb1EEEEEEEEEvNT_6ParamsE,@function
        .size           _ZN7cutlass13device_kernelIN5flash11enable_sm90INS1_16FlashAttnFwdSm90INS1_25CollectiveMainloopFwdSm90ILi2EN4cute5tupleIJNS5_1CILi1EEES8_S8_EEENS6_IJNS7_ILi128EEESA_SA_EEELi128ENS_10bfloat16_tEfNS_4arch4Sm90ELb0ELb1ELb0ELb1ELb1ELb0ELb0ELb1ELb1ELb1ELb1ELb0EEENS1_21CollectiveEpilogueFwdISB_S9_SC_SE_Li256ELb1ELb1ELb1ELb0EEENS1_36VarlenDynamicPersistentTileSchedulerILi128ELi128ELi256ELi128ELb1ELb1ELb1ELb1ELb0ELb1EEEEEEEEEvNT_6ParamsE,(.L_x_3546 - _ZN7cutlass13device_kernelIN5flash11enable_sm90INS1_16FlashAttnFwdSm90INS1_25CollectiveMainloopFwdSm90ILi2EN4cute5tupleIJNS5_1CILi1EEES8_S8_EEENS6_IJNS7_ILi128EEESA_SA_EEELi128ENS_10bfloat16_tEfNS_4arch4Sm90ELb0ELb1ELb0ELb1ELb1ELb0ELb0ELb1ELb1ELb1ELb1ELb0EEENS1_21CollectiveEpilogueFwdISB_S9_SC_SE_Li256ELb1ELb1ELb1ELb0EEENS1_36VarlenDynamicPersistentTileSchedulerILi128ELi128ELi256ELi128ELb1ELb1ELb1ELb1ELb0ELb1EEEEEEEEEvNT_6ParamsE)
        .other          _ZN7cutlass13device_kernelIN5flash11enable_sm90INS1_16FlashAttnFwdSm90INS1_25CollectiveMainloopFwdSm90ILi2EN4cute5tupleIJNS5_1CILi1EEES8_S8_EEENS6_IJNS7_ILi128EEESA_SA_EEELi128ENS_10bfloat16_tEfNS_4arch4Sm90ELb0ELb1ELb0ELb1ELb1ELb0ELb0ELb1ELb1ELb1ELb1ELb0EEENS1_21CollectiveEpilogueFwdISB_S9_SC_SE_Li256ELb1ELb1ELb1ELb0EEENS1_36VarlenDynamicPersistentTileSchedulerILi128ELi128ELi256ELi128ELb1ELb1ELb1ELb1ELb0ELb1EEEEEEEEEvNT_6ParamsE,@"STO_CUDA_ENTRY STV_DEFAULT"
_ZN7cutlass13device_kernelIN5flash11enable_sm90INS1_16FlashAttnFwdSm90INS1_25CollectiveMainloopFwdSm90ILi2EN4cute5tupleIJNS5_1CILi1EEES8_S8_EEENS6_IJNS7_ILi128EEESA_SA_EEELi128ENS_10bfloat16_tEfNS_4arch4Sm90ELb0ELb1ELb0ELb1ELb1ELb0ELb0ELb1ELb1ELb1ELb1ELb0EEENS1_21CollectiveEpilogueFwdISB_S9_SC_SE_Li256ELb1ELb1ELb1ELb0EEENS1_36VarlenDynamicPersistentTileSchedulerILi128ELi128ELi256ELi128ELb1ELb1ELb1ELb1ELb0ELb1EEEEEEEEEvNT_6ParamsE:
        /* <DEDUP_REMOVED lines=8> */
[----:B------:R-:W0:Y:S04]  /*0080*/  SHFL.IDX PT, R3, R2, RZ, 0x1f ;  /* 0x00001fff02037589 */ /* 0x000e2800000e0000 */
[----:B------:R-:W1:Y:S01]  /*0090*/  SHFL.IDX PT, R4, R4, RZ, 0x1f ;  /* 0x00001fff04047589 */ /* 0x000e6200000e0000 */
[C---:B0-----:R-:W-:Y:S02]  /*00a0*/  ISETP.NE.OR P0, PT, R3.reuse, RZ, !P0 ;  /* 0x000000ff0300720c */ /* 0x041fe40004705670 */
[----:B------:R-:W-:-:S11]  /*00b0*/  ISETP.NE.AND P1, PT, R3, RZ, PT ;  /* 0x000000ff0300720c */ /* 0x000fd60003f25270 */
[----:B------:R-:W-:Y:S01]  /*00c0*/  VOTEU.ALL UP0, P0 ;  /* 0x00000000003f7886 */ /* 0x000fe20000000000 */
[----:B------:R-:W-:-:S04]  /*00d0*/  VOTEU.ALL UP1, P0 ;  /* 0x00000000003f7886 */ /* 0x000fc80000020000 */
[----:B------:R-:W0:Y:S01]  /*00e0*/  @!UP0 S2UR UR8, SR_CgaCtaId ;  /* 0x00000000000889c3 */ /* 0x000e220000008800 */
[----:B------:R-:W-:Y:S01]  /*00f0*/  @!UP0 UMOV UR6, 0x400 ;  /* 0x0000040000068882 */ /* 0x000fe20000000000 */
[----:B------:R-:W-:-:S04]  /*0100*/  @!UP0 UIADD3 UR4, -UR4, 0x100000, URZ ;  /* 0x0010000004048890 */ /* 0x000fc8000fffe13f */
[----:B------:R-:W-:Y:S02]  /*0110*/  @!UP0 USHF.L.U32 UR5, UR4, 0xb, URZ ;  /* 0x0000000b04058899 */ /* 0x000fe4000800063f */
[----:B------:R-:W-:Y:S02]  /*0120*/  @!UP0 USHF.L.U32 UR4, UR4, 0x1, URZ ;  /* 0x0000000104048899 */ /* 0x000fe4000800063f */
[----:B0-----:R-:W-:Y:S02]  /*0130*/  @!UP0 ULEA UR8, UR8, UR6, 0x18 ;  /* 0x0000000608088291 */ /* 0x001fe4000f8ec03f */
        /* <DEDUP_REMOVED lines=25> */
.L_x_1316:
        /* <DEDUP_REMOVED lines=22> */
.L_x_1317:
        /* <DEDUP_REMOVED lines=18> */
.L_x_1318:
        /* <DEDUP_REMOVED lines=22> */
.L_x_1319:
        /* <DEDUP_REMOVED lines=23> */
.L_x_1320:
[----:B------:R-:W-:Y:S01]  /*0820*/  UISETP.NE.AND UP0, UPT, UR9, URZ, UPT ;  /* 0x0000003f0900728c */ /* 0x000fe2000bf05270 */
[----:B------:R-:W-:Y:S01]  /*0830*/  NOP ;  /* 0x0000000000007918 */ /* 0x000fe20000000000 */
[----:B0-----:R-:W-:Y:S01]  /*0840*/  UMOV UR4, 0x1 ;  /* 0x0000000100047882 */ /* 0x001fe20000000000 */
[----:B------:R-:W-:Y:S01]  /*0850*/  ULDC.64 UR36, c[0x0][0x208] ;  /* 0x0000820000247ab9 */ /* 0x000fe20000000a00 */
[----:B------:R-:W-:Y:S01]  /*0860*/  USEL UR4, UR4, 0x2, !UP0 ;  /* 0x0000000204047887 */ /* 0x000fe2000c000000 */
[----:B-1234-:R-:W-:Y:S01]  /*0870*/  BAR.SYNC.DEFER_BLOCKING 0x0 ;  /* 0x0000000000007b1d */ /* 0x01efe20000010000 */
[----:B------:R-:W-:-:S04]  /*0880*/  PLOP3.LUT P0, PT, PT, PT, UP0, 0x80, 0x0 ;  /* 0x000000000000781c */ /* 0x000fc80003f0f008 */
[----:B------:R-:W-:-:S05]  /*0890*/  IMAD.U32 R3, RZ, RZ, UR4 ;  /* 0x00000004ff037e24 */ /* 0x000fca000f8e00ff */
[----:B------:R0:W-:Y:S04]  /*08a0*/  STL [R1+0x18], R3 ;  /* 0x0000180301007387 */ /* 0x0001e80000100800 */
[----:B------:R-:W-:Y:S05]  /*08b0*/  @!P0 BRA `(.L_x_1321) ;  /* 0x0000010800808947 */ /* 0x000fea0003800000 */
.L_x_1322:
[----:B------:R-:W-:-:S08]  /*08c0*/  NOP ;  /* 0x0000000000007918 */ /* 0x000fd00000000000 */
[----:B------:R-:W1:Y:S02]  /*08d0*/  USETMAXREG.TRY_ALLOC.CTAPOOL UP0, 0xe8 ;  /* 0x000000e8000079c8 */ /* 0x000e640008000600 */
[----:B-1----:R-:W-:-:S13]  /*08e0*/  PLOP3.LUT P0, PT, PT, PT, UP0, 0x80, 0x0 ;  /* 0x000000000000781c */ /* 0x002fda0003f0f008 */
[----:B------:R-:W-:Y:S05]  /*08f0*/  @!P0 BRA `(.L_x_1322) ;  /* 0xfffffffc00f08947 */ /* 0x000fea000383ffff */
[----:B------:R-:W-:Y:S01]  /*0900*/  LOP3.LUT R2, R0, 0xffffff80, RZ, 0xc0, !PT ;  /* 0xffffff8000027812 */ /* 0x000fe200078ec0ff */
[----:B------:R-:W1:Y:S08]  /*0910*/  S2UR UR5, SR_CgaCtaId ;  /* 0x00000000000579c3 */ /* 0x000e700000008800 */
[----:B------:R-:W-:Y:S06]  /*0920*/  BAR.ARV 0x8, 0x180 ;  /* 0x0206000000007b1d */ /* 0x000fec0000002000 */
[----:B------:R-:W-:Y:S01]  /*0930*/  ISETP.NE.AND P0, PT, R2, 0x80, PT ;  /* 0x000000800200780c */ /* 0x000fe20003f05270 */
[----:B------:R-:W-:-:S12]  /*0940*/  UMOV UR4, 0x400 ;  /* 0x0000040000047882 */ /* 0x000fd80000000000 */
[----:B------:R-:W-:Y:S06]  /*0950*/  @!P0 BAR.ARV 0x9, 0x100 ;  /* 0x0244000000008b1d */ /* 0x000fec0000002000 */
[----:B-1----:R-:W-:Y:S02]  /*0960*/  ULEA UR4, UR5, UR4, 0x18 ;  /* 0x0000000405047291 */ /* 0x002fe4000f8ec03f */
[----:B------:R-:W-:Y:S07]  /*0970*/  BAR.SYNC.DEFER_BLOCKING 0x5, 0x180 ;  /* 0x0146000000007b1d */ /* 0x000fee0000010000 */
[----:B------:R-:W1:Y:S01]  /*0980*/  LDS.128 R12, [UR4+0x288d0] ;  /* 0x0288d004ff0c7984 */ /* 0x000e620008000c00 */
[----:B------:R-:W-:Y:S01]  /*0990*/  ULDC UR4, c[0x0][0xc3c] ;  /* 0x00030f0000047ab9 */ /* 0x000fe20000000800 */
[----:B------:R-:W-:Y:S06]  /*09a0*/  BAR.ARV 0x4, 0x180 ;  /* 0x0106000000007b1d */ /* 0x000fec0000002000 */
[----:B-1----:R-:W-:-:S13]  /*09b0*/  ISETP.GE.AND P0, PT, R15, UR4, PT ;  /* 0x000000040f007c0c */ /* 0x002fda000bf06270 */
[----:B------:R-:W-:Y:S05]  /*09c0*/  @P0 EXIT ;  /* 0x000000000000094d */ /* 0x000fea0003800000 */
[----:B0-----:R-:W2:Y:S01]  /*09d0*/  LDL R3, [R1+0x18] ;  /* 0x0000180001037983 */ /* 0x001ea20000100800 */
[----:B------:R-:W-:Y:S01]  /*09e0*/  VIADD R222, R0, 0xffffff80 ;  /* 0xffffff8000de7836 */ /* 0x000fe20000000000 */
[----:B------:R-:W-:Y:S01]  /*09f0*/  R2UR UR6, R13 ;  /* 0x000000000d0672ca */ /* 0x000fe200000e0000 */
[----:B------:R-:W-:Y:S01]  /*0a00*/  UMOV UR61, URZ ;  /* 0x0000003f003d7c82 */ /* 0x000fe20008000000 */
[----:B------:R-:W-:Y:S01]  /*0a10*/  R2UR UR5, R14 ;  /* 0x000000000e0572ca */ /* 0x000fe200000e0000 */
[----:B------:R-:W-:Y:S01]  /*0a20*/  UMOV UR39, URZ ;  /* 0x0000003f00277c82 */ /* 0x000fe20008000000 */
[----:B------:R-:W-:Y:S01]  /*0a30*/  R2UR UR7, R15 ;  /* 0x000000000f0772ca */ /* 0x000fe200000e0000 */
[----:B------:R-:W-:Y:S01]  /*0a40*/  UMOV UR38, URZ ;  /* 0x0000003f00267c82 */ /* 0x000fe20008000000 */
[----:B--2---:R-:W-:Y:S02]  /*0a50*/  R2UR UR4, R3 ;  /* 0x00000000030472ca */ /* 0x004fe400000e0000 */
[----:B------:R-:W-:-:S04]  /*0a60*/  SHF.R.S32.HI R3, RZ, 0x1f, R222 ;  /* 0x0000001fff037819 */ /* 0x000fc800000114de */
[CC--:B------:R-:W-:Y:S02]  /*0a70*/  LEA.HI R5, R3.reuse, R222.reuse, RZ, 0x7 ;  /* 0x000000de03057211 */ /* 0x0c0fe400078f38ff */
[CC--:B------:R-:W-:Y:S02]  /*0a80*/  LEA.HI R0, R3.reuse, R222.reuse, RZ, 0x4 ;  /* 0x000000de03007211 */ /* 0x0c0fe400078f20ff */
[----:B------:R-:W-:Y:S02]  /*0a90*/  LEA.HI R2, R3, R222, RZ, 0x5 ;  /* 0x000000de03027211 */ /* 0x000fe400078f28ff */
[----:B------:R-:W-:Y:S01]  /*0aa0*/  LOP3.LUT R199, R5, 0xffffff80, RZ, 0xc0, !PT ;  /* 0xffffff8005c77812 */ /* 0x000fe200078ec0ff */
[----:B------:R-:W-:Y:S01]  /*0ab0*/  ULOP3.LUT UR4, UR4, 0x1, URZ, 0xfc, !UPT ;  /* 0x0000000104047892 */ /* 0x000fe2000f8efc3f */
[----:B------:R-:W-:Y:S01]  /*0ac0*/  SHF.R.S32.HI R9, RZ, 0x4, R0 ;  /* 0x00000004ff097819 */ /* 0x000fe20000011400 */
[----:B------:R-:W-:Y:S01]  /*0ad0*/  IMAD.SHL.U32 R2, R2, 0x20, RZ ;  /* 0x0000002002027824 */ /* 0x000fe200078e00ff */
[----:B------:R-:W-:Y:S01]  /*0ae0*/  LOP3.LUT R7, R0, 0x3fffff0, RZ, 0xc0, !PT ;  /* 0x03fffff000077812 */ /* 0x000fe200078ec0ff */
[----:B------:R-:W-:Y:S01]  /*0af0*/  IMAD.IADD R199, R222, 0x1, -R199 ;  /* 0x00000001dec77824 */ /* 0x000fe200078e0ac7 */
[----:B------:R-:W-:Y:S01]  /*0b00*/  LEA.HI R0, R0, R9, RZ, 0x1 ;  /* 0x0000000900007211 */ /* 0x000fe200078f08ff */
[----:B------:R-:W-:Y:S01]  /*0b10*/  IMAD.U32 R219, RZ, RZ, UR4 ;  /* 0x00000004ffdb7e24 */ /* 0x000fe2000f8e00ff */
[----:B------:R-:W-:Y:S01]  /*0b20*/  LOP3.LUT R2, R2, 0xfffffc00, RZ, 0xc0, !PT ;  /* 0xfffffc0002027812 */ /* 0x000fe200078ec0ff */
[----:B------:R-:W-:Y:S01]  /*0b30*/  IMAD.IADD R7, R222, 0x1, -R7 ;  /* 0x00000001de077824 */ /* 0x000fe200078e0a07 */
[----:B------:R-:W-:-:S02]  /*0b40*/  LOP3.LUT R0, R0, 0x1ffffffe, RZ, 0xc0, !PT ;  /* 0x1ffffffe00007812 */ /* 0x000fc400078ec0ff */
[----:B------:R-:W-:Y:S01]  /*0b50*/  SHF.R.S32.HI R4, RZ, 0x1f, R199 ;  /* 0x0000001fff047819 */ /* 0x000fe200000114c7 */
[----:B------:R-:W-:Y:S01]  /*0b60*/  IMAD R7, R7, 0x40, R2 ;  /* 0x0000004007077824 */ /* 0x000fe200078e0202 */
[----:B------:R-:W-:Y:S01]  /*0b70*/  LEA.HI R2, R3, R222, RZ, 0x2 ;  /* 0x000000de03027211 */ /* 0x000fe200078f10ff */
[----:B------:R-:W-:Y:S01]  /*0b80*/  IMAD.IADD R0, R9, 0x1, -R0 ;  /* 0x0000000109007824 */ /* 0x000fe200078e0a00 */
[----:B------:R-:W-:Y:S02]  /*0b90*/  LEA.HI R6, R4, R199, RZ, 0x2 ;  /* 0x000000c704067211 */ /* 0x000fe400078f10ff */
[----:B------:R-:W-:Y:S01]  /*0ba0*/  SHF.R.S32.HI R216, RZ, 0x7, R5 ;  /* 0x00000007ffd87819 */ /* 0x000fe20000011405 */
[----:B------:R-:W-:Y:S01]  /*0bb0*/  IMAD R218, R0, 0x8, R7 ;  /* 0x0000000800da7824 */ /* 0x000fe200078e0207 */
[--C-:B------:R-:W-:Y:S02]  /*0bc0*/  SHF.R.S32.HI R8, RZ, 0x2, R6.reuse ;  /* 0x00000002ff087819 */ /* 0x100fe40000011406 */
[----:B------:R-:W-:-:S02]  /*0bd0*/  SHF.R.S32.HI R11, RZ, 0x1f, R6 ;  /* 0x0000001fff0b7819 */ /* 0x000fc40000011406 */
[----:B------:R-:W-:Y:S02]  /*0be0*/  LOP3.LUT R7, R2, 0xfffffffc, RZ, 0xc0, !PT ;  /* 0xfffffffc02077812 */ /* 0x000fe400078ec0ff */
[----:B------:R-:W-:Y:S02]  /*0bf0*/  LEA.HI R5, R5, R216, RZ, 0x1 ;  /* 0x000000d805057211 */ /* 0x000fe400078f08ff */
[----:B------:R-:W-:Y:S01]  /*0c00*/  LEA.HI R3, R3, R222, RZ, 0x3 ;  /* 0x000000de03037211 */ /* 0x000fe200078f18ff */
[----:B------:R-:W-:Y:S01]  /*0c10*/  IMAD.IADD R0, R222, 0x1, -R7 ;  /* 0x00000001de007824 */ /* 0x000fe200078e0a07 */
[----:B------:R-:W-:Y:S02]  /*0c20*/  LEA.HI R11, R11, R8, RZ, 0x3 ;  /* 0x000000080b0b7211 */ /* 0x000fe400078f18ff */
[----:B------:R-:W-:Y:S02]  /*0c30*/  LOP3.LUT R7, R5, 0x3fffffe, RZ, 0xc0, !PT ;  /* 0x03fffffe05077812 */ /* 0x000fe400078ec0ff */
[----:B------:R-:W-:-:S02]  /*0c40*/  LOP3.LUT R5, R3, 0xfffffff8, RZ, 0xc0, !PT ;  /* 0xfffffff803057812 */ /* 0x000fc400078ec0ff */
[----:B------:R-:W-:Y:S01]  /*0c50*/  LOP3.LUT R6, R6, 0x7ffffffc, RZ, 0xc0, !PT ;  /* 0x7ffffffc06067812 */ /* 0x000fe200078ec0ff */
[----:B------:R-:W-:Y:S01]  /*0c60*/  IMAD.IADD R7, R216, 0x1, -R7 ;  /* 0x00000001d8077824 */ /* 0x000fe200078e0a07 */
[----:B------:R-:W-:Y:S01]  /*0c70*/  LOP3.LUT R11, R11, 0xfffffff8, RZ, 0xc0, !PT ;  /* 0xfffffff80b0b7812 */ /* 0x000fe200078ec0ff */
[----:B------:R-:W-:Y:S01]  /*0c80*/  IMAD.IADD R22, R222, 0x1, -R5 ;  /* 0x00000001de167824 */ /* 0x000fe200078e0a05 */
[----:B------:R-:W-:Y:S01]  /*0c90*/  LEA.HI R4, R4, R199, RZ, 0x5 ;  /* 0x000000c704047211 */ /* 0x000fe200078f28ff */
[----:B------:R-:W-:Y:S01]  /*0ca0*/  IMAD.IADD R6, R199, 0x1, -R6 ;  /* 0x00000001c7067824 */ /* 0x000fe200078e0a06 */
[----:B------:R-:W-:Y:S01]  /*0cb0*/  LEA.HI R2, R0, R0, RZ, 0x1 ;  /* 0x0000000000027211 */ /* 0x000fe200078f08ff */
[----:B------:R-:W-:Y:S01]  /*0cc0*/  IMAD.IADD R11, R8, 0x1, -R11 ;  /* 0x00000001080b7824 */ /* 0x000fe200078e0a0b */
[----:B------:R-:W-:Y:S01]  /*0cd0*/  SHF.R.S32.HI R4, RZ, 0x5, R4 ;  /* 0x00000005ff047819 */ /* 0x000fe20000011404 */
[----:B------:R-:W-:Y:S01]  /*0ce0*/  IMAD.SHL.U32 R18, R22, 0x8, RZ ;  /* 0x0000000816127824 */ /* 0x000fe200078e00ff */
[----:B------:R-:W-:Y:S01]  /*0cf0*/  LOP3.LUT R9, R2, 0x1ffffffe, RZ, 0xc0, !PT ;  /* 0x1ffffffe02097812 */ /* 0x000fe200078ec0ff */
[----:B------:R-:W-:Y:S01]  /*0d00*/  IMAD.SHL.U32 R16, R6, 0x2, RZ ;  /* 0x0000000206107824 */ /* 0x000fe200078e00ff */
[----:B------:R-:W-:Y:S01]  /*0d10*/  SHF.R.S32.HI R198, RZ, 0x3, R3 ;  /* 0x00000003ffc67819 */ /* 0x000fe20000011403 */
[----:B------:R-:W-:Y:S01]  /*0d20*/  IMAD R4, R4, 0x10, R11 ;  /* 0x0000001004047824 */ /* 0x000fe200078e020b */
[----:B------:R-:W-:Y:S01]  /*0d30*/  SHF.R.S32.HI R221, RZ, 0x1f, R18 ;  /* 0x0000001fffdd7819 */ /* 0x000fe20000011412 */
[----:B------:R-:W-:Y:S01]  /*0d40*/  VIADD R19, R18, 0x40 ;  /* 0x0000004012137836 */ /* 0x000fe20000000000 */
[----:B------:R-:W-:Y:S01]  /*0d50*/  SHF.R.S32.HI R215, RZ, 0x1f, R16 ;  /* 0x0000001fffd77819 */ /* 0x000fe20000011410 */
[----:B------:R-:W-:-:S02]  /*0d60*/  VIADD R197, R16, 0x8 ;  /* 0x0000000810c57836 */ /* 0x000fc40000000000 */
[C---:B------:R-:W-:Y:S01]  /*0d70*/  VIADD R196, R16.reuse, 0x10 ;  /* 0x0000001010c47836 */ /* 0x040fe20000000000 */
[----:B------:R-:W-:Y:S01]  /*0d80*/  SHF.R.S32.HI R220, RZ, 0x1f, R19 ;  /* 0x0000001fffdc7819 */ /* 0x000fe20000011413 */
        /* <DEDUP_REMOVED lines=24> */
[----:B------:R-:W-:Y:S01]  /*0f10*/  VIADD R23, R16, 0x78 ;  /* 0x0000007810177836 */ /* 0x000fe20000000000 */
[----:B------:R-:W-:Y:S01]  /*0f20*/  SHF.R.S32.HI R202, RZ, 0x1f, R185 ;  /* 0x0000001fffca7819 */ /* 0x000fe200000114b9 */
[----:B------:R-:W-:Y:S01]  /*0f30*/  IMAD.IADD R0, R0, 0x1, -R9 ;  /* 0x0000000100007824 */ /* 0x000fe200078e0a09 */
[----:B------:R-:W-:Y:S01]  /*0f40*/  SHF.R.S32.HI R201, RZ, 0x1f, R184 ;  /* 0x0000001fffc97819 */ /* 0x000fe200000114b8 */
[----:B------:R-:W-:Y:S01]  /*0f50*/  IMAD R217, R7, 0x40, R4 ;  /* 0x0000004007d97824 */ /* 0x000fe200078e0204 */
[----:B------:R-:W-:-:S03]  /*0f60*/  SHF.R.S32.HI R200, RZ, 0x1f, R23 ;  /* 0x0000001fffc87819 */ /* 0x000fc60000011417 */
[----:B------:R-:W-:-:S07]  /*0f70*/  IMAD R17, R0, 0x8, R217 ;  /* 0x0000000800117824 */ /* 0x000fce00078e02d9 */
.L_x_1434:
[----:B------:R-:W-:Y:S01]  /*0f80*/  ULDC.64 UR8, c[0x0][0xa28] ;  /* 0x00028a0000087ab9 */ /* 0x000fe20000000a00 */
[----:B------:R-:W-:Y:S01]  /*0f90*/  ULDC UR4, c[0x0][0x424] ;  /* 0x0001090000047ab9 */ /* 0x000fe20000000800 */
[----:B------:R-:W-:-:S04]  /*0fa0*/  UISETP.NE.U32.AND UP0, UPT, UR8, URZ, UPT ;  /* 0x0000003f0800728c */ /* 0x000fc8000bf05070 */
[----:B------:R-:W-:-:S03]  /*0fb0*/  UISETP.NE.AND.EX UP0, UPT, UR9, URZ, UPT, UP0 ;  /* 0x0000003f0900728c */ /* 0x000fc6000bf05300 */
[----:B------:R-:W-:Y:S02]  /*0fc0*/  ULDC.64 UR8, c[0x0][0xa18] ;  /* 0x0002860000087ab9 */ /* 0x000fe40000000a00 */
[----:B------:R-:W-:Y:S01]  /*0fd0*/  UISETP.NE.U32.AND UP1, UPT, UR8, URZ, UPT ;  /* 0x0000003f0800728c */ /* 0x000fe2000bf25070 */
[----:B------:R-:W-:-:S03]  /*0fe0*/  PLOP3.LUT P0, PT, PT, PT, UP0, 0x80, 0x0 ;  /* 0x000000000000781c */ /* 0x000fc60003f0f008 */
[----:B------:R-:W-:-:S03]  /*0ff0*/  UISETP.NE.AND.EX UP1, UPT, UR9, URZ, UPT, UP1 ;  /* 0x0000003f0900728c */ /* 0x000fc6000bf25310 */
[----:B------:R-:W-:Y:S02]  /*1000*/  @UP0 ULDC.64 UR8, c[0x0][0xa28] ;  /* 0x00028a0000080ab9 */ /* 0x000fe40000000a00 */
[----:B------:R-:W-:Y:S01]  /*1010*/  @UP0 UIMAD.WIDE UR8, UR7, 0x4, UR8 ;  /* 0x00000004070808a5 */ /* 0x000fe2000f8e0208 */
[----:B------:R-:W-:-:S05]  /*1020*/  PLOP3.LUT P2, PT, PT, PT, UP1, 0x80, 0x0 ;  /* 0x000000000000781c */ /* 0x000fca0003f4f018 */
[----:B012-4-:R-:W-:Y:S02]  /*1030*/  IMAD.U32 R2, RZ, RZ, UR8 ;  /* 0x00000008ff027e24 */ /* 0x017fe4000f8e00ff */
[----:B------:R-:W-:Y:S01]  /*1040*/  IMAD.U32 R3, RZ, RZ, UR9 ;  /* 0x00000009ff037e24 */ /* 0x000fe2000f8e00ff */
[----:B------:R-:W-:Y:S02]  /*1050*/  @UP1 ULDC.64 UR8, c[0x0][0xa18] ;  /* 0x0002860000081ab9 */ /* 0x000fe40000000a00 */
[----:B------:R-:W-:Y:S02]  /*1060*/  @UP1 UIMAD.WIDE UR8, UR7, 0x4, UR8 ;  /* 0x00000004070818a5 */ /* 0x000fe4000f8e0208 */
[----:B------:R-:W2:Y:S04]  /*1070*/  @P0 LDG.E R2, desc[UR36][R2.64] ;  /* 0x0000002402020981 */ /* 0x000ea8000c1e1900 */
[----:B---3--:R-:W-:-:S02]  /*1080*/  IMAD.U32 R4, RZ, RZ, UR8 ;  /* 0x00000008ff047e24 */ /* 0x008fc4000f8e00ff */
[----:B------:R-:W-:Y:S01]  /*1090*/  IMAD.U32 R5, RZ, RZ, UR9 ;  /* 0x00000009ff057e24 */ /* 0x000fe2000f8e00ff */
[----:B------:R-:W-:-:S04]  /*10a0*/  ULDC.64 UR8, c[0x0][0x418] ;  /* 0x0001060000087ab9 */ /* 0x000fc80000000a00 */
[----:B------:R-:W3:Y:S01]  /*10b0*/  @P2 LDG.E R4, desc[UR36][R4.64] ;  /* 0x0000002404042981 */ /* 0x000ee2000c1e1900 */
[----:B------:R-:W-:Y:S01]  /*10c0*/  UISETP.NE.U32.AND UP0, UPT, UR8, URZ, UPT ;  /* 0x0000003f0800728c */ /* 0x000fe2000bf05070 */
[----:B------:R-:W-:Y:S01]  /*10d0*/  UMOV UR41, URZ ;  /* 0x0000003f00297c82 */ /* 0x000fe20008000000 */
[----:B------:R-:W-:Y:S02]  /*10e0*/  ULOP3.LUT UR55, UR5, 0xffff, URZ, 0xc0, !UPT ;  /* 0x0000ffff05377892 */ /* 0x000fe4000f8ec03f */
[----:B------:R-:W-:-:S03]  /*10f0*/  UISETP.NE.AND.EX UP0, UPT, UR9, URZ, UPT, UP0 ;  /* 0x0000003f0900728c */ /* 0x000fc6000bf05300 */
[----:B------:R-:W-:Y:S01]  /*1100*/  ULDC.64 UR8, c[0x0][0xa20] ;  /* 0x0002880000087ab9 */ /* 0x000fe20000000a00 */
[----:B------:R-:W-:Y:S01]  /*1110*/  USEL UR4, UR4, 0x1, UP0 ;  /* 0x0000000104047887 */ /* 0x000fe20008000000 */
[----:B------:R-:W-:Y:S01]  /*1120*/  ISETP.NE.U32.AND P1, PT, RZ, UR8, PT ;  /* 0x00000008ff007c0c */ /* 0x000fe2000bf25070 */
[----:B------:R-:W-:Y:S02]  /*1130*/  ULDC UR8, c[0x0][0x2f0] ;  /* 0x0000bc0000087ab9 */ /* 0x000fe40000000800 */
[----:B------:R-:W-:Y:S01]  /*1140*/  UIMAD UR4, UR4, UR8, URZ ;  /* 0x00000008040472a4 */ /* 0x000fe2000f8e023f */
[----:B------:R-:W-:Y:S02]  /*1150*/  ISETP.NE.AND.EX P1, PT, RZ, UR9, PT, P1 ;  /* 0x00000009ff007c0c */ /* 0x000fe4000bf25310 */
[----:B--2---:R-:W-:Y:S02]  /*1160*/  @P0 R2UR UR41, R2 ;  /* 0x00000000022902ca */ /* 0x004fe400000e0000 */
[----:B---3--:R-:W-:Y:S01]  /*1170*/  @P2 R2UR UR42, R4 ;  /* 0x00000000042a22ca */ /* 0x008fe200000e0000 */
[----:B-----5:R-:W-:-:S14]  /*1180*/  @P2 BRA `(.L_x_1323) ;  /* 0x0000000000382947 */ /* 0x020fdc0003800000 */
[----:B------:R-:W-:Y:S01]  /*1190*/  ULDC.64 UR8, c[0x0][0xa00] ;  /* 0x0002800000087ab9 */ /* 0x000fe20000000a00 */
[----:B------:R-:W-:Y:S01]  /*11a0*/  ULDC UR42, c[0x0][0x288] ;  /* 0x0000a200002a7ab9 */ /* 0x000fe20000000800 */
[----:B------:R-:W-:-:S04]  /*11b0*/  ISETP.NE.U32.AND P0, PT, RZ, UR8, PT ;  /* 0x00000008ff007c0c */ /* 0x000fc8000bf05070 */
[----:B------:R-:W-:-:S13]  /*11c0*/  ISETP.NE.AND.EX P0, PT, RZ, UR9, PT, P0 ;  /* 0x00000009ff007c0c */ /* 0x000fda000bf05300 */
[----:B------:R-:W-:Y:S05]  /*11d0*/  @!P0 BRA `(.L_x_1323) ;  /* 0x0000000000248947 */ /* 0x000fea0003800000 */
[----:B------:R-:W-:Y:S02]  /*11e0*/  ULDC.64 UR8, c[0x0][0xa00] ;  /* 0x0002800000087ab9 */ /* 0x000fe40000000a00 */
[----:B------:R-:W-:-:S06]  /*11f0*/  UIMAD.WIDE UR8, UR7, 0x4, UR8 ;  /* 0x00000004070878a5 */ /* 0x000fcc000f8e0208 */
[----:B------:R-:W-:Y:S02]  /*1200*/  IMAD.U32 R2, RZ, RZ, UR8 ;  /* 0x00000008ff027e24 */ /* 0x000fe4000f8e00ff */
[----:B------:R-:W-:-:S05]  /*1210*/  IMAD.U32 R3, RZ, RZ, UR9 ;  /* 0x00000009ff037e24 */ /* 0x000fca000f8e00ff */
[----:B------:R-:W2:Y:S04]  /*1220*/  LDG.E R4, desc[UR36][R2.64] ;  /* 0x0000002402047981 */ /* 0x000ea8000c1e1900 */
[----:B------:R-:W3:Y:S01]  /*1230*/  LDG.E R0, desc[UR36][R2.64+0x4] ;  /* 0x0000042402007981 */ /* 0x000ee2000c1e1900 */
[----:B--2---:R-:W-:Y:S02]  /*1240*/  R2UR UR42, R4 ;  /* 0x00000000042a72ca */ /* 0x004fe400000e0000 */
[----:B---3--:R-:W-:-:S13]  /*1250*/  R2UR UR8, R0 ;  /* 0x00000000000872ca */ /* 0x008fda00000e0000 */
[----:B------:R-:W-:-:S12]  /*1260*/  UIADD3 UR42, -UR42, UR8, URZ ;  /* 0x000000082a2a7290 */ /* 0x000fd8000fffe13f */
.L_x_1323:
[----:B------:R-:W-:Y:S01]  /*1270*/  UMOV UR57, UR7 ;  /* 0x0000000700397c82 */ /* 0x000fe20008000000 */
[----:B------:R-:W-:Y:S05]  /*1280*/  @!P1 BRA `(.L_x_1324) ;  /* 0x00000000001c9947 */ /* 0x000fea0003800000 */
[----:B------:R-:W-:Y:S02]  /*1290*/  ULDC.64 UR8, c[0x0][0xa20] ;  /* 0x0002880000087ab9 */ /* 0x000fe40000000a00 */
[----:B------:R-:W-:-:S06]  /*12a0*/  UIMAD.WIDE UR8, UR7, 0x4, UR8 ;  /* 0x00000004070878a5 */ /* 0x000fcc000f8e0208 */
[----:B------:R-:W-:Y:S02]  /*12b0*/  IMAD.U32 R2, RZ, RZ, UR8 ;  /* 0x00000008ff027e24 */ /* 0x000fe4000f8e00ff */
[----:B------:R-:W-:-:S05]  /*12c0*/  IMAD.U32 R3, RZ, RZ, UR9 ;  /* 0x00000009ff037e24 */ /* 0x000fca000f8e00ff */
[----:B------:R-:W2:Y:S02]  /*12d0*/  LDG.E R2, desc[UR36][R2.64] ;  /* 0x0000002402027981 */ /* 0x000ea4000c1e1900 */
[----:B--2---:R-:W-:Y:S01]  /*12e0*/  R2UR UR4, R2 ;  /* 0x00000000020472ca */ /* 0x004fe200000e0000 */
[----:B------:R-:W-:-:S14]  /*12f0*/  BRA `(.L_x_1325) ;  /* 0x0000000000347947 */ /* 0x000fdc0003800000 */
.L_x_1324:
[----:B------:R-:W-:Y:S02]  /*1300*/  ULDC.64 UR8, c[0x0][0xa08] ;  /* 0x0002820000087ab9 */ /* 0x000fe40000000a00 */
        /* <DEDUP_REMOVED lines=12> */
.L_x_1325:
[----:B------:R-:W-:Y:S01]  /*13d0*/  ULDC UR7, c[0x0][0x448] ;  /* 0x0001120000077ab9 */ /* 0x000fe20000000800 */
[----:B------:R-:W-:Y:S02]  /*13e0*/  USHF.L.U32 UR46, UR6, 0x7, URZ ;  /* 0x00000007062e7899 */ /* 0x000fe4000800063f */
[----:B------:R-:W-:Y:S02]  /*13f0*/  UISETP.NE.AND UP0, UPT, UR7, 0x1, UPT ;  /* 0x000000010700788c */ /* 0x000fe4000bf05270 */
[----:B------:R-:W-:Y:S01]  /*1400*/  UIADD3 UR10, UR46, 0x7f, URZ ;  /* 0x0000007f2e0a7890 */ /* 0x000fe2000fffe03f */
[----:B------:R-:W-:Y:S01]  /*1410*/  ULDC.64 UR6, c[0x0][0x9e0] ;  /* 0x0002780000067ab9 */ /* 0x000fe20000000a00 */
[----:B------:R-:W-:Y:S02]  /*1420*/  UP2UR UR50, UPR, URZ, 0x1 ;  /* 0x000000013f327883 */ /* 0x000fe40008000000 */
[----:B------:R-:W-:-:S05]  /*1430*/  UIADD3 UR41, -UR41, UR4, URZ ;  /* 0x0000000429297290 */ /* 0x000fca000fffe13f */
[----:B------:R-:W-:Y:S01]  /*1440*/  @UP0 ULDC UR8, c[0x0][0x44c] ;  /* 0x0001130000080ab9 */ /* 0x000fe20000000800 */
[----:B------:R-:W-:Y:S01]  /*1450*/  @UP0 ULDC UR11, c[0x0][0x450] ;  /* 0x00011400000b0ab9 */ /* 0x000fe20000000800 */
[----:B------:R-:W-:Y:S02]  /*1460*/  UIMAD.WIDE.U32 UR8, UR10, UR8, URZ ;  /* 0x000000080a0872a5 */ /* 0x000fe4000f8e003f */
[----:B------:R-:W-:Y:S02]  /*1470*/  UIADD3 UR4, UR41, 0x1, -UR42 ;  /* 0x0000000129047890 */ /* 0x000fe4000fffe82a */
[----:B------:R-:W-:Y:S02]  /*1480*/  @UP0 USHF.R.U32.HI UR10, URZ, UR11, UR9 ;  /* 0x0000000b3f0a0299 */ /* 0x000fe40008011609 */
[----:B------:R-:W-:Y:S02]  /*1490*/  UISETP.GE.AND UP0, UPT, UR7, 0x1, UPT ;  /* 0x000000010700788c */ /* 0x000fe4000bf06270 */
[----:B------:R-:W-:-:S02]  /*14a0*/  UIADD3 UR10, UR4, UR10, URZ ;  /* 0x0000000a040a7290 */ /* 0x000fc4000fffe03f */
[----:B------:R-:W-:Y:S02]  /*14b0*/  UP2UR UR43, UPR, URZ, 0x1 ;  /* 0x000000013f2b7883 */ /* 0x000fe40008000000 */
[----:B------:R-:W-:Y:S01]  /*14c0*/  PLOP3.LUT P0, PT, PT, PT, UP0, 0x40, 0x0 ;  /* 0x000000000000781c */ /* 0x000fe20003f0e808 */
[----:B------:R-:W-:-:S12]  /*14d0*/  UIADD3 UR6, UR10, UR6, URZ ;  /* 0x000000060a067290 */ /* 0x000fd8000fffe03f */
[----:B------:R-:W-:Y:S05]  /*14e0*/  @P0 BRA `(.L_x_1326) ;  /* 0x0000000000440947 */ /* 0x000fea0003800000 */
        /* <DEDUP_REMOVED lines=10> */
.L_x_1327:
[----:B------:R-:W-:-:S11]  /*1590*/  UISETP.NE.AND UP0, UPT, UR7, 0x1, UPT ;  /* 0x000000010700788c */ /* 0x000fd6000bf05270 */
[----:B------:R-:W-:Y:S02]  /*15a0*/  @UP0 ULDC.64 UR10, c[0x0][0x9e8] ;  /* 0x00027a00000a0ab9 */ /* 0x000fe40000000a00 */
[----:B------:R-:W-:-:S04]  /*15b0*/  UIMAD.WIDE.U32 UR8, UR4, UR10, URZ ;  /* 0x0000000a040872a5 */ /* 0x000fc8000f8e003f */
[----:B------:R-:W-:-:S12]  /*15c0*/  @UP0 USHF.R.U32.HI UR4, URZ, UR11, UR9 ;  /* 0x0000000b3f040299 */ /* 0x000fd80008011609 */
.L_x_1328:
[----:B------:R-:W-:-:S04]  /*15d0*/  UIMAD UR4, UR4, UR7, UR7 ;  /* 0x00000007040472a4 */ /* 0x000fc8000f8e0207 */
[----:B------:R-:W-:-:S04]  /*15e0*/  UISETP.LT.AND UP0, UPT, UR6, UR4, UPT ;  /* 0x000000040600728c */ /* 0x000fc8000bf01270 */
[----:B------:R-:W-:-:S12]  /*15f0*/  USEL UR6, UR6, UR4, UP0 ;  /* 0x0000000406067287 */ /* 0x000fd80008000000 */
.L_x_1326:
[----:B------:R-:W-:Y:S02]  /*1600*/  UISETP.NE.AND UP0, UPT, UR50, URZ, UPT ;  /* 0x0000003f3200728c */ /* 0x000fe4000bf05270 */
[----:B------:R-:W-:Y:S02]  /*1610*/  UIADD3 UR4, UR41, 0x7f, URZ ;  /* 0x0000007f29047890 */ /* 0x000fe4000fffe03f */
[----:B------:R-:W-:Y:S02]  /*1620*/  UIADD3 UR10, UR6, 0x7f, URZ ;  /* 0x0000007f060a7890 */ /* 0x000fe4000fffe03f */
[----:B------:R-:W-:Y:S02]  /*1630*/  UISETP.GE.AND UP1, UPT, UR7, 0x1, UPT ;  /* 0x000000010700788c */ /* 0x000fe4000bf26270 */
[----:B------:R-:W-:Y:S02]  /*1640*/  USHF.R.S32.HI UR6, URZ, 0x1f, UR4 ;  /* 0x0000001f3f067899 */ /* 0x000fe40008011404 */
[----:B------:R-:W-:Y:S01]  /*1650*/  USHF.R.S32.HI UR11, URZ, 0x1f, UR10 ;  /* 0x0000001f3f0b7899 */ /* 0x000fe2000801140a */
[----:B------:R-:W-:Y:S01]  /*1660*/  @UP0 ULDC UR8, c[0x0][0x44c] ;  /* 0x0001130000080ab9 */ /* 0x000fe20000000800 */
[----:B------:R-:W-:Y:S01]  /*1670*/  ULEA.HI UR6, UR6, UR4, URZ, 0x7 ;  /* 0x0000000406067291 */ /* 0x000fe2000f8f383f */
[----:B------:R-:W-:Y:S01]  /*1680*/  PLOP3.LUT P0, PT, PT, PT, UP1, 0x40, 0x0 ;  /* 0x000000000000781c */ /* 0x000fe20003f0e818 */
[----:B------:R-:W-:-:S02]  /*1690*/  UIMAD.WIDE.U32 UR8, UR46, UR8, URZ ;  /* 0x000000082e0872a5 */ /* 0x000fc4000f8e003f */
[----:B------:R-:W-:Y:S01]  /*16a0*/  ULEA.HI UR11, UR11, UR10, URZ, 0x7 ;  /* 0x0000000a0b0b7291 */ /* 0x000fe2000f8f383f */
[----:B------:R-:W-:Y:S01]  /*16b0*/  @UP0 ULDC UR13, c[0x0][0x450] ;  /* 0x00011400000d0ab9 */ /* 0x000fe20000000800 */
[----:B------:R-:W-:Y:S01]  /*16c0*/  UMOV UR12, UR46 ;  /* 0x0000002e000c7c82 */ /* 0x000fe20008000000 */
[----:B------:R-:W-:Y:S02]  /*16d0*/  UIADD3 UR44, UR41, -UR42, URZ ;  /* 0x8000002a292c7290 */ /* 0x000fe4000fffe03f */
[----:B------:R-:W-:Y:S02]  /*16e0*/  USHF.R.S32.HI UR6, URZ, 0x7, UR6 ;  /* 0x000000073f067899 */ /* 0x000fe40008011406 */
[----:B------:R-:W-:Y:S02]  /*16f0*/  USHF.R.S32.HI UR11, URZ, 0x7, UR11 ;  /* 0x000000073f0b7899 */ /* 0x000fe4000801140b */
[----:B------:R-:W-:Y:S02]  /*1700*/  @UP0 USHF.R.U32.HI UR12, URZ, UR13, UR9 ;  /* 0x0000000d3f0c0299 */ /* 0x000fe40008011609 */
[----:B------:R-:W-:-:S02]  /*1710*/  UISETP.LT.AND UP0, UPT, UR6, UR11, UPT ;  /* 0x0000000b0600728c */ /* 0x000fc4000bf01270 */
[----:B------:R-:W-:Y:S01]  /*1720*/  UIADD3 UR4, UR44, UR12, URZ ;  /* 0x0000000c2c047290 */ /* 0x000fe2000fffe03f */
[----:B------:R-:W-:Y:S01]  /*1730*/  ULDC UR10, c[0x0][0x9dc] ;  /* 0x00027700000a7ab9 */ /* 0x000fe20000000800 */
[----:B------:R-:W-:Y:S02]  /*1740*/  USEL UR6, UR6, UR11, UP0 ;  /* 0x0000000b06067287 */ /* 0x000fe40008000000 */
[----:B------:R-:W-:Y:S01]  /*1750*/  UIADD3 UR10, UR4, -UR10, URZ ;  /* 0x8000000a040a7290 */ /* 0x000fe2000fffe03f */
[----:B------:R-:W-:Y:S11]  /*1760*/  @P0 BRA `(.L_x_1329) ;  /* 0x0000000000440947 */ /* 0x000ff60003800000 */
        /* <DEDUP_REMOVED lines=10> */
.L_x_1330:
[----:B------:R-:W-:-:S11]  /*1810*/  UISETP.NE.AND UP0, UPT, UR7, 0x1, UPT ;  /* 0x000000010700788c */ /* 0x000fd6000bf05270 */
[----:B------:R-:W-:Y:S02]  /*1820*/  @UP0 ULDC.64 UR12, c[0x0][0x9e8] ;  /* 0x00027a00000c0ab9 */ /* 0x000fe40000000a00 */
[----:B------:R-:W-:-:S04]  /*1830*/  UIMAD.WIDE.U32 UR8, UR4, UR12, URZ ;  /* 0x0000000c040872a5 */ /* 0x000fc8000f8e003f */
[----:B------:R-:W-:-:S12]  /*1840*/  @UP0 USHF.R.U32.HI UR4, URZ, UR13, UR9 ;  /* 0x0000000d3f040299 */ /* 0x000fd80008011609 */
.L_x_1331:
[----:B------:R-:W-:-:S04]  /*1850*/  UIMAD UR4, UR4, UR7, URZ ;  /* 0x00000007040472a4 */ /* 0x000fc8000f8e023f */
[----:B------:R-:W-:-:S04]  /*1860*/  UISETP.LT.AND UP0, UPT, UR10, UR4, UPT ;  /* 0x000000040a00728c */ /* 0x000fc8000bf01270 */
[----:B------:R-:W-:-:S12]  /*1870*/  USEL UR10, UR10, UR4, !UP0 ;  /* 0x000000040a0a7287 */ /* 0x000fd8000c000000 */
.L_x_1329:
[----:B------:R-:W-:-:S04]  /*1880*/  USHF.R.S32.HI UR4, URZ, 0x1f, UR10 ;  /* 0x0000001f3f047899 */ /* 0x000fc8000801140a */
[----:B------:R-:W-:-:S04]  /*1890*/  ULEA.HI UR4, UR4, UR10, URZ, 0x7 ;  /* 0x0000000a04047291 */ /* 0x000fc8000f8f383f */
[----:B------:R-:W-:Y:S02]  /*18a0*/  USHF.R.S32.HI UR7, URZ, 0x7, UR4 ;  /* 0x000000073f077899 */ /* 0x000fe40008011404 */
[----:B------:R-:W-:Y:S02]  /*18b0*/  ULOP3.LUT UR4, UR5, 0xff000000, URZ, 0xc0, !UPT ;  /* 0xff00000005047892 */ /* 0x000fe4000f8ec03f */
[----:B------:R-:W-:Y:S02]  /*18c0*/  UISETP.LT.AND UP0, UPT, URZ, UR7, UPT ;  /* 0x000000073f00728c */ /* 0x000fe4000bf01270 */
[----:B------:R-:W-:Y:S02]  /*18d0*/  ULOP3.LUT UR5, UR5, 0xff0000, URZ, 0xc0, !UPT ;  /* 0x00ff000005057892 */ /* 0x000fe4000f8ec03f */
[----:B------:R-:W-:Y:S02]  /*18e0*/  USEL UR52, URZ, UR7, !UP0 ;  /* 0x000000073f347287 */ /* 0x000fe4000c000000 */
[----:B------:R-:W-:-:S02]  /*18f0*/  USHF.R.U32.HI UR4, URZ, 0x8, UR4 ;  /* 0x000000083f047899 */ /* 0x000fc40008011604 */
[----:B------:R-:W-:Y:S02]  /*1900*/  UISETP.GT.AND UP0, UPT, UR6, UR52, UPT ;  /* 0x000000340600728c */ /* 0x000fe4000bf04270 */
[----:B------:R-:W-:-:S03]  /*1910*/  ULEA.HI UR5, UR5, UR4, URZ, 0x10 ;  /* 0x0000000405057291 */ /* 0x000fc6000f8f803f */
[----:B------:R-:W-:Y:S01]  /*1920*/  UMOV UR4, URZ ;  /* 0x0000003f00047c82 */ /* 0x000fe20008000000 */
[----:B------:R-:W-:Y:S01]  /*1930*/  PLOP3.LUT P0, PT, PT, PT, UP0, 0x80, 0x0 ;  /* 0x000000000000781c */ /* 0x000fe20003f0f008 */
[----:B------:R-:W-:Y:S02]  /*1940*/  ULOP3.LUT UR56, UR5, 0xff, URZ, 0xc0, !UPT ;  /* 0x000000ff05387892 */ /* 0x000fe4000f8ec03f */
[----:B------:R-:W-:-:S10]  /*1950*/  USHF.R.U32.HI UR54, URZ, 0x10, UR5 ;  /* 0x000000103f367899 */ /* 0x000fd40008011605 */
[----:B------:R-:W-:Y:S05]  /*1960*/  @!P0 BRA `(.L_x_1332) ;  /* 0x0000000000948947 */ /* 0x000fea0003800000 */
[----:B------:R-:W-:Y:S01]  /*1970*/  UISETP.NE.AND UP0, UPT, UR54, URZ, UPT ;  /* 0x0000003f3600728c */ /* 0x000fe2000bf05270 */
[----:B------:R-:W-:-:S03]  /*1980*/  ULDC UR4, c[0x0][0x9f0] ;  /* 0x00027c0000047ab9 */ /* 0x000fc60000000800 */
[----:B------:R-:W-:-:S04]  /*1990*/  USEL UR10, UR54, UR4, UP0 ;  /* 0x00000004360a7287 */ /* 0x000fc80008000000 */
[----:B------:R-:W-:Y:S02]  /*19a0*/  UIADD3 UR4, UR10, -0x1, UR6 ;  /* 0xffffffff0a047890 */ /* 0x000fe4000fffe006 */
[----:B------:R-:W-:Y:S02]  /*19b0*/  IMAD.U32 R3, RZ, RZ, UR10 ;  /* 0x0000000aff037e24 */ /* 0x000fe4000f8e00ff */
[----:B------:R-:W-:-:S03]  /*19c0*/  UIADD3 UR7, -UR52, UR4, URZ ;  /* 0x0000000434077290 */ /* 0x000fc6000fffe13f */
[-C--:B------:R-:W-:Y:S01]  /*19d0*/  IABS R0, R3.reuse ;  /* 0x0000000300007213 */ /* 0x080fe20000000000 */
[----:B------:R-:W-:Y:S01]  /*19e0*/  UMOV UR4, URZ ;  /* 0x0000003f00047c82 */ /* 0x000fe20008000000 */
[----:B------:R-:W-:Y:S01]  /*19f0*/  IABS R5, R3 ;  /* 0x0000000300057213 */ /* 0x000fe20000000000 */
[----:B------:R-:W-:Y:S01]  /*1a00*/  IMAD.U32 R4, RZ, RZ, UR7 ;  /* 0x00000007ff047e24 */ /* 0x000fe2000f8e00ff */
[----:B------:R-:W-:Y:S01]  /*1a10*/  R2UR UR11, R0 ;  /* 0x00000000000b72ca */ /* 0x000fe200000e0000 */
[----:B------:R-:W-:-:S03]  /*1a20*/  ULOP3.LUT UR7, UR7, UR10, URZ, 0x3c, !UPT ;  /* 0x0000000a07077292 */ /* 0x000fc6000f8e3c3f */
[----:B------:R-:W-:-:S05]  /*1a30*/  IABS R4, R4 ;  /* 0x0000000400047213 */ /* 0x000fca0000000000 */
[----:B------:R-:W-:-:S04]  /*1a40*/  IMAD.MOV.U32 R3, RZ, RZ, R4 ;  /* 0x000000ffff037224 */ /* 0x000fc800078e0004 */
[----:B------:R-:W0:Y:S01]  /*1a50*/  I2F.RP R0, UR11 ;  /* 0x0000000b00007d06 */ /* 0x000e220008209400 */
[----:B------:R-:W-:-:S07]  /*1a60*/  R2UR UR9, R3 ;  /* 0x00000000030972ca */ /* 0x000fce00000e0000 */
[----:B0-----:R-:W0:Y:S02]  /*1a70*/  MUFU.RCP R0, R0 ;  /* 0x0000000000007308 */ /* 0x001e240000001000 */
[----:B0-----:R-:W-:Y:S02]  /*1a80*/  VIADD R2, R0, 0xffffffe ;  /* 0x0ffffffe00027836 */ /* 0x001fe40000000000 */
        /* <DEDUP_REMOVED lines=19> */
.L_x_1332:
[----:B------:R-:W-:Y:S01]  /*1bc0*/  UIMAD UR52, UR56, UR4, UR52 ;  /* 0x00000004383472a4 */ /* 0x000fe2000f8e0234 */
[----:B------:R-:W-:Y:S01]  /*1bd0*/  IMAD.U32 R90, RZ, RZ, UR6 ;  /* 0x00000006ff5a7e24 */ /* 0x000fe2000f8e00ff */
[----:B------:R-:W-:Y:S01]  /*1be0*/  PLOP3.LUT P0, PT, PT, PT, PT, 0x80, 0x0 ;  /* 0x000000000000781c */ /* 0x000fe20003f0f070 */
[----:B------:R-:W-:Y:S01]  /*1bf0*/  IMAD.U32 R3, RZ, RZ, UR4 ;  /* 0x00000004ff037e24 */ /* 0x000fe2000f8e00ff */
[----:B------:R-:W-:Y:S02]  /*1c00*/  CS2R R20, SRZ ;  /* 0x0000000000147805 */ /* 0x000fe4000001ff00 */
[----:B------:R-:W-:Y:S02]  /*1c10*/  CS2R R150, SRZ ;  /* 0x0000000000967805 */ /* 0x000fe4000001ff00 */
[----:B------:R-:W-:Y:S02]  /*1c20*/  CS2R R148, SRZ ;  /* 0x0000000000947805 */ /* 0x000fe4000001ff00 */
[----:B------:R-:W-:-:S02]  /*1c30*/  CS2R R146, SRZ ;  /* 0x0000000000927805 */ /* 0x000fc4000001ff00 */
[----:B------:R-:W-:Y:S02]  /*1c40*/  VIADDMNMX R90, R3, UR52, R90, PT ;  /* 0x00000034035a7c46 */ /* 0x000fe4000b80015a */
[----:B------:R-:W-:Y:S02]  /*1c50*/  CS2R R144, SRZ ;  /* 0x0000000000907805 */ /* 0x000fe4000001ff00 */
[----:B------:R-:W-:Y:S02]  /*1c60*/  CS2R R142, SRZ ;  /* 0x00000000008e7805 */ /* 0x000fe4000001ff00 */
[----:B------:R-:W-:Y:S02]  /*1c70*/  CS2R R140, SRZ ;  /* 0x00000000008c7805 */ /* 0x000fe4000001ff00 */
[----:B------:R-:W-:Y:S02]  /*1c80*/  ISETP.GT.AND P1, PT, R90, UR52, PT ;  /* 0x000000345a007c0c */ /* 0x000fe4000bf24270 */
        /* <DEDUP_REMOVED lines=58> */
.L_x_1334:
[----:B------:R-:W-:Y:S01]  /*2030*/  ULEA.HI UR4, UR61, UR61, URZ, 0x1 ;  /* 0x0000003d3d047291 */ /* 0x000fe2000f8f083f */
[----:B------:R-:W-:-:S03]  /*2040*/  R2UR UR5, R219 ;  /* 0x00000000db0572ca */ /* 0x000fc600000e0000 */
[----:B------:R-:W-:-:S04]  /*2050*/  ULOP3.LUT UR4, UR4, 0xfffffffe, URZ, 0xc0, !UPT ;  /* 0xfffffffe04047892 */ /* 0x000fc8000f8ec03f */
[----:B------:R-:W-:-:S06]  /*2060*/  UIADD3 UR4, UR61, -UR4, URZ ;  /* 0x800000043d047290 */ /* 0x000fcc000fffe03f */
[----:B------:R-:W-:Y:S02]  /*2070*/  IMAD.U32 R0, RZ, RZ, UR4 ;  /* 0x00000004ff007e24 */ /* 0x000fe4000f8e00ff */
[----:B------:R-:W-:-:S03]  /*2080*/  IMAD.U32 R2, RZ, RZ, UR5 ;  /* 0x00000005ff027e24 */ /* 0x000fc6000f8e00ff */
[----:B------:R-:W-:Y:S02]  /*2090*/  SHF.L.U32 R0, R0, 0x1f, RZ ;  /* 0x0000001f00007819 */ /* 0x000fe400000006ff */
[----:B------:R-:W-:Y:S02]  /*20a0*/  ISETP.NE.AND P0, PT, R2, 0x3, PT ;  /* 0x000000030200780c */ /* 0x000fe40003f05270 */
[----:B------:R-:W0:Y:S02]  /*20b0*/  SYNCS.PHASECHK.TRANS64.TRYWAIT P1, [UR40+0x28800], R0 ;  /* 0x02880000ff0075a7 */ /* 0x000e240008020168 */
[----:B0-----:R-:W-:Y:S09]  /*20c0*/  @!P1 BRA `(.L_x_1335) ;  /* 0x0000015800209947 */ /* 0x001ff20003800000 */
.L_x_1531:
[----:B------:R-:W-:Y:S05]  /*20d0*/  @!P0 BRA `(.L_x_1336) ;  /* 0x0000000000048947 */ /* 0x000fea0003800000 */
[----:B------:R-:W-:Y:S01]  /*20e0*/  BPT.TRAP 0x1 ;  /* 0x000000040000795c */ /* 0x000fe20000300000 */
.L_x_1336:
[----:B0-----:R-:W-:Y:S02]  /*20f0*/  IMAD.U32 R3, RZ, RZ, UR38 ;  /* 0x00000026ff037e24 */ /* 0x001fe4000f8e00ff */
[----:B------:R-:W-:-:S03]  /*2100*/  IMAD.U32 R0, RZ, RZ, UR39 ;  /* 0x00000027ff007e24 */ /* 0x000fc6000f8e00ff */
[----:B------:R-:W-:Y:S02]  /*2110*/  LEA R3, R3, UR40, 0x3 ;  /* 0x0000002803037c11 */ /* 0x000fe4000f8e18ff */
[----:B------:R-:W-:-:S04]  /*2120*/  SHF.L.U32 R0, R0, 0x1f, RZ ;  /* 0x0000001f00007819 */ /* 0x000fc800000006ff */
[----:B------:R0:W1:Y:S01]  /*2130*/  SYNCS.PHASECHK.TRANS64.TRYWAIT P1, [R3+URZ+0x28830], R0 ;  /* 0x02883000030075a7 */ /* 0x000062000802017f */
[----:B------:R-:W-:Y:S05]  /*2140*/  @!P0 BRA `(.L_x_1337) ;  /* 0x0000000000048947 */ /* 0x000fea0003800000 */
[----:B------:R-:W-:Y:S01]  /*2150*/  BPT.TRAP 0x1 ;  /* 0x000000040000795c */ /* 0x000fe20000300000 */
.L_x_1337:
[----:B-1----:R-:W-:Y:S05]  /*2160*/  @P1 BRA `(.L_x_1338) ;  /* 0x0000000000081947 */ /* 0x002fea0003800000 */
[----:B------:R-:W1:Y:S02]  /*2170*/  SYNCS.PHASECHK.TRANS64.TRYWAIT P1, [R3+URZ+0x28830], R0 ;  /* 0x02883000030075a7 */ /* 0x000e64000802017f */
[----:B-1----:R-:W-:Y:S05]  /*2180*/  @!P1 BRA `(.L_x_1339) ;  /* 0x0000015800089947 */ /* 0x002fea0003800000 */
.L_x_1338:
        /* <DEDUP_REMOVED lines=63> */
.L_x_1340:
[----:B------:R-:W-:Y:S01]  /*2580*/  UISETP.NE.AND UP1, UPT, UR50, URZ, UPT ;  /* 0x0000003f3200728c */ /* 0x000fe2000bf25270 */
[----:B01----:R-:W-:Y:S01]  /*2590*/  VIADD R0, R17, UR46 ;  /* 0x0000002e11007c36 */ /* 0x003fe20008000000 */
[----:B------:R-:W-:Y:S01]  /*25a0*/  R2UR UR6, R3 ;  /* 0x00000000030672ca */ /* 0x000fe200000e0000 */
[----:B------:R-:W-:Y:S01]  /*25b0*/  IMAD.MOV.U32 R3, RZ, RZ, -0x80 ;  /* 0xffffff80ff037424 */ /* 0x000fe200078e00ff */
[----:B------:R-:W-:Y:S01]  /*25c0*/  UISETP.NE.AND UP0, UPT, UR43, URZ, UPT ;  /* 0x0000003f2b00728c */ /* 0x000fe2000bf05270 */
[C---:B------:R-:W-:Y:S01]  /*25d0*/  LEA R6, R90.reuse, 0xffffff80, 0x7 ;  /* 0xffffff805a067811 */ /* 0x040fe200078e38ff */
[----:B------:R-:W-:Y:S01]  /*25e0*/  ULDC UR59, c[0x0][0x9dc] ;  /* 0x00027700003b7ab9 */ /* 0x000fe20000000800 */
[----:B------:R-:W-:Y:S01]  /*25f0*/  PLOP3.LUT P1, PT, PT, PT, UP1, 0x80, 0x0 ;  /* 0x000000000000781c */ /* 0x000fe20003f2f018 */
[----:B------:R-:W-:Y:S01]  /*2600*/  IMAD R7, R90, R3, 0x80 ;  /* 0x000000805a077424 */ /* 0x000fe200078e0203 */
[----:B------:R-:W-:Y:S01]  /*2610*/  PLOP3.LUT P2, PT, PT, PT, UP1, 0x80, 0x0 ;  /* 0x000000000000781c */ /* 0x000fe20003f4f018 */
[----:B------:R-:W-:Y:S01]  /*2620*/  IMAD.U32 R3, RZ, RZ, UR42 ;  /* 0x0000002aff037e24 */ /* 0x000fe2000f8e00ff */
[----:B------:R-:W-:Y:S01]  /*2630*/  @UP1 ULDC UR7, c[0x0][0x44c] ;  /* 0x0001130000071ab9 */ /* 0x000fe20000000800 */
[----:B------:R-:W-:Y:S01]  /*2640*/  ULDC UR14, c[0x0][0x9e0] ;  /* 0x00027800000e7ab9 */ /* 0x000fe20000000800 */
[----:B------:R-:W-:-:S02]  /*2650*/  IADD3 R8, -R16, UR41, R7 ;  /* 0x0000002910087c10 */ /* 0x000fc4000fffe107 */
[----:B------:R-:W-:-:S04]  /*2660*/  UIADD3 UR6, UR6, 0x28840, URZ ;  /* 0x0002884006067890 */ /* 0x000fc8000fffe03f */
[----:B------:R-:W-:Y:S01]  /*2670*/  UPRMT UR6, UR53, 0x654, UR6 ;  /* 0x0000065435067896 */ /* 0x000fe20008000006 */
[----:B------:R-:W-:Y:S01]  /*2680*/  @P1 IMAD.HI.U32 R2, R0, UR7, RZ ;  /* 0x0000000700021c27 */ /* 0x000fe2000f8e00ff */
[----:B------:R-:W-:Y:S01]  /*2690*/  @UP1 ULDC UR7, c[0x0][0x450] ;  /* 0x0001140000071ab9 */ /* 0x000fe20000000800 */
[----:B------:R-:W-:-:S03]  /*26a0*/  PLOP3.LUT P1, PT, PT, PT, UP0, 0x40, 0x0 ;  /* 0x000000000000781c */ /* 0x000fc60003f2e808 */
[----:B------:R-:W-:Y:S02]  /*26b0*/  @P2 SHF.R.U32.HI R0, RZ, UR7, R2 ;  /* 0x00000007ff002c19 */ /* 0x000fe40008011602 */
[----:B------:R-:W-:Y:S01]  /*26c0*/  IADD3 R2, -R16, 0x1, R7 ;  /* 0x0000000110027810 */ /* 0x000fe20007ffe107 */
[----:B------:R-:W-:Y:S01]  /*26d0*/  SYNCS.ARRIVE.TRANS64.RED.A1T0 RZ, [UR6], RZ ;  /* 0x000000ffffff79a7 */ /* 0x000fe20008100406 */
[----:B------:R-:W-:Y:S01]  /*26e0*/  ULOP3.LUT UR6, URZ, UR59, URZ, 0x33, !UPT ;  /* 0x0000003b3f067292 */ /* 0x000fe2000f8e333f */
[----:B------:R-:W0:Y:S01]  /*26f0*/  SHFL.IDX PT, R5, R0, RZ, 0x1c1f ;  /* 0x001c1fff00057589 */ /* 0x000e2200000e0000 */
[----:B------:R-:W-:-:S05]  /*2700*/  IADD3 R2, -R3, UR41, R2 ;  /* 0x0000002903027c10 */ /* 0x000fca000fffe102 */
[C---:B------:R-:W-:Y:S02]  /*2710*/  VIADD R9, R2.reuse, UR14 ;  /* 0x0000000e02097c36 */ /* 0x040fe40008000000 */
[----:B------:R-:W-:-:S03]  /*2720*/  VIADD R10, R2, UR6 ;  /* 0x00000006020a7c36 */ /* 0x000fc60008000000 */
[----:B0-----:R-:W-:Y:S01]  /*2730*/  VIADDMNMX R2, R5, R9, R8, PT ;  /* 0x0000000905027246 */ /* 0x001fe20003800108 */
[----:B------:R-:W-:Y:S01]  /*2740*/  IMAD.IADD R3, R10, 0x1, R5 ;  /* 0x000000010a037824 */ /* 0x000fe200078e0205 */
[----:B------:R-:W-:Y:S06]  /*2750*/  @P1 BRA `(.L_x_1341) ;  /* 0x0000000000641947 */ /* 0x000fec0003800000 */
[----:B------:R-:W-:Y:S01]  /*2760*/  IMAD.U32 R4, RZ, RZ, UR42 ;  /* 0x0000002aff047e24 */ /* 0x000fe2000f8e00ff */
[----:B------:R-:W-:Y:S04]  /*2770*/  BSSY B0, `(.L_x_1342) ;  /* 0x0000013000007945 */ /* 0x000fe80003800000 */
[----:B------:R-:W-:-:S04]  /*2780*/  IADD3 R5, -R4, UR41, R5 ;  /* 0x0000002904057c10 */ /* 0x000fc8000fffe105 */
        /* <DEDUP_REMOVED lines=11> */
.L_x_1343:
[----:B------:R-:W-:Y:S02]  /*2840*/  ULDC UR6, c[0x0][0x9e4] ;  /* 0x0002790000067ab9 */ /* 0x000fe40000000800 */
[----:B------:R-:W-:-:S05]  /*2850*/  IMAD.U32 R11, RZ, RZ, UR6 ;  /* 0x00000006ff0b7e24 */ /* 0x000fca000f8e00ff */
[----:B------:R-:W-:-:S13]  /*2860*/  ISETP.NE.AND P1, PT, R11, 0x1, PT ;  /* 0x000000010b00780c */ /* 0x000fda0003f25270 */
[----:B------:R-:W0:Y:S02]  /*2870*/  @P1 LDC.64 R12, c[0x0][0x9e8] ;  /* 0x00027a00ff0c1b82 */ /* 0x000e240000000a00 */
[----:B0-----:R-:W-:-:S05]  /*2880*/  @P1 IMAD.HI.U32 R4, R5, R12, RZ ;  /* 0x0000000c05041227 */ /* 0x001fca00078e00ff */
[----:B------:R-:W-:-:S07]  /*2890*/  @P1 SHF.R.U32.HI R5, RZ, R13, R4 ;  /* 0x0000000dff051219 */ /* 0x000fce0000011604 */
.L_x_1344:
[----:B------:R-:W-:Y:S05]  /*28a0*/  BSYNC B0 ;  /* 0x0000000000007941 */ /* 0x000fea0003800000 */
.L_x_1342:
[----:B------:R-:W-:-:S04]  /*28b0*/  IMAD R5, R5, R11, -R6 ;  /* 0x0000000b05057224 */ /* 0x000fc800078e0a06 */
[----:B------:R-:W-:-:S05]  /*28c0*/  IMAD.IADD R5, R5, 0x1, -R16 ;  /* 0x0000000105057824 */ /* 0x000fca00078e0a10 */
[----:B------:R-:W-:Y:S02]  /*28d0*/  VIADDMNMX R2, R5, R11, R2, PT ;  /* 0x0000000b05027246 */ /* 0x000fe40003800102 */
[----:B------:R-:W-:-:S07]  /*28e0*/  VIMNMX R3, R3, R5, !PT ;  /* 0x0000000503037248 */ /* 0x000fce0007fe0100 */
.L_x_1341:
        /* <DEDUP_REMOVED lines=151> */
[----:B------:R-:W-:Y:S02]  /*3260*/  ISETP.GE.AND P6, PT, R7, 0x7a, PT ;  /* 0x0000007a0700780c */ /* 0x000fe40003fc6270 */
[----:B------:R-:W0:Y:S02]  /*3270*/  SHFL.IDX PT, R7, R0, 0x1, 0x1c1f ;  /* 0x003c1f0000077f89 */ /* 0x000e2400000e0000 */
[----:B------:R-:W-:Y:S02]  /*3280*/  P2R R24, PR, RZ, 0x40 ;  /* 0x00000040ff187803 */ /* 0x000fe40000000000 */
[----:B------:R-:W-:-:S04]  /*3290*/  ISETP.GT.AND P6, PT, R3, 0x79, !P6 ;  /* 0x000000790300780c */ /* 0x000fc800077c4270 */
[----:B------:R-:W-:-:S04]  /*32a0*/  ISETP.LT.OR P6, PT, R2, 0x7a, P6 ;  /* 0x0000007a0200780c */ /* 0x000fc800037c1670 */
[----:B------:R-:W-:Y:S02]  /*32b0*/  FSEL R85, R85, -INF , !P6 ;  /* 0xff80000055557808 */ /* 0x000fe40007000000 */
[----:B------:R-:W-:Y:S02]  /*32c0*/  PLOP3.LUT P6, PT, PT, PT, UP0, 0x40, 0x0 ;  /* 0x000000000000781c */ /* 0x000fe40003fce808 */
[----:B0-----:R-:W-:Y:S01]  /*32d0*/  VIADDMNMX R2, R7, R9, R8, PT ;  /* 0x0000000907027246 */ /* 0x001fe20003800108 */
[----:B------:R-:W-:-:S10]  /*32e0*/  IMAD.IADD R3, R10, 0x1, R7 ;  /* 0x000000010a037824 */ /* 0x000fd400078e0207 */
[----:B------:R-:W-:Y:S05]  /*32f0*/  @P6 BRA `(.L_x_1345) ;  /* 0x0000000000646947 */ /* 0x000fea0003800000 */
        /* <DEDUP_REMOVED lines=14> */
.L_x_1347:
[----:B------:R-:W-:Y:S02]  /*33e0*/  ULDC UR6, c[0x0][0x9e4] ;  /* 0x0002790000067ab9 */ /* 0x000fe40000000800 */
[----:B------:R-:W-:-:S05]  /*33f0*/  IMAD.U32 R0, RZ, RZ, UR6 ;  /* 0x00000006ff007e24 */ /* 0x000fca000f8e00ff */
[----:B------:R-:W-:-:S13]  /*3400*/  ISETP.NE.AND P6, PT, R0, 0x1, PT ;  /* 0x000000010000780c */ /* 0x000fda0003fc5270 */
[----:B------:R-:W0:Y:S02]  /*3410*/  @P6 LDC.64 R4, c[0x0][0x9e8] ;  /* 0x00027a00ff046b82 */ /* 0x000e240000000a00 */
[----:B0-----:R-:W-:-:S05]  /*3420*/  @P6 IMAD.HI.U32 R4, R7, R4, RZ ;  /* 0x0000000407046227 */ /* 0x001fca00078e00ff */
[----:B------:R-:W-:-:S07]  /*3430*/  @P6 SHF.R.U32.HI R7, RZ, R5, R4 ;  /* 0x00000005ff076219 */ /* 0x000fce0000011604 */
.L_x_1348:
[----:B------:R-:W-:Y:S05]  /*3440*/  BSYNC B0 ;  /* 0x0000000000007941 */ /* 0x000fea0003800000 */
.L_x_1346:
[----:B------:R-:W-:-:S04]  /*3450*/  IMAD R7, R7, R0, -R6 ;  /* 0x0000000007077224 */ /* 0x000fc800078e0a06 */
[----:B------:R-:W-:-:S05]  /*3460*/  IMAD.IADD R7, R7, 0x1, -R16 ;  /* 0x0000000107077824 */ /* 0x000fca00078e0a10 */
[----:B------:R-:W-:Y:S02]  /*3470*/  VIADDMNMX R2, R7, R0, R2, PT ;  /* 0x0000000007027246 */ /* 0x000fe40003800102 */
[----:B------:R-:W-:-:S07]  /*3480*/  VIMNMX R3, R3, R7, !PT ;  /* 0x0000000703037248 */ /* 0x000fce0007fe0100 */
.L_x_1345:
[----:B------:R-:W-:Y:S01]  /*3490*/  ISETP.GT.AND P1, PT, R3, 0x1, !P1 ;  /* 0x000000010300780c */ /* 0x000fe20004f24270 */
[----:B------:R-:W-:Y:S01]  /*34a0*/  ULDC UR6, c[0x0][0x988] ;  /* 0x0002620000067ab9 */ /* 0x000fe20000000800 */
[----:B------:R-:W-:Y:S01]  /*34b0*/  ISETP.NE.AND P6, PT, R15, RZ, PT ;  /* 0x000000ff0f00720c */ /* 0x000fe20003fc5270 */
[----:B------:R-:W-:Y:S01]  /*34c0*/  UISETP.NE.AND UP1, UPT, UR50, URZ, UPT ;  /* 0x0000003f3200728c */ /* 0x000fe2000bf25270 */
[----:B------:R-:W-:Y:S01]  /*34d0*/  ISETP.LT.OR P1, PT, R2, 0x2, P1 ;  /* 0x000000020200780c */ /* 0x000fe20000f21670 */
[----:B------:R-:W-:Y:S01]  /*34e0*/  UISETP.NE.AND UP0, UPT, UR43, URZ, UPT ;  /* 0x0000003f2b00728c */ /* 0x000fe2000bf05270 */
[----:B------:R-:W-:Y:S01]  /*34f0*/  FMNMX.FTZ R5, R11, R25, !PT ;  /* 0x000000190b057209 */ /* 0x000fe20007810000 */
[----:B------:R-:W-:Y:S01]  /*3500*/  UMOV UR7, UR46 ;  /* 0x0000002e00077c82 */ /* 0x000fe20008000000 */
[----:B------:R-:W-:Y:S02]  /*3510*/  FSEL R27, R27, -INF , !P1 ;  /* 0xff8000001b1b7808 */ /* 0x000fe40004800000 */
[----:B------:R-:W-:-:S02]  /*3520*/  ISETP.GT.AND P1, PT, R3, 0x9, !P6 ;  /* 0x000000090300780c */ /* 0x000fc40007724270 */
[----:B------:R-:W-:Y:S02]  /*3530*/  FMNMX.FTZ R0, R28, R5, !PT ;  /* 0x000000051c007209 */ /* 0x000fe40007810000 */
[----:B------:R-:W-:Y:S01]  /*3540*/  ISETP.LT.OR P1, PT, R2, 0xa, P1 ;  /* 0x0000000a0200780c */ /* 0x000fe20000f21670 */
[----:B------:R-:W-:Y:S01]  /*3550*/  @UP1 ULDC UR10, c[0x0][0x44c] ;  /* 0x00011300000a1ab9 */ /* 0x000fe20000000800 */
[----:B------:R-:W-:Y:S01]  /*3560*/  FMNMX.FTZ R5, R29, R0, !PT ;  /* 0x000000001d057209 */ /* 0x000fe20007810000 */
[----:B------:R-:W-:Y:S01]  /*3570*/  UIMAD.WIDE.U32 UR10, UR46, UR10, URZ ;  /* 0x0000000a2e0a72a5 */ /* 0x000fe2000f8e003f */
[----:B------:R-:W-:Y:S01]  /*3580*/  FSEL R31, R31, -INF , !P1 ;  /* 0xff8000001f1f7808 */ /* 0x000fe20004800000 */
[----:B------:R-:W-:Y:S01]  /*3590*/  @UP1 ULDC UR15, c[0x0][0x450] ;  /* 0x00011400000f1ab9 */ /* 0x000fe20000000800 */
[----:B------:R-:W-:Y:S01]  /*35a0*/  ISETP.NE.AND P1, PT, R20, RZ, PT ;  /* 0x000000ff1400720c */ /* 0x000fe20003f25270 */
[----:B------:R-:W-:Y:S01]  /*35b0*/  @UP1 USHF.R.U32.HI UR7, URZ, UR15, UR11 ;  /* 0x0000000f3f071299 */ /* 0x000fe2000801160b */
[----:B------:R-:W-:-:S02]  /*35c0*/  FMNMX.FTZ R0, R32, R5, !PT ;  /* 0x0000000520007209 */ /* 0x000fc40007810000 */
[----:B------:R-:W-:Y:S01]  /*35d0*/  ISETP.GT.AND P1, PT, R3, 0x10, !P1 ;  /* 0x000000100300780c */ /* 0x000fe20004f24270 */
[----:B------:R-:W-:Y:S01]  /*35e0*/  UIADD3 UR44, UR44, UR7, URZ ;  /* 0x000000072c2c7290 */ /* 0x000fe2000fffe03f */
[----:B------:R-:W-:Y:S02]  /*35f0*/  FMNMX.FTZ R5, R33, R0, !PT ;  /* 0x0000000021057209 */ /* 0x000fe40007810000 */
[----:B------:R-:W-:Y:S01]  /*3600*/  ISETP.LT.OR P1, PT, R2, 0x11, P1 ;  /* 0x000000110200780c */ /* 0x000fe20000f21670 */
[----:B------:R-:W-:Y:S01]  /*3610*/  UIADD3 UR7, UR44, UR14, URZ ;  /* 0x0000000e2c077290 */ /* 0x000fe2000fffe03f */
        /* <DEDUP_REMOVED lines=73> */
[----:B------:R-:W-:Y:S01]  /*3ab0*/  ISETP.NE.AND P2, PT, R107, RZ, PT ;  /* 0x000000ff6b00720c */ /* 0x000fe20003f45270 */
[----:B------:R-:W0:Y:S01]  /*3ac0*/  SHFL.BFLY PT, R5, R4, 0x2, 0x1f ;  /* 0x0c401f0004057f89 */ /* 0x000e2200000e0000 */
[----:B------:R-:W-:-:S02]  /*3ad0*/  FSEL R55, R55, -INF , !P1 ;  /* 0xff80000037377808 */ /* 0x000fc40004800000 */
[----:B------:R-:W-:Y:S02]  /*3ae0*/  ISETP.NE.AND P1, PT, R99, RZ, PT ;  /* 0x000000ff6300720c */ /* 0x000fe40003f25270 */
[----:B------:R-:W-:Y:S02]  /*3af0*/  ISETP.NE.AND P6, PT, R108, RZ, PT ;  /* 0x000000ff6c00720c */ /* 0x000fe40003fc5270 */
[C---:B------:R-:W-:Y:S02]  /*3b00*/  ISETP.GT.AND P1, PT, R3.reuse, 0x40, !P1 ;  /* 0x000000400300780c */ /* 0x040fe40004f24270 */
[C---:B------:R-:W-:Y:S02]  /*3b10*/  ISETP.GT.AND P3, PT, R3.reuse, 0x70, !P3 ;  /* 0x000000700300780c */ /* 0x040fe40005f64270 */
[----:B------:R-:W-:Y:S02]  /*3b20*/  ISETP.LT.OR P1, PT, R2, 0x41, P1 ;  /* 0x000000410200780c */ /* 0x000fe40000f21670 */
[----:B------:R-:W-:-:S02]  /*3b30*/  ISETP.GT.AND P4, PT, R3, 0x71, !P4 ;  /* 0x000000710300780c */ /* 0x000fc40006784270 */
[----:B------:R-:W-:Y:S02]  /*3b40*/  FSEL R58, R58, -INF , !P1 ;  /* 0xff8000003a3a7808 */ /* 0x000fe40004800000 */
[----:B------:R-:W-:Y:S02]  /*3b50*/  ISETP.NE.AND P1, PT, R100, RZ, PT ;  /* 0x000000ff6400720c */ /* 0x000fe40003f25270 */
[C---:B------:R-:W-:Y:S02]  /*3b60*/  ISETP.LT.OR P3, PT, R2.reuse, 0x71, P3 ;  /* 0x000000710200780c */ /* 0x040fe40001f61670 */
[C---:B------:R-:W-:Y:S02]  /*3b70*/  ISETP.GT.AND P1, PT, R3.reuse, 0x41, !P1 ;  /* 0x000000410300780c */ /* 0x040fe40004f24270 */
[----:B------:R-:W-:Y:S02]  /*3b80*/  ISETP.GT.AND P5, PT, R3, 0x78, !P5 ;  /* 0x000000780300780c */ /* 0x000fe40006fa4270 */
[----:B------:R-:W-:-:S02]  /*3b90*/  ISETP.LT.OR P1, PT, R2, 0x42, P1 ;  /* 0x000000420200780c */ /* 0x000fc40000f21670 */
[----:B0-----:R-:W-:Y:S02]  /*3ba0*/  FMNMX.FTZ R5, R4, R5, !PT ;  /* 0x0000000504057209 */ /* 0x001fe40007810000 */
[----:B------:R-:W-:Y:S02]  /*3bb0*/  FSEL R59, R59, -INF , !P1 ;  /* 0xff8000003b3b7808 */ /* 0x000fe40004800000 */
[----:B------:R-:W-:Y:S01]  /*3bc0*/  ISETP.NE.AND P1, PT, R101, RZ, PT ;  /* 0x000000ff6500720c */ /* 0x000fe20003f25270 */
[----:B------:R-:W0:Y:S01]  /*3bd0*/  SHFL.BFLY PT, R0, R5, 0x1, 0x1f ;  /* 0x0c201f0005007f89 */ /* 0x000e2200000e0000 */
[----:B------:R-:W-:Y:S02]  /*3be0*/  ISETP.LT.OR P4, PT, R2, 0x72, P4 ;  /* 0x000000720200780c */ /* 0x000fe40002781670 */
[----:B------:R-:W-:Y:S02]  /*3bf0*/  ISETP.GT.AND P1, PT, R3, 0x48, !P1 ;  /* 0x000000480300780c */ /* 0x000fe40004f24270 */
[----:B------:R-:W-:-:S02]  /*3c00*/  FSEL R82, R82, -INF , !P3 ;  /* 0xff80000052527808 */ /* 0x000fc40005800000 */
[C---:B------:R-:W-:Y:S02]  /*3c10*/  ISETP.LT.OR P1, PT, R2.reuse, 0x49, P1 ;  /* 0x000000490200780c */ /* 0x040fe40000f21670 */
[----:B------:R-:W-:Y:S02]  /*3c20*/  ISETP.LT.OR P5, PT, R2, 0x79, P5 ;  /* 0x000000790200780c */ /* 0x000fe40002fa1670 */
[----:B------:R-:W-:Y:S02]  /*3c30*/  FSEL R62, R62, -INF , !P1 ;  /* 0xff8000003e3e7808 */ /* 0x000fe40004800000 */
[----:B------:R-:W-:Y:S02]  /*3c40*/  ISETP.NE.AND P1, PT, R102, RZ, PT ;  /* 0x000000ff6600720c */ /* 0x000fe40003f25270 */
[----:B------:R-:W-:Y:S02]  /*3c50*/  FSEL R83, R83, -INF , !P4 ;  /* 0xff80000053537808 */ /* 0x000fe40006000000 */
[----:B------:R-:W-:-:S02]  /*3c60*/  ISETP.GT.AND P1, PT, R3, 0x49, !P1 ;  /* 0x000000490300780c */ /* 0x000fc40004f24270 */
[----:B------:R-:W-:Y:S02]  /*3c70*/  FSEL R86, R86, -INF , !P5 ;  /* 0xff80000056567808 */ /* 0x000fe40006800000 */
[----:B------:R-:W-:Y:S02]  /*3c80*/  ISETP.LT.OR P1, PT, R2, 0x4a, P1 ;  /* 0x0000004a0200780c */ /* 0x000fe40000f21670 */
[----:B0-----:R-:W-:Y:S02]  /*3c90*/  FMNMX.FTZ R0, R5, R0, !PT ;  /* 0x0000000005007209 */ /* 0x001fe40007810000 */
[----:B------:R-:W-:Y:S02]  /*3ca0*/  FSEL R63, R63, -INF , !P1 ;  /* 0xff8000003f3f7808 */ /* 0x000fe40004800000 */
[----:B------:R-:W-:Y:S01]  /*3cb0*/  ISETP.NE.AND P1, PT, R103, RZ, PT ;  /* 0x000000ff6700720c */ /* 0x000fe20003f25270 */
[----:B------:R-:W-:-:S03]  /*3cc0*/  FMUL.FTZ R6, R0, UR6 ;  /* 0x0000000600067c20 */ /* 0x000fc60008410000 */
        /* <DEDUP_REMOVED lines=30> */
[--C-:B------:R-:W-:Y:S01]  /*3eb0*/  FFMA.FTZ R180, R11, UR6, -R8.reuse ;  /* 0x000000060bb47c23 */ /* 0x100fe20008010808 */
[----:B------:R-:W-:Y:S01]  /*3ec0*/  ISETP.LT.OR P1, PT, R2, 0x1, P1 ;  /* 0x000000010200780c */ /* 0x000fe20000f21670 */
[--C-:B------:R-:W-:Y:S01]  /*3ed0*/  FFMA.FTZ R5, R25, UR6, -R8.reuse ;  /* 0x0000000619057c23 */ /* 0x100fe20008010808 */
[----:B------:R-:W-:Y:S01]  /*3ee0*/  ISETP.GT.AND P6, PT, R3, 0x79, !P6 ;  /* 0x000000790300780c */ /* 0x000fe200077c4270 */
[--C-:B------:R-:W-:Y:S01]  /*3ef0*/  FFMA.FTZ R7, R29, UR6, -R8.reuse ;  /* 0x000000061d077c23 */ /* 0x100fe20008010808 */
[----:B------:R-:W-:Y:S01]  /*3f00*/  FSEL R26, R26, -INF , !P1 ;  /* 0xff8000001a1a7808 */ /* 0x000fe20004800000 */
[--C-:B------:R-:W-:Y:S01]  /*3f10*/  FFMA.FTZ R41, R41, UR6, -R8.reuse ;  /* 0x0000000629297c23 */ /* 0x100fe20008010808 */
[----:B------:R-:W-:Y:S01]  /*3f20*/  ISETP.NE.AND P1, PT, R12, RZ, PT ;  /* 0x000000ff0c00720c */ /* 0x000fe20003f25270 */
[--C-:B------:R-:W-:Y:S01]  /*3f30*/  FFMA.FTZ R182, R28, UR6, -R8.reuse ;  /* 0x000000061cb67c23 */ /* 0x100fe20008010808 */
[----:B------:R-:W-:Y:S01]  /*3f40*/  FMNMX.FTZ R9, R26, R27, !PT ;  /* 0x0000001b1a097209 */ /* 0x000fe20007810000 */
[----:B------:R-:W-:Y:S01]  /*3f50*/  MUFU.EX2 R180, R180 ;  /* 0x000000b400b47308 */ /* 0x000fe20000000800 */
[----:B------:R-:W-:Y:S01]  /*3f60*/  ISETP.GT.AND P1, PT, R3, 0x68, !P1 ;  /* 0x000000680300780c */ /* 0x000fe20004f24270 */
[--C-:B------:R-:W-:Y:S01]  /*3f70*/  FFMA.FTZ R3, R53, UR6, -R8.reuse ;  /* 0x0000000635037c23 */ /* 0x100fe20008010808 */
[----:B------:R-:W-:Y:S01]  /*3f80*/  FMNMX.FTZ R4, R30, R9, !PT ;  /* 0x000000091e047209 */ /* 0x000fe20007810000 */
[--C-:B------:R-:W-:Y:S01]  /*3f90*/  FFMA.FTZ R176, R32, UR6, -R8.reuse ;  /* 0x0000000620b07c23 */ /* 0x100fe20008010808 */
[----:B------:R-:W-:Y:S01]  /*3fa0*/  ISETP.LT.OR P1, PT, R2, 0x69, P1 ;  /* 0x000000690200780c */ /* 0x000fe20000f21670 */
[--C-:B------:R-:W-:Y:S01]  /*3fb0*/  FFMA.FTZ R33, R33, UR6, -R8.reuse ;  /* 0x0000000621217c23 */ /* 0x100fe20008010808 */
[----:B------:R-:W-:Y:S01]  /*3fc0*/  FMNMX.FTZ R9, R31, R4, !PT ;  /* 0x000000041f097209 */ /* 0x000fe20007810000 */
[----:B------:R-:W0:Y:S01]  /*3fd0*/  MUFU.EX2 R5, R5 ;  /* 0x0000000500057308 */ /* 0x000e220000000800 */
[----:B------:R-:W-:Y:S01]  /*3fe0*/  FSEL R78, R78, -INF , !P1 ;  /* 0xff8000004e4e7808 */ /* 0x000fe20004800000 */
[--C-:B------:R-:W-:Y:S01]  /*3ff0*/  FFMA.FTZ R178, R36, UR6, -R8.reuse ;  /* 0x0000000624b27c23 */ /* 0x100fe20008010808 */
[----:B------:R-:W-:Y:S01]  /*4000*/  FMNMX.FTZ R4, R34, R9, !PT ;  /* 0x0000000922047209 */ /* 0x000fe20007810000 */
[--C-:B------:R-:W-:Y:S01]  /*4010*/  FFMA.FTZ R37, R37, UR6, -R8.reuse ;  /* 0x0000000625257c23 */ /* 0x100fe20008010808 */
[----:B------:R-:W-:Y:S01]  /*4020*/  ISETP.LT.OR P6, PT, R2, 0x7a, P6 ;  /* 0x0000007a0200780c */ /* 0x000fe200037c1670 */
[--C-:B------:R-:W-:Y:S01]  /*4030*/  FFMA.FTZ R172, R40, UR6, -R8.reuse ;  /* 0x0000000628ac7c23 */ /* 0x100fe20008010808 */
[----:B------:R-:W-:Y:S01]  /*4040*/  FMNMX.FTZ R11, R35, R4, !PT ;  /* 0x00000004230b7209 */ /* 0x000fe20007810000 */
[----:B------:R-:W1:Y:S01]  /*4050*/  MUFU.EX2 R182, R182 ;  /* 0x000000b600b67308 */ /* 0x000e620000000800 */
[----:B------:R-:W-:Y:S01]  /*4060*/  FSEL R87, R87, -INF , !P6 ;  /* 0xff80000057577808 */ /* 0x000fe20007000000 */
[--C-:B------:R-:W-:Y:S01]  /*4070*/  FFMA.FTZ R174, R44, UR6, -R8.reuse ;  /* 0x000000062cae7c23 */ /* 0x100fe20008010808 */
[----:B------:R-:W-:Y:S01]  /*4080*/  FMNMX.FTZ R4, R38, R11, !PT ;  /* 0x0000000b26047209 */ /* 0x000fe20007810000 */
[--C-:B------:R-:W-:Y:S01]  /*4090*/  FFMA.FTZ R45, R45, UR6, -R8.reuse ;  /* 0x000000062d2d7c23 */ /* 0x100fe20008010808 */
[--C-:B------:R-:W-:Y:S01]  /*40a0*/  FFMA.FTZ R168, R48, UR6, -R8.reuse ;  /* 0x0000000630a87c23 */ /* 0x100fe20008010808 */
[--C-:B------:R-:W-:Y:S01]  /*40b0*/  FFMA.FTZ R49, R49, UR6, -R8.reuse ;  /* 0x0000000631317c23 */ /* 0x100fe20008010808 */
[----:B------:R-:W-:Y:S01]  /*40c0*/  FMNMX.FTZ R11, R39, R4, !PT ;  /* 0x00000004270b7209 */ /* 0x000fe20007810000 */
[----:B------:R-:W2:Y:S01]  /*40d0*/  MUFU.EX2 R7, R7 ;  /* 0x0000000700077308 */ /* 0x000ea20000000800 */
[--C-:B------:R-:W-:Y:S01]  /*40e0*/  FFMA.FTZ R170, R52, UR6, -R8.reuse ;  /* 0x0000000634aa7c23 */ /* 0x100fe20008010808 */
[--C-:B------:R-:W-:Y:S01]  /*40f0*/  FFMA.FTZ R164, R56, UR6, -R8.reuse ;  /* 0x0000000638a47c23 */ /* 0x100fe20008010808 */
[----:B------:R-:W-:Y:S01]  /*4100*/  FMNMX.FTZ R4, R42, R11, !PT ;  /* 0x0000000b2a047209 */ /* 0x000fe20007810000 */
[--C-:B------:R-:W-:Y:S01]  /*4110*/  FFMA.FTZ R57, R57, UR6, -R8.reuse ;  /* 0x0000000639397c23 */ /* 0x100fe20008010808 */
[--C-:B------:R-:W-:Y:S01]  /*4120*/  FFMA.FTZ R166, R60, UR6, -R8.reuse ;  /* 0x000000063ca67c23 */ /* 0x100fe20008010808 */
[--C-:B------:R-:W-:Y:S01]  /*4130*/  FFMA.FTZ R160, R64, UR6, -R8.reuse ;  /* 0x0000000640a07c23 */ /* 0x100fe20008010808 */
[----:B------:R-:W-:Y:S01]  /*4140*/  FMNMX.FTZ R13, R43, R4, !PT ;  /* 0x000000042b0d7209 */ /* 0x000fe20007810000 */
[----:B------:R-:W3:Y:S01]  /*4150*/  MUFU.EX2 R176, R176 ;  /* 0x000000b000b07308 */ /* 0x000ee20000000800 */
[--C-:B------:R-:W-:Y:S01]  /*4160*/  FFMA.FTZ R162, R68, UR6, -R8.reuse ;  /* 0x0000000644a27c23 */ /* 0x100fe20008010808 */
[--C-:B------:R-:W-:Y:S01]  /*4170*/  FFMA.FTZ R156, R72, UR6, -R8.reuse ;  /* 0x00000006489c7c23 */ /* 0x100fe20008010808 */
[----:B------:R-:W-:Y:S01]  /*4180*/  FMNMX.FTZ R4, R46, R13, !PT ;  /* 0x0000000d2e047209 */ /* 0x000fe20007810000 */
[--C-:B------:R-:W-:Y:S01]  /*4190*/  FFMA.FTZ R158, R76, UR6, -R8.reuse ;  /* 0x000000064c9e7c23 */ /* 0x100fe20008010808 */
[--C-:B------:R-:W-:Y:S01]  /*41a0*/  FFMA.FTZ R152, R80, UR6, -R8.reuse ;  /* 0x0000000650987c23 */ /* 0x100fe20008010808 */
[----:B------:R-:W-:Y:S01]  /*41b0*/  FFMA.FTZ R154, R84, UR6, -R8 ;  /* 0x00000006549a7c23 */ /* 0x000fe20008010808 */
[----:B------:R-:W-:Y:S01]  /*41c0*/  FMNMX.FTZ R13, R47, R4, !PT ;  /* 0x000000042f0d7209 */ /* 0x000fe20007810000 */
[----:B------:R4:W5:Y:S03]  /*41d0*/  MUFU.EX2 R9, R33 ;  /* 0x0000002100097308 */ /* 0x0009660000000800 */
[----:B------:R-:W-:-:S04]  /*41e0*/  FMNMX.FTZ R4, R50, R13, !PT ;  /* 0x0000000d32047209 */ /* 0x000fc80007810000 */
[----:B------:R-:W-:Y:S01]  /*41f0*/  FMNMX.FTZ R15, R51, R4, !PT ;  /* 0x00000004330f7209 */ /* 0x000fe20007810000 */
[----:B------:R-:W-:Y:S01]  /*4200*/  MUFU.EX2 R13, R41 ;  /* 0x00000029000d7308 */ /* 0x000fe20000000800 */
[----:B----4-:R-:W-:Y:S02]  /*4210*/  FFMA.FTZ R33, R65, UR6, -R8 ;  /* 0x0000000641217c23 */ /* 0x010fe40008010808 */
[----:B------:R-:W-:-:S04]  /*4220*/  FMNMX.FTZ R4, R54, R15, !PT ;  /* 0x0000000f36047209 */ /* 0x000fc80007810000 */
[----:B------:R-:W-:Y:S01]  /*4230*/  FMNMX.FTZ R15, R55, R4, !PT ;  /* 0x00000004370f7209 */ /* 0x000fe20007810000 */
[----:B------:R-:W4:Y:S03]  /*4240*/  MUFU.EX2 R178, R178 ;  /* 0x000000b200b27308 */ /* 0x000f260000000800 */
[----:B------:R-:W-:-:S04]  /*4250*/  FMNMX.FTZ R4, R58, R15, !PT ;  /* 0x0000000f3a047209 */ /* 0x000fc80007810000 */
[----:B------:R-:W-:Y:S01]  /*4260*/  FMNMX.FTZ R21, R59, R4, !PT ;  /* 0x000000043b157209 */ /* 0x000fe20007810000 */
[----:B------:R0:W4:Y:S03]  /*4270*/  MUFU.EX2 R11, R37 ;  /* 0x00000025000b7308 */ /* 0x0001260000000800 */
[----:B------:R-:W-:-:S04]  /*4280*/  FMNMX.FTZ R4, R62, R21, !PT ;  /* 0x000000153e047209 */ /* 0x000fc80007810000 */
[----:B------:R-:W-:Y:S01]  /*4290*/  FMNMX.FTZ R21, R63, R4, !PT ;  /* 0x000000043f157209 */ /* 0x000fe20007810000 */
[----:B------:R-:W4:Y:S01]  /*42a0*/  MUFU.EX2 R172, R172 ;  /* 0x000000ac00ac7308 */ /* 0x000f220000000800 */
[----:B0-----:R-:W-:Y:S02]  /*42b0*/  FFMA.FTZ R37, R69, UR6, -R8 ;  /* 0x0000000645257c23 */ /* 0x001fe40008010808 */
[----:B------:R-:W-:-:S04]  /*42c0*/  FMNMX.FTZ R4, R66, R21, !PT ;  /* 0x0000001542047209 */ /* 0x000fc80007810000 */
[----:B------:R-:W-:Y:S01]  /*42d0*/  FMNMX.FTZ R25, R67, R4, !PT ;  /* 0x0000000443197209 */ /* 0x000fe20007810000 */
[----:B------:R-:W-:Y:S03]  /*42e0*/  MUFU.EX2 R174, R174 ;  /* 0x000000ae00ae7308 */ /* 0x000fe60000000800 */
[----:B------:R-:W-:-:S04]  /*42f0*/  FMNMX.FTZ R4, R70, R25, !PT ;  /* 0x0000001946047209 */ /* 0x000fc80007810000 */
[----:B------:R-:W-:Y:S01]  /*4300*/  FMNMX.FTZ R25, R71, R4, !PT ;  /* 0x0000000447197209 */ /* 0x000fe20007810000 */
[----:B------:R0:W-:Y:S03]  /*4310*/  MUFU.EX2 R15, R45 ;  /* 0x0000002d000f7308 */ /* 0x0001e60000000800 */
[----:B------:R-:W-:-:S04]  /*4320*/  FMNMX.FTZ R4, R74, R25, !PT ;  /* 0x000000194a047209 */ /* 0x000fc80007810000 */
[----:B------:R-:W-:Y:S01]  /*4330*/  FMNMX.FTZ R25, R75, R4, !PT ;  /* 0x000000044b197209 */ /* 0x000fe20007810000 */
[----:B------:R-:W-:Y:S01]  /*4340*/  MUFU.EX2 R168, R168 ;  /* 0x000000a800a87308 */ /* 0x000fe20000000800 */
[----:B0-----:R-:W-:Y:S02]  /*4350*/  FFMA.FTZ R45, R77, UR6, -R8 ;  /* 0x000000064d2d7c23 */ /* 0x001fe40008010808 */
[----:B------:R-:W-:-:S04]  /*4360*/  FMNMX.FTZ R4, R78, R25, !PT ;  /* 0x000000194e047209 */ /* 0x000fc80007810000 */
[----:B------:R-:W-:Y:S01]  /*4370*/  FMNMX.FTZ R25, R79, R4, !PT ;  /* 0x000000044f197209 */ /* 0x000fe20007810000 */
[----:B------:R0:W-:Y:S03]  /*4380*/  MUFU.EX2 R21, R49 ;  /* 0x0000003100157308 */ /* 0x0001e60000000800 */
[----:B------:R-:W-:-:S04]  /*4390*/  FMNMX.FTZ R4, R82, R25, !PT ;  /* 0x0000001952047209 */ /* 0x000fc80007810000 */
[----:B------:R-:W-:Y:S01]  /*43a0*/  FMNMX.FTZ R29, R83, R4, !PT ;  /* 0x00000004531d7209 */ /* 0x000fe20007810000 */
[----:B------:R-:W-:Y:S01]  /*43b0*/  MUFU.EX2 R170, R170 ;  /* 0x000000aa00aa7308 */ /* 0x000fe20000000800 */
[--C-:B0-----:R-:W-:Y:S02]  /*43c0*/  FFMA.FTZ R49, R81, UR6, -R8.reuse ;  /* 0x0000000651317c23 */ /* 0x101fe40008010808 */
[----:B------:R-:W-:Y:S01]  /*43d0*/  FMNMX.FTZ R2, R86, R29, !PT ;  /* 0x0000001d56027209 */ /* 0x000fe20007810000 */
[----:B------:R-:W-:-:S03]  /*43e0*/  FFMA.FTZ R29, R61, UR6, -R8 ;  /* 0x000000063d1d7c23 */ /* 0x000fc60008010808 */
[----:B------:R-:W-:Y:S01]  /*43f0*/  FMNMX.FTZ R2, R87, R2, !PT ;  /* 0x0000000257027209 */ /* 0x000fe20007810000 */
[----:B------:R-:W-:Y:S04]  /*4400*/  MUFU.EX2 R3, R3 ;  /* 0x0000000300037308 */ /* 0x000fe80000000800 */
[----:B------:R-:W0:Y:S04]  /*4410*/  SHFL.BFLY PT, R41, R2, 0x2, 0x1f ;  /* 0x0c401f0002297f89 */ /* 0x000e2800000e0000 */
        /* <DEDUP_REMOVED lines=10> */
[----:B0-----:R-:W-:Y:S01]  /*44c0*/  FMNMX.FTZ R4, R6, R53, !PT ;  /* 0x0000003506047209 */ /* 0x001fe20007810000 */
[----:B------:R-:W-:-:S03]  /*44d0*/  FFMA.FTZ R53, R85, UR6, -R8 ;  /* 0x0000000655357c23 */ /* 0x000fc60008010808 */
[C---:B------:R-:W-:Y:S01]  /*44e0*/  FSETP.NEU.FTZ.AND P1, PT, R4.reuse, -INF , PT ;  /* 0xff8000000400780b */ /* 0x040fe20003f3d000 */
[----:B------:R-:W-:Y:S02]  /*44f0*/  FMUL.FTZ R2, R4, UR6 ;  /* 0x0000000604027c20 */ /* 0x000fe40008410000 */
[----:B------:R-:W-:Y:S03]  /*4500*/  MUFU.EX2 R37, R37 ;  /* 0x0000002500257308 */ /* 0x000fe60000000800 */
[----:B------:R-:W-:Y:S02]  /*4510*/  FSEL R14, R2, RZ, P1 ;  /* 0x000000ff020e7208 */ /* 0x000fe40000800000 */
[----:B------:R-:W-:-:S03]  /*4520*/  PLOP3.LUT P1, PT, PT, PT, UP0, 0x40, 0x0 ;  /* 0x000000000000781c */ /* 0x000fc60003f2e808 */
        /* <DEDUP_REMOVED lines=17> */
[----:B-----5:R-:W-:Y:S01]  /*4640*/  FADD.FTZ R27, R9, R24 ;  /* 0x00000018091b7221 */ /* 0x020fe20000010000 */
[--C-:B------:R-:W-:Y:S01]  /*4650*/  FFMA.FTZ R47, R47, UR6, -R14.reuse ;  /* 0x000000062f2f7c23 */ /* 0x100fe2000801080e */
[--C-:B------:R-:W-:Y:S01]  /*4660*/  FFMA.FTZ R50, R50, UR6, -R14.reuse ;  /* 0x0000000632327c23 */ /* 0x100fe2000801080e */
[--C-:B------:R-:W-:Y:S01]  /*4670*/  FFMA.FTZ R51, R51, UR6, -R14.reuse ;  /* 0x0000000633337c23 */ /* 0x100fe2000801080e */
[----:B----4-:R-:W-:Y:S01]  /*4680*/  FADD.FTZ R24, R178, R27 ;  /* 0x0000001bb2187221 */ /* 0x010fe20000010000 */
[----:B------:R-:W1:Y:S01]  /*4690*/  MUFU.EX2 R183, R183 ;  /* 0x000000b700b77308 */ /* 0x000e620000000800 */
[--C-:B------:R-:W-:Y:S01]  /*46a0*/  FFMA.FTZ R54, R54, UR6, -R14.reuse ;  /* 0x0000000636367c23 */ /* 0x100fe2000801080e */
[----:B------:R-:W-:Y:S01]  /*46b0*/  FFMA.FTZ R55, R55, UR6, -R14 ;  /* 0x0000000637377c23 */ /* 0x000fe2000801080e */
[----:B------:R-:W-:Y:S01]  /*46c0*/  FADD.FTZ R27, R11, R24 ;  /* 0x000000180b1b7221 */ /* 0x000fe20000010000 */
[--C-:B------:R-:W-:Y:S01]  /*46d0*/  FFMA.FTZ R58, R58, UR6, -R14.reuse ;  /* 0x000000063a3a7c23 */ /* 0x100fe2000801080e */
[--C-:B------:R-:W-:Y:S01]  /*46e0*/  FFMA.FTZ R59, R59, UR6, -R14.reuse ;  /* 0x000000063b3b7c23 */ /* 0x100fe2000801080e */
[--C-:B------:R-:W-:Y:S01]  /*46f0*/  FFMA.FTZ R62, R62, UR6, -R14.reuse ;  /* 0x000000063e3e7c23 */ /* 0x100fe2000801080e */
[----:B------:R-:W-:Y:S01]  /*4700*/  FADD.FTZ R24, R172, R27 ;  /* 0x0000001bac187221 */ /* 0x000fe20000010000 */
[----:B------:R-:W2:Y:S01]  /*4710*/  MUFU.EX2 R6, R6 ;  /* 0x0000000600067308 */ /* 0x000ea20000000800 */
[----:B------:R-:W-:Y:S01]  /*4720*/  F2FP.BF16.F32.PACK_AB R180, R5, R180 ;  /* 0x000000b405b4723e */ /* 0x000fe200000010ff */
[----:B------:R-:W-:Y:S01]  /*4730*/  FFMA.FTZ R63, R63, UR6, -R14 ;  /* 0x000000063f3f7c23 */ /* 0x000fe2000801080e */
[----:B------:R-:W-:Y:S01]  /*4740*/  FADD.FTZ R27, R13, R24 ;  /* 0x000000180d1b7221 */ /* 0x000fe20000010000 */
[----:B0-----:R-:W-:Y:S01]  /*4750*/  FADD.FTZ R24, R181, R2 ;  /* 0x00000002b5187221 */ /* 0x001fe20000010000 */
[----:B------:R-:W-:Y:S01]  /*4760*/  F2FP.BF16.F32.PACK_AB R182, R7, R182 ;  /* 0x000000b607b6723e */ /* 0x000fe200000010ff */
[----:B------:R-:W-:Y:S01]  /*4770*/  FFMA.FTZ R66, R66, UR6, -R14 ;  /* 0x0000000642427c23 */ /* 0x000fe2000801080e */
[----:B------:R-:W-:Y:S01]  /*4780*/  FADD.FTZ R26, R174, R27 ;  /* 0x0000001bae1a7221 */ /* 0x000fe20000010000 */
[----:B------:R-:W0:Y:S01]  /*4790*/  MUFU.EX2 R177, R177 ;  /* 0x000000b100b17308 */ /* 0x000e220000000800 */
[----:B-1----:R-:W-:Y:S01]  /*47a0*/  FADD.FTZ R27, R183, R24 ;  /* 0x00000018b71b7221 */ /* 0x002fe20000010000 */
[----:B------:R-:W-:Y:S01]  /*47b0*/  FFMA.FTZ R67, R67, UR6, -R14 ;  /* 0x0000000643437c23 */ /* 0x000fe2000801080e */
[----:B------:R-:W-:Y:S01]  /*47c0*/  FADD.FTZ R31, R15, R26 ;  /* 0x0000001a0f1f7221 */ /* 0x000fe20000010000 */
[--C-:B------:R-:W-:Y:S01]  /*47d0*/  FFMA.FTZ R70, R70, UR6, -R14.reuse ;  /* 0x0000000646467c23 */ /* 0x100fe2000801080e */
[--C-:B------:R-:W-:Y:S01]  /*47e0*/  FFMA.FTZ R71, R71, UR6, -R14.reuse ;  /* 0x0000000647477c23 */ /* 0x100fe2000801080e */
[--C-:B------:R-:W-:Y:S01]  /*47f0*/  FFMA.FTZ R74, R74, UR6, -R14.reuse ;  /* 0x000000064a4a7c23 */ /* 0x100fe2000801080e */
[----:B------:R-:W-:Y:S01]  /*4800*/  FADD.FTZ R26, R168, R31 ;  /* 0x0000001fa81a7221 */ /* 0x000fe20000010000 */
[----:B------:R-:W1:Y:S01]  /*4810*/  MUFU.EX2 R8, R8 ;  /* 0x0000000800087308 */ /* 0x000e620000000800 */
[----:B--2---:R-:W-:Y:S01]  /*4820*/  FADD.FTZ R24, R6, R27 ;  /* 0x0000001b06187221 */ /* 0x004fe20000010000 */
[----:B------:R-:W-:Y:S01]  /*4830*/  FFMA.FTZ R75, R75, UR6, -R14 ;  /* 0x000000064b4b7c23 */ /* 0x000fe2000801080e */
[----:B------:R-:W-:Y:S01]  /*4840*/  FADD.FTZ R31, R21, R26 ;  /* 0x0000001a151f7221 */ /* 0x000fe20000010000 */
[--C-:B------:R-:W-:Y:S01]  /*4850*/  FFMA.FTZ R78, R78, UR6, -R14.reuse ;  /* 0x000000064e4e7c23 */ /* 0x100fe2000801080e */
[--C-:B------:R-:W-:Y:S01]  /*4860*/  FFMA.FTZ R79, R79, UR6, -R14.reuse ;  /* 0x000000064f4f7c23 */ /* 0x100fe2000801080e */
[----:B------:R-:W-:Y:S01]  /*4870*/  FFMA.FTZ R82, R82, UR6, -R14 ;  /* 0x0000000652527c23 */ /* 0x000fe2000801080e */
[----:B------:R-:W-:Y:S01]  /*4880*/  FADD.FTZ R26, R170, R31 ;  /* 0x0000001faa1a7221 */ /* 0x000fe20000010000 */
[----:B------:R-:W2:Y:S01]  /*4890*/  MUFU.EX2 R179, R179 ;  /* 0x000000b300b37308 */ /* 0x000ea20000000800 */
[----:B0-----:R-:W-:Y:S01]  /*48a0*/  FADD.FTZ R27, R177, R24 ;  /* 0x00000018b11b7221 */ /* 0x001fe20000010000 */
[C---:B------:R-:W-:Y:S01]  /*48b0*/  F2FP.BF16.F32.PACK_AB R170, R3.reuse, R170 ;  /* 0x000000aa03aa723e */ /* 0x040fe200000010ff */
[----:B------:R-:W-:Y:S01]  /*48c0*/  FADD.FTZ R31, R3, R26 ;  /* 0x0000001a031f7221 */ /* 0x000fe20000010000 */
[--C-:B------:R-:W-:Y:S01]  /*48d0*/  FFMA.FTZ R83, R83, UR6, -R14.reuse ;  /* 0x0000000653537c23 */ /* 0x100fe2000801080e */
[----:B------:R-:W-:Y:S01]  /*48e0*/  F2FP.BF16.F32.PACK_AB R181, R2, R181 ;  /* 0x000000b502b5723e */ /* 0x000fe200000010ff */
[--C-:B------:R-:W-:Y:S01]  /*48f0*/  FFMA.FTZ R86, R86, UR6, -R14.reuse ;  /* 0x0000000656567c23 */ /* 0x100fe2000801080e */
[----:B------:R-:W-:Y:S01]  /*4900*/  FADD.FTZ R26, R164, R31 ;  /* 0x0000001fa41a7221 */ /* 0x000fe20000010000 */
[----:B------:R-:W0:Y:S01]  /*4910*/  MUFU.EX2 R10, R10 ;  /* 0x0000000a000a7308 */ /* 0x000e220000000800 */
[C---:B-1----:R-:W-:Y:S01]  /*4920*/  FADD.FTZ R24, R8.reuse, R27 ;  /* 0x0000001b08187221 */ /* 0x042fe20000010000 */
[----:B------:R-:W-:Y:S01]  /*4930*/  FFMA.FTZ R14, R87, UR6, -R14 ;  /* 0x00000006570e7c23 */ /* 0x000fe2000801080e */
[----:B------:R-:W-:Y:S01]  /*4940*/  FADD.FTZ R31, R25, R26 ;  /* 0x0000001a191f7221 */ /* 0x000fe20000010000 */
[----:B------:R-:W-:Y:S01]  /*4950*/  F2FP.BF16.F32.PACK_AB R177, R8, R177 ;  /* 0x000000b108b1723e */ /* 0x000fe200000010ff */
[----:B------:R-:W-:Y:S01]  /*4960*/  VIADD R8, R90, 0xfffffffe ;  /* 0xfffffffe5a087836 */ /* 0x000fe20000000000 */
[----:B------:R-:W-:Y:S01]  /*4970*/  F2FP.BF16.F32.PACK_AB R176, R9, R176 ;  /* 0x000000b009b0723e */ /* 0x000fe200000010ff */
[----:B------:R-:W-:Y:S01]  /*4980*/  FADD.FTZ R26, R166, R31 ;  /* 0x0000001fa61a7221 */ /* 0x000fe20000010000 */
[----:B------:R-:W1:Y:S01]  /*4990*/  MUFU.EX2 R173, R173 ;  /* 0x000000ad00ad7308 */ /* 0x000e620000000800 */
[----:B--2---:R-:W-:Y:S01]  /*49a0*/  FADD.FTZ R27, R179, R24 ;  /* 0x00000018b31b7221 */ /* 0x004fe20000010000 */
[----:B------:R-:W-:Y:S01]  /*49b0*/  F2FP.BF16.F32.PACK_AB R178, R11, R178 ;  /* 0x000000b20bb2723e */ /* 0x000fe200000010ff */
[----:B------:R-:W-:Y:S01]  /*49c0*/  FADD.FTZ R31, R29, R26 ;  /* 0x0000001a1d1f7221 */ /* 0x000fe20000010000 */
[----:B------:R-:W-:-:S02]  /*49d0*/  F2FP.BF16.F32.PACK_AB R172, R13, R172 ;  /* 0x000000ac0dac723e */ /* 0x000fc400000010ff */
[----:B------:R-:W-:Y:S02]  /*49e0*/  F2FP.BF16.F32.PACK_AB R174, R15, R174 ;  /* 0x000000ae0fae723e */ /* 0x000fe400000010ff */
[----:B------:R-:W2:Y:S01]  /*49f0*/  MUFU.EX2 R12, R12 ;  /* 0x0000000c000c7308 */ /* 0x000ea20000000800 */
[----:B0-----:R-:W-:Y:S01]  /*4a00*/  FADD.FTZ R24, R10, R27 ;  /* 0x0000001b0a187221 */ /* 0x001fe20000010000 */
[----:B------:R-:W-:Y:S02]  /*4a10*/  F2FP.BF16.F32.PACK_AB R168, R21, R168 ;  /* 0x000000a815a8723e */ /* 0x000fe400000010ff */
[----:B------:R-:W-:Y:S02]  /*4a20*/  F2FP.BF16.F32.PACK_AB R164, R25, R164 ;  /* 0x000000a419a4723e */ /* 0x000fe400000010ff */
[----:B------:R-:W-:Y:S02]  /*4a30*/  F2FP.BF16.F32.PACK_AB R166, R29, R166 ;  /* 0x000000a61da6723e */ /* 0x000fe400000010ff */
[----:B------:R-:W0:Y:S01]  /*4a40*/  MUFU.EX2 R175, R175 ;  /* 0x000000af00af7308 */ /* 0x000e220000000800 */
[----:B-1----:R-:W-:Y:S01]  /*4a50*/  FADD.FTZ R27, R173, R24 ;  /* 0x00000018ad1b7221 */ /* 0x002fe20000010000 */
[----:B------:R-:W-:-:S02]  /*4a60*/  F2FP.BF16.F32.PACK_AB R183, R6, R183 ;  /* 0x000000b706b7723e */ /* 0x000fc400000010ff */
[----:B------:R-:W-:-:S04]  /*4a70*/  F2FP.BF16.F32.PACK_AB R179, R10, R179 ;  /* 0x000000b30ab3723e */ /* 0x000fc800000010ff */
        /* <DEDUP_REMOVED lines=9> */
[----:B-1----:R-:W-:Y:S01]  /*4b10*/  FADD.FTZ R27, R20, R27 ;  /* 0x0000001b141b7221 */ /* 0x002fe20000010000 */
[----:B------:R-:W-:Y:S01]  /*4b20*/  FADD.FTZ R26, R162, R31 ;  /* 0x0000001fa21a7221 */ /* 0x000fe20000010000 */
[C---:B------:R-:W-:Y:S02]  /*4b30*/  F2FP.BF16.F32.PACK_AB R162, R37.reuse, R162 ;  /* 0x000000a225a2723e */ /* 0x040fe400000010ff */
[----:B------:R-:W-:Y:S01]  /*4b40*/  F2FP.BF16.F32.PACK_AB R175, R20, R175 ;  /* 0x000000af14af723e */ /* 0x000fe200000010ff */
[----:B------:R-:W-:Y:S02]  /*4b50*/  FADD.FTZ R7, R37, R26 ;  /* 0x0000001a25077221 */ /* 0x000fe40000010000 */
        /* <DEDUP_REMOVED lines=63> */
[----:B0-----:R-:W-:-:S04]  /*4f50*/  FADD.FTZ R2, R86, R5 ;  /* 0x0000000556027221 */ /* 0x001fc80000010000 */
[C---:B-1----:R-:W-:Y:S01]  /*4f60*/  FADD.FTZ R2, R155.reuse, R2 ;  /* 0x000000029b027221 */ /* 0x042fe20000010000 */
[----:B------:R-:W-:Y:S01]  /*4f70*/  F2FP.BF16.F32.PACK_AB R155, R155, R86 ;  /* 0x000000569b9b723e */ /* 0x000fe200000010ff */
[C---:B--2---:R-:W-:Y:S01]  /*4f80*/  FADD.FTZ R3, R53.reuse, R26 ;  /* 0x0000001a35037221 */ /* 0x044fe20000010000 */
        /* <DEDUP_REMOVED lines=13> */
.L_x_1350:
[----:B------:R-:W-:Y:S02]  /*5060*/  ULDC UR19, c[0x0][0x9e4] ;  /* 0x0002790000137ab9 */ /* 0x000fe40000000800 */
[----:B------:R-:W-:-:S11]  /*5070*/  UISETP.NE.AND UP0, UPT, UR19, 0x1, UPT ;  /* 0x000000011300788c */ /* 0x000fd6000bf05270 */
[----:B------:R-:W-:Y:S02]  /*5080*/  @UP0 ULDC.64 UR10, c[0x0][0x9e8] ;  /* 0x00027a00000a0ab9 */ /* 0x000fe40000000a00 */
[----:B------:R-:W-:-:S04]  /*5090*/  UIMAD.WIDE.U32 UR14, UR18, UR10, URZ ;  /* 0x0000000a120e72a5 */ /* 0x000fc8000f8e003f */
[----:B------:R-:W-:-:S12]  /*50a0*/  @UP0 USHF.R.U32.HI UR18, URZ, UR11, UR15 ;  /* 0x0000000b3f120299 */ /* 0x000fd8000801160f */
.L_x_1351:
[----:B------:R-:W-:-:S04]  /*50b0*/  UIMAD UR18, UR18, UR19, UR19 ;  /* 0x00000013121272a4 */ /* 0x000fc8000f8e0213 */
[----:B------:R-:W-:-:S04]  /*50c0*/  UISETP.LT.AND UP0, UPT, UR7, UR18, UPT ;  /* 0x000000120700728c */ /* 0x000fc8000bf01270 */
[----:B------:R-:W-:-:S12]  /*50d0*/  USEL UR7, UR7, UR18, UP0 ;  /* 0x0000001207077287 */ /* 0x000fd80008000000 */
.L_x_1349:
[----:B------:R-:W-:Y:S01]  /*50e0*/  USHF.R.S32.HI UR10, URZ, 0x1f, UR7 ;  /* 0x0000001f3f0a7899 */ /* 0x000fe20008011407 */
[----:B------:R-:W-:Y:S02]  /*50f0*/  CS2R R150, SRZ ;  /* 0x0000000000967805 */ /* 0x000fe4000001ff00 */
[----:B------:R-:W-:Y:S02]  /*5100*/  CS2R R148, SRZ ;  /* 0x0000000000947805 */ /* 0x000fe4000001ff00 */
[----:B------:R-:W-:Y:S01]  /*5110*/  CS2R R146, SRZ ;  /* 0x0000000000927805 */ /* 0x000fe2000001ff00 */
        /* <DEDUP_REMOVED lines=34> */
[----:B------:R-:W-:Y:S06]  /*5340*/  @!P1 BRA `(.L_x_1352) ;  /* 0x0000003000749947 */ /* 0x000fec0003800000 */
[----:B------:R-:W-:Y:S01]  /*5350*/  IMAD.MOV.U32 R7, RZ, RZ, R4 ;  /* 0x000000ffff077224 */ /* 0x000fe200078e0004 */
[----:B------:R-:W-:Y:S01]  /*5360*/  UMOV UR44, UR39 ;  /* 0x00000027002c7c82 */ /* 0x000fe20008000000 */
[----:B------:R-:W-:Y:S01]  /*5370*/  IMAD.MOV.U32 R6, RZ, RZ, R0 ;  /* 0x000000ffff067224 */ /* 0x000fe200078e0000 */
[----:B------:R-:W-:Y:S01]  /*5380*/  UMOV UR45, UR38 ;  /* 0x00000026002d7c82 */ /* 0x000fe20008000000 */
[----:B------:R-:W-:Y:S01]  /*5390*/  IMAD.MOV.U32 R151, RZ, RZ, RZ ;  /* 0x000000ffff977224 */ /* 0x000fe200078e00ff */
[----:B------:R-:W-:Y:S01]  /*53a0*/  ULDC UR51, c[0x0][0x9e4] ;  /* 0x0002790000337ab9 */ /* 0x000fe20000000800 */
[----:B------:R-:W-:Y:S01]  /*53b0*/  ULDC UR59, c[0x0][0x9dc] ;  /* 0x00027700003b7ab9 */ /* 0x000fe20000000800 */
[----:B------:R-:W-:Y:S01]  /*53c0*/  ULDC UR58, c[0x0][0x988] ;  /* 0x00026200003a7ab9 */ /* 0x000fe20000000800 */
[----:B------:R-:W-:-:S05]  /*53d0*/  ULDC UR60, c[0x0][0x9e0] ;  /* 0x00027800003c7ab9 */ /* 0x000fca0000000800 */
.L_x_1371:
[----:B------:R-:W-:Y:S01]  /*53e0*/  ISETP.NE.AND P2, PT, RZ, UR49, PT ;  /* 0x00000031ff007c0c */ /* 0x000fe2000bf45270 */
[----:B------:R-:W-:-:S04]  /*53f0*/  UISETP.NE.AND UP0, UPT, UR45, 0x1, UPT ;  /* 0x000000012d00788c */ /* 0x000fc8000bf05270 */
[----:B------:R-:W-:-:S04]  /*5400*/  USEL UR39, URZ, 0x1, UP0 ;  /* 0x000000013f277887 */ /* 0x000fc80008000000 */
[----:B------:R-:W-:-:S04]  /*5410*/  ULOP3.LUT UR39, UR44, UR39, URZ, 0x3c, !UPT ;  /* 0x000000272c277292 */ /* 0x000fc8000f8e3c3f */
[----:B------:R-:W-:Y:S08]  /*5420*/  @P2 BRA `(.L_x_1353) ;  /* 0x0000000000382947 */ /* 0x000ff00003800000 */
[----:B------:R-:W-:Y:S05]  /*5430*/  @!P0 BRA `(.L_x_1354) ;  /* 0x0000000000048947 */ /* 0x000fea0003800000 */
[----:B------:R-:W-:Y:S01]  /*5440*/  BPT.TRAP 0x1 ;  /* 0x000000040000795c */ /* 0x000fe20000300000 */
.L_x_1354:
        /* <DEDUP_REMOVED lines=9> */
.L_x_1355:
[----:B-1----:R-:W-:Y:S05]  /*54e0*/  @P1 BRA `(.L_x_1353) ;  /* 0x0000000000081947 */ /* 0x002fea0003800000 */
[----:B------:R-:W1:Y:S02]  /*54f0*/  SYNCS.PHASECHK.TRANS64.TRYWAIT P1, [UR6+0x28830], R0 ;  /* 0x02883000ff0075a7 */ /* 0x000e640008020146 */
[----:B-1----:R-:W-:Y:S05]  /*5500*/  @!P1 BRA `(.L_x_1356) ;  /* 0x00000124003c9947 */ /* 0x002fea0003800000 */
.L_x_1353:
[----:B------:R-:W2:Y:S01]  /*5510*/  S2R R4, SR_TID.X ;  /* 0x0000000000047919 */ /* 0x000ea20000002100 */
        /* <DEDUP_REMOVED lines=14> */
[----:B------:R-:W-:Y:S01]  /*5600*/  UMOV UR34, UR30 ;  /* 0x0000001e00227c82 */ /* 0x000fe20008000000 */
[----:B------:R-:W-:Y:S02]  /*5610*/  UIADD3 UR14, UR30, 0x6, URZ ;  /* 0x000000061e0e7890 */ /* 0x000fe4000fffe03f */
[----:B------:R-:W-:-:S02]  /*5620*/  UIADD3 UR18, UR30, 0x400, URZ ;  /* 0x000004001e127890 */ /* 0x000fc4000fffe03f */
[----:B------:R-:W-:Y:S02]  /*5630*/  UIADD3 UR22, UR30, 0x402, URZ ;  /* 0x000004021e167890 */ /* 0x000fe4000fffe03f */
[----:B------:R-:W-:Y:S02]  /*5640*/  UIADD3 UR26, UR30, 0x404, URZ ;  /* 0x000004041e1a7890 */ /* 0x000fe4000fffe03f */
[----:B------:R-:W-:Y:S01]  /*5650*/  UIADD3 UR30, UR30, 0x406, URZ ;  /* 0x000004061e1e7890 */ /* 0x000fe2000fffe03f */
[----:B--2---:R-:W-:-:S05]  /*5660*/  SHF.R.U32.HI R4, RZ, 0x7, R4 ;  /* 0x00000007ff047819 */ /* 0x004fca0000011604 */
[----:B01----:R-:W-:-:S05]  /*5670*/  VIADD R0, R4, 0x8 ;  /* 0x0000000804007836 */ /* 0x003fca0000000000 */
        /* <DEDUP_REMOVED lines=28> */
.L_x_1358:
[----:B------:R-:W-:Y:S01]  /*5840*/  ULEA UR6, UR45, UR40, 0x3 ;  /* 0x000000282d067291 */ /* 0x000fe2000f8e183f */
[----:B------:R-:W-:-:S05]  /*5850*/  IMAD.U32 R0, RZ, RZ, UR44 ;  /* 0x0000002cff007e24 */ /* 0x000fca000f8e00ff */
[----:B------:R-:W-:-:S04]  /*5860*/  SHF.L.U32 R0, R0, 0x1f, RZ ;  /* 0x0000001f00007819 */ /* 0x000fc800000006ff */
[----:B------:R0:W1:Y:S01]  /*5870*/  SYNCS.PHASECHK.TRANS64.TRYWAIT P1, [UR6+0x28850], R0 ;  /* 0x02885000ff0075a7 */ /* 0x0000620008020146 */
[----:B------:R-:W-:Y:S05]  /*5880*/  @!P0 BRA `(.L_x_1359) ;  /* 0x0000000000048947 */ /* 0x000fea0003800000 */
[----:B------:R-:W-:Y:S01]  /*5890*/  BPT.TRAP 0x1 ;  /* 0x000000040000795c */ /* 0x000fe20000300000 */
.L_x_1359:
[----:B-1----:R-:W-:Y:S05]  /*58a0*/  @P1 BRA `(.L_x_1357) ;  /* 0x0000000000081947 */ /* 0x002fea0003800000 */
[----:B------:R-:W1:Y:S02]  /*58b0*/  SYNCS.PHASECHK.TRANS64.TRYWAIT P1, [UR6+0x28850], R0 ;  /* 0x02885000ff0075a7 */ /* 0x000e640008020146 */
[----:B-1----:R-:W-:Y:S05]  /*58c0*/  @!P1 BRA `(.L_x_1360) ;  /* 0x0000012000649947 */ /* 0x002fea0003800000 */
.L_x_1357:
[----:B------:R-:W-:Y:S01]  /*58d0*/  UIADD3 UR6, UR40, 0x400, URZ ;  /* 0x0000040028067890 */ /* 0x000fe2000fffe03f */
[----:B------:R-:W-:Y:S01]  /*58e0*/  WARPGROUP.ARRIVE ;  /* 0x00000000000079c5 */ /* 0x000fe20000000000 */
[----:B------:R-:W-:-:S05]  /*58f0*/  UMOV UR7, 0x40000040 ;  /* 0x4000004000077882 */ /* 0x000fca0000000000 */
[----:B------:R-:W2:Y:S01]  /*5900*/  S2R R4, SR_TID.X ;  /* 0x0000000000047919 */ /* 0x000ea20000002100 */
        /* <DEDUP_REMOVED lines=8> */
[----:B--2---:R-:W-:-:S04]  /*5990*/  SHF.R.U32.HI R4, RZ, 0x7, R4 ;  /* 0x00000007ff047819 */ /* 0x004fc80000011604 */
[----:B01----:R-:W-:Y:S01]  /*59a0*/  IADD3 R0, -R4, 0xb, RZ ;  /* 0x0000000b04007810 */ /* 0x003fe20007ffe1ff */
[----:B------:R-:W-:Y:S02]  /*59b0*/  WARPGROUP.DEPBAR.LE gsb0, 0x0 ;  /* 0x00008000000079c5 */ /* 0x000fe40000010000 */
[----:B------:R-:W-:-:S06]  /*59c0*/  WARPGROUP.ARRIVE ;  /* 0x00000000000079c5 */ /* 0x000fcc0000000000 */
        /* <DEDUP_REMOVED lines=35> */
.L_x_1361:
[----:B------:R-:W-:Y:S01]  /*5c00*/  UISETP.NE.AND UP1, UPT, UR50, URZ, UPT ;  /* 0x0000003f3200728c */ /* 0x000fe2000bf25270 */
[----:B0-----:R-:W-:Y:S01]  /*5c10*/  VIADD R0, R17, UR46 ;  /* 0x0000002e11007c36 */ /* 0x001fe20008000000 */
[----:B------:R-:W-:Y:S01]  /*5c20*/  ULEA UR6, UR38, UR40, 0x3 ;  /* 0x0000002826067291 */ /* 0x000fe2000f8e183f */
[----:B------:R-:W-:Y:S01]  /*5c30*/  IMAD.SHL.U32 R9, R8, 0x80, RZ ;  /* 0x0000008008097824 */ /* 0x000fe200078e00ff */
[----:B------:R-:W-:Y:S01]  /*5c40*/  UISETP.NE.AND UP0, UPT, UR43, URZ, UPT ;  /* 0x0000003f2b00728c */ /* 0x000fe2000bf05270 */
[----:B------:R-:W-:Y:S01]  /*5c50*/  IMAD.U32 R11, RZ, RZ, UR42 ;  /* 0x0000002aff0b7e24 */ /* 0x000fe2000f8e00ff */
[----:B------:R-:W-:Y:S01]  /*5c60*/  PLOP3.LUT P1, PT, PT, PT, UP1, 0x80, 0x0 ;  /* 0x000000000000781c */ /* 0x000fe20003f2f018 */
[----:B------:R-:W-:Y:S01]  /*5c70*/  UIADD3 UR6, UR6, 0x28840, URZ ;  /* 0x0002884006067890 */ /* 0x000fe2000fffe03f */
[----:B------:R-:W-:-:S03]  /*5c80*/  PLOP3.LUT P2, PT, PT, PT, UP1, 0x80, 0x0 ;  /* 0x000000000000781c */ /* 0x000fc60003f4f018 */
[----:B------:R-:W-:Y:S01]  /*5c90*/  @UP1 ULDC UR7, c[0x0][0x44c] ;  /* 0x0001130000071ab9 */ /* 0x000fe20000000800 */
[----:B------:R-:W-:-:S07]  /*5ca0*/  UPRMT UR6, UR53, 0x654, UR6 ;  /* 0x0000065435067896 */ /* 0x000fce0008000006 */
[----:B------:R-:W-:Y:S01]  /*5cb0*/  @P1 IMAD.HI.U32 R4, R0, UR7, RZ ;  /* 0x0000000700041c27 */ /* 0x000fe2000f8e00ff */
[----:B------:R-:W-:Y:S01]  /*5cc0*/  @UP1 ULDC UR7, c[0x0][0x450] ;  /* 0x0001140000071ab9 */ /* 0x000fe20000000800 */
[----:B------:R-:W-:Y:S01]  /*5cd0*/  PLOP3.LUT P1, PT, PT, PT, UP0, 0x40, 0x0 ;  /* 0x000000000000781c */ /* 0x000fe20003f2e808 */
[----:B------:R-:W-:Y:S01]  /*5ce0*/  SYNCS.ARRIVE.TRANS64.RED.A1T0 RZ, [UR6], RZ ;  /* 0x000000ffffff79a7 */ /* 0x000fe20008100406 */
[----:B------:R-:W-:Y:S01]  /*5cf0*/  ULOP3.LUT UR6, URZ, UR59, URZ, 0x33, !UPT ;  /* 0x0000003b3f067292 */ /* 0x000fe2000f8e333f */
[----:B------:R-:W-:Y:S02]  /*5d00*/  @P2 SHF.R.U32.HI R0, RZ, UR7, R4 ;  /* 0x00000007ff002c19 */ /* 0x000fe40008011604 */
[----:B------:R-:W-:-:S03]  /*5d10*/  IADD3 R4, -R16, 0x1, -R9 ;  /* 0x0000000110047810 */ /* 0x000fc60007ffe909 */
[----:B------:R-:W0:Y:S01]  /*5d20*/  SHFL.IDX PT, R5, R0, RZ, 0x1c1f ;  /* 0x001c1fff00057589 */ /* 0x000e2200000e0000 */
[----:B------:R-:W-:-:S05]  /*5d30*/  IADD3 R4, -R11, UR41, R4 ;  /* 0x000000290b047c10 */ /* 0x000fca000fffe104 */
[C---:B------:R-:W-:Y:S02]  /*5d40*/  VIADD R14, R4.reuse, UR60 ;  /* 0x0000003c040e7c36 */ /* 0x040fe40008000000 */
[----:B------:R-:W-:Y:S02]  /*5d50*/  VIADD R20, R4, UR6 ;  /* 0x0000000604147c36 */ /* 0x000fe40008000000 */
[--C-:B0-----:R-:W-:Y:S02]  /*5d60*/  IMAD.IADD R10, R14, 0x1, R5.reuse ;  /* 0x000000010e0a7824 */ /* 0x101fe400078e0205 */
[----:B------:R-:W-:Y:S01]  /*5d70*/  IMAD.IADD R11, R20, 0x1, R5 ;  /* 0x00000001140b7824 */ /* 0x000fe200078e0205 */
[----:B------:R-:W-:Y:S06]  /*5d80*/  @P1 BRA `(.L_x_1362) ;  /* 0x00000000005c1947 */ /* 0x000fec0003800000 */
[----:B------:R-:W-:Y:S01]  /*5d90*/  IMAD.U32 R12, RZ, RZ, UR42 ;  /* 0x0000002aff0c7e24 */ /* 0x000fe2000f8e00ff */
[----:B------:R-:W-:Y:S04]  /*5da0*/  BSSY B0, `(.L_x_1363) ;  /* 0x0000011000007945 */ /* 0x000fe80003800000 */
[----:B------:R-:W-:-:S04]  /*5db0*/  IADD3 R12, -R12, UR41, R5 ;  /* 0x000000290c0c7c10 */ /* 0x000fc8000fffe105 */
        /* <DEDUP_REMOVED lines=10> */
.L_x_1364:
[----:B------:R-:W-:-:S05]  /*5e60*/  IMAD.U32 R15, RZ, RZ, UR51 ;  /* 0x00000033ff0f7e24 */ /* 0x000fca000f8e00ff */
[----:B------:R-:W-:-:S13]  /*5e70*/  ISETP.NE.AND P1, PT, R15, 0x1, PT ;  /* 0x000000010f00780c */ /* 0x000fda0003f25270 */
[----:B------:R-:W0:Y:S02]  /*5e80*/  @P1 LDC.64 R4, c[0x0][0x9e8] ;  /* 0x00027a00ff041b82 */ /* 0x000e240000000a00 */
[----:B0-----:R-:W-:-:S05]  /*5e90*/  @P1 IMAD.HI.U32 R4, R12, R4, RZ ;  /* 0x000000040c041227 */ /* 0x001fca00078e00ff */
[----:B------:R-:W-:-:S07]  /*5ea0*/  @P1 SHF.R.U32.HI R12, RZ, R5, R4 ;  /* 0x00000005ff0c1219 */ /* 0x000fce0000011604 */
.L_x_1365:
[----:B------:R-:W-:Y:S05]  /*5eb0*/  BSYNC B0 ;  /* 0x0000000000007941 */ /* 0x000fea0003800000 */
.L_x_1363:
[----:B------:R-:W-:-:S04]  /*5ec0*/  IMAD R5, R12, R15, -R9 ;  /* 0x0000000f0c057224 */ /* 0x000fc800078e0a09 */
[----:B------:R-:W-:-:S05]  /*5ed0*/  IMAD.IADD R5, R5, 0x1, -R16 ;  /* 0x0000000105057824 */ /* 0x000fca00078e0a10 */
[----:B------:R-:W-:Y:S02]  /*5ee0*/  VIADDMNMX R10, R5, R15, R10, PT ;  /* 0x0000000f050a7246 */ /* 0x000fe4000380010a */
[----:B------:R-:W-:-:S07]  /*5ef0*/  VIMNMX R11, R11, R5, !PT ;  /* 0x000000050b0b7248 */ /* 0x000fce0007fe0100 */
.L_x_1362:
[----:B------:R-:W-:Y:S01]  /*5f00*/  ISETP.GT.AND P1, PT, R8, -0x1, PT ;  /* 0xffffffff0800780c */ /* 0x000fe20003f24270 */
[----:B------:R-:W0:Y:S01]  /*5f10*/  SHFL.IDX PT, R5, R0, 0x1, 0x1c1f ;  /* 0x003c1f0000057f89 */ /* 0x000e2200000e0000 */
[----:B------:R-:W-:Y:S02]  /*5f20*/  UISETP.NE.AND UP0, UPT, UR43, URZ, UPT ;  /* 0x0000003f2b00728c */ /* 0x000fe4000bf05270 */
[C---:B------:R-:W-:Y:S02]  /*5f30*/  ISETP.GT.AND P3, PT, R11.reuse, 0x8, P1 ;  /* 0x000000080b00780c */ /* 0x040fe40000f64270 */
[C---:B------:R-:W-:Y:S02]  /*5f40*/  ISETP.GT.AND P6, PT, R11.reuse, RZ, P1 ;  /* 0x000000ff0b00720c */ /* 0x040fe40000fc4270 */
[----:B------:R-:W-:Y:S02]  /*5f50*/  ISETP.LT.OR P3, PT, R10, 0x9, P3 ;  /* 0x000000090a00780c */ /* 0x000fe40001f61670 */
[----:B------:R-:W-:-:S02]  /*5f60*/  ISETP.GT.AND P2, PT, R11, 0x1, P1 ;  /* 0x000000010b00780c */ /* 0x000fc40000f44270 */
[----:B------:R-:W-:Y:S02]  /*5f70*/  FSEL R21, R28, -INF , !P3 ;  /* 0xff8000001c157808 */ /* 0x000fe40005800000 */
[----:B------:R-:W-:Y:S02]  /*5f80*/  ISETP.GT.AND P3, PT, R11, 0x19, P1 ;  /* 0x000000190b00780c */ /* 0x000fe40000f64270 */
[C---:B------:R-:W-:Y:S02]  /*5f90*/  ISETP.LT.OR P6, PT, R10.reuse, 0x1, P6 ;  /* 0x000000010a00780c */ /* 0x040fe400037c1670 */
[C---:B------:R-:W-:Y:S02]  /*5fa0*/  ISETP.LT.OR P2, PT, R10.reuse, 0x2, P2 ;  /* 0x000000020a00780c */ /* 0x040fe40001741670 */
[----:B------:R-:W-:Y:S02]  /*5fb0*/  ISETP.LT.OR P3, PT, R10, 0x1a, P3 ;  /* 0x0000001a0a00780c */ /* 0x000fe40001f61670 */
        /* <DEDUP_REMOVED lines=80> */
[--C-:B0-----:R-:W-:Y:S01]  /*64c0*/  IMAD.IADD R11, R20, 0x1, R5.reuse ;  /* 0x00000001140b7824 */ /* 0x101fe200078e0205 */
[C---:B------:R-:W-:Y:S02]  /*64d0*/  ISETP.LT.OR P5, PT, R10.reuse, 0x71, P5 ;  /* 0x000000710a00780c */ /* 0x040fe40002fa1670 */
[C---:B------:R-:W-:Y:S02]  /*64e0*/  ISETP.LT.OR P4, PT, R10.reuse, 0x72, P4 ;  /* 0x000000720a00780c */ /* 0x040fe40002781670 */
[C---:B------:R-:W-:Y:S02]  /*64f0*/  ISETP.LT.OR P6, PT, R10.reuse, 0x79, P6 ;  /* 0x000000790a00780c */ /* 0x040fe400037c1670 */
[----:B------:R-:W-:Y:S01]  /*6500*/  ISETP.LT.OR P2, PT, R10, 0x7a, P2 ;  /* 0x0000007a0a00780c */ /* 0x000fe20001741670 */
[----:B------:R-:W-:Y:S01]  /*6510*/  IMAD.IADD R10, R14, 0x1, R5 ;  /* 0x000000010e0a7824 */ /* 0x000fe200078e0205 */
[----:B------:R-:W-:-:S02]  /*6520*/  FSEL R80, R80, -INF , !P5 ;  /* 0xff80000050507808 */ /* 0x000fc40006800000 */
[----:B------:R-:W-:Y:S02]  /*6530*/  FSEL R81, R81, -INF , !P4 ;  /* 0xff80000051517808 */ /* 0x000fe40006000000 */
[----:B------:R-:W-:Y:S02]  /*6540*/  FSEL R84, R84, -INF , !P6 ;  /* 0xff80000054547808 */ /* 0x000fe40007000000 */
[----:B------:R-:W-:Y:S01]  /*6550*/  FSEL R85, R85, -INF , !P2 ;  /* 0xff80000055557808 */ /* 0x000fe20005000000 */
        /* <DEDUP_REMOVED lines=14> */
.L_x_1368:
[----:B------:R-:W-:-:S05]  /*6640*/  IMAD.U32 R12, RZ, RZ, UR51 ;  /* 0x00000033ff0c7e24 */ /* 0x000fca000f8e00ff */
[----:B------:R-:W-:-:S13]  /*6650*/  ISETP.NE.AND P2, PT, R12, 0x1, PT ;  /* 0x000000010c00780c */ /* 0x000fda0003f45270 */
[----:B------:R-:W0:Y:S02]  /*6660*/  @P2 LDC.64 R4, c[0x0][0x9e8] ;  /* 0x00027a00ff042b82 */ /* 0x000e240000000a00 */
[----:B0-----:R-:W-:-:S05]  /*6670*/  @P2 IMAD.HI.U32 R4, R0, R4, RZ ;  /* 0x0000000400042227 */ /* 0x001fca00078e00ff */
[----:B------:R-:W-:-:S07]  /*6680*/  @P2 SHF.R.U32.HI R0, RZ, R5, R4 ;  /* 0x00000005ff002219 */ /* 0x000fce0000011604 */
.L_x_1369:
[----:B------:R-:W-:Y:S05]  /*6690*/  BSYNC B0 ;  /* 0x0000000000007941 */ /* 0x000fea0003800000 */
.L_x_1367:
[----:B------:R-:W-:-:S04]  /*66a0*/  IMAD R9, R0, R12, -R9 ;  /* 0x0000000c00097224 */ /* 0x000fc800078e0a09 */
[----:B------:R-:W-:-:S05]  /*66b0*/  IMAD.IADD R9, R9, 0x1, -R16 ;  /* 0x0000000109097824 */ /* 0x000fca00078e0a10 */
[----:B------:R-:W-:Y:S02]  /*66c0*/  VIADDMNMX R10, R9, R12, R10, PT ;  /* 0x0000000c090a7246 */ /* 0x000fe4000380010a */
[----:B------:R-:W-:-:S07]  /*66d0*/  VIMNMX R11, R11, R9, !PT ;  /* 0x000000090b0b7248 */ /* 0x000fce0007fe0100 */
.L_x_1366:
[----:B------:R-:W-:Y:S01]  /*66e0*/  FMNMX.FTZ R0, R153, R6, !PT ;  /* 0x0000000699007209 */ /* 0x000fe20007810000 */
[----:B------:R-:W-:Y:S01]  /*66f0*/  UMOV UR6, UR58 ;  /* 0x0000003a00067c82 */ /* 0x000fe20008000000 */
        /* <DEDUP_REMOVED lines=12> */
[----:B------:R-:W-:Y:S02]  /*67c0*/  ISETP.GT.AND P5, PT, R11, RZ, P1 ;  /* 0x000000ff0b00720c */ /* 0x000fe40000fa4270 */
        /* <DEDUP_REMOVED lines=17> */
[----:B------:R-:W-:Y:S02]  /*68e0*/  FMNMX.FTZ R12, R26, R7, !PT ;  /* 0x000000071a0c7209 */ /* 0x000fe40007810000 */
[----:B------:R-:W-:Y:S02]  /*68f0*/  FMNMX.FTZ R0, R56, R5, !PT ;  /* 0x0000000538007209 */ /* 0x000fe40007810000 */
[----:B------:R-:W-:Y:S02]  /*6900*/  ISETP.LT.OR P4, PT, R10, 0xa, P4 ;  /* 0x0000000a0a00780c */ /* 0x000fe40002781670 */
[----:B------:R-:W-:Y:S02]  /*6910*/  FMNMX.FTZ R5, R57, R0, !PT ;  /* 0x0000000039057209 */ /* 0x000fe40007810000 */
[----:B------:R-:W-:-:S02]  /*6920*/  FSEL R30, R30, -INF , !P3 ;  /* 0xff8000001e1e7808 */ /* 0x000fc40005800000 */
[----:B------:R-:W-:Y:S02]  /*6930*/  FMNMX.FTZ R0, R60, R5, !PT ;  /* 0x000000053c007209 */ /* 0x000fe40007810000 */
[----:B------:R-:W-:Y:S02]  /*6940*/  ISETP.GT.AND P2, PT, R11, 0x11, P1 ;  /* 0x000000110b00780c */ /* 0x000fe40000f44270 */
[----:B------:R-:W-:Y:S02]  /*6950*/  FMNMX.FTZ R5, R61, R0, !PT ;  /* 0x000000003d057209 */ /* 0x000fe40007810000 */
[----:B------:R-:W-:Y:S02]  /*6960*/  FSEL R31, R31, -INF , !P4 ;  /* 0xff8000001f1f7808 */ /* 0x000fe40006000000 */
[----:B------:R-:W-:Y:S02]  /*6970*/  FMNMX.FTZ R0, R64, R5, !PT ;  /* 0x0000000540007209 */ /* 0x000fe40007810000 */
[----:B------:R-:W-:-:S02]  /*6980*/  ISETP.GT.AND P3, PT, R11, 0x18, P1 ;  /* 0x000000180b00780c */ /* 0x000fc40000f64270 */
[----:B------:R-:W-:Y:S02]  /*6990*/  FMNMX.FTZ R5, R65, R0, !PT ;  /* 0x0000000041057209 */ /* 0x000fe40007810000 */
[----:B------:R-:W-:Y:S02]  /*69a0*/  ISETP.LT.OR P2, PT, R10, 0x12, P2 ;  /* 0x000000120a00780c */ /* 0x000fe40001741670 */
[----:B------:R-:W-:Y:S02]  /*69b0*/  FMNMX.FTZ R0, R68, R5, !PT ;  /* 0x0000000544007209 */ /* 0x000fe40007810000 */
[----:B------:R-:W-:Y:S02]  /*69c0*/  ISETP.GT.AND P4, PT, R11, 0x19, P1 ;  /* 0x000000190b00780c */ /* 0x000fe40000f84270 */
[----:B------:R-:W-:Y:S02]  /*69d0*/  FMNMX.FTZ R5, R69, R0, !PT ;  /* 0x0000000045057209 */ /* 0x000fe40007810000 */
[----:B------:R-:W-:-:S02]  /*69e0*/  ISETP.LT.OR P3, PT, R10, 0x19, P3 ;  /* 0x000000190a00780c */ /* 0x000fc40001f61670 */
[----:B------:R-:W-:Y:S02]  /*69f0*/  FMNMX.FTZ R0, R72, R5, !PT ;  /* 0x0000000548007209 */ /* 0x000fe40007810000 */
[----:B------:R-:W-:Y:S02]  /*6a00*/  FSEL R35, R35, -INF , !P2 ;  /* 0xff80000023237808 */ /* 0x000fe40005000000 */
        /* <DEDUP_REMOVED lines=11> */
[C---:B------:R-:W-:Y:S02]  /*6ac0*/  ISETP.LT.OR P2, PT, R10.reuse, 0x22, P2 ;  /* 0x000000220a00780c */ /* 0x040fe40001741670 */
[----:B------:R-:W-:Y:S02]  /*6ad0*/  FMNMX.FTZ R4, R85, R0, !PT ;  /* 0x0000000055047209 */ /* 0x000fe40007810000 */
[----:B------:R-:W-:Y:S02]  /*6ae0*/  ISETP.GT.AND P4, PT, R11, 0x29, P1 ;  /* 0x000000290b00780c */ /* 0x000fe40000f84270 */
[----:B------:R-:W-:Y:S01]  /*6af0*/  ISETP.LT.OR P3, PT, R10, 0x29, P3 ;  /* 0x000000290a00780c */ /* 0x000fe20001f61670 */
[----:B------:R-:W0:Y:S01]  /*6b00*/  SHFL.BFLY PT, R5, R4, 0x2, 0x1f ;  /* 0x0c401f0004057f89 */ /* 0x000e2200000e0000 */
[----:B------:R-:W-:-:S02]  /*6b10*/  FSEL R43, R43, -INF , !P2 ;  /* 0xff8000002b2b7808 */ /* 0x000fc40005000000 */
[C---:B------:R-:W-:Y:S02]  /*6b20*/  ISETP.GT.AND P2, PT, R11.reuse, 0x30, P1 ;  /* 0x000000300b00780c */ /* 0x040fe40000f44270 */
[----:B------:R-:W-:Y:S02]  /*6b30*/  FSEL R46, R46, -INF , !P3 ;  /* 0xff8000002e2e7808 */ /* 0x000fe40005800000 */
[C---:B------:R-:W-:Y:S02]  /*6b40*/  ISETP.LT.OR P4, PT, R10.reuse, 0x2a, P4 ;  /* 0x0000002a0a00780c */ /* 0x040fe40002781670 */
[----:B------:R-:W-:Y:S02]  /*6b50*/  ISETP.GT.AND P3, PT, R11, 0x31, P1 ;  /* 0x000000310b00780c */ /* 0x000fe40000f64270 */
[----:B------:R-:W-:Y:S02]  /*6b60*/  ISETP.LT.OR P2, PT, R10, 0x31, P2 ;  /* 0x000000310a00780c */ /* 0x000fe40001741670 */
[----:B------:R-:W-:-:S02]  /*6b70*/  FSEL R47, R47, -INF , !P4 ;  /* 0xff8000002f2f7808 */ /* 0x000fc40006000000 */
[C---:B------:R-:W-:Y:S02]  /*6b80*/  ISETP.GT.AND P5, PT, R11.reuse, 0x38, P1 ;  /* 0x000000380b00780c */ /* 0x040fe40000fa4270 */
[----:B------:R-:W-:Y:S02]  /*6b90*/  FSEL R50, R50, -INF , !P2 ;  /* 0xff80000032327808 */ /* 0x000fe40005000000 */
[C---:B------:R-:W-:Y:S02]  /*6ba0*/  ISETP.LT.OR P3, PT, R10.reuse, 0x32, P3 ;  /* 0x000000320a00780c */ /* 0x040fe40001f61670 */
[----:B------:R-:W-:Y:S02]  /*6bb0*/  ISETP.GT.AND P4, PT, R11, 0x39, P1 ;  /* 0x000000390b00780c */ /* 0x000fe40000f84270 */
[----:B------:R-:W-:Y:S02]  /*6bc0*/  ISETP.LT.OR P5, PT, R10, 0x39, P5 ;  /* 0x000000390a00780c */ /* 0x000fe40002fa1670 */
[----:B0-----:R-:W-:-:S02]  /*6bd0*/  FMNMX.FTZ R5, R4, R5, !PT ;  /* 0x0000000504057209 */ /* 0x001fc40007810000 */
[----:B------:R-:W-:Y:S02]  /*6be0*/  FSEL R51, R51, -INF , !P3 ;  /* 0xff80000033337808 */ /* 0x000fe40005800000 */
[C---:B------:R-:W-:Y:S01]  /*6bf0*/  ISETP.GT.AND P2, PT, R11.reuse, 0x40, P1 ;  /* 0x000000400b00780c */ /* 0x040fe20000f44270 */
[----:B------:R-:W0:Y:S01]  /*6c00*/  SHFL.BFLY PT, R0, R5, 0x1, 0x1f ;  /* 0x0c201f0005007f89 */ /* 0x000e2200000e0000 */
[----:B------:R-:W-:Y:S02]  /*6c10*/  FSEL R54, R54, -INF , !P5 ;  /* 0xff80000036367808 */ /* 0x000fe40006800000 */
[C---:B------:R-:W-:Y:S02]  /*6c20*/  ISETP.LT.OR P4, PT, R10.reuse, 0x3a, P4 ;  /* 0x0000003a0a00780c */ /* 0x040fe40002781670 */
[----:B------:R-:W-:Y:S02]  /*6c30*/  ISETP.GT.AND P3, PT, R11, 0x41, P1 ;  /* 0x000000410b00780c */ /* 0x000fe40000f64270 */
[----:B------:R-:W-:-:S02]  /*6c40*/  ISETP.LT.OR P2, PT, R10, 0x41, P2 ;  /* 0x000000410a00780c */ /* 0x000fc40001741670 */
[----:B------:R-:W-:Y:S02]  /*6c50*/  FSEL R55, R55, -INF , !P4 ;  /* 0xff80000037377808 */ /* 0x000fe40006000000 */
[C---:B------:R-:W-:Y:S02]  /*6c60*/  ISETP.GT.AND P5, PT, R11.reuse, 0x48, P1 ;  /* 0x000000480b00780c */ /* 0x040fe40000fa4270 */
[----:B------:R-:W-:Y:S02]  /*6c70*/  FSEL R58, R58, -INF , !P2 ;  /* 0xff8000003a3a7808 */ /* 0x000fe40005000000 */
[C---:B------:R-:W-:Y:S02]  /*6c80*/  ISETP.LT.OR P3, PT, R10.reuse, 0x42, P3 ;  /* 0x000000420a00780c */ /* 0x040fe40001f61670 */
[----:B------:R-:W-:Y:S02]  /*6c90*/  ISETP.GT.AND P4, PT, R11, 0x49, P1 ;  /* 0x000000490b00780c */ /* 0x000fe40000f84270 */
[----:B------:R-:W-:-:S02]  /*6ca0*/  ISETP.LT.OR P5, PT, R10, 0x49, P5 ;  /* 0x000000490a00780c */ /* 0x000fc40002fa1670 */
[----:B------:R-:W-:Y:S02]  /*6cb0*/  FSEL R59, R59, -INF , !P3 ;  /* 0xff8000003b3b7808 */ /* 0x000fe40005800000 */
[----:B------:R-:W-:Y:S02]  /*6cc0*/  ISETP.GT.AND P2, PT, R11, 0x50, P1 ;  /* 0x000000500b00780c */ /* 0x000fe40000f44270 */
[----:B0-----:R-:W-:Y:S02]  /*6cd0*/  FMNMX.FTZ R0, R5, R0, !PT ;  /* 0x0000000005007209 */ /* 0x001fe40007810000 */
[----:B------:R-:W-:Y:S02]  /*6ce0*/  FSEL R62, R62, -INF , !P5 ;  /* 0xff8000003e3e7808 */ /* 0x000fe40006800000 */
[C---:B------:R-:W-:Y:S01]  /*6cf0*/  FSETP.NEU.FTZ.AND P6, PT, R0.reuse, -INF , PT ;  /* 0xff8000000000780b */ /* 0x040fe20003fdd000 */
[----:B------:R-:W-:Y:S01]  /*6d00*/  FMUL.FTZ R9, R0, UR6 ;  /* 0x0000000600097c20 */ /* 0x000fe20008410000 */
[----:B------:R-:W-:-:S02]  /*6d10*/  ISETP.LT.OR P4, PT, R10, 0x4a, P4 ;  /* 0x0000004a0a00780c */ /* 0x000fc40002781670 */
[----:B------:R-:W-:Y:S02]  /*6d20*/  ISETP.GT.AND P3, PT, R11, 0x51, P1 ;  /* 0x000000510b00780c */ /* 0x000fe40000f64270 */
[----:B------:R-:W-:Y:S02]  /*6d30*/  FSEL R4, R9, RZ, P6 ;  /* 0x000000ff09047208 */ /* 0x000fe40003000000 */
[----:B------:R-:W-:Y:S02]  /*6d40*/  ISETP.LT.OR P2, PT, R10, 0x51, P2 ;  /* 0x000000510a00780c */ /* 0x000fe40001741670 */
[----:B------:R-:W-:Y:S01]  /*6d50*/  FSEL R63, R63, -INF , !P4 ;  /* 0xff8000003f3f7808 */ /* 0x000fe20006000000 */
[--C-:B------:R-:W-:Y:S01]  /*6d60*/  FFMA.FTZ R182, R21, UR6, -R4.reuse ;  /* 0x0000000615b67c23 */ /* 0x100fe20008010804 */
[----:B------:R-:W-:Y:S01]  /*6d70*/  FMNMX.FTZ R21, R27, R12, !PT ;  /* 0x0000000c1b157209 */ /* 0x000fe20007810000 */
[--C-:B------:R-:W-:Y:S01]  /*6d80*/  FFMA.FTZ R178, R15, UR6, -R4.reuse ;  /* 0x000000060fb27c23 */ /* 0x100fe20008010804 */
[--C-:B------:R-:W-:Y:S01]  /*6d90*/  FFMA.FTZ R5, R25, UR6, -R4.reuse ;  /* 0x0000000619057c23 */ /* 0x100fe20008010804 */
[--C-:B------:R-:W-:Y:S01]  /*6da0*/  FFMA.FTZ R9, R29, UR6, -R4.reuse ;  /* 0x000000061d097c23 */ /* 0x100fe20008010804 */
[----:B------:R-:W-:Y:S01]  /*6db0*/  FMNMX.FTZ R12, R30, R21, !PT ;  /* 0x000000151e0c7209 */ /* 0x000fe20007810000 */
[--C-:B------:R-:W-:Y:S01]  /*6dc0*/  FFMA.FTZ R176, R13, UR6, -R4.reuse ;  /* 0x000000060db07c23 */ /* 0x100fe20008010804 */
[--C-:B------:R-:W-:Y:S01]  /*6dd0*/  FFMA.FTZ R13, R33, UR6, -R4.reuse ;  /* 0x00000006210d7c23 */ /* 0x100fe20008010804 */
[----:B------:R-:W-:Y:S01]  /*6de0*/  ISETP.GT.AND P5, PT, R11, 0x58, P1 ;  /* 0x000000580b00780c */ /* 0x000fe20000fa4270 */
[--C-:B------:R-:W-:Y:S01]  /*6df0*/  FFMA.FTZ R180, R153, UR6, -R4.reuse ;  /* 0x0000000699b47c23 */ /* 0x100fe20008010804 */
[----:B------:R-:W-:Y:S01]  /*6e00*/  FMNMX.FTZ R15, R31, R12, !PT ;  /* 0x0000000c1f0f7209 */ /* 0x000fe20007810000 */
[--C-:B------:R-:W-:Y:S01]  /*6e10*/  FFMA.FTZ R172, R40, UR6, -R4.reuse ;  /* 0x0000000628ac7c23 */ /* 0x100fe20008010804 */
[----:B------:R-:W-:Y:S01]  /*6e20*/  FSEL R66, R66, -INF , !P2 ;  /* 0xff80000042427808 */ /* 0x000fe20005000000 */
[--C-:B------:R-:W-:Y:S01]  /*6e30*/  FFMA.FTZ R174, R44, UR6, -R4.reuse ;  /* 0x000000062cae7c23 */ /* 0x100fe20008010804 */
[----:B------:R-:W-:Y:S01]  /*6e40*/  FMNMX.FTZ R12, R34, R15, !PT ;  /* 0x0000000f220c7209 */ /* 0x000fe20007810000 */
[--C-:B------:R-:W-:Y:S01]  /*6e50*/  FFMA.FTZ R15, R37, UR6, -R4.reuse ;  /* 0x00000006250f7c23 */ /* 0x100fe20008010804 */
[----:B------:R-:W-:Y:S01]  /*6e60*/  ISETP.LT.OR P3, PT, R10, 0x52, P3 ;  /* 0x000000520a00780c */ /* 0x000fe20001f61670 */
[--C-:B------:R-:W-:Y:S01]  /*6e70*/  FFMA.FTZ R168, R48, UR6, -R4.reuse ;  /* 0x0000000630a87c23 */ /* 0x100fe20008010804 */
[----:B------:R-:W-:Y:S01]  /*6e80*/  FMNMX.FTZ R21, R35, R12, !PT ;  /* 0x0000000c23157209 */ /* 0x000fe20007810000 */
[--C-:B------:R-:W-:Y:S01]  /*6e90*/  FFMA.FTZ R170, R52, UR6, -R4.reuse ;  /* 0x0000000634aa7c23 */ /* 0x100fe20008010804 */
[----:B------:R-:W-:Y:S01]  /*6ea0*/  ISETP.GT.AND P4, PT, R11, 0x59, P1 ;  /* 0x000000590b00780c */ /* 0x000fe20000f84270 */
[--C-:B------:R-:W-:Y:S01]  /*6eb0*/  FFMA.FTZ R164, R56, UR6, -R4.reuse ;  /* 0x0000000638a47c23 */ /* 0x100fe20008010804 */
[----:B------:R-:W-:Y:S01]  /*6ec0*/  FMNMX.FTZ R12, R38, R21, !PT ;  /* 0x00000015260c7209 */ /* 0x000fe20007810000 */
[--C-:B------:R-:W-:Y:S01]  /*6ed0*/  FFMA.FTZ R166, R60, UR6, -R4.reuse ;  /* 0x000000063ca67c23 */ /* 0x100fe20008010804 */
[----:B------:R-:W-:Y:S01]  /*6ee0*/  ISETP.LT.OR P5, PT, R10, 0x59, P5 ;  /* 0x000000590a00780c */ /* 0x000fe20002fa1670 */
[--C-:B------:R-:W-:Y:S01]  /*6ef0*/  FFMA.FTZ R61, R61, UR6, -R4.reuse ;  /* 0x000000063d3d7c23 */ /* 0x100fe20008010804 */
[----:B------:R-:W-:Y:S01]  /*6f00*/  FMNMX.FTZ R21, R39, R12, !PT ;  /* 0x0000000c27157209 */ /* 0x000fe20007810000 */
[--C-:B------:R-:W-:Y:S01]  /*6f10*/  FFMA.FTZ R160, R64, UR6, -R4.reuse ;  /* 0x0000000640a07c23 */ /* 0x100fe20008010804 */
[----:B------:R-:W-:Y:S01]  /*6f20*/  FSEL R67, R67, -INF , !P3 ;  /* 0xff80000043437808 */ /* 0x000fe20005800000 */
[--C-:B------:R-:W-:Y:S01]  /*6f30*/  FFMA.FTZ R162, R68, UR6, -R4.reuse ;  /* 0x0000000644a27c23 */ /* 0x100fe20008010804 */
[----:B------:R-:W-:Y:S01]  /*6f40*/  FMNMX.FTZ R12, R42, R21, !PT ;  /* 0x000000152a0c7209 */ /* 0x000fe20007810000 */
        /* <DEDUP_REMOVED lines=14> */
[----:B------:R-:W-:Y:S01]  /*7030*/  MUFU.EX2 R180, R180 ;  /* 0x000000b400b47308 */ /* 0x000fe20000000800 */
[----:B------:R-:W-:Y:S01]  /*7040*/  FMNMX.FTZ R12, R50, R25, !PT ;  /* 0x00000019320c7209 */ /* 0x000fe20007810000 */
[--C-:B------:R-:W-:Y:S01]  /*7050*/  FFMA.FTZ R25, R45, UR6, -R4.reuse ;  /* 0x000000062d197c23 */ /* 0x100fe20008010804 */
[----:B------:R-:W-:Y:S01]  /*7060*/  ISETP.LT.OR P2, PT, R10, 0x61, P2 ;  /* 0x000000610a00780c */ /* 0x000fe20001741670 */
[----:B------:R-:W-:Y:S01]  /*7070*/  FFMA.FTZ R45, R77, UR6, -R4 ;  /* 0x000000064d2d7c23 */ /* 0x000fe20008010804 */
[----:B------:R-:W-:-:S02]  /*7080*/  FMNMX.FTZ R29, R51, R12, !PT ;  /* 0x0000000c331d7209 */ /* 0x000fc40007810000 */
[----:B------:R-:W-:Y:S01]  /*7090*/  FSEL R71, R71, -INF , !P4 ;  /* 0xff80000047477808 */ /* 0x000fe20006000000 */
[----:B------:R-:W-:Y:S01]  /*70a0*/  MUFU.EX2 R5, R5 ;  /* 0x0000000500057308 */ /* 0x000fe20000000800 */
[----:B------:R-:W-:Y:S02]  /*70b0*/  FMNMX.FTZ R12, R54, R29, !PT ;  /* 0x0000001d360c7209 */ /* 0x000fe40007810000 */
[----:B------:R-:W-:Y:S02]  /*70c0*/  ISETP.GT.AND P5, PT, R11, 0x68, P1 ;  /* 0x000000680b00780c */ /* 0x000fe40000fa4270 */
[----:B------:R-:W-:Y:S02]  /*70d0*/  FMNMX.FTZ R29, R55, R12, !PT ;  /* 0x0000000c371d7209 */ /* 0x000fe40007810000 */
[----:B------:R-:W-:Y:S01]  /*70e0*/  FSEL R74, R74, -INF , !P2 ;  /* 0xff8000004a4a7808 */ /* 0x000fe20005000000 */
[----:B------:R-:W-:Y:S01]  /*70f0*/  MUFU.EX2 R182, R182 ;  /* 0x000000b600b67308 */ /* 0x000fe20000000800 */
[----:B------:R-:W-:Y:S01]  /*7100*/  FMNMX.FTZ R12, R58, R29, !PT ;  /* 0x0000001d3a0c7209 */ /* 0x000fe20007810000 */
[--C-:B------:R-:W-:Y:S01]  /*7110*/  FFMA.FTZ R29, R49, UR6, -R4.reuse ;  /* 0x00000006311d7c23 */ /* 0x100fe20008010804 */
[----:B------:R-:W-:Y:S01]  /*7120*/  ISETP.LT.OR P3, PT, R10, 0x62, P3 ;  /* 0x000000620a00780c */ /* 0x000fe20001f61670 */
[----:B------:R-:W-:Y:S01]  /*7130*/  FFMA.FTZ R49, R73, UR6, -R4 ;  /* 0x0000000649317c23 */ /* 0x000fe20008010804 */
[----:B------:R-:W-:-:S02]  /*7140*/  FMNMX.FTZ R33, R59, R12, !PT ;  /* 0x0000000c3b217209 */ /* 0x000fc40007810000 */
[----:B------:R-:W-:Y:S01]  /*7150*/  ISETP.GT.AND P4, PT, R11, 0x69, P1 ;  /* 0x000000690b00780c */ /* 0x000fe20000f84270 */
[----:B------:R-:W-:Y:S01]  /*7160*/  MUFU.EX2 R9, R9 ;  /* 0x0000000900097308 */ /* 0x000fe20000000800 */
[----:B------:R-:W-:Y:S02]  /*7170*/  FMNMX.FTZ R12, R62, R33, !PT ;  /* 0x000000213e0c7209 */ /* 0x000fe40007810000 */
[----:B------:R-:W-:Y:S02]  /*7180*/  ISETP.LT.OR P5, PT, R10, 0x69, P5 ;  /* 0x000000690a00780c */ /* 0x000fe40002fa1670 */
[----:B------:R-:W-:Y:S02]  /*7190*/  FMNMX.FTZ R33, R63, R12, !PT ;  /* 0x0000000c3f217209 */ /* 0x000fe40007810000 */
[----:B------:R-:W-:Y:S01]  /*71a0*/  FSEL R75, R75, -INF , !P3 ;  /* 0xff8000004b4b7808 */ /* 0x000fe20005800000 */
[----:B------:R-:W-:Y:S01]  /*71b0*/  MUFU.EX2 R176, R176 ;  /* 0x000000b000b07308 */ /* 0x000fe20000000800 */
[----:B------:R-:W-:Y:S01]  /*71c0*/  FMNMX.FTZ R12, R66, R33, !PT ;  /* 0x00000021420c7209 */ /* 0x000fe20007810000 */
[--C-:B------:R-:W-:Y:S01]  /*71d0*/  FFMA.FTZ R33, R53, UR6, -R4.reuse ;  /* 0x0000000635217c23 */ /* 0x100fe20008010804 */
[----:B------:R-:W-:Y:S01]  /*71e0*/  ISETP.GT.AND P2, PT, R11, 0x70, P1 ;  /* 0x000000700b00780c */ /* 0x000fe20000f44270 */
[----:B------:R-:W-:Y:S01]  /*71f0*/  FFMA.FTZ R53, R69, UR6, -R4 ;  /* 0x0000000645357c23 */ /* 0x000fe20008010804 */
[----:B------:R-:W-:-:S02]  /*7200*/  FMNMX.FTZ R37, R67, R12, !PT ;  /* 0x0000000c43257209 */ /* 0x000fc40007810000 */
[----:B------:R-:W-:Y:S01]  /*7210*/  FSEL R78, R78, -INF , !P5 ;  /* 0xff8000004e4e7808 */ /* 0x000fe20006800000 */
[----:B------:R-:W-:Y:S01]  /*7220*/  MUFU.EX2 R13, R13 ;  /* 0x0000000d000d7308 */ /* 0x000fe20000000800 */
[----:B------:R-:W-:Y:S02]  /*7230*/  FMNMX.FTZ R12, R70, R37, !PT ;  /* 0x00000025460c7209 */ /* 0x000fe40007810000 */
[----:B------:R-:W-:Y:S02]  /*7240*/  ISETP.LT.OR P4, PT, R10, 0x6a, P4 ;  /* 0x0000006a0a00780c */ /* 0x000fe40002781670 */
[----:B------:R-:W-:Y:S02]  /*7250*/  FMNMX.FTZ R37, R71, R12, !PT ;  /* 0x0000000c47257209 */ /* 0x000fe40007810000 */
[----:B------:R-:W-:Y:S01]  /*7260*/  ISETP.GT.AND P3, PT, R11, 0x71, P1 ;  /* 0x000000710b00780c */ /* 0x000fe20000f64270 */
[----:B------:R-:W-:Y:S01]  /*7270*/  MUFU.EX2 R178, R178 ;  /* 0x000000b200b27308 */ /* 0x000fe20000000800 */
[----:B------:R-:W-:-:S02]  /*7280*/  FMNMX.FTZ R12, R74, R37, !PT ;  /* 0x000000254a0c7209 */ /* 0x000fc40007810000 */
[----:B------:R-:W-:Y:S02]  /*7290*/  ISETP.LT.OR P2, PT, R10, 0x71, P2 ;  /* 0x000000710a00780c */ /* 0x000fe40001741670 */
[----:B------:R-:W-:Y:S02]  /*72a0*/  FMNMX.FTZ R37, R75, R12, !PT ;  /* 0x0000000c4b257209 */ /* 0x000fe40007810000 */
[----:B------:R-:W-:Y:S01]  /*72b0*/  FSEL R79, R79, -INF , !P4 ;  /* 0xff8000004f4f7808 */ /* 0x000fe20006000000 */
[----:B------:R-:W-:Y:S01]  /*72c0*/  MUFU.EX2 R15, R15 ;  /* 0x0000000f000f7308 */ /* 0x000fe20000000800 */
[----:B------:R-:W-:Y:S02]  /*72d0*/  FMNMX.FTZ R12, R78, R37, !PT ;  /* 0x000000254e0c7209 */ /* 0x000fe40007810000 */
[----:B------:R-:W-:Y:S02]  /*72e0*/  ISETP.GT.AND P5, PT, R11, 0x78, P1 ;  /* 0x000000780b00780c */ /* 0x000fe40000fa4270 */
[----:B------:R-:W-:-:S02]  /*72f0*/  ISETP.LT.OR P3, PT, R10, 0x72, P3 ;  /* 0x000000720a00780c */ /* 0x000fc40001f61670 */
[----:B------:R-:W-:Y:S01]  /*7300*/  FSEL R82, R82, -INF , !P2 ;  /* 0xff80000052527808 */ /* 0x000fe20005000000 */
[----:B------:R-:W-:Y:S01]  /*7310*/  MUFU.EX2 R172, R172 ;  /* 0x000000ac00ac7308 */ /* 0x000fe20000000800 */
[----:B------:R-:W-:Y:S02]  /*7320*/  FMNMX.FTZ R37, R79, R12, !PT ;  /* 0x0000000c4f257209 */ /* 0x000fe40007810000 */
[----:B------:R-:W-:Y:S01]  /*7330*/  ISETP.GT.AND P1, PT, R11, 0x79, P1 ;  /* 0x000000790b00780c */ /* 0x000fe20000f24270 */
[--C-:B------:R-:W-:Y:S01]  /*7340*/  FFMA.FTZ R11, R57, UR6, -R4.reuse ;  /* 0x00000006390b7c23 */ /* 0x100fe20008010804 */
[----:B------:R-:W-:Y:S01]  /*7350*/  ISETP.LT.OR P5, PT, R10, 0x79, P5 ;  /* 0x000000790a00780c */ /* 0x000fe20002fa1670 */
[----:B------:R-:W-:Y:S01]  /*7360*/  FFMA.FTZ R57, R65, UR6, -R4 ;  /* 0x0000000641397c23 */ /* 0x000fe20008010804 */
[----:B------:R-:W-:Y:S01]  /*7370*/  FSEL R83, R83, -INF , !P3 ;  /* 0xff80000053537808 */ /* 0x000fe20005800000 */
[----:B------:R-:W-:Y:S01]  /*7380*/  MUFU.EX2 R21, R21 ;  /* 0x0000001500157308 */ /* 0x000fe20000000800 */
[----:B------:R-:W-:-:S02]  /*7390*/  FMNMX.FTZ R12, R82, R37, !PT ;  /* 0x00000025520c7209 */ /* 0x000fc40007810000 */
[----:B------:R-:W-:Y:S02]  /*73a0*/  ISETP.LT.OR P1, PT, R10, 0x7a, P1 ;  /* 0x0000007a0a00780c */ /* 0x000fe40000f21670 */
[----:B------:R-:W-:Y:S02]  /*73b0*/  FSEL R86, R86, -INF , !P5 ;  /* 0xff80000056567808 */ /* 0x000fe40006800000 */
[----:B------:R-:W-:Y:S01]  /*73c0*/  FMNMX.FTZ R37, R83, R12, !PT ;  /* 0x0000000c53257209 */ /* 0x000fe20007810000 */
[----:B------:R-:W-:Y:S01]  /*73d0*/  MUFU.EX2 R174, R174 ;  /* 0x000000ae00ae7308 */ /* 0x000fe20000000800 */
[----:B------:R-:W-:Y:S02]  /*73e0*/  FSEL R87, R87, -INF , !P1 ;  /* 0xff80000057577808 */ /* 0x000fe40004800000 */
[----:B------:R-:W-:Y:S02]  /*73f0*/  FMNMX.FTZ R10, R86, R37, !PT ;  /* 0x00000025560a7209 */ /* 0x000fe40007810000 */
[----:B------:R-:W-:-:S02]  /*7400*/  FSEL R65, R0, RZ, P6 ;  /* 0x000000ff00417208 */ /* 0x000fc40003000000 */
[----:B------:R-:W-:Y:S01]  /*7410*/  FMNMX.FTZ R10, R87, R10, !PT ;  /* 0x0000000a570a7209 */ /* 0x000fe20007810000 */
[----:B------:R-:W-:Y:S02]  /*7420*/  MUFU.EX2 R25, R25 ;  /* 0x0000001900197308 */ /* 0x000fe40000000800 */
[----:B------:R-:W-:Y:S02]  /*7430*/  FADD.FTZ R6, -R65, R6 ;  /* 0x0000000641067221 */ /* 0x000fe40000010100 */
[----:B------:R-:W0:Y:S04]  /*7440*/  SHFL.BFLY PT, R37, R10, 0x2, 0x1f ;  /* 0x0c401f000a257f89 */ /* 0x000e2800000e0000 */
[----:B------:R-:W-:Y:S08]  /*7450*/  MUFU.EX2 R168, R168 ;  /* 0x000000a800a87308 */ /* 0x000ff00000000800 */
        /* <DEDUP_REMOVED lines=8> */
[----:B0-----:R-:W-:Y:S01]  /*74e0*/  FMNMX.FTZ R4, R37, R10, !PT ;  /* 0x0000000a25047209 */ /* 0x001fe20007810000 */
[----:B------:R-:W-:-:S03]  /*74f0*/  FMUL.FTZ R37, R6, UR6 ;  /* 0x0000000606257c20 */ /* 0x000fc60008410000 */
[C---:B------:R-:W-:Y:S01]  /*7500*/  FSETP.NEU.FTZ.AND P1, PT, R4.reuse, -INF , PT ;  /* 0xff8000000400780b */ /* 0x040fe20003f3d000 */
[----:B------:R-:W-:Y:S02]  /*7510*/  FMUL.FTZ R10, R4, UR6 ;  /* 0x00000006040a7c20 */ /* 0x000fe40008410000 */
[----:B------:R-:W0:Y:S03]  /*7520*/  MUFU.EX2 R37, R37 ;  /* 0x0000002500257308 */ /* 0x000e260000000800 */
[----:B------:R-:W-:-:S05]  /*7530*/  FSEL R6, R10, RZ, P1 ;  /* 0x000000ff0a067208 */ /* 0x000fca0000800000 */
[--C-:B------:R-:W-:Y:S01]  /*7540*/  FFMA.FTZ R183, R30, UR6, -R6.reuse ;  /* 0x000000061eb77c23 */ /* 0x100fe20008010806 */
[----:B------:R-:W-:Y:S01]  /*7550*/  FSEL R30, R4, RZ, P1 ;  /* 0x000000ff041e7208 */ /* 0x000fe20000800000 */
[--C-:B------:R-:W-:Y:S01]  /*7560*/  FFMA.FTZ R10, R26, UR6, -R6.reuse ;  /* 0x000000061a0a7c23 */ /* 0x100fe20008010806 */
[--C-:B------:R-:W-:Y:S01]  /*7570*/  FFMA.FTZ R181, R27, UR6, -R6.reuse ;  /* 0x000000061bb57c23 */ /* 0x100fe20008010806 */
[--C-:B------:R-:W-:Y:S01]  /*7580*/  FFMA.FTZ R12, R31, UR6, -R6.reuse ;  /* 0x000000061f0c7c23 */ /* 0x100fe20008010806 */
[--C-:B------:R-:W-:Y:S01]  /*7590*/  FFMA.FTZ R177, R34, UR6, -R6.reuse ;  /* 0x0000000622b17c23 */ /* 0x100fe20008010806 */
[----:B------:R-:W-:Y:S01]  /*75a0*/  FADD.FTZ R30, -R30, R7 ;  /* 0x000000071e1e7221 */ /* 0x000fe20000010100 */
[----:B------:R-:W-:Y:S01]  /*75b0*/  MUFU.EX2 R183, R183 ;  /* 0x000000b700b77308 */ /* 0x000fe20000000800 */
[----:B------:R-:W-:Y:S01]  /*75c0*/  FFMA.FTZ R14, R35, UR6, -R6 ;  /* 0x00000006230e7c23 */ /* 0x000fe20008010806 */
[----:B0-----:R-:W-:Y:S01]  /*75d0*/  FFMA.FTZ R34, R37, R3, R180 ;  /* 0x0000000325227223 */ /* 0x001fe200000100b4 */
[----:B------:R-:W-:Y:S01]  /*75e0*/  FMUL.FTZ R7, R30, UR6 ;  /* 0x000000061e077c20 */ /* 0x000fe20008410000 */
[--C-:B------:R-:W-:Y:S01]  /*75f0*/  FFMA.FTZ R179, R38, UR6, -R6.reuse ;  /* 0x0000000626b37c23 */ /* 0x100fe20008010806 */
[----:B------:R-:W-:Y:S01]  /*7600*/  FFMA.FTZ R20, R39, UR6, -R6 ;  /* 0x0000000627147c23 */ /* 0x000fe20008010806 */
[----:B------:R-:W-:Y:S01]  /*7610*/  FADD.FTZ R3, R5, R34 ;  /* 0x0000002205037221 */ /* 0x000fe20000010000 */
[--C-:B------:R-:W-:Y:S01]  /*7620*/  FFMA.FTZ R173, R42, UR6, -R6.reuse ;  /* 0x000000062aad7c23 */ /* 0x100fe20008010806 */
[----:B------:R-:W-:Y:S01]  /*7630*/  MUFU.EX2 R10, R10 ;  /* 0x0000000a000a7308 */ /* 0x000fe20000000800 */
[--C-:B------:R-:W-:Y:S01]  /*7640*/  FFMA.FTZ R24, R43, UR6, -R6.reuse ;  /* 0x000000062b187c23 */ /* 0x100fe20008010806 */
[----:B------:R-:W-:Y:S01]  /*7650*/  FADD.FTZ R36, R182, R3 ;  /* 0x00000003b6247221 */ /* 0x000fe20000010000 */
[--C-:B------:R-:W-:Y:S01]  /*7660*/  FFMA.FTZ R175, R46, UR6, -R6.reuse ;  /* 0x000000062eaf7c23 */ /* 0x100fe20008010806 */
[--C-:B------:R-:W-:Y:S01]  /*7670*/  FFMA.FTZ R26, R47, UR6, -R6.reuse ;  /* 0x000000062f1a7c23 */ /* 0x100fe20008010806 */
[----:B------:R-:W-:Y:S01]  /*7680*/  FFMA.FTZ R169, R50, UR6, -R6 ;  /* 0x0000000632a97c23 */ /* 0x000fe20008010806 */
[----:B------:R-:W-:Y:S01]  /*7690*/  FADD.FTZ R27, R9, R36 ;  /* 0x00000024091b7221 */ /* 0x000fe20000010000 */
[--C-:B------:R-:W-:Y:S01]  /*76a0*/  FFMA.FTZ R28, R51, UR6, -R6.reuse ;  /* 0x00000006331c7c23 */ /* 0x100fe20008010806 */
[----:B------:R-:W0:Y:S01]  /*76b0*/  MUFU.EX2 R7, R7 ;  /* 0x0000000700077308 */ /* 0x000e220000000800 */
[--C-:B------:R-:W-:Y:S01]  /*76c0*/  FFMA.FTZ R171, R54, UR6, -R6.reuse ;  /* 0x0000000636ab7c23 */ /* 0x100fe20008010806 */
[----:B------:R-:W-:Y:S01]  /*76d0*/  FADD.FTZ R36, R176, R27 ;  /* 0x0000001bb0247221 */ /* 0x000fe20000010000 */
[--C-:B------:R-:W-:Y:S01]  /*76e0*/  FFMA.FTZ R30, R55, UR6, -R6.reuse ;  /* 0x00000006371e7c23 */ /* 0x100fe20008010806 */
[--C-:B------:R-:W-:Y:S01]  /*76f0*/  FFMA.FTZ R165, R58, UR6, -R6.reuse ;  /* 0x000000063aa57c23 */ /* 0x100fe20008010806 */
[----:B------:R-:W-:Y:S01]  /*7700*/  FFMA.FTZ R32, R59, UR6, -R6 ;  /* 0x000000063b207c23 */ /* 0x000fe20008010806 */
[----:B------:R-:W-:Y:S01]  /*7710*/  FADD.FTZ R27, R13, R36 ;  /* 0x000000240d1b7221 */ /* 0x000fe20000010000 */
[--C-:B------:R-:W-:Y:S01]  /*7720*/  FFMA.FTZ R167, R62, UR6, -R6.reuse ;  /* 0x000000063ea77c23 */ /* 0x100fe20008010806 */
[----:B------:R-:W1:Y:S01]  /*7730*/  MUFU.EX2 R181, R181 ;  /* 0x000000b500b57308 */ /* 0x000e620000000800 */
[--C-:B------:R-:W-:Y:S01]  /*7740*/  FFMA.FTZ R34, R63, UR6, -R6.reuse ;  /* 0x000000063f227c23 */ /* 0x100fe20008010806 */
[----:B------:R-:W-:Y:S01]  /*7750*/  FADD.FTZ R38, R178, R27 ;  /* 0x0000001bb2267221 */ /* 0x000fe20000010000 */
[--C-:B------:R-:W-:Y:S01]  /*7760*/  FFMA.FTZ R161, R66, UR6, -R6.reuse ;  /* 0x0000000642a17c23 */ /* 0x100fe20008010806 */
[--C-:B------:R-:W-:Y:S01]  /*7770*/  FFMA.FTZ R36, R67, UR6, -R6.reuse ;  /* 0x0000000643247c23 */ /* 0x100fe20008010806 */
[----:B------:R-:W-:Y:S01]  /*7780*/  FFMA.FTZ R163, R70, UR6, -R6 ;  /* 0x0000000646a37c23 */ /* 0x000fe20008010806 */
[----:B------:R-:W-:Y:S01]  /*7790*/  FADD.FTZ R27, R15, R38 ;  /* 0x000000260f1b7221 */ /* 0x000fe20000010000 */
[----:B------:R-:W-:Y:S01]  /*77a0*/  FFMA.FTZ R157, R74, UR6, -R6 ;  /* 0x000000064a9d7c23 */ /* 0x000fe20008010806 */
[----:B------:R-:W2:Y:S01]  /*77b0*/  MUFU.EX2 R12, R12 ;  /* 0x0000000c000c7308 */ /* 0x000ea20000000800 */
[----:B0-----:R-:W-:Y:S01]  /*77c0*/  FFMA.FTZ R2, R7, R2, R10 ;  /* 0x0000000207027223 */ /* 0x001fe2000001000a */
[----:B------:R-:W-:Y:S01]  /*77d0*/  FADD.FTZ R38, R172, R27 ;  /* 0x0000001bac267221 */ /* 0x000fe20000010000 */
[--C-:B------:R-:W-:Y:S01]  /*77e0*/  FFMA.FTZ R159, R78, UR6, -R6.reuse ;  /* 0x000000064e9f7c23 */ /* 0x100fe20008010806 */
[--C-:B------:R-:W-:Y:S01]  /*77f0*/  FFMA.FTZ R153, R82, UR6, -R6.reuse ;  /* 0x0000000652997c23 */ /* 0x100fe20008010806 */
[----:B------:R-:W-:Y:S01]  /*7800*/  FFMA.FTZ R155, R86, UR6, -R6 ;  /* 0x00000006569b7c23 */ /* 0x000fe20008010806 */
[----:B------:R-:W-:Y:S01]  /*7810*/  FADD.FTZ R27, R21, R38 ;  /* 0x00000026151b7221 */ /* 0x000fe20000010000 */
[----:B------:R-:W-:Y:S01]  /*7820*/  FFMA.FTZ R38, R71, UR6, -R6 ;  /* 0x0000000647267c23 */ /* 0x000fe20008010806 */
[----:B------:R-:W0:Y:S01]  /*7830*/  MUFU.EX2 R177, R177 ;  /* 0x000000b100b17308 */ /* 0x000e220000000800 */
[----:B-1----:R-:W-:Y:S01]  /*7840*/  FADD.FTZ R2, R181, R2 ;  /* 0x00000002b5027221 */ /* 0x002fe20000010000 */
[----:B------:R-:W-:-:S03]  /*7850*/  FADD.FTZ R40, R174, R27 ;  /* 0x0000001bae287221 */ /* 0x000fc60000010000 */
[----:B------:R-:W-:Y:S01]  /*7860*/  FADD.FTZ R3, R183, R2 ;  /* 0x00000002b7037221 */ /* 0x000fe20000010000 */
[----:B------:R-:W-:Y:S02]  /*7870*/  FADD.FTZ R27, R25, R40 ;  /* 0x00000028191b7221 */ /* 0x000fe40000010000 */
[----:B------:R-:W1:Y:S01]  /*7880*/  MUFU.EX2 R14, R14 ;  /* 0x0000000e000e7308 */ /* 0x000e620000000800 */
[----:B--2---:R-:W-:Y:S01]  /*7890*/  FADD.FTZ R2, R12, R3 ;  /* 0x000000030c027221 */ /* 0x004fe20000010000 */
[----:B------:R-:W-:-:S04]  /*78a0*/  FADD.FTZ R40, R168, R27 ;  /* 0x0000001ba8287221 */ /* 0x000fc80000010000 */
[----:B------:R-:W-:Y:S01]  /*78b0*/  FADD.FTZ R27, R29, R40 ;  /* 0x000000281d1b7221 */ /* 0x000fe20000010000 */
[----:B------:R-:W-:Y:S01]  /*78c0*/  FFMA.FTZ R40, R75, UR6, -R6 ;  /* 0x000000064b287c23 */ /* 0x000fe20008010806 */
[----:B------:R-:W2:Y:S01]  /*78d0*/  MUFU.EX2 R179, R179 ;  /* 0x000000b300b37308 */ /* 0x000ea20000000800 */
[----:B0-----:R-:W-:Y:S01]  /*78e0*/  FADD.FTZ R3, R177, R2 ;  /* 0x00000002b1037221 */ /* 0x001fe20000010000 */
[----:B------:R-:W-:-:S04]  /*78f0*/  FADD.FTZ R42, R170, R27 ;  /* 0x0000001baa2a7221 */ /* 0x000fc80000010000 */
[----:B------:R-:W-:Y:S02]  /*7900*/  FADD.FTZ R27, R33, R42 ;  /* 0x0000002a211b7221 */ /* 0x000fe40000010000 */
[----:B------:R-:W0:Y:S01]  /*7910*/  MUFU.EX2 R20, R20 ;  /* 0x0000001400147308 */ /* 0x000e220000000800 */
[----:B-1----:R-:W-:Y:S01]  /*7920*/  FADD.FTZ R2, R14, R3 ;  /* 0x000000030e027221 */ /* 0x002fe20000010000 */
[----:B------:R-:W-:-:S04]  /*7930*/  FADD.FTZ R42, R164, R27 ;  /* 0x0000001ba42a7221 */ /* 0x000fc80000010000 */
[----:B------:R-:W-:Y:S01]  /*7940*/  FADD.FTZ R27, R11, R42 ;  /* 0x0000002a0b1b7221 */ /* 0x000fe20000010000 */
[----:B------:R-:W-:Y:S01]  /*7950*/  FFMA.FTZ R42, R79, UR6, -R6 ;  /* 0x000000064f2a7c23 */ /* 0x000fe20008010806 */
[----:B------:R-:W1:Y:S01]  /*7960*/  MUFU.EX2 R173, R173 ;  /* 0x000000ad00ad7308 */ /* 0x000e620000000800 */
[----:B--2---:R-:W-:Y:S01]  /*7970*/  FADD.FTZ R3, R179, R2 ;  /* 0x00000002b3037221 */ /* 0x004fe20000010000 */
[----:B------:R-:W-:-:S06]  /*7980*/  FADD.FTZ R44, R166, R27 ;  /* 0x0000001ba62c7221 */ /* 0x000fcc0000010000 */
        /* <DEDUP_REMOVED lines=34> */
[--C-:B------:R-:W-:Y:S01]  /*7bb0*/  FFMA.FTZ R44, R83, UR6, -R6.reuse ;  /* 0x00000006532c7c23 */ /* 0x100fe20008010806 */
[----:B------:R-:W-:-:S05]  /*7bc0*/  FFMA.FTZ R6, R87, UR6, -R6 ;  /* 0x0000000657067c23 */ /* 0x000fca0008010806 */
        /* <DEDUP_REMOVED lines=42> */
.L_x_1370:
[----:B------:R-:W-:Y:S01]  /*7e70*/  ULEA UR7, UR45, UR40, 0x3 ;  /* 0x000000282d077291 */ /* 0x000fe2000f8e183f */
[----:B------:R-:W-:Y:S01]  /*7e80*/  ISETP.GT.AND P1, PT, R8, UR48, PT ;  /* 0x0000003008007c0c */ /* 0x000fe2000bf24270 */
[----:B------:R-:W-:Y:S01]  /*7e90*/  UMOV UR44, UR39 ;  /* 0x00000027002c7c82 */ /* 0x000fe20008000000 */
[----:B------:R-:W-:Y:S01]  /*7ea0*/  UMOV UR45, UR38 ;  /* 0x00000026002d7c82 */ /* 0x000fe20008000000 */
[----:B------:R-:W-:Y:S01]  /*7eb0*/  UIADD3 UR7, UR7, 0x28860, URZ ;  /* 0x0002886007077890 */ /* 0x000fe2000fffe03f */
[----:B------:R-:W-:Y:S01]  /*7ec0*/  F2FP.BF16.F32.PACK_AB R155, R6, R155 ;  /* 0x0000009b069b723e */ /* 0x000fe200000010ff */
        /* <DEDUP_REMOVED lines=98> */
[----:B------:R-:W-:Y:S02]  /*84f0*/  IMAD.MOV.U32 R7, RZ, RZ, R4 ;  /* 0x000000ffff077224 */ /* 0x000fe400078e0004 */
[----:B------:R-:W-:Y:S01]  /*8500*/  IMAD.MOV.U32 R6, RZ, RZ, R0 ;  /* 0x000000ffff067224 */ /* 0x000fe200078e0000 */
[----:B------:R-:W-:Y:S06]  /*8510*/  @P1 BRA `(.L_x_1371) ;  /* 0xffffffcc00b01947 */ /* 0x000fec000383ffff */
.L_x_1352:
[----:B------:R-:W-:Y:S02]  /*8520*/  UISETP.NE.AND UP1, UPT, UR50, URZ, UPT ;  /* 0x0000003f3200728c */ /* 0x000fe4000bf25270 */
[----:B------:R-:W-:Y:S02]  /*8530*/  UISETP.NE.AND UP0, UPT, UR43, URZ, UPT ;  /* 0x0000003f2b00728c */ /* 0x000fe4000bf05270 */
[----:B------:R-:W-:Y:S02]  /*8540*/  UIADD3 UR7, UR46, 0x7f, URZ ;  /* 0x0000007f2e077890 */ /* 0x000fe4000fffe03f */
[----:B------:R-:W-:Y:S02]  /*8550*/  UIADD3 UR14, UR41, 0x1, -UR42 ;  /* 0x00000001290e7890 */ /* 0x000fe4000fffe82a */
[----:B------:R-:W-:-:S03]  /*8560*/  PLOP3.LUT P1, PT, PT, PT, UP0, 0x40, 0x0 ;  /* 0x000000000000781c */ /* 0x000fc60003f2e808 */
[----:B------:R-:W-:Y:S01]  /*8570*/  @UP1 ULDC UR10, c[0x0][0x44c] ;  /* 0x00011300000a1ab9 */ /* 0x000fe20000000800 */
[----:B------:R-:W-:Y:S01]  /*8580*/  @UP1 ULDC UR15, c[0x0][0x450] ;  /* 0x00011400000f1ab9 */ /* 0x000fe20000000800 */
[----:B------:R-:W-:-:S04]  /*8590*/  UIMAD.WIDE.U32 UR10, UR7, UR10, URZ ;  /* 0x0000000a070a72a5 */ /* 0x000fc8000f8e003f */
[----:B------:R-:W-:-:S04]  /*85a0*/  @UP1 USHF.R.U32.HI UR7, URZ, UR15, UR11 ;  /* 0x0000000f3f071299 */ /* 0x000fc8000801160b */
[----:B------:R-:W-:-:S04]  /*85b0*/  UIADD3 UR7, UR14, UR7, URZ ;  /* 0x000000070e077290 */ /* 0x000fc8000fffe03f */
        /* <DEDUP_REMOVED lines=13> */
.L_x_1373:
[----:B------:R-:W-:Y:S02]  /*8690*/  ULDC UR18, c[0x0][0x9e4] ;  /* 0x0002790000127ab9 */ /* 0x000fe40000000800 */
[----:B------:R-:W-:-:S11]  /*86a0*/  UISETP.NE.AND UP0, UPT, UR18, 0x1, UPT ;  /* 0x000000011200788c */ /* 0x000fd6000bf05270 */
[----:B------:R-:W-:Y:S02]  /*86b0*/  @UP0 ULDC.64 UR10, c[0x0][0x9e8] ;  /* 0x00027a00000a0ab9 */ /* 0x000fe40000000a00 */
[----:B------:R-:W-:-:S04]  /*86c0*/  UIMAD.WIDE.U32 UR14, UR7, UR10, URZ ;  /* 0x0000000a070e72a5 */ /* 0x000fc8000f8e003f */
[----:B------:R-:W-:-:S12]  /*86d0*/  @UP0 USHF.R.U32.HI UR7, URZ, UR11, UR15 ;  /* 0x0000000b3f070299 */ /* 0x000fd8000801160f */
.L_x_1374:
[----:B------:R-:W-:-:S04]  /*86e0*/  UIMAD UR7, UR7, UR18, URZ ;  /* 0x00000012070772a4 */ /* 0x000fc8000f8e023f */
[----:B------:R-:W-:-:S04]  /*86f0*/  UISETP.LT.AND UP0, UPT, UR59, UR7, UPT ;  /* 0x000000073b00728c */ /* 0x000fc8000bf01270 */
[----:B------:R-:W-:-:S12]  /*8700*/  USEL UR59, UR59, UR7, !UP0 ;  /* 0x000000073b3b7287 */ /* 0x000fd8000c000000 */
.L_x_1372:
        /* <DEDUP_REMOVED lines=12> */
[----:B------:R-:W-:-:S05]  /*87d0*/  ULDC UR51, c[0x0][0x988] ;  /* 0x0002620000337ab9 */ /* 0x000fca0000000800 */
.L_x_1386:
[----:B------:R-:W-:Y:S01]  /*87e0*/  ISETP.NE.AND P2, PT, RZ, UR49, PT ;  /* 0x00000031ff007c0c */ /* 0x000fe2000bf45270 */
[----:B------:R-:W-:-:S04]  /*87f0*/  UISETP.NE.AND UP0, UPT, UR45, 0x1, UPT ;  /* 0x000000012d00788c */ /* 0x000fc8000bf05270 */
[----:B------:R-:W-:-:S04]  /*8800*/  USEL UR39, URZ, 0x1, UP0 ;  /* 0x000000013f277887 */ /* 0x000fc80008000000 */
[----:B------:R-:W-:-:S04]  /*8810*/  ULOP3.LUT UR39, UR44, UR39, URZ, 0x3c, !UPT ;  /* 0x000000272c277292 */ /* 0x000fc8000f8e3c3f */
[----:B------:R-:W-:Y:S08]  /*8820*/  @P2 BRA `(.L_x_1376) ;  /* 0x0000000000382947 */ /* 0x000ff00003800000 */
[----:B------:R-:W-:Y:S05]  /*8830*/  @!P0 BRA `(.L_x_1377) ;  /* 0x0000000000048947 */ /* 0x000fea0003800000 */
[----:B------:R-:W-:Y:S01]  /*8840*/  BPT.TRAP 0x1 ;  /* 0x000000040000795c */ /* 0x000fe20000300000 */
.L_x_1377:
        /* <DEDUP_REMOVED lines=9> */
.L_x_1378:
[----:B-1----:R-:W-:Y:S05]  /*88e0*/  @P1 BRA `(.L_x_1376) ;  /* 0x0000000000081947 */ /* 0x002fea0003800000 */
[----:B------:R-:W1:Y:S02]  /*88f0*/  SYNCS.PHASECHK.TRANS64.TRYWAIT P1, [UR6+0x28830], R0 ;  /* 0x02883000ff0075a7 */ /* 0x000e640008020146 */
[----:B-1----:R-:W-:Y:S05]  /*8900*/  @!P1 BRA `(.L_x_1379) ;  /* 0x000000f0006c9947 */ /* 0x002fea0003800000 */
.L_x_1376:
        /* <DEDUP_REMOVED lines=51> */
.L_x_1381:
[----:B------:R-:W-:Y:S01]  /*8c40*/  ULEA UR6, UR45, UR40, 0x3 ;  /* 0x000000282d067291 */ /* 0x000fe2000f8e183f */
[----:B------:R-:W-:-:S05]  /*8c50*/  IMAD.U32 R0, RZ, RZ, UR44 ;  /* 0x0000002cff007e24 */ /* 0x000fca000f8e00ff */
[----:B------:R-:W-:-:S04]  /*8c60*/  SHF.L.U32 R0, R0, 0x1f, RZ ;  /* 0x0000001f00007819 */ /* 0x000fc800000006ff */
[----:B------:R0:W1:Y:S01]  /*8c70*/  SYNCS.PHASECHK.TRANS64.TRYWAIT P1, [UR6+0x28850], R0 ;  /* 0x02885000ff0075a7 */ /* 0x0000620008020146 */
[----:B------:R-:W-:Y:S05]  /*8c80*/  @!P0 BRA `(.L_x_1382) ;  /* 0x0000000000048947 */ /* 0x000fea0003800000 */
[----:B------:R-:W-:Y:S01]  /*8c90*/  BPT.TRAP 0x1 ;  /* 0x000000040000795c */ /* 0x000fe20000300000 */
.L_x_1382:
[----:B-1----:R-:W-:Y:S05]  /*8ca0*/  @P1 BRA `(.L_x_1380) ;  /* 0x0000000000081947 */ /* 0x002fea0003800000 */
[----:B------:R-:W1:Y:S02]  /*8cb0*/  SYNCS.PHASECHK.TRANS64.TRYWAIT P1, [UR6+0x28850], R0 ;  /* 0x02885000ff0075a7 */ /* 0x000e640008020146 */
[----:B-1----:R-:W-:Y:S05]  /*8cc0*/  @!P1 BRA `(.L_x_1383) ;  /* 0x000000ec00949947 */ /* 0x002fea0003800000 */
.L_x_1380:
        /* <DEDUP_REMOVED lines=51> */
.L_x_1384:
[----:B0-----:R-:W-:Y:S01]  /*9000*/  FMNMX.FTZ R0, R24, R5, !PT ;  /* 0x0000000518007209 */ /* 0x001fe20007810000 */
[----:B------:R-:W-:Y:S01]  /*9010*/  UMOV UR6, UR51 ;  /* 0x0000003300067c82 */ /* 0x000fe20008000000 */
[----:B------:R-:W-:Y:S01]  /*9020*/  FMNMX.FTZ R4, R26, R7, !PT ;  /* 0x000000071a047209 */ /* 0x000fe20007810000 */
        /* <DEDUP_REMOVED lines=74> */
[C---:B------:R-:W-:Y:S01]  /*94d0*/  FADD.FTZ R5, -R0.reuse, R5 ;  /* 0x0000000500057221 */ /* 0x040fe20000010100 */
[----:B------:R-:W-:-:S03]  /*94e0*/  FMUL.FTZ R10, R0, UR6 ;  /* 0x00000006000a7c20 */ /* 0x000fc60008410000 */
[----:B------:R-:W-:Y:S01]  /*94f0*/  FMUL.FTZ R13, R5, UR6 ;  /* 0x00000006050d7c20 */ /* 0x000fe20008410000 */
[--C-:B------:R-:W-:Y:S01]  /*9500*/  FFMA.FTZ R153, R41, UR6, -R10.reuse ;  /* 0x0000000629997c23 */ /* 0x100fe2000801080a */
[----:B------:R-:W-:Y:S01]  /*9510*/  FADD.FTZ R5, -R4, R7 ;  /* 0x0000000704057221 */ /* 0x000fe20000010100 */
[--C-:B------:R-:W-:Y:S01]  /*9520*/  FFMA.FTZ R180, R25, UR6, -R10.reuse ;  /* 0x0000000619b47c23 */ /* 0x100fe2000801080a */
[----:B------:R0:W-:Y:S01]  /*9530*/  MUFU.EX2 R6, R13 ;  /* 0x0000000d00067308 */ /* 0x0001e20000000800 */
[--C-:B------:R-:W-:Y:S01]  /*9540*/  FFMA.FTZ R159, R29, UR6, -R10.reuse ;  /* 0x000000061d9f7c23 */ /* 0x100fe2000801080a */
        /* <DEDUP_REMOVED lines=22> */
[--C-:B0-----:R-:W-:Y:S01]  /*96b0*/  FFMA.FTZ R13, R73, UR6, -R10.reuse ;  /* 0x00000006490d7c23 */ /* 0x101fe2000801080a */
[--C-:B------:R-:W-:Y:S01]  /*96c0*/  FFMA.FTZ R158, R76, UR6, -R10.reuse ;  /* 0x000000064c9e7c23 */ /* 0x100fe2000801080a */
[--C-:B------:R-:W-:Y:S01]  /*96d0*/  FFMA.FTZ R11, R77, UR6, -R10.reuse ;  /* 0x000000064d0b7c23 */ /* 0x100fe2000801080a */
[--C-:B------:R-:W-:Y:S01]  /*96e0*/  FFMA.FTZ R152, R80, UR6, -R10.reuse ;  /* 0x0000000650987c23 */ /* 0x100fe2000801080a */
[--C-:B------:R-:W-:Y:S01]  /*96f0*/  FFMA.FTZ R9, R81, UR6, -R10.reuse ;  /* 0x0000000651097c23 */ /* 0x100fe2000801080a */
[--C-:B------:R-:W-:Y:S01]  /*9700*/  FFMA.FTZ R154, R84, UR6, -R10.reuse ;  /* 0x00000006549a7c23 */ /* 0x100fe2000801080a */
[----:B------:R-:W-:Y:S01]  /*9710*/  FFMA.FTZ R45, R85, UR6, -R10 ;  /* 0x00000006552d7c23 */ /* 0x000fe2000801080a */
[----:B------:R-:W-:Y:S01]  /*9720*/  FMUL.FTZ R10, R4, UR6 ;  /* 0x00000006040a7c20 */ /* 0x000fe20008410000 */
[----:B------:R-:W-:Y:S01]  /*9730*/  FMUL.FTZ R5, R5, UR6 ;  /* 0x0000000605057c20 */ /* 0x000fe20008410000 */
[----:B------:R-:W0:Y:S02]  /*9740*/  MUFU.EX2 R7, R7 ;  /* 0x0000000700077308 */ /* 0x000e240000000800 */
[--C-:B------:R-:W-:Y:S01]  /*9750*/  FFMA.FTZ R12, R26, UR6, -R10.reuse ;  /* 0x000000061a0c7c23 */ /* 0x100fe2000801080a */
[--C-:B------:R-:W-:Y:S01]  /*9760*/  FFMA.FTZ R181, R27, UR6, -R10.reuse ;  /* 0x000000061bb57c23 */ /* 0x100fe2000801080a */
[--C-:B------:R-:W-:Y:S01]  /*9770*/  FFMA.FTZ R183, R30, UR6, -R10.reuse ;  /* 0x000000061eb77c23 */ /* 0x100fe2000801080a */
[--C-:B------:R-:W-:Y:S01]  /*9780*/  FFMA.FTZ R14, R31, UR6, -R10.reuse ;  /* 0x000000061f0e7c23 */ /* 0x100fe2000801080a */
[--C-:B------:R-:W-:Y:S01]  /*9790*/  FFMA.FTZ R177, R34, UR6, -R10.reuse ;  /* 0x0000000622b17c23 */ /* 0x100fe2000801080a */
[--C-:B------:R-:W-:Y:S01]  /*97a0*/  FFMA.FTZ R20, R35, UR6, -R10.reuse ;  /* 0x0000000623147c23 */ /* 0x100fe2000801080a */
[----:B------:R-:W-:Y:S01]  /*97b0*/  MUFU.EX2 R5, R5 ;  /* 0x0000000500057308 */ /* 0x000fe20000000800 */
[--C-:B------:R-:W-:Y:S01]  /*97c0*/  FFMA.FTZ R179, R38, UR6, -R10.reuse ;  /* 0x0000000626b37c23 */ /* 0x100fe2000801080a */
[--C-:B------:R-:W-:Y:S01]  /*97d0*/  FFMA.FTZ R24, R39, UR6, -R10.reuse ;  /* 0x0000000627187c23 */ /* 0x100fe2000801080a */
[--C-:B------:R-:W-:Y:S01]  /*97e0*/  FFMA.FTZ R173, R42, UR6, -R10.reuse ;  /* 0x000000062aad7c23 */ /* 0x100fe2000801080a */
[--C-:B------:R-:W-:Y:S01]  /*97f0*/  FFMA.FTZ R26, R43, UR6, -R10.reuse ;  /* 0x000000062b1a7c23 */ /* 0x100fe2000801080a */
[--C-:B------:R-:W-:Y:S01]  /*9800*/  FFMA.FTZ R175, R46, UR6, -R10.reuse ;  /* 0x000000062eaf7c23 */ /* 0x100fe2000801080a */
[--C-:B------:R-:W-:Y:S01]  /*9810*/  FFMA.FTZ R28, R47, UR6, -R10.reuse ;  /* 0x000000062f1c7c23 */ /* 0x100fe2000801080a */
[--C-:B------:R-:W-:Y:S01]  /*9820*/  FFMA.FTZ R169, R50, UR6, -R10.reuse ;  /* 0x0000000632a97c23 */ /* 0x100fe2000801080a */
[----:B------:R-:W1:Y:S01]  /*9830*/  MUFU.EX2 R12, R12 ;  /* 0x0000000c000c7308 */ /* 0x000e620000000800 */
[----:B0-----:R-:W-:Y:S01]  /*9840*/  FFMA.FTZ R3, R6, R3, R7 ;  /* 0x0000000306037223 */ /* 0x001fe20000010007 */
[--C-:B------:R-:W-:Y:S01]  /*9850*/  FFMA.FTZ R30, R51, UR6, -R10.reuse ;  /* 0x00000006331e7c23 */ /* 0x100fe2000801080a */
[--C-:B------:R-:W-:Y:S01]  /*9860*/  FFMA.FTZ R171, R54, UR6, -R10.reuse ;  /* 0x0000000636ab7c23 */ /* 0x100fe2000801080a */
[--C-:B------:R-:W-:Y:S01]  /*9870*/  FFMA.FTZ R32, R55, UR6, -R10.reuse ;  /* 0x0000000637207c23 */ /* 0x100fe2000801080a */
[--C-:B------:R-:W-:Y:S01]  /*9880*/  FFMA.FTZ R165, R58, UR6, -R10.reuse ;  /* 0x000000063aa57c23 */ /* 0x100fe2000801080a */
[--C-:B------:R-:W-:Y:S01]  /*9890*/  FFMA.FTZ R34, R59, UR6, -R10.reuse ;  /* 0x000000063b227c23 */ /* 0x100fe2000801080a */
[--C-:B------:R-:W-:Y:S01]  /*98a0*/  FFMA.FTZ R167, R62, UR6, -R10.reuse ;  /* 0x000000063ea77c23 */ /* 0x100fe2000801080a */
[----:B------:R-:W0:Y:S01]  /*98b0*/  MUFU.EX2 R180, R180 ;  /* 0x000000b400b47308 */ /* 0x000e220000000800 */
[--C-:B------:R-:W-:Y:S01]  /*98c0*/  FFMA.FTZ R36, R63, UR6, -R10.reuse ;  /* 0x000000063f247c23 */ /* 0x100fe2000801080a */
[--C-:B------:R-:W-:Y:S01]  /*98d0*/  FFMA.FTZ R161, R66, UR6, -R10.reuse ;  /* 0x0000000642a17c23 */ /* 0x100fe2000801080a */
[----:B------:R-:W-:-:S05]  /*98e0*/  FFMA.FTZ R163, R70, UR6, -R10 ;  /* 0x0000000646a37c23 */ /* 0x000fca000801080a */
        /* <DEDUP_REMOVED lines=20> */
[----:B------:R-:W-:-:S06]  /*9a30*/  FFMA.FTZ R38, R67, UR6, -R10 ;  /* 0x0000000643267c23 */ /* 0x000fcc000801080a */
        /* <DEDUP_REMOVED lines=20> */
[----:B0-----:R-:W-:Y:S01]  /*9b80*/  FADD.FTZ R42, R174, R27 ;  /* 0x0000001bae2a7221 */ /* 0x001fe20000010000 */
[----:B------:R-:W-:-:S06]  /*9b90*/  FFMA.FTZ R27, R74, UR6, -R10 ;  /* 0x000000064a1b7c23 */ /* 0x000fcc000801080a */
        /* <DEDUP_REMOVED lines=53> */
[--C-:B------:R-:W-:Y:S01]  /*9ef0*/  FFMA.FTZ R39, R86, UR6, -R10.reuse ;  /* 0x0000000656277c23 */ /* 0x100fe2000801080a */
[----:B------:R-:W-:-:S05]  /*9f00*/  FFMA.FTZ R10, R87, UR6, -R10 ;  /* 0x00000006570a7c23 */ /* 0x000fca000801080a */
        /* <DEDUP_REMOVED lines=38> */
.L_x_1385:
[----:B------:R-:W-:Y:S01]  /*a170*/  ULEA UR7, UR45, UR40, 0x3 ;  /* 0x000000282d077291 */ /* 0x000fe2000f8e183f */
[----:B------:R-:W-:Y:S01]  /*a180*/  ISETP.GT.AND P1, PT, R8, UR48, PT ;  /* 0x0000003008007c0c */ /* 0x000fe2000bf24270 */
[----:B------:R-:W-:Y:S01]  /*a190*/  UMOV UR44, UR39 ;  /* 0x00000027002c7c82 */ /* 0x000fe20008000000 */
[----:B------:R-:W-:Y:S01]  /*a1a0*/  UMOV UR45, UR38 ;  /* 0x00000026002d7c82 */ /* 0x000fe20008000000 */
[----:B------:R-:W-:Y:S01]  /*a1b0*/  UIADD3 UR7, UR7, 0x28860, URZ ;  /* 0x0002886007077890 */ /* 0x000fe2000fffe03f */
[----:B------:R-:W-:Y:S01]  /*a1c0*/  F2FP.BF16.F32.PACK_AB R180, R180, R7 ;  /* 0x00000007b4b4723e */ /* 0x000fe200000010ff */
[-C--:B------:R-:W-:Y:S01]  /*a1d0*/  FMUL.FTZ R90, R90, R5.reuse ;  /* 0x000000055a5a7220 */ /* 0x080fe20000410000 */
[----:B------:R-:W-:Y:S01]  /*a1e0*/  F2FP.BF16.F32.PACK_AB R182, R159, R182 ;  /* 0x000000b69fb6723e */ /* 0x000fe200000010ff */
[----:B------:R-:W-:Y:S01]  /*a1f0*/  UPRMT UR7, UR53, 0x654, UR7 ;  /* 0x0000065435077896 */ /* 0x000fe20008000007 */
[----:B------:R-:W-:Y:S01]  /*a200*/  F2FP.BF16.F32.PACK_AB R176, R157, R176 ;  /* 0x000000b09db0723e */ /* 0x000fe200000010ff */
[-C--:B------:R-:W-:Y:S01]  /*a210*/  FMUL.FTZ R91, R91, R5.reuse ;  /* 0x000000055b5b7220 */ /* 0x080fe20000410000 */
[----:B------:R-:W-:Y:S01]  /*a220*/  F2FP.BF16.F32.PACK_AB R178, R155, R178 ;  /* 0x000000b29bb2723e */ /* 0x000fe200000010ff */
[-C--:B------:R-:W-:Y:S01]  /*a230*/  FMUL.FTZ R94, R94, R5.reuse ;  /* 0x000000055e5e7220 */ /* 0x080fe20000410000 */
        /* <DEDUP_REMOVED lines=92> */
[----:B------:R-:W-:Y:S01]  /*a800*/  IMAD.MOV.U32 R5, RZ, RZ, R0 ;  /* 0x000000ffff057224 */ /* 0x000fe200078e0000 */
[----:B------:R-:W-:Y:S06]  /*a810*/  @P1 BRA `(.L_x_1386) ;  /* 0xffffffdc00f01947 */ /* 0x000fec000383ffff */
.L_x_1375:
[----:B------:R-:W-:-:S13]  /*a820*/  ISETP.GE.AND P1, PT, R8, UR52, PT ;  /* 0x0000003408007c0c */ /* 0x000fda000bf26270 */
[----:B------:R-:W-:Y:S05]  /*a830*/  @!P1 BRA `(.L_x_1387) ;  /* 0x0000003000609947 */ /* 0x000fea0003800000 */
        /* <DEDUP_REMOVED lines=8> */
.L_x_1406:
[----:B------:R-:W-:Y:S01]  /*a8c0*/  UIADD3 UR38, UR45, 0x1, URZ ;  /* 0x000000012d267890 */ /* 0x000fe2000fffe03f */
[----:B------:R-:W-:-:S03]  /*a8d0*/  ISETP.NE.AND P2, PT, RZ, UR49, PT ;  /* 0x00000031ff007c0c */ /* 0x000fc6000bf45270 */
[----:B------:R-:W-:-:S04]  /*a8e0*/  UISETP.NE.AND UP0, UPT, UR38, 0x2, UPT ;  /* 0x000000022600788c */ /* 0x000fc8000bf05270 */
[----:B------:R-:W-:Y:S02]  /*a8f0*/  USEL UR39, URZ, 0x1, UP0 ;  /* 0x000000013f277887 */ /* 0x000fe40008000000 */
[----:B------:R-:W-:Y:S02]  /*a900*/  USEL UR38, UR38, URZ, UP0 ;  /* 0x0000003f26267287 */ /* 0x000fe40008000000 */
[----:B------:R-:W-:Y:S02]  /*a910*/  ULOP3.LUT UR39, UR44, UR39, URZ, 0x3c, !UPT ;  /* 0x000000272c277292 */ /* 0x000fe4000f8e3c3f */
[----:B------:R-:W-:Y:S10]  /*a920*/  @P2 BRA `(.L_x_1388) ;  /* 0x00000000002c2947 */ /* 0x000ff40003800000 */
[----:B------:R-:W-:Y:S05]  /*a930*/  @!P0 BRA `(.L_x_1389) ;  /* 0x0000000000048947 */ /* 0x000fea0003800000 */
[----:B------:R-:W-:Y:S01]  /*a940*/  BPT.TRAP 0x1 ;  /* 0x000000040000795c */ /* 0x000fe20000300000 */
.L_x_1389:
[----:B------:R-:W-:Y:S01]  /*a950*/  ULEA UR6, UR38, UR40, 0x3 ;  /* 0x0000002826067291 */ /* 0x000fe2000f8e183f */
[----:B------:R-:W-:-:S05]  /*a960*/  IMAD.U32 R0, RZ, RZ, UR39 ;  /* 0x00000027ff007e24 */ /* 0x000fca000f8e00ff */
[----:B------:R-:W-:-:S04]  /*a970*/  SHF.L.U32 R0, R0, 0x1f, RZ ;  /* 0x0000001f00007819 */ /* 0x000fc800000006ff */
[----:B------:R0:W1:Y:S01]  /*a980*/  SYNCS.PHASECHK.TRANS64.TRYWAIT P1, [UR6+0x28830], R0 ;  /* 0x02883000ff0075a7 */ /* 0x0000620008020146 */
[----:B------:R-:W-:Y:S05]  /*a990*/  @!P0 BRA `(.L_x_1390) ;  /* 0x0000000000048947 */ /* 0x000fea0003800000 */
[----:B------:R-:W-:Y:S01]  /*a9a0*/  BPT.TRAP 0x1 ;  /* 0x000000040000795c */ /* 0x000fe20000300000 */
.L_x_1390:
[----:B-1----:R-:W-:Y:S05]  /*a9b0*/  @P1 BRA `(.L_x_1388) ;  /* 0x0000000000081947 */ /* 0x002fea0003800000 */
[----:B------:R-:W1:Y:S02]  /*a9c0*/  SYNCS.PHASECHK.TRANS64.TRYWAIT P1, [UR6+0x28830], R0 ;  /* 0x02883000ff0075a7 */ /* 0x000e640008020146 */
[----:B-1----:R-:W-:Y:S05]  /*a9d0*/  @!P1 BRA `(.L_x_1391) ;  /* 0x000000d000689947 */ /* 0x002fea0003800000 */
.L_x_1388:
[----:B------:R-:W2:Y:S01]  /*a9e0*/  S2R R4, SR_TID.X ;  /* 0x0000000000047919 */ /* 0x000ea20000002100 */
[----:B------:R-:W-:Y:S01]  /*a9f0*/  ULEA UR30, UR38, UR47, 0xb ;  /* 0x0000002f261e7291 */ /* 0x000fe2000f8e583f */
[----:B------:R-:W-:Y:S01]  /*aa00*/  UMOV UR35, 0x40000040 ;  /* 0x4000004000237882 */ /* 0x000fe20000000000 */
[----:B------:R-:W-:Y:S02]  /*aa10*/  UMOV UR7, 0x40000040 ;  /* 0x4000004000077882 */ /* 0x000fe40000000000 */
[----:B------:R-:W-:Y:S02]  /*aa20*/  UIADD3 UR6, UR30, 0x2, URZ ;  /* 0x000000021e067890 */ /* 0x000fe4000fffe03f */
[----:B------:R-:W-:Y:S02]  /*aa30*/  UIADD3 UR10, UR30, 0x4, URZ ;  /* 0x000000041e0a7890 */ /* 0x000fe4000fffe03f */
[----:B------:R-:W-:Y:S01]  /*aa40*/  UMOV UR34, UR30 ;  /* 0x0000001e00227c82 */ /* 0x000fe20008000000 */
        /* <DEDUP_REMOVED lines=41> */
.L_x_1393:
[----:B------:R-:W-:Y:S01]  /*ace0*/  ULEA UR6, UR45, UR40, 0x3 ;  /* 0x000000282d067291 */ /* 0x000fe2000f8e183f */
[----:B------:R-:W-:-:S05]  /*acf0*/  IMAD.U32 R0, RZ, RZ, UR44 ;  /* 0x0000002cff007e24 */ /* 0x000fca000f8e00ff */
[----:B------:R-:W-:-:S04]  /*ad00*/  SHF.L.U32 R0, R0, 0x1f, RZ ;  /* 0x0000001f00007819 */ /* 0x000fc800000006ff */
[----:B------:R0:W1:Y:S01]  /*ad10*/  SYNCS.PHASECHK.TRANS64.TRYWAIT P1, [UR6+0x28850], R0 ;  /* 0x02885000ff0075a7 */ /* 0x0000620008020146 */
[----:B------:R-:W-:Y:S05]  /*ad20*/  @!P0 BRA `(.L_x_1394) ;  /* 0x0000000000048947 */ /* 0x000fea0003800000 */
[----:B------:R-:W-:Y:S01]  /*ad30*/  BPT.TRAP 0x1 ;  /* 0x000000040000795c */ /* 0x000fe20000300000 */
.L_x_1394:
[----:B-1----:R-:W-:Y:S05]  /*ad40*/  @P1 BRA `(.L_x_1392) ;  /* 0x0000000000081947 */ /* 0x002fea0003800000 */
[----:B------:R-:W1:Y:S02]  /*ad50*/  SYNCS.PHASECHK.TRANS64.TRYWAIT P1, [UR6+0x28850], R0 ;  /* 0x02885000ff0075a7 */ /* 0x000e640008020146 */
[----:B-1----:R-:W-:Y:S05]  /*ad60*/  @!P1 BRA `(.L_x_1395) ;  /* 0x000000cc009c9947 */ /* 0x002fea0003800000 */
.L_x_1392:
        /* <DEDUP_REMOVED lines=51> */
.L_x_1396:
        /* <DEDUP_REMOVED lines=38> */
.L_x_1399:
[----:B------:R-:W-:-:S05]  /*b300*/  IMAD.U32 R15, RZ, RZ, UR48 ;  /* 0x00000030ff0f7e24 */ /* 0x000fca000f8e00ff */
[----:B------:R-:W-:-:S13]  /*b310*/  ISETP.NE.AND P1, PT, R15, 0x1, PT ;  /* 0x000000010f00780c */ /* 0x000fda0003f25270 */
[----:B------:R-:W0:Y:S02]  /*b320*/  @P1 LDC.64 R4, c[0x0][0x9e8] ;  /* 0x00027a00ff041b82 */ /* 0x000e240000000a00 */
[----:B0-----:R-:W-:-:S05]  /*b330*/  @P1 IMAD.HI.U32 R4, R12, R4, RZ ;  /* 0x000000040c041227 */ /* 0x001fca00078e00ff */
[----:B------:R-:W-:-:S07]  /*b340*/  @P1 SHF.R.U32.HI R12, RZ, R5, R4 ;  /* 0x00000005ff0c1219 */ /* 0x000fce0000011604 */
.L_x_1400:
[----:B------:R-:W-:Y:S05]  /*b350*/  BSYNC B0 ;  /* 0x0000000000007941 */ /* 0x000fea0003800000 */
.L_x_1398:
[----:B------:R-:W-:-:S04]  /*b360*/  IMAD R5, R12, R15, -R9 ;  /* 0x0000000f0c057224 */ /* 0x000fc800078e0a09 */
[----:B------:R-:W-:-:S05]  /*b370*/  IMAD.IADD R5, R5, 0x1, -R16 ;  /* 0x0000000105057824 */ /* 0x000fca00078e0a10 */
[----:B------:R-:W-:Y:S02]  /*b380*/  VIADDMNMX R10, R5, R15, R10, PT ;  /* 0x0000000f050a7246 */ /* 0x000fe4000380010a */
[----:B------:R-:W-:-:S07]  /*b390*/  VIMNMX R11, R11, R5, !PT ;  /* 0x000000050b0b7248 */ /* 0x000fce0007fe0100 */
.L_x_1397:
        /* <DEDUP_REMOVED lines=116> */
.L_x_1403:
[----:B------:R-:W-:-:S05]  /*bae0*/  IMAD.U32 R12, RZ, RZ, UR48 ;  /* 0x00000030ff0c7e24 */ /* 0x000fca000f8e00ff */
[----:B------:R-:W-:-:S13]  /*baf0*/  ISETP.NE.AND P2, PT, R12, 0x1, PT ;  /* 0x000000010c00780c */ /* 0x000fda0003f45270 */
[----:B------:R-:W0:Y:S02]  /*bb00*/  @P2 LDC.64 R4, c[0x0][0x9e8] ;  /* 0x00027a00ff042b82 */ /* 0x000e240000000a00 */
[----:B0-----:R-:W-:-:S05]  /*bb10*/  @P2 IMAD.HI.U32 R4, R0, R4, RZ ;  /* 0x0000000400042227 */ /* 0x001fca00078e00ff */
[----:B------:R-:W-:-:S07]  /*bb20*/  @P2 SHF.R.U32.HI R0, RZ, R5, R4 ;  /* 0x00000005ff002219 */ /* 0x000fce0000011604 */
.L_x_1404:
[----:B------:R-:W-:Y:S05]  /*bb30*/  BSYNC B0 ;  /* 0x0000000000007941 */ /* 0x000fea0003800000 */
.L_x_1402:
[----:B------:R-:W-:-:S04]  /*bb40*/  IMAD R9, R0, R12, -R9 ;  /* 0x0000000c00097224 */ /* 0x000fc800078e0a09 */
[----:B------:R-:W-:-:S05]  /*bb50*/  IMAD.IADD R9, R9, 0x1, -R16 ;  /* 0x0000000109097824 */ /* 0x000fca00078e0a10 */
[----:B------:R-:W-:Y:S02]  /*bb60*/  VIADDMNMX R10, R9, R12, R10, PT ;  /* 0x0000000c090a7246 */ /* 0x000fe4000380010a */
[----:B------:R-:W-:-:S07]  /*bb70*/  VIMNMX R11, R11, R9, !PT ;  /* 0x000000090b0b7248 */ /* 0x000fce0007fe0100 */
.L_x_1401:
        /* <DEDUP_REMOVED lines=377> */
.L_x_1405:
        /* <DEDUP_REMOVED lines=107> */
.L_x_1387:
[----:B------:R-:W-:Y:S06]  /*d9c0*/  BAR.ARV 0x8, 0x180 ;  /* 0x0206000000007b1d */ /* 0x000fec0000002000 */
[----:B------:R-:W-:Y:S05]  /*d9d0*/  @!P0 BRA `(.L_x_1407) ;  /* 0x0000000000048947 */ /* 0x000fea0003800000 */
[----:B------:R-:W-:Y:S01]  /*d9e0*/  BPT.TRAP 0x1 ;  /* 0x000000040000795c */ /* 0x000fe20000300000 */
.L_x_1407:
[----:B------:R-:W-:Y:S01]  /*d9f0*/  ULEA UR5, UR38, UR40, 0x3 ;  /* 0x0000002826057291 */ /* 0x000fe2000f8e183f */
[----:B------:R-:W-:-:S05]  /*da00*/  IMAD.U32 R5, RZ, RZ, UR39 ;  /* 0x00000027ff057e24 */ /* 0x000fca000f8e00ff */
[----:B------:R-:W-:-:S04]  /*da10*/  SHF.L.U32 R5, R5, 0x1f, RZ ;  /* 0x0000001f05057819 */ /* 0x000fc800000006ff */
[----:B------:R0:W1:Y:S01]  /*da20*/  SYNCS.PHASECHK.TRANS64.TRYWAIT P1, [UR5+0x28850], R5 ;  /* 0x02885005ff0075a7 */ /* 0x0000620008020145 */
[----:B------:R-:W-:Y:S05]  /*da30*/  @!P0 BRA `(.L_x_1408) ;  /* 0x0000000000048947 */ /* 0x000fea0003800000 */
[----:B------:R-:W-:Y:S01]  /*da40*/  BPT.TRAP 0x1 ;  /* 0x000000040000795c */ /* 0x000fe20000300000 */
.L_x_1408:
[----:B-1----:R-:W-:Y:S05]  /*da50*/  @P1 BRA `(.L_x_1409) ;  /* 0x0000000000081947 */ /* 0x002fea0003800000 */
[----:B------:R-:W1:Y:S02]  /*da60*/  SYNCS.PHASECHK.TRANS64.TRYWAIT P1, [UR5+0x28850], R5 ;  /* 0x02885005ff0075a7 */ /* 0x000e640008020145 */
[----:B-1----:R-:W-:Y:S05]  /*da70*/  @!P1 BRA `(.L_x_1410) ;  /* 0x000000a000709947 */ /* 0x002fea0003800000 */
.L_x_1409:
[----:B------:R-:W-:Y:S01]  /*da80*/  UIADD3 UR40, UR40, 0x400, URZ ;  /* 0x0000040028287890 */ /* 0x000fe2000fffe03f */
[----:B------:R-:W-:Y:S01]  /*da90*/  WARPGROUP.ARRIVE ;  /* 0x00000000000079c5 */ /* 0x000fe20000000000 */
[----:B------:R-:W-:Y:S01]  /*daa0*/  UMOV UR11, 0x40000040 ;  /* 0x40000040000b7882 */ /* 0x000fe20000000000 */
[----:B-1----:R-:W1:Y:S01]  /*dab0*/  SHFL.BFLY PT, R6, R3, 0x2, 0x1f ;  /* 0x0c401f0003067f89 */ /* 0x002e6200000e0000 */
[----:B------:R-:W-:Y:S01]  /*dac0*/  USHF.R.U32.HI UR40, URZ, 0x4, UR40 ;  /* 0x000000043f287899 */ /* 0x000fe20008011628 */
[----:B------:R-:W-:Y:S02]  /*dad0*/  IMAD.U32 R12, RZ, RZ, UR6 ;  /* 0x00000006ff0c7e24 */ /* 0x000fe4000f8e00ff */
[----:B0-----:R-:W0:Y:S01]  /*dae0*/  SHFL.BFLY PT, R5, R2, 0x2, 0x1f ;  /* 0x0c401f0002057f89 */ /* 0x001e2200000e0000 */
[----:B------:R-:W-:Y:S01]  /*daf0*/  ULOP3.LUT UR40, UR40, 0x3fff, URZ, 0xc0, !UPT ;  /* 0x00003fff28287892 */ /* 0x000fe2000f8ec03f */
[----:B------:R-:W-:Y:S02]  /*db00*/  IMAD.MOV.U32 R21, RZ, RZ, -0x800000 ;  /* 0xff800000ff157424 */ /* 0x000fe400078e00ff */
[----:B------:R-:W-:Y:S01]  /*db10*/  IMAD.MOV.U32 R20, RZ, RZ, -0x800000 ;  /* 0xff800000ff147424 */ /* 0x000fe200078e00ff */
[----:B------:R-:W-:-:S04]  /*db20*/  ULOP3.LUT UR4, UR40, 0x4000000, URZ, 0xfc, !UPT ;  /* 0x0400000028047892 */ /* 0x000fc8000f8efc3f */
[----:B------:R-:W-:-:S07]  /*db30*/  ULEA UR4, UR38, UR4, 0xb ;  /* 0x0000000426047291 */ /* 0x000fce000f8e583f */
[----:B------:R-:W-:Y:S02]  /*db40*/  UMOV UR10, UR4 ;  /* 0x00000004000a7c82 */ /* 0x000fe40008000000 */
[----:B------:R-:W-:Y:S01]  /*db50*/  HGMMA.64x128x16.F32.BF16 R88, R180, gdesc[UR8].tnspB, R88, gsb0 ;  /* 0x41e00008b4587df0 */ /* 0x000fe20008001858 */
[----:B------:R-:W-:Y:S01]  /*db60*/  UIADD3 UR10, UR4, 0x80, URZ ;  /* 0x00000080040a7890 */ /* 0x000fe2000fffe03f */
[----:B-1----:R-:W-:Y:S01]  /*db70*/  FADD.FTZ R6, R6, R3 ;  /* 0x0000000306067221 */ /* 0x002fe20000010000 */
[----:B------:R-:W-:Y:S01]  /*db80*/  UMOV UR11, 0x40000040 ;  /* 0x40000040000b7882 */ /* 0x000fe20000000000 */
[----:B------:R-:W-:Y:S02]  /*db90*/  IMAD.U32 R3, RZ, RZ, UR6 ;  /* 0x00000006ff037e24 */ /* 0x000fe4000f8e00ff */
[----:B0-----:R-:W-:Y:S01]  /*dba0*/  FADD.FTZ R7, R5, R2 ;  /* 0x0000000205077221 */ /* 0x001fe20000010000 */
[----:B------:R-:W-:Y:S01]  /*dbb0*/  IMAD.MOV.U32 R2, RZ, RZ, RZ ;  /* 0x000000ffff027224 */ /* 0x000fe200078e00ff */
[----:B------:R-:W0:Y:S04]  /*dbc0*/  SHFL.BFLY PT, R5, R6, 0x1, 0x1f ;  /* 0x0c201f0006057f89 */ /* 0x000e2800000e0000 */
[----:B------:R-:W1:Y:S01]  /*dbd0*/  SHFL.BFLY PT, R8, R7, 0x1, 0x1f ;  /* 0x0c201f0007087f89 */ /* 0x000e6200000e0000 */
[----:B0-----:R-:W-:Y:S01]  /*dbe0*/  FADD.FTZ R10, R6, R5 ;  /* 0x00000005060a7221 */ /* 0x001fe20000010000 */
[----:B-1----:R-:W-:-:S04]  /*dbf0*/  FADD.FTZ R11, R7, R8 ;  /* 0x00000008070b7221 */ /* 0x002fc80000010000 */
[----:B------:R-:W-:Y:S01]  /*dc00*/  FSETP.NE.FTZ.AND P1, PT, R10, RZ, PT ;  /* 0x000000ff0a00720b */ /* 0x000fe20003f35000 */
[----:B------:R-:W-:Y:S01]  /*dc10*/  IMAD.MOV.U32 R8, RZ, RZ, RZ ;  /* 0x000000ffff087224 */ /* 0x000fe200078e00ff */
[----:B------:R-:W-:-:S11]  /*dc20*/  FSETP.NE.FTZ.AND P2, PT, R11, RZ, PT ;  /* 0x000000ff0b00720b */ /* 0x000fd60003f55000 */
[----:B------:R-:W0:Y:S01]  /*dc30*/  @P1 MUFU.LG2 R5, R10 ;  /* 0x0000000a00051308 */ /* 0x000e220000000c00 */
[----:B------:R-:W-:Y:S01]  /*dc40*/  @P1 FMUL.FTZ R3, R3, 0.69314718246459960938 ;  /* 0x3f31721803031820 */ /* 0x000fe20000410000 */
        /* <DEDUP_REMOVED lines=45> */
.L_x_1411:
        /* <DEDUP_REMOVED lines=37> */
[----:B------:R-:W-:Y:S01]  /*e170*/  USEL UR4, URZ, 0x1, UP0 ;  /* 0x000000013f047887 */ /* 0x000fe20008000000 */
        /* <DEDUP_REMOVED lines=33> */
[----:B------:R-:W-:-:S02]  /*e390*/  UIADD3 UR61, UR61, 0x1, URZ ;  /* 0x000000013d3d7890 */ /* 0x000fc4000fffe03f */
[----:B------:R-:W-:Y:S02]  /*e3a0*/  USEL UR38, UR38, URZ, UP0 ;  /* 0x0000003f26267287 */ /* 0x000fe40008000000 */
[----:B------:R-:W-:-:S12]  /*e3b0*/  ULOP3.LUT UR39, UR39, UR4, URZ, 0x3c, !UPT ;  /* 0x0000000427277292 */ /* 0x000fd8000f8e3c3f */
.L_x_1333:
[----:B------:R-:W0:Y:S01]  /*e3c0*/  S2R R5, SR_CgaCtaId ;  /* 0x0000000000057919 */ /* 0x000e220000008800 */
[----:B------:R-:W-:Y:S01]  /*e3d0*/  MOV R0, 0x400 ;  /* 0x0000040000007802 */ /* 0x000fe20000000f00 */
[----:B------:R-:W-:Y:S01]  /*e3e0*/  BSSY B0, `(.L_x_1412) ;  /* 0x00002e8000007945 */ /* 0x000fe20003800000 */
[----:B------:R-:W-:Y:S02]  /*e3f0*/  BAR.SYNC.DEFER_BLOCKING 0x5, 0x180 ;  /* 0x0146000000007b1d */ /* 0x000fe40000010000 */
[----:B0-----:R-:W-:-:S05]  /*e400*/  LEA R0, R5, R0, 0x18 ;  /* 0x0000000005007211 */ /* 0x001fca00078ec0ff */
[----:B------:R-:W0:Y:S02]  /*e410*/  LDS.128 R4, [R0+0x288d0] ;  /* 0x0288d00000047984 */ /* 0x000e240000000c00 */
[----:B0-----:R-:W-:Y:S02]  /*e420*/  R2UR UR6, R5 ;  /* 0x00000000050672ca */ /* 0x001fe400000e0000 */
[----:B------:R-:W-:Y:S02]  /*e430*/  R2UR UR5, R6 ;  /* 0x00000000060572ca */ /* 0x000fe400000e0000 */
[----:B------:R-:W-:Y:S01]  /*e440*/  R2UR UR7, R7 ;  /* 0x00000000070772ca */ /* 0x000fe200000e0000 */
[----:B------:R-:W-:Y:S06]  /*e450*/  BAR.ARV 0x4, 0x180 ;  /* 0x0106000000007b1d */ /* 0x000fec0000002000 */
[----:B------:R-:W-:Y:S08]  /*e460*/  @P0 BRA `(.L_x_1413) ;  /* 0x0000002000640947 */ /* 0x000ff00003800000 */
[----:B------:R-:W0:Y:S01]  /*e470*/  S2R R5, SR_SWINHI ;  /* 0x0000000000057919 */ /* 0x000e220000002f00 */
[----:B------:R-:W-:Y:S01]  /*e480*/  ULDC.64 UR10, c[0x0][0xc00] ;  /* 0x00030000000a7ab9 */ /* 0x000fe20000000a00 */
[----:B------:R-:W-:Y:S01]  /*e490*/  ULDC.64 UR8, c[0x0][0xc00] ;  /* 0x0003000000087ab9 */ /* 0x000fe20000000a00 */
[----:B------:R-:W1:Y:S01]  /*e4a0*/  LDC R45, c[0x0][0xbe8] ;  /* 0x0002fa00ff2d7b82 */ /* 0x000e620000000800 */
[----:B------:R-:W-:Y:S01]  /*e4b0*/  UIMAD.WIDE UR8, UR57, 0x4, UR8 ;  /* 0x00000004390878a5 */ /* 0x000fe2000f8e0208 */
[----:B------:R-:W-:Y:S02]  /*e4c0*/  MOV R32, R0 ;  /* 0x0000000000207202 */ /* 0x000fe40000000f00 */
[----:B0-----:R-:W-:-:S03]  /*e4d0*/  MOV R33, R5 ;  /* 0x0000000500217202 */ /* 0x001fc60000000f00 */
[----:B------:R-:W-:-:S03]  /*e4e0*/  IMAD.WIDE R4, R218, 0x2, R32 ;  /* 0x00000002da047825 */ /* 0x000fc600078e0220 */
[C---:B------:R-:W-:Y:S02]  /*e4f0*/  LOP3.LUT R7, R4.reuse, 0x380, RZ, 0xc0, !PT ;  /* 0x0000038004077812 */ /* 0x040fe400078ec0ff */
[C---:B------:R-:W-:Y:S02]  /*e500*/  IADD3 R8, P5, R4.reuse, 0x40, RZ ;  /* 0x0000004004087810 */ /* 0x040fe40007fbe0ff */
[----:B------:R-:W-:Y:S02]  /*e510*/  SHF.R.U64 R7, R7, 0x3, RZ ;  /* 0x0000000307077819 */ /* 0x000fe400000012ff */
[C---:B------:R-:W-:Y:S01]  /*e520*/  IADD3 R31, P6, R4.reuse, 0x20, RZ ;  /* 0x00000020041f7810 */ /* 0x040fe20007fde0ff */
[--C-:B------:R-:W-:Y:S01]  /*e530*/  IMAD.X R27, RZ, RZ, R5.reuse, P5 ;  /* 0x000000ffff1b7224 */ /* 0x100fe200028e0605 */
[C---:B------:R-:W-:Y:S02]  /*e540*/  IADD3 R35, P4, R4.reuse, 0x60, RZ ;  /* 0x0000006004237810 */ /* 0x040fe40007f9e0ff */
[C---:B------:R-:W-:Y:S01]  /*e550*/  IADD3 R37, P3, R4.reuse, 0x4000, RZ ;  /* 0x0000400004257810 */ /* 0x040fe20007f7e0ff */
[--C-:B------:R-:W-:Y:S01]  /*e560*/  IMAD.X R29, RZ, RZ, R5.reuse, P6 ;  /* 0x000000ffff1d7224 */ /* 0x100fe200030e0605 */
[C---:B------:R-:W-:Y:S01]  /*e570*/  IADD3 R39, P2, R4.reuse, 0x4020, RZ ;  /* 0x0000402004277810 */ /* 0x040fe20007f5e0ff */
        /* <DEDUP_REMOVED lines=11> */
[----:B------:R-:W-:Y:S02]  /*e630*/  LOP3.LUT R10, R35, 0x380, RZ, 0xc0, !PT ;  /* 0x00000380230a7812 */ /* 0x000fe400078ec0ff */
[----:B------:R-:W-:Y:S02]  /*e640*/  LOP3.LUT R12, R37, 0x380, RZ, 0xc0, !PT ;  /* 0x00000380250c7812 */ /* 0x000fe400078ec0ff */
[----:B------:R-:W-:Y:S02]  /*e650*/  LOP3.LUT R26, R7, R8, RZ, 0x3c, !PT ;  /* 0x00000008071a7212 */ /* 0x000fe400078e3cff */
[----:B------:R-:W-:Y:S02]  /*e660*/  SHF.R.U64 R6, R6, 0x3, RZ ;  /* 0x0000000306067819 */ /* 0x000fe400000012ff */
[----:B------:R-:W-:-:S02]  /*e670*/  SHF.R.U64 R10, R10, 0x3, RZ ;  /* 0x000000030a0a7819 */ /* 0x000fc400000012ff */
[----:B------:R-:W-:Y:S02]  /*e680*/  LOP3.LUT R8, R39, 0x380, RZ, 0xc0, !PT ;  /* 0x0000038027087812 */ /* 0x000fe400078ec0ff */
[----:B------:R-:W-:Y:S02]  /*e690*/  SHF.R.U64 R12, R12, 0x3, RZ ;  /* 0x000000030c0c7819 */ /* 0x000fe400000012ff */
[----:B------:R-:W-:Y:S02]  /*e6a0*/  LOP3.LUT R28, R6, R31, RZ, 0x3c, !PT ;  /* 0x0000001f061c7212 */ /* 0x000fe400078e3cff */
[----:B------:R-:W-:Y:S02]  /*e6b0*/  LOP3.LUT R24, R10, R35, RZ, 0x3c, !PT ;  /* 0x000000230a187212 */ /* 0x000fe400078e3cff */
[----:B------:R-:W-:Y:S02]  /*e6c0*/  SHF.R.U64 R8, R8, 0x3, RZ ;  /* 0x0000000308087819 */ /* 0x000fe400000012ff */
[----:B------:R-:W-:-:S02]  /*e6d0*/  LOP3.LUT R10, R41, 0x380, RZ, 0xc0, !PT ;  /* 0x00000380290a7812 */ /* 0x000fc400078ec0ff */
[----:B------:R-:W-:Y:S02]  /*e6e0*/  LOP3.LUT R31, R34, 0x380, RZ, 0xc0, !PT ;  /* 0x00000380221f7812 */ /* 0x000fe400078ec0ff */
[----:B------:R-:W-:Y:S02]  /*e6f0*/  LOP3.LUT R14, R12, R37, RZ, 0x3c, !PT ;  /* 0x000000250c0e7212 */ /* 0x000fe400078e3cff */
[----:B------:R-:W-:Y:S02]  /*e700*/  LOP3.LUT R12, R8, R39, RZ, 0x3c, !PT ;  /* 0x00000027080c7212 */ /* 0x000fe400078e3cff */
[----:B------:R-:W-:Y:S02]  /*e710*/  MOV R30, R4 ;  /* 0x00000004001e7202 */ /* 0x000fe40000000f00 */
[----:B------:R-:W-:Y:S02]  /*e720*/  SHF.R.U64 R10, R10, 0x3, RZ ;  /* 0x000000030a0a7819 */ /* 0x000fe400000012ff */
[----:B------:R-:W-:-:S02]  /*e730*/  SHF.R.U64 R31, R31, 0x3, RZ ;  /* 0x000000031f1f7819 */ /* 0x000fc400000012ff */
[----:B------:R-:W-:Y:S02]  /*e740*/  F2FP.BF16.F32.PACK_AB R4, R89, R88 ;  /* 0x000000585904723e */ /* 0x000fe400000010ff */
[----:B------:R-:W-:Y:S02]  /*e750*/  F2FP.BF16.F32.PACK_AB R5, R3, R2 ;  /* 0x000000020305723e */ /* 0x000fe400000010ff */
[----:B------:R-:W-:Y:S02]  /*e760*/  F2FP.BF16.F32.PACK_AB R6, R93, R92 ;  /* 0x0000005c5d06723e */ /* 0x000fe400000010ff */
[----:B------:R-:W-:Y:S01]  /*e770*/  F2FP.BF16.F32.PACK_AB R7, R95, R94 ;  /* 0x0000005e5f07723e */ /* 0x000fe200000010ff */
[----:B------:R-:W-:Y:S01]  /*e780*/  BAR.SYNC.DEFER_BLOCKING 0x1, 0x100 ;  /* 0x0044000000007b1d */ /* 0x000fe20000010000 */
[----:B------:R-:W-:Y:S02]  /*e790*/  MOV R37, R14 ;  /* 0x0000000e00257202 */ /* 0x000fe40000000f00 */
[----:B------:R-:W-:-:S02]  /*e7a0*/  MOV R36, R12 ;  /* 0x0000000c00247202 */ /* 0x000fc40000000f00 */
[----:B------:R-:W-:Y:S02]  /*e7b0*/  LOP3.LUT R10, R10, R41, RZ, 0x3c, !PT ;  /* 0x000000290a0a7212 */ /* 0x000fe400078e3cff */
[----:B------:R-:W-:Y:S02]  /*e7c0*/  LOP3.LUT R8, R31, R34, RZ, 0x3c, !PT ;  /* 0x000000221f087212 */ /* 0x000fe400078e3cff */
[----:B------:R-:W-:Y:S02]  /*e7d0*/  MOV R40, R28 ;  /* 0x0000001c00287202 */ /* 0x000fe40000000f00 */
[----:B------:R-:W-:Y:S02]  /*e7e0*/  MOV R39, R26 ;  /* 0x0000001a00277202 */ /* 0x000fe40000000f00 */
[----:B------:R-:W-:Y:S02]  /*e7f0*/  MOV R38, R24 ;  /* 0x0000001800267202 */ /* 0x000fe40000000f00 */
[----:B------:R-:W-:-:S02]  /*e800*/  F2FP.BF16.F32.PACK_AB R12, R97, R96 ;  /* 0x00000060610c723e */ /* 0x000fc400000010ff */
[----:B------:R-:W-:Y:S02]  /*e810*/  F2FP.BF16.F32.PACK_AB R13, R99, R98 ;  /* 0x00000062630d723e */ /* 0x000fe400000010ff */
[----:B------:R-:W-:Y:S02]  /*e820*/  F2FP.BF16.F32.PACK_AB R14, R101, R100 ;  /* 0x00000064650e723e */ /* 0x000fe400000010ff */
[----:B------:R-:W-:Y:S02]  /*e830*/  F2FP.BF16.F32.PACK_AB R15, R103, R102 ;  /* 0x00000066670f723e */ /* 0x000fe400000010ff */
[----:B------:R-:W-:Y:S01]  /*e840*/  F2FP.BF16.F32.PACK_AB R24, R105, R104 ;  /* 0x000000686918723e */ /* 0x000fe200000010ff */
[----:B------:R0:W-:Y:S01]  /*e850*/  STSM.16.M88.4 [R30], R4 ;  /* 0x000000041e007844 */ /* 0x0001e20000000200 */
[----:B------:R-:W-:Y:S02]  /*e860*/  F2FP.BF16.F32.PACK_AB R25, R107, R106 ;  /* 0x0000006a6b19723e */ /* 0x000fe400000010ff */
[----:B------:R-:W-:Y:S01]  /*e870*/  F2FP.BF16.F32.PACK_AB R26, R109, R108 ;  /* 0x0000006c6d1a723e */ /* 0x000fe200000010ff */
[----:B------:R2:W-:Y:S01]  /*e880*/  STSM.16.M88.4 [R40], R12 ;  /* 0x0000000c28007844 */ /* 0x0005e20000000200 */
[----:B------:R-:W-:-:S02]  /*e890*/  F2FP.BF16.F32.PACK_AB R27, R111, R110 ;  /* 0x0000006e6f1b723e */ /* 0x000fc400000010ff */
[----:B------:R-:W-:Y:S02]  /*e8a0*/  F2FP.BF16.F32.PACK_AB R28, R113, R112 ;  /* 0x00000070711c723e */ /* 0x000fe400000010ff */
[----:B------:R-:W-:Y:S01]  /*e8b0*/  F2FP.BF16.F32.PACK_AB R29, R115, R114 ;  /* 0x00000072731d723e */ /* 0x000fe200000010ff */
[----:B------:R-:W-:Y:S01]  /*e8c0*/  STSM.16.M88.4 [R39], R24 ;  /* 0x0000001827007844 */ /* 0x000fe20000000200 */
[----:B------:R-:W-:Y:S02]  /*e8d0*/  F2FP.BF16.F32.PACK_AB R31, R119, R118 ;  /* 0x00000076771f723e */ /* 0x000fe400000010ff */
[----:B------:R-:W-:Y:S02]  /*e8e0*/  MOV R35, R10 ;  /* 0x0000000a00237202 */ /* 0x000fe40000000f00 */
[----:B------:R-:W-:Y:S02]  /*e8f0*/  MOV R34, R8 ;  /* 0x0000000800227202 */ /* 0x000fe40000000f00 */
[----:B0-----:R-:W-:-:S02]  /*e900*/  F2FP.BF16.F32.PACK_AB R30, R117, R116 ;  /* 0x00000074751e723e */ /* 0x001fc400000010ff */
[----:B------:R-:W-:Y:S02]  /*e910*/  F2FP.BF16.F32.PACK_AB R4, R121, R120 ;  /* 0x000000787904723e */ /* 0x000fe400000010ff */
[----:B------:R-:W-:Y:S01]  /*e920*/  F2FP.BF16.F32.PACK_AB R5, R123, R122 ;  /* 0x0000007a7b05723e */ /* 0x000fe200000010ff */
[----:B------:R0:W-:Y:S01]  /*e930*/  STSM.16.M88.4 [R38], R28 ;  /* 0x0000001c26007844 */ /* 0x0001e20000000200 */
[----:B------:R-:W-:Y:S02]  /*e940*/  F2FP.BF16.F32.PACK_AB R6, R125, R124 ;  /* 0x0000007c7d06723e */ /* 0x000fe400000010ff */
[----:B------:R-:W-:Y:S02]  /*e950*/  F2FP.BF16.F32.PACK_AB R7, R127, R126 ;  /* 0x0000007e7f07723e */ /* 0x000fe400000010ff */
[----:B------:R-:W-:Y:S02]  /*e960*/  F2FP.BF16.F32.PACK_AB R8, R129, R128 ;  /* 0x000000808108723e */ /* 0x000fe400000010ff */
[----:B------:R-:W-:Y:S01]  /*e970*/  F2FP.BF16.F32.PACK_AB R9, R131, R130 ;  /* 0x000000828309723e */ /* 0x000fe200000010ff */
[----:B------:R3:W-:Y:S01]  /*e980*/  STSM.16.M88.4 [R37], R4 ;  /* 0x0000000425007844 */ /* 0x0007e20000000200 */
[----:B------:R-:W-:-:S02]  /*e990*/  F2FP.BF16.F32.PACK_AB R10, R133, R132 ;  /* 0x00000084850a723e */ /* 0x000fc400000010ff */
[----:B------:R-:W-:Y:S02]  /*e9a0*/  F2FP.BF16.F32.PACK_AB R11, R135, R134 ;  /* 0x00000086870b723e */ /* 0x000fe400000010ff */
[----:B--2---:R-:W-:Y:S02]  /*e9b0*/  F2FP.BF16.F32.PACK_AB R12, R137, R136 ;  /* 0x00000088890c723e */ /* 0x004fe400000010ff */
[----:B------:R-:W-:Y:S01]  /*e9c0*/  F2FP.BF16.F32.PACK_AB R13, R139, R138 ;  /* 0x0000008a8b0d723e */ /* 0x000fe200000010ff */
[----:B------:R2:W-:Y:S01]  /*e9d0*/  STSM.16.M88.4 [R36], R8 ;  /* 0x0000000824007844 */ /* 0x0005e20000000200 */
[----:B------:R-:W-:Y:S01]  /*e9e0*/  F2FP.BF16.F32.PACK_AB R14, R141, R140 ;  /* 0x0000008c8d0e723e */ /* 0x000fe200000010ff */
[----:B0-----:R-:W-:Y:S01]  /*e9f0*/  IMAD.U32 R28, RZ, RZ, UR8 ;  /* 0x00000008ff1c7e24 */ /* 0x001fe2000f8e00ff */
[----:B------:R-:W-:Y:S01]  /*ea00*/  F2FP.BF16.F32.PACK_AB R15, R143, R142 ;  /* 0x0000008e8f0f723e */ /* 0x000fe200000010ff */
[----:B------:R-:W-:Y:S01]  /*ea10*/  IMAD.U32 R29, RZ, RZ, UR9 ;  /* 0x00000009ff1d7e24 */ /* 0x000fe2000f8e00ff */
[----:B------:R-:W-:Y:S01]  /*ea20*/  F2FP.BF16.F32.PACK_AB R24, R145, R144 ;  /* 0x000000909118723e */ /* 0x000fe200000010ff */
[----:B------:R-:W-:Y:S01]  /*ea30*/  ULDC.64 UR8, c[0x0][0xc08] ;  /* 0x0003020000087ab9 */ /* 0x000fe20000000a00 */
[----:B------:R-:W-:Y:S01]  /*ea40*/  F2FP.BF16.F32.PACK_AB R25, R147, R146 ;  /* 0x000000929319723e */ /* 0x000fe200000010ff */
[----:B------:R0:W-:Y:S01]  /*ea50*/  STSM.16.M88.4 [R35], R12 ;  /* 0x0000000c23007844 */ /* 0x0001e20000000200 */
[----:B------:R-:W-:-:S02]  /*ea60*/  F2FP.BF16.F32.PACK_AB R26, R149, R148 ;  /* 0x00000094951a723e */ /* 0x000fc400000010ff */
[----:B------:R-:W-:Y:S02]  /*ea70*/  F2FP.BF16.F32.PACK_AB R27, R151, R150 ;  /* 0x00000096971b723e */ /* 0x000fe400000010ff */
[----:B------:R-:W-:-:S03]  /*ea80*/  ISETP.NE.U32.AND P0, PT, RZ, UR10, PT ;  /* 0x0000000aff007c0c */ /* 0x000fc6000bf05070 */
[----:B------:R4:W-:Y:S01]  /*ea90*/  STSM.16.M88.4 [R34], R24 ;  /* 0x0000001822007844 */ /* 0x0009e20000000200 */
[----:B------:R-:W-:Y:S01]  /*eaa0*/  BAR.SYNC.DEFER_BLOCKING 0x1, 0x100 ;  /* 0x0044000000007b1d */ /* 0x000fe20000010000 */
[----:B------:R-:W-:-:S13]  /*eab0*/  ISETP.NE.AND.EX P0, PT, RZ, UR11, PT, P0 ;  /* 0x0000000bff007c0c */ /* 0x000fda000bf05300 */
[----:B------:R-:W4:Y:S01]  /*eac0*/  @P0 LDG.E R30, desc[UR36][R28.64] ;  /* 0x000000241c1e0981 */ /* 0x000f22000c1e1900 */
[----:B------:R-:W-:Y:S01]  /*ead0*/  UISETP.NE.U32.AND UP0, UPT, UR8, URZ, UPT ;  /* 0x0000003f0800728c */ /* 0x000fe2000bf05070 */
[----:B-1----:R-:W-:Y:S01]  /*eae0*/  ISETP.NE.AND P1, PT, R45, 0x1, PT ;  /* 0x000000012d00780c */ /* 0x002fe20003f25270 */
[----:B------:R-:W-:Y:S02]  /*eaf0*/  ULDC UR4, c[0x0][0xa88] ;  /* 0x0002a20000047ab9 */ /* 0x000fe40000000800 */
[----:B------:R-:W-:Y:S01]  /*eb00*/  UISETP.NE.AND.EX UP0, UPT, UR9, URZ, UPT, UP0 ;  /* 0x0000003f0900728c */ /* 0x000fe2000bf05300 */
[----:B------:R-:W-:Y:S01]  /*eb10*/  IMAD.U32 R44, RZ, RZ, UR4 ;  /* 0x00000004ff2c7e24 */ /* 0x000fe2000f8e00ff */
[----:B------:R-:W-:-:S04]  /*eb20*/  ULDC UR4, c[0x0][0xad4] ;  /* 0x0002b50000047ab9 */ /* 0x000fc80000000800 */
[----:B------:R-:W-:-:S04]  /*eb30*/  PLOP3.LUT P4, PT, PT, PT, UP0, 0x80, 0x0 ;  /* 0x000000000000781c */ /* 0x000fc80003f8f008 */
[----:B---3--:R-:W1:Y:S01]  /*eb40*/  @P1 LDC R6, c[0x0][0xbec] ;  /* 0x0002fb00ff061b82 */ /* 0x008e620000000800 */
[----:B------:R-:W-:Y:S02]  /*eb50*/  @UP0 ULDC.64 UR8, c[0x0][0xc08] ;  /* 0x0003020000080ab9 */ /* 0x000fe40000000a00 */
[----:B------:R-:W-:Y:S02]  /*eb60*/  @UP0 UIMAD.WIDE UR8, UR57, 0x4, UR8 ;  /* 0x00000004390808a5 */ /* 0x000fe4000f8e0208 */
[----:B------:R-:W-:-:S03]  /*eb70*/  UISETP.NE.AND UP0, UPT, UR54, URZ, UPT ;  /* 0x0000003f3600728c */ /* 0x000fc6000bf05270 */
[----:B--2---:R-:W2:Y:S01]  /*eb80*/  @P1 LDC R9, c[0x0][0xbf0] ;  /* 0x0002fc00ff091b82 */ /* 0x004ea20000000800 */
[----:B------:R-:W-:Y:S01]  /*eb90*/  USEL UR4, UR54, UR4, UP0 ;  /* 0x0000000436047287 */ /* 0x000fe20008000000 */
[----:B------:R-:W-:Y:S01]  /*eba0*/  IMAD.U32 R4, RZ, RZ, UR8 ;  /* 0x00000008ff047e24 */ /* 0x000fe2000f8e00ff */
[----:B------:R-:W-:Y:S01]  /*ebb0*/  UMOV UR19, 0x9b8 ;  /* 0x000009b800137882 */ /* 0x000fe20000000000 */
[----:B------:R-:W-:Y:S01]  /*ebc0*/  IMAD.U32 R5, RZ, RZ, UR9 ;  /* 0x00000009ff057e24 */ /* 0x000fe2000f8e00ff */
[----:B------:R-:W-:Y:S02]  /*ebd0*/  UISETP.GT.AND UP1, UPT, UR4, 0x1, UPT ;  /* 0x000000010400788c */ /* 0x000fe4000bf24270 */
[----:B------:R-:W-:Y:S02]  /*ebe0*/  UISETP.NE.U32.AND UP0, UPT, UR10, URZ, UPT ;  /* 0x0000003f0a00728c */ /* 0x000fe4000bf05070 */
[----:B------:R-:W-:Y:S01]  /*ebf0*/  USEL UR19, UR19, 0x978, UP1 ;  /* 0x0000097813137887 */ /* 0x000fe20008800000 */
[----:B0-----:R-:W-:Y:S01]  /*ec00*/  VIADD R13, R17, UR46 ;  /* 0x0000002e110d7c36 */ /* 0x001fe20008000000 */
[----:B------:R-:W-:Y:S01]  /*ec10*/  UISETP.NE.AND.EX UP0, UPT, UR11, URZ, UPT, UP0 ;  /* 0x0000003f0b00728c */ /* 0x000fe2000bf05300 */
[----:B------:R1:W5:Y:S01]  /*ec20*/  @P4 LDG.E R44, desc[UR36][R4.64] ;  /* 0x00000024042c4981 */ /* 0x000362000c1e1900 */
[----:B------:R-:W-:Y:S01]  /*ec30*/  UMOV UR4, URZ ;  /* 0x0000003f00047c82 */ /* 0x000fe20008000000 */
[----:B------:R-:W-:Y:S01]  /*ec40*/  USHF.R.S32.HI UR10, URZ, 0x1f, UR57 ;  /* 0x0000001f3f0a7899 */ /* 0x000fe20008011439 */
[----:B------:R-:W-:Y:S01]  /*ec50*/  IMAD.MOV.U32 R7, RZ, RZ, R13 ;  /* 0x000000ffff077224 */ /* 0x000fe200078e000d */
[----:B------:R-:W-:-:S02]  /*ec60*/  USEL UR8, UR57, URZ, !UP0 ;  /* 0x0000003f39087287 */ /* 0x000fc4000c000000 */
[----:B------:R-:W-:Y:S02]  /*ec70*/  USEL UR9, UR56, URZ, UP1 ;  /* 0x0000003f38097287 */ /* 0x000fe40008800000 */
[----:B------:R-:W-:Y:S01]  /*ec80*/  USEL UR18, UR10, URZ, !UP0 ;  /* 0x0000003f0a127287 */ /* 0x000fe2000c000000 */
[----:B------:R-:W-:Y:S02]  /*ec90*/  ULDC.64 UR12, c[0x0][UR19+0x220] ;  /* 0x00008800130c7abb */ /* 0x000fe40008000a00 */
[----:B------:R-:W-:Y:S01]  /*eca0*/  ULDC.64 UR10, c[0x0][UR19+0x218] ;  /* 0x00008600130a7abb */ /* 0x000fe20008000a00 */
[----:B-1----:R-:W-:Y:S01]  /*ecb0*/  @P1 IMAD.HI.U32 R4, R13, R6, RZ ;  /* 0x000000060d041227 */ /* 0x002fe200078e00ff */
[----:B------:R-:W-:Y:S01]  /*ecc0*/  ULDC.64 UR14, c[0x0][UR19+0x228] ;  /* 0x00008a00130e7abb */ /* 0x000fe20008000a00 */
[----:B------:R-:W-:Y:S02]  /*ecd0*/  UIMAD UR13, UR13, UR8, URZ ;  /* 0x000000080d0d72a4 */ /* 0x000fe4000f8e023f */
[----:B------:R-:W-:Y:S01]  /*ece0*/  UIMAD.WIDE.U32 UR16, UR10, UR55, URZ ;  /* 0x000000370a1072a5 */ /* 0x000fe2000f8e003f */
[----:B--2---:R-:W-:Y:S01]  /*ecf0*/  @P1 SHF.R.U32.HI R7, RZ, R9, R4 ;  /* 0x00000009ff071219 */ /* 0x004fe20000011604 */
[----:B------:R-:W-:-:S02]  /*ed00*/  UIMAD UR20, UR11, UR55, URZ ;  /* 0x000000370b1472a4 */ /* 0x000fc4000f8e023f */
[----:B------:R-:W-:Y:S02]  /*ed10*/  UIMAD.WIDE.U32 UR10, UR12, UR8, URZ ;  /* 0x000000080c0a72a5 */ /* 0x000fe4000f8e003f */
[----:B------:R-:W-:Y:S01]  /*ed20*/  UIMAD.WIDE.U32 UR22, UR14, UR9, URZ ;  /* 0x000000090e1672a5 */ /* 0x000fe2000f8e003f */
[----:B------:R-:W-:Y:S01]  /*ed30*/  IMAD.MOV R6, RZ, RZ, -R7 ;  /* 0x000000ffff067224 */ /* 0x000fe200078e0a07 */
[----:B------:R-:W-:Y:S02]  /*ed40*/  UIMAD UR9, UR15, UR9, URZ ;  /* 0x000000090f0972a4 */ /* 0x000fe4000f8e023f */
[----:B------:R-:W-:Y:S01]  /*ed50*/  UIMAD UR13, UR12, UR18, UR13 ;  /* 0x000000120c0d72a4 */ /* 0x000fe2000f8e020d */
[----:B------:R-:W-:Y:S01]  /*ed60*/  IMAD R9, R45, R6, R13 ;  /* 0x000000062d097224 */ /* 0x000fe200078e020d */
[----:B------:R-:W-:Y:S01]  /*ed70*/  UIADD3 UR20, UR17, UR20, URZ ;  /* 0x0000001411147290 */ /* 0x000fe2000fffe03f */
[----:B------:R-:W-:Y:S02]  /*ed80*/  IMAD.U32 R4, RZ, RZ, UR22 ;  /* 0x00000016ff047e24 */ /* 0x000fe4000f8e00ff */
[----:B------:R-:W-:Y:S01]  /*ed90*/  IMAD.U32 R5, RZ, RZ, UR23 ;  /* 0x00000017ff057e24 */ /* 0x000fe2000f8e00ff */
[----:B------:R-:W-:-:S02]  /*eda0*/  SHF.R.S32.HI R5, RZ, 0x1f, R7 ;  /* 0x0000001fff057819 */ /* 0x000fc40000011407 */
[----:B------:R-:W-:Y:S02]  /*edb0*/  SHF.R.S32.HI R6, RZ, 0x1f, R9 ;  /* 0x0000001fff067819 */ /* 0x000fe40000011409 */
[----:B----4-:R-:W-:-:S13]  /*edc0*/  @P0 R2UR UR4, R30 ;  /* 0x000000001e0402ca */ /* 0x010fda00000e0000 */
[----:B------:R-:W-:Y:S02]  /*edd0*/  UIADD3 UR16, UP0, UP2, UR10, UR16, UR4 ;  /* 0x000000100a107290 */ /* 0x000fe4000fa1e004 */
[----:B------:R-:W-:Y:S02]  /*ede0*/  UIADD3 UR10, UR23, UR9, URZ ;  /* 0x00000009170a7290 */ /* 0x000fe4000fffe03f */
[----:B------:R-:W-:Y:S02]  /*edf0*/  UIADD3 UR9, UR11, UR13, URZ ;  /* 0x0000000d0b097290 */ /* 0x000fe4000fffe03f */
[----:B------:R-:W-:Y:S01]  /*ee00*/  USHF.R.S32.HI UR14, URZ, 0x1f, UR4 ;  /* 0x0000001f3f0e7899 */ /* 0x000fe20008011404 */
[----:B------:R-:W-:Y:S01]  /*ee10*/  IADD3 R4, P2, P3, R7, UR16, R4 ;  /* 0x0000001007047c10 */ /* 0x000fe2000fb5e004 */
[----:B------:R-:W-:Y:S01]  /*ee20*/  IMAD.U32 R8, RZ, RZ, UR10 ;  /* 0x0000000aff087e24 */ /* 0x000fe2000f8e00ff */
[----:B------:R-:W-:Y:S01]  /*ee30*/  ULDC.64 UR10, c[0x0][UR19+0x210] ;  /* 0x00008400130a7abb */ /* 0x000fe20008000a00 */
[----:B------:R-:W-:Y:S01]  /*ee40*/  UIADD3.X UR9, UR9, UR20, UR14, UP0, UP2 ;  /* 0x0000001409097290 */ /* 0x000fe200087e440e */
[----:B------:R-:W-:Y:S01]  /*ee50*/  IMAD R7, R9, UR11, RZ ;  /* 0x0000000b09077c24 */ /* 0x000fe2000f8e02ff */
[----:B------:R-:W-:Y:S01]  /*ee60*/  ULDC.64 UR12, c[0x0][0xba8] ;  /* 0x0002ea00000c7ab9 */ /* 0x000fe20000000a00 */
[----:B------:R-:W-:Y:S01]  /*ee70*/  @!UP1 ULDC UR12, c[0x0][0xb50] ;  /* 0x0002d400000c9ab9 */ /* 0x000fe20000000800 */
[----:B------:R-:W-:Y:S01]  /*ee80*/  @!UP1 ULDC UR13, c[0x0][0xb54] ;  /* 0x0002d500000d9ab9 */ /* 0x000fe20000000800 */
[----:B------:R-:W-:Y:S01]  /*ee90*/  IMAD R7, R6, UR10, R7 ;  /* 0x0000000a06077c24 */ /* 0x000fe2000f8e0207 */
[----:B------:R-:W-:-:S03]  /*eea0*/  IADD3.X R5, R5, UR9, R8, P2, P3 ;  /* 0x0000000905057c10 */ /* 0x000fc600097e6408 */
[----:B------:R-:W-:-:S04]  /*eeb0*/  IMAD.WIDE.U32 R4, R9, UR10, R4 ;  /* 0x0000000a09047c25 */ /* 0x000fc8000f8e0004 */
[----:B------:R-:W-:Y:S01]  /*eec0*/  IMAD.IADD R5, R5, 0x1, R7 ;  /* 0x0000000105057824 */ /* 0x000fe200078e0207 */
[----:B------:R-:W-:-:S04]  /*eed0*/  LEA R8, P2, R4, UR12, 0x2 ;  /* 0x0000000c04087c11 */ /* 0x000fc8000f8410ff */
[----:B------:R-:W-:Y:S01]  /*eee0*/  LEA.HI.X R10, R4, UR13, R5, 0x2, P2 ;  /* 0x0000000d040a7c11 */ /* 0x000fe200090f1405 */
[----:B------:R-:W-:Y:S08]  /*eef0*/  @P4 BRA `(.L_x_1414) ;  /* 0x0000000000104947 */ /* 0x000ff00003800000 */
[----:B------:R-:W-:Y:S05]  /*ef00*/  @!P0 BRA `(.L_x_1414) ;  /* 0x00000000000c8947 */ /* 0x000fea0003800000 */
[----:B------:R-:W2:Y:S04]  /*ef10*/  LDG.E R5, desc[UR36][R28.64] ;  /* 0x000000241c057981 */ /* 0x000ea8000c1e1900 */
[----:B-----5:R-:W2:Y:S02]  /*ef20*/  LDG.E R44, desc[UR36][R28.64+0x4] ;  /* 0x000004241c2c7981 */ /* 0x020ea4000c1e1900 */
[----:B--2---:R-:W-:-:S07]  /*ef30*/  IMAD.IADD R44, R44, 0x1, -R5 ;  /* 0x000000012c2c7824 */ /* 0x004fce00078e0a05 */
.L_x_1414:
[----:B------:R-:W-:Y:S01]  /*ef40*/  SHFL.IDX PT, R4, R8, RZ, 0x1c1f ;  /* 0x001c1fff08047589 */ /* 0x000fe200000e0000 */
[----:B------:R-:W-:Y:S01]  /*ef50*/  VIADD R11, R217, UR46 ;  /* 0x0000002ed90b7c36 */ /* 0x000fe20008000000 */
[----:B------:R-:W-:Y:S01]  /*ef60*/  LOP3.LUT P0, RZ, R199, 0x3, RZ, 0xc0, !PT ;  /* 0x00000003c7ff7812 */ /* 0x000fe2000780c0ff */
[----:B-----5:R-:W-:Y:S01]  /*ef70*/  IMAD R44, R44, R45, RZ ;  /* 0x0000002d2c2c7224 */ /* 0x020fe200078e02ff */
[----:B------:R-:W0:Y:S01]  /*ef80*/  SHFL.IDX PT, R5, R10, RZ, 0x1c1f ;  /* 0x001c1fff0a057589 */ /* 0x000e2200000e0000 */
[C---:B------:R-:W-:Y:S01]  /*ef90*/  VIADD R9, R11.reuse, 0x8 ;  /* 0x000000080b097836 */ /* 0x040fe20000000000 */
[----:B------:R-:W-:Y:S02]  /*efa0*/  PLOP3.LUT P3, PT, PT, PT, UP1, 0x80, 0x0 ;  /* 0x000000000000781c */ /* 0x000fe40003f6f018 */
[----:B------:R-:W-:Y:S01]  /*efb0*/  SHFL.IDX PT, R6, R8, 0x1, 0x1c1f ;  /* 0x003c1f0008067f89 */ /* 0x000fe200000e0000 */
[-C--:B------:R-:W-:Y:S02]  /*efc0*/  ISETP.GE.OR P2, PT, R11, R44.reuse, P0 ;  /* 0x0000002c0b00720c */ /* 0x080fe40000746670 */
[-C--:B------:R-:W-:Y:S01]  /*efd0*/  ISETP.GE.OR P0, PT, R9, R44.reuse, P0 ;  /* 0x0000002c0900720c */ /* 0x080fe20000706670 */
[----:B------:R-:W1:Y:S10]  /*efe0*/  SHFL.IDX PT, R7, R10, 0x1, 0x1c1f ;  /* 0x003c1f000a077f89 */ /* 0x000e7400000e0000 */
[----:B0-----:R0:W-:Y:S01]  /*eff0*/  @!P2 ST.E desc[UR36][R4.64], R21 ;  /* 0x000000150400a985 */ /* 0x0011e2000c101924 */
[----:B------:R-:W-:-:S03]  /*f000*/  ISETP.GE.AND P2, PT, R11, R44, PT ;  /* 0x0000002c0b00720c */ /* 0x000fc60003f46270 */
[----:B-1----:R0:W-:Y:S01]  /*f010*/  @!P0 ST.E desc[UR36][R6.64], R20 ;  /* 0x0000001406008985 */ /* 0x0021e2000c101924 */
[----:B------:R-:W-:Y:S01]  /*f020*/  ISETP.GE.AND P0, PT, R9, R44, PT ;  /* 0x0000002c0900720c */ /* 0x000fe20003f06270 */
[----:B------:R-:W-:-:S12]  /*f030*/  @P3 BRA `(.L_x_1415) ;  /* 0x00000008008c3947 */ /* 0x000fd80003800000 */
[----:B------:R-:W-:Y:S01]  /*f040*/  IMAD R3, R198, 0x40, R18 ;  /* 0x00000040c6037824 */ /* 0x000fe200078e0212 */
[----:B0-----:R-:W0:Y:S01]  /*f050*/  @P1 LDC R20, c[0x0][0xbec] ;  /* 0x0002fb00ff141b82 */ /* 0x001e220000000800 */
[----:B------:R-:W-:Y:S02]  /*f060*/  ULDC.64 UR12, c[0x0][0xaa0] ;  /* 0x0002a800000c7ab9 */ /* 0x000fe40000000a00 */
[----:B------:R-:W-:-:S03]  /*f070*/  IMAD.WIDE R32, R3, 0x2, R32 ;  /* 0x0000000203207825 */ /* 0x000fc600078e0220 */
[C---:B------:R-:W-:Y:S01]  /*f080*/  IADD3 R9, P6, R32.reuse, 0x1000, RZ ;  /* 0x0000100020097810 */ /* 0x040fe20007fde0ff */
[----:B------:R-:W-:Y:S01]  /*f090*/  UIMAD UR9, UR14, UR12, URZ ;  /* 0x0000000c0e0972a4 */ /* 0x000fe2000f8e023f */
[C---:B------:R-:W-:Y:S02]  /*f0a0*/  IADD3 R13, P5, R32.reuse, 0x2000, RZ ;  /* 0x00002000200d7810 */ /* 0x040fe40007fbe0ff */
[----:B------:R-:W-:Y:S01]  /*f0b0*/  LOP3.LUT R8, R9, 0x380, RZ, 0xc0, !PT ;  /* 0x0000038009087812 */ /* 0x000fe200078ec0ff */
[----:B------:R-:W-:Y:S01]  /*f0c0*/  UIMAD.WIDE.U32 UR10, UR4, UR12, URZ ;  /* 0x0000000c040a72a5 */ /* 0x000fe2000f8e003f */
[----:B------:R-:W-:Y:S02]  /*f0d0*/  IADD3 R25, P4, R32, 0x3000, RZ ;  /* 0x0000300020197810 */ /* 0x000fe40007f9e0ff */
[----:B------:R-:W-:Y:S01]  /*f0e0*/  SHF.R.U64 R8, R8, 0x3, RZ ;  /* 0x0000000308087819 */ /* 0x000fe200000012ff */
[----:B------:R-:W-:Y:S01]  /*f0f0*/  UIMAD UR9, UR4, UR13, UR9 ;  /* 0x0000000d040972a4 */ /* 0x000fe2000f8e0209 */
[----:B------:R-:W-:-:S02]  /*f100*/  IADD3 R29, P3, R32, 0x4000, RZ ;  /* 0x00004000201d7810 */ /* 0x000fc40007f7e0ff */
[----:B------:R-:W-:Y:S01]  /*f110*/  LOP3.LUT R8, R8, R9, RZ, 0x3c, !PT ;  /* 0x0000000908087212 */ /* 0x000fe200078e3cff */
[--C-:B------:R-:W-:Y:S01]  /*f120*/  IMAD.X R9, RZ, RZ, R33.reuse, P6 ;  /* 0x000000ffff097224 */ /* 0x100fe200030e0621 */
[C---:B------:R-:W-:Y:S01]  /*f130*/  IADD3 R3, P6, R32.reuse, 0x7000, RZ ;  /* 0x0000700020037810 */ /* 0x040fe20007fde0ff */
[----:B------:R-:W-:Y:S01]  /*f140*/  UIADD3 UR11, UR11, UR9, URZ ;  /* 0x000000090b0b7290 */ /* 0x000fe2000fffe03f */
[C---:B------:R-:W-:Y:S01]  /*f150*/  IADD3 R35, P2, R32.reuse, 0x5000, RZ ;  /* 0x0000500020237810 */ /* 0x040fe20007f5e0ff */
[----:B------:R-:W-:Y:S01]  /*f160*/  ULDC.64 UR12, c[0x0][0xae8] ;  /* 0x0002ba00000c7ab9 */ /* 0x000fe20000000a00 */
[----:B------:R-:W-:Y:S01]  /*f170*/  LOP3.LUT R2, R3, 0x380, RZ, 0xc0, !PT ;  /* 0x0000038003027812 */ /* 0x000fe200078ec0ff */
[----:B------:R-:W-:Y:S01]  /*f180*/  USHF.R.S32.HI UR4, URZ, 0x1f, UR8 ;  /* 0x0000001f3f047899 */ /* 0x000fe20008011408 */
[----:B------:R-:W-:Y:S01]  /*f190*/  IADD3 R37, P0, R32, 0x6000, RZ ;  /* 0x0000600020257810 */ /* 0x000fe20007f1e0ff */
[----:B------:R-:W-:Y:S01]  /*f1a0*/  IMAD.X R41, RZ, RZ, R33, P6 ;  /* 0x000000ffff297224 */ /* 0x000fe200030e0621 */
[----:B------:R-:W-:Y:S01]  /*f1b0*/  SHF.R.U64 R2, R2, 0x3, RZ ;  /* 0x0000000302027819 */ /* 0x000fe200000012ff */
[----:B------:R-:W-:Y:S01]  /*f1c0*/  UIMAD.WIDE.U32 UR10, UR55, UR12, UR10 ;  /* 0x0000000c370a72a5 */ /* 0x000fe2000f8e000a */
[----:B------:R-:W-:Y:S01]  /*f1d0*/  LOP3.LUT R12, R13, 0x380, RZ, 0xc0, !PT ;  /* 0x000003800d0c7812 */ /* 0x000fe200078ec0ff */
[----:B------:R-:W5:Y:S01]  /*f1e0*/  LD.E.128 R8, desc[UR36][R8.64] ;  /* 0x0000002408087980 */ /* 0x000f62000c101d00 */
[----:B------:R-:W-:-:S02]  /*f1f0*/  LOP3.LUT R40, R2, R3, RZ, 0x3c, !PT ;  /* 0x0000000302287212 */ /* 0x000fc400078e3cff */
[----:B------:R-:W1:Y:S01]  /*f200*/  @P1 LDC R3, c[0x0][0xbf0] ;  /* 0x0002fc00ff031b82 */ /* 0x000e620000000800 */
[----:B------:R-:W-:Y:S01]  /*f210*/  IMAD R2, R22, 0x20, R198 ;  /* 0x0000002016027824 */ /* 0x000fe200078e02c6 */
[----:B------:R-:W-:Y:S01]  /*f220*/  UIMAD UR11, UR55, UR13, UR11 ;  /* 0x0000000d370b72a4 */ /* 0x000fe2000f8e020b */
[----:B------:R-:W-:Y:S01]  /*f230*/  LOP3.LUT R24, R25, 0x380, RZ, 0xc0, !PT ;  /* 0x0000038019187812 */ /* 0x000fe200078ec0ff */
[----:B------:R-:W5:Y:S01]  /*f240*/  LD.E.128 R40, desc[UR36][R40.64] ;  /* 0x0000002428287980 */ /* 0x000f62000c101d00 */
[----:B------:R-:W-:Y:S01]  /*f250*/  VIADD R47, R2, UR46 ;  /* 0x0000002e022f7c36 */ /* 0x000fe20008000000 */
[----:B------:R-:W-:Y:S01]  /*f260*/  ULDC.64 UR12, c[0x0][0xaf0] ;  /* 0x0002bc00000c7ab9 */ /* 0x000fe20000000a00 */
[----:B------:R-:W-:Y:S01]  /*f270*/  LOP3.LUT R28, R29, 0x380, RZ, 0xc0, !PT ;  /* 0x000003801d1c7812 */ /* 0x000fe200078ec0ff */
[----:B------:R-:W-:Y:S01]  /*f280*/  UIMAD UR4, UR4, UR12, URZ ;  /* 0x0000000c040472a4 */ /* 0x000fe2000f8e023f */
[----:B0-----:R-:W-:Y:S01]  /*f290*/  @P1 IMAD.HI.U32 R2, R47, R20, RZ ;  /* 0x000000142f021227 */ /* 0x001fe200078e00ff */
[----:B------:R-:W-:-:S02]  /*f2a0*/  LOP3.LUT R34, R35, 0x380, RZ, 0xc0, !PT ;  /* 0x0000038023227812 */ /* 0x000fc400078ec0ff */
[----:B------:R-:W-:Y:S02]  /*f2b0*/  LOP3.LUT R36, R37, 0x380, RZ, 0xc0, !PT ;  /* 0x0000038025247812 */ /* 0x000fe400078ec0ff */
[----:B------:R-:W-:Y:S01]  /*f2c0*/  LOP3.LUT R5, R32, 0x380, RZ, 0xc0, !PT ;  /* 0x0000038020057812 */ /* 0x000fe200078ec0ff */
[----:B------:R-:W-:Y:S01]  /*f2d0*/  IMAD.MOV.U32 R21, RZ, RZ, R47 ;  /* 0x000000ffff157224 */ /* 0x000fe200078e002f */
[----:B------:R-:W-:Y:S01]  /*f2e0*/  SHF.R.U64 R12, R12, 0x3, RZ ;  /* 0x000000030c0c7819 */ /* 0x000fe200000012ff */
[----:B------:R-:W-:Y:S01]  /*f2f0*/  UIMAD UR4, UR8, UR13, UR4 ;  /* 0x0000000d080472a4 */ /* 0x000fe2000f8e0204 */
[----:B------:R-:W-:Y:S01]  /*f300*/  SHF.R.U64 R24, R24, 0x3, RZ ;  /* 0x0000000318187819 */ /* 0x000fe200000012ff */
[----:B------:R-:W-:Y:S01]  /*f310*/  UIMAD.WIDE.U32 UR8, UR8, UR12, UR10 ;  /* 0x0000000c080872a5 */ /* 0x000fe2000f8e000a */
[----:B------:R-:W-:Y:S02]  /*f320*/  SHF.R.U64 R28, R28, 0x3, RZ ;  /* 0x000000031c1c7819 */ /* 0x000fe400000012ff */
[----:B------:R-:W-:-:S02]  /*f330*/  SHF.R.U64 R34, R34, 0x3, RZ ;  /* 0x0000000322227819 */ /* 0x000fc400000012ff */
[----:B------:R-:W-:Y:S02]  /*f340*/  SHF.R.U64 R36, R36, 0x3, RZ ;  /* 0x0000000324247819 */ /* 0x000fe400000012ff */
[----:B------:R-:W-:Y:S02]  /*f350*/  SHF.R.U64 R5, R5, 0x3, RZ ;  /* 0x0000000305057819 */ /* 0x000fe400000012ff */
[----:B-1----:R-:W-:Y:S01]  /*f360*/  @P1 SHF.R.U32.HI R21, RZ, R3, R2 ;  /* 0x00000003ff151219 */ /* 0x002fe20000011602 */
[----:B------:R-:W-:Y:S01]  /*f370*/  UIADD3 UR4, UR9, UR4, URZ ;  /* 0x0000000409047290 */ /* 0x000fe2000fffe03f */
[----:B------:R-:W-:Y:S01]  /*f380*/  LOP3.LUT R12, R12, R13, RZ, 0x3c, !PT ;  /* 0x0000000d0c0c7212 */ /* 0x000fe200078e3cff */
[--C-:B------:R-:W-:Y:S01]  /*f390*/  IMAD.X R13, RZ, RZ, R33.reuse, P5 ;  /* 0x000000ffff0d7224 */ /* 0x100fe200028e0621 */
        /* <DEDUP_REMOVED lines=9> */
[----:B------:R-:W-:Y:S01]  /*f430*/  IMAD.MOV.U32 R5, RZ, RZ, R33 ;  /* 0x000000ffff057224 */ /* 0x000fe200078e0021 */
[--C-:B------:R-:W-:Y:S01]  /*f440*/  SHF.R.S32.HI R20, RZ, 0x1f, R21.reuse ;  /* 0x0000001fff147819 */ /* 0x100fe20000011415 */
[----:B------:R-:W-:Y:S01]  /*f450*/  IMAD.MOV R46, RZ, RZ, -R21 ;  /* 0x000000ffff2e7224 */ /* 0x000fe200078e0a15 */
[----:B------:R-:W-:Y:S01]  /*f460*/  ULDC.64 UR10, c[0x0][0xae0] ;  /* 0x0002b800000a7ab9 */ /* 0x000fe20000000a00 */
[----:B------:R-:W-:Y:S01]  /*f470*/  IMAD.U32 R3, RZ, RZ, UR9 ;  /* 0x00000009ff037e24 */ /* 0x000fe2000f8e00ff */
[----:B------:R-:W5:Y:S01]  /*f480*/  LD.E.128 R12, desc[UR36][R12.64] ;  /* 0x000000240c0c7980 */ /* 0x000f62000c101d00 */
[----:B------:R-:W-:-:S02]  /*f490*/  IMAD R20, R20, UR10, RZ ;  /* 0x0000000a14147c24 */ /* 0x000fc4000f8e02ff */
[----:B------:R-:W-:Y:S01]  /*f4a0*/  IMAD R45, R45, R46, R47 ;  /* 0x0000002e2d2d7224 */ /* 0x000fe200078e022f */
[----:B------:R-:W5:Y:S01]  /*f4b0*/  LD.E.128 R4, desc[UR36][R4.64] ;  /* 0x0000002404047980 */ /* 0x000f62000c101d00 */
[----:B------:R-:W-:Y:S01]  /*f4c0*/  IMAD.U32 R2, RZ, RZ, UR8 ;  /* 0x00000008ff027e24 */ /* 0x000fe2000f8e00ff */
[----:B------:R-:W-:Y:S01]  /*f4d0*/  ULDC.64 UR8, c[0x0][0xad8] ;  /* 0x0002b60000087ab9 */ /* 0x000fe20000000a00 */
[----:B------:R-:W-:Y:S01]  /*f4e0*/  IMAD.U32 R3, RZ, RZ, UR4 ;  /* 0x00000004ff037e24 */ /* 0x000fe2000f8e00ff */
[----:B------:R-:W5:Y:S01]  /*f4f0*/  LD.E.128 R24, desc[UR36][R24.64] ;  /* 0x0000002418187980 */ /* 0x000f62000c101d00 */
[----:B------:R-:W-:-:S03]  /*f500*/  IMAD R47, R21, UR11, R20 ;  /* 0x0000000b152f7c24 */ /* 0x000fc6000f8e0214 */
[----:B------:R-:W5:Y:S01]  /*f510*/  LD.E.128 R28, desc[UR36][R28.64] ;  /* 0x000000241c1c7980 */ /* 0x000f62000c101d00 */
[----:B------:R-:W-:-:S03]  /*f520*/  SHF.R.S32.HI R20, RZ, 0x1f, R45 ;  /* 0x0000001fff147819 */ /* 0x000fc6000001142d */
[----:B------:R-:W5:Y:S04]  /*f530*/  LD.E.128 R32, desc[UR36][R34.64] ;  /* 0x0000002422207980 */ /* 0x000f68000c101d00 */
[----:B------:R-:W5:Y:S01]  /*f540*/  LD.E.128 R36, desc[UR36][R36.64] ;  /* 0x0000002424247980 */ /* 0x000f62000c101d00 */
[----:B------:R-:W-:Y:S01]  /*f550*/  IMAD.WIDE.U32 R2, R21, UR10, R2 ;  /* 0x0000000a15027c25 */ /* 0x000fe2000f8e0002 */
[----:B------:R-:W-:Y:S01]  /*f560*/  @!PT LDS RZ, [RZ] ;  /* 0x00000000fffff984 */ /* 0x000fe20000000800 */
[----:B------:R-:W-:Y:S01]  /*f570*/  @!PT LDS RZ, [RZ] ;  /* 0x00000000fffff984 */ /* 0x000fe20000000800 */
[----:B------:R-:W-:Y:S01]  /*f580*/  @!PT LDS RZ, [RZ] ;  /* 0x00000000fffff984 */ /* 0x000fe20000000800 */
[----:B------:R-:W-:Y:S01]  /*f590*/  @!PT LDS RZ, [RZ] ;  /* 0x00000000fffff984 */ /* 0x000fe20000000800 */
[----:B------:R0:W-:Y:S06]  /*f5a0*/  MEMBAR.ALL.CTA ;  /* 0x0000000000007992 */ /* 0x0001ec0000008000 */
[----:B0-----:R-:W0:Y:S01]  /*f5b0*/  FENCE.VIEW.ASYNC.S ;  /* 0x00000000000073c6 */ /* 0x001e220000000000 */
[----:B------:R-:W-:-:S02]  /*f5c0*/  IMAD.IADD R3, R3, 0x1, R47 ;  /* 0x0000000103037824 */ /* 0x000fc400078e022f */
[----:B------:R-:W-:Y:S02]  /*f5d0*/  IMAD R20, R20, UR8, RZ ;  /* 0x0000000814147c24 */ /* 0x000fe4000f8e02ff */
[----:B------:R-:W-:Y:S02]  /*f5e0*/  VIADD R49, R198, UR46 ;  /* 0x0000002ec6317c36 */ /* 0x000fe40008000000 */
[C---:B------:R-:W-:Y:S02]  /*f5f0*/  IMAD R47, R45.reuse, UR9, R20 ;  /* 0x000000092d2f7c24 */ /* 0x040fe4000f8e0214 */
[----:B------:R-:W-:Y:S01]  /*f600*/  IMAD.WIDE.U32 R2, R45, UR8, R2 ;  /* 0x000000082d027c25 */ /* 0x000fe2000f8e0002 */
[----:B------:R-:W-:Y:S01]  /*f610*/  ISETP.GE.AND P2, PT, R49, R44, PT ;  /* 0x0000002c3100720c */ /* 0x000fe20003f46270 */
[----:B------:R-:W-:Y:S02]  /*f620*/  ULDC.64 UR8, c[0x0][0xa80] ;  /* 0x0002a00000087ab9 */ /* 0x000fe40000000a00 */
[----:B------:R-:W-:Y:S01]  /*f630*/  VIADD R0, R0, 0x28820 ;  /* 0x0002882000007836 */ /* 0x000fe20000000000 */
[----:B------:R-:W-:Y:S01]  /*f640*/  LEA R45, P3, R2, UR8, 0x1 ;  /* 0x00000008022d7c11 */ /* 0x000fe2000f8608ff */
[----:B------:R-:W-:-:S02]  /*f650*/  IMAD.IADD R3, R3, 0x1, R47 ;  /* 0x0000000103037824 */ /* 0x000fc400078e022f */
[----:B------:R-:W-:Y:S01]  /*f660*/  VIADD R21, R49, 0x20 ;  /* 0x0000002031157836 */ /* 0x000fe20000000000 */
[----:B------:R-:W-:Y:S02]  /*f670*/  PRMT R0, RZ, 0x654, R0 ;  /* 0x00000654ff007816 */ /* 0x000fe40000000000 */
[----:B------:R-:W-:Y:S02]  /*f680*/  LEA.HI.X R46, R2, UR9, R3, 0x1, P3 ;  /* 0x00000009022e7c11 */ /* 0x000fe400098f0c03 */
[-C--:B------:R-:W-:Y:S01]  /*f690*/  ISETP.GE.AND P0, PT, R21, R44.reuse, PT ;  /* 0x0000002c1500720c */ /* 0x080fe20003f06270 */
[----:B------:R-:W-:Y:S01]  /*f6a0*/  VIADD R21, R49, 0x40 ;  /* 0x0000004031157836 */ /* 0x000fe20000000000 */
[----:B0-----:R0:W-:Y:S01]  /*f6b0*/  SYNCS.ARRIVE.TRANS64.RED.A1T0 RZ, [R0+URZ], RZ ;  /* 0x000000ff00ff79a7 */ /* 0x0011e2000810043f */
[----:B------:R1:W2:Y:S01]  /*f6c0*/  SHFL.IDX PT, R20, R45, RZ, 0x181f ;  /* 0x00181fff2d147589 */ /* 0x0002a200000e0000 */
[----:B------:R-:W-:Y:S02]  /*f6d0*/  BSSY B1, `(.L_x_1416) ;  /* 0x000000d000017945 */ /* 0x000fe40003800000 */
[----:B------:R-:W-:Y:S01]  /*f6e0*/  ISETP.GE.AND P1, PT, R21, R44, PT ;  /* 0x0000002c1500720c */ /* 0x000fe20003f26270 */
[----:B0-----:R1:W0:Y:S01]  /*f6f0*/  SHFL.IDX PT, R0, R46, RZ, 0x181f ;  /* 0x00181fff2e007589 */ /* 0x00122200000e0000 */
[----:B------:R-:W-:Y:S11]  /*f700*/  @P2 BRA `(.L_x_1417) ;  /* 0x0000000000242947 */ /* 0x000ff60003800000 */
[----:B------:R-:W-:Y:S02]  /*f710*/  ULDC UR4, c[0x0][0xac8] ;  /* 0x0002b20000047ab9 */ /* 0x000fe40000000800 */
[----:B------:R-:W-:Y:S02]  /*f720*/  ISETP.GE.AND P2, PT, R18, UR4, PT ;  /* 0x0000000412007c0c */ /* 0x000fe4000bf46270 */
[----:B------:R-:W-:-:S11]  /*f730*/  ISETP.GE.AND P3, PT, R19, UR4, PT ;  /* 0x0000000413007c0c */ /* 0x000fd6000bf66270 */
[CC--:B--2---:R-:W-:Y:S02]  /*f740*/  @!P2 LEA R2, P4, R18.reuse, R20.reuse, 0x1 ;  /* 0x000000141202a211 */ /* 0x0c4fe400078808ff */
[C---:B------:R-:W-:Y:S02]  /*f750*/  @!P3 LEA R20, P5, R19.reuse, R20, 0x1 ;  /* 0x000000141314b211 */ /* 0x040fe400078a08ff */
[-C--:B0-----:R-:W-:Y:S02]  /*f760*/  @!P2 LEA.HI.X R3, R18, R0.reuse, R221, 0x1, P4 ;  /* 0x000000001203a211 */ /* 0x081fe400020f0cdd */
[----:B------:R-:W-:-:S03]  /*f770*/  @!P3 LEA.HI.X R21, R19, R0, R220, 0x1, P5 ;  /* 0x000000001315b211 */ /* 0x000fc600028f0cdc */
[----:B-----5:R3:W-:Y:S04]  /*f780*/  @!P2 ST.E.128 desc[UR36][R2.64], R4 ;  /* 0x000000040200a985 */ /* 0x0207e8000c101d24 */
[----:B------:R3:W-:Y:S02]  /*f790*/  @!P3 ST.E.128 desc[UR36][R20.64], R28 ;  /* 0x0000001c1400b985 */ /* 0x0007e4000c101d24 */
.L_x_1417:
[----:B------:R-:W-:Y:S05]  /*f7a0*/  BSYNC B1 ;  /* 0x0000000000017941 */ /* 0x000fea0003800000 */
.L_x_1416:
[----:B0-----:R0:W4:Y:S01]  /*f7b0*/  SHFL.IDX PT, R0, R46, 0x1, 0x181f ;  /* 0x00381f002e007f89 */ /* 0x00112200000e0000 */
[----:B------:R-:W-:Y:S03]  /*f7c0*/  BSSY B1, `(.L_x_1418) ;  /* 0x000000c000017945 */ /* 0x000fe60003800000 */
[----:B---3-5:R0:W3:Y:S01]  /*f7d0*/  SHFL.IDX PT, R4, R45, 0x1, 0x181f ;  /* 0x00381f002d047f89 */ /* 0x0280e200000e0000 */
[----:B------:R-:W-:Y:S05]  /*f7e0*/  @P0 BRA `(.L_x_1419) ;  /* 0x0000000000240947 */ /* 0x000fea0003800000 */
[----:B------:R-:W-:Y:S02]  /*f7f0*/  ULDC UR4, c[0x0][0xac8] ;  /* 0x0002b20000047ab9 */ /* 0x000fe40000000800 */
[----:B------:R-:W-:Y:S02]  /*f800*/  ISETP.GE.AND P3, PT, R18, UR4, PT ;  /* 0x0000000412007c0c */ /* 0x000fe4000bf66270 */
[----:B------:R-:W-:-:S11]  /*f810*/  ISETP.GE.AND P4, PT, R19, UR4, PT ;  /* 0x0000000413007c0c */ /* 0x000fd6000bf86270 */
[CC--:B---3--:R-:W-:Y:S02]  /*f820*/  @!P3 LEA R2, P0, R18.reuse, R4.reuse, 0x1 ;  /* 0x000000041202b211 */ /* 0x0c8fe400078008ff */
[C---:B------:R-:W-:Y:S02]  /*f830*/  @!P4 LEA R4, P2, R19.reuse, R4, 0x1 ;  /* 0x000000041304c211 */ /* 0x040fe400078408ff */
[-C--:B----4-:R-:W-:Y:S02]  /*f840*/  @!P3 LEA.HI.X R3, R18, R0.reuse, R221, 0x1, P0 ;  /* 0x000000001203b211 */ /* 0x090fe400000f0cdd */
[----:B------:R-:W-:-:S03]  /*f850*/  @!P4 LEA.HI.X R5, R19, R0, R220, 0x1, P2 ;  /* 0x000000001305c211 */ /* 0x000fc600010f0cdc */
[----:B------:R3:W-:Y:S04]  /*f860*/  @!P3 ST.E.128 desc[UR36][R2.64], R8 ;  /* 0x000000080200b985 */ /* 0x0007e8000c101d24 */
[----:B------:R3:W-:Y:S02]  /*f870*/  @!P4 ST.E.128 desc[UR36][R4.64], R32 ;  /* 0x000000200400c985 */ /* 0x0007e4000c101d24 */
.L_x_1419:
[----:B------:R-:W-:Y:S05]  /*f880*/  BSYNC B1 ;  /* 0x0000000000017941 */ /* 0x000fea0003800000 */
.L_x_1418:
[----:B----4-:R4:W0:Y:S01]  /*f890*/  SHFL.IDX PT, R0, R46, 0x2, 0x181f ;  /* 0x00581f002e007f89 */ /* 0x01082200000e0000 */
[----:B------:R-:W-:Y:S03]  /*f8a0*/  BSSY B1, `(.L_x_1420) ;  /* 0x000000c000017945 */ /* 0x000fe60003800000 */
[----:B---3--:R4:W3:Y:S01]  /*f8b0*/  SHFL.IDX PT, R4, R45, 0x2, 0x181f ;  /* 0x00581f002d047f89 */ /* 0x0088e200000e0000 */
[----:B------:R-:W-:Y:S05]  /*f8c0*/  @P1 BRA `(.L_x_1421) ;  /* 0x0000000000241947 */ /* 0x000fea0003800000 */
[----:B------:R-:W-:Y:S02]  /*f8d0*/  ULDC UR4, c[0x0][0xac8] ;  /* 0x0002b20000047ab9 */ /* 0x000fe40000000800 */
[----:B------:R-:W-:Y:S02]  /*f8e0*/  ISETP.GE.AND P2, PT, R18, UR4, PT ;  /* 0x0000000412007c0c */ /* 0x000fe4000bf46270 */
[----:B------:R-:W-:-:S11]  /*f8f0*/  ISETP.GE.AND P3, PT, R19, UR4, PT ;  /* 0x0000000413007c0c */ /* 0x000fd6000bf66270 */
[CC--:B---3--:R-:W-:Y:S02]  /*f900*/  @!P2 LEA R2, P0, R18.reuse, R4.reuse, 0x1 ;  /* 0x000000041202a211 */ /* 0x0c8fe400078008ff */
[C---:B------:R-:W-:Y:S02]  /*f910*/  @!P3 LEA R4, P1, R19.reuse, R4, 0x1 ;  /* 0x000000041304b211 */ /* 0x040fe400078208ff */
[-C--:B0-----:R-:W-:Y:S02]  /*f920*/  @!P2 LEA.HI.X R3, R18, R0.reuse, R221, 0x1, P0 ;  /* 0x000000001203a211 */ /* 0x081fe400000f0cdd */
[----:B------:R-:W-:-:S03]  /*f930*/  @!P3 LEA.HI.X R5, R19, R0, R220, 0x1, P1 ;  /* 0x000000001305b211 */ /* 0x000fc600008f0cdc */
[----:B------:R0:W-:Y:S04]  /*f940*/  @!P2 ST.E.128 desc[UR36][R2.64], R12 ;  /* 0x0000000c0200a985 */ /* 0x0001e8000c101d24 */
[----:B------:R0:W-:Y:S02]  /*f950*/  @!P3 ST.E.128 desc[UR36][R4.64], R36 ;  /* 0x000000240400b985 */ /* 0x0001e4000c101d24 */
.L_x_1421:
[----:B------:R-:W-:Y:S05]  /*f960*/  BSYNC B1 ;  /* 0x0000000000017941 */ /* 0x000fea0003800000 */
.L_x_1420:
        /* <DEDUP_REMOVED lines=12> */
[----:B----4-:R-:W-:-:S04]  /*fa30*/  LEA R2, P0, R19, R45, 0x1 ;  /* 0x0000002d13027211 */ /* 0x010fc800078008ff */
[----:B------:R-:W-:-:S05]  /*fa40*/  LEA.HI.X R3, R19, R46, R220, 0x1, P0 ;  /* 0x0000002e13037211 */ /* 0x000fca00000f0cdc */
[----:B------:R0:W-:Y:S01]  /*fa50*/  ST.E.128 desc[UR36][R2.64], R40 ;  /* 0x0000002802007985 */ /* 0x0001e2000c101d24 */
[----:B------:R-:W-:Y:S05]  /*fa60*/  BRA `(.L_x_1422) ;  /* 0x0000001400fc7947 */ /* 0x000fea0003800000 */
.L_x_1415:
[----:B------:R-:W-:Y:S01]  /*fa70*/  ULDC.64 UR12, c[0x0][0xb08] ;  /* 0x0002c200000c7ab9 */ /* 0x000fe20000000a00 */
[----:B0-----:R-:W0:Y:S01]  /*fa80*/  @P1 LDC R4, c[0x0][0xbec] ;  /* 0x0002fb00ff041b82 */ /* 0x001e220000000800 */
[----:B------:R-:W-:Y:S01]  /*fa90*/  UIMAD UR9, UR14, UR12, URZ ;  /* 0x0000000c0e0972a4 */ /* 0x000fe2000f8e023f */
[----:B------:R-:W-:Y:S01]  /*faa0*/  IMAD.MOV.U32 R7, RZ, RZ, R13 ;  /* 0x000000ffff077224 */ /* 0x000fe200078e000d */
[----:B------:R-:W-:Y:S01]  /*fab0*/  UIMAD.WIDE.U32 UR10, UR4, UR12, URZ ;  /* 0x0000000c040a72a5 */ /* 0x000fe2000f8e003f */
[----:B------:R-:W-:Y:S01]  /*fac0*/  BSSY B1, `(.L_x_1423) ;  /* 0x000006d000017945 */ /* 0x000fe20003800000 */
[----:B------:R-:W-:Y:S02]  /*fad0*/  UIMAD UR9, UR4, UR13, UR9 ;  /* 0x0000000d040972a4 */ /* 0x000fe4000f8e0209 */
[----:B------:R-:W-:Y:S01]  /*fae0*/  USHF.R.S32.HI UR4, URZ, 0x1f, UR8 ;  /* 0x0000001f3f047899 */ /* 0x000fe20008011408 */
[----:B------:R-:W1:Y:S01]  /*faf0*/  @P1 LDC R5, c[0x0][0xbf0] ;  /* 0x0002fc00ff051b82 */ /* 0x000e620000000800 */
[----:B------:R-:W-:Y:S01]  /*fb00*/  UIADD3 UR11, UR11, UR9, URZ ;  /* 0x000000090b0b7290 */ /* 0x000fe2000fffe03f */
[----:B------:R-:W-:-:S03]  /*fb10*/  ULDC.64 UR12, c[0x0][0xb38] ;  /* 0x0002ce00000c7ab9 */ /* 0x000fc60000000a00 */
[----:B------:R-:W-:-:S04]  /*fb20*/  UIMAD.WIDE.U32 UR10, UR55, UR12, UR10 ;  /* 0x0000000c370a72a5 */ /* 0x000fc8000f8e000a */
[----:B------:R-:W-:-:S03]  /*fb30*/  UIMAD UR11, UR55, UR13, UR11 ;  /* 0x0000000d370b72a4 */ /* 0x000fc6000f8e020b */
[----:B------:R-:W-:Y:S02]  /*fb40*/  ULDC.64 UR12, c[0x0][0xb40] ;  /* 0x0002d000000c7ab9 */ /* 0x000fe40000000a00 */
[----:B------:R-:W-:Y:S01]  /*fb50*/  UIMAD UR4, UR4, UR12, URZ ;  /* 0x0000000c040472a4 */ /* 0x000fe2000f8e023f */
[----:B0-----:R-:W-:-:S03]  /*fb60*/  @P1 IMAD.HI.U32 R4, R13, R4, RZ ;  /* 0x000000040d041227 */ /* 0x001fc600078e00ff */
[----:B------:R-:W-:Y:S02]  /*fb70*/  UIMAD UR4, UR8, UR13, UR4 ;  /* 0x0000000d080472a4 */ /* 0x000fe4000f8e0204 */
[----:B------:R-:W-:-:S03]  /*fb80*/  UIMAD.WIDE.U32 UR8, UR8, UR12, UR10 ;  /* 0x0000000c080872a5 */ /* 0x000fc6000f8e000a */
[----:B------:R-:W-:Y:S01]  /*fb90*/  ULDC.64 UR10, c[0x0][0xb48] ;  /* 0x0002d200000a7ab9 */ /* 0x000fe20000000a00 */
[----:B------:R-:W-:Y:S01]  /*fba0*/  UIADD3 UR9, UR9, UR4, URZ ;  /* 0x0000000409097290 */ /* 0x000fe2000fffe03f */
[----:B-1----:R-:W-:-:S03]  /*fbb0*/  @P1 SHF.R.U32.HI R7, RZ, R5, R4 ;  /* 0x00000005ff071219 */ /* 0x002fc60000011604 */
[----:B------:R-:W-:Y:S01]  /*fbc0*/  UIMAD.WIDE.U32 UR8, UR56, UR10, UR8 ;  /* 0x0000000a380872a5 */ /* 0x000fe2000f8e0008 */
[--C-:B------:R-:W-:Y:S01]  /*fbd0*/  SHF.R.S32.HI R4, RZ, 0x1f, R7.reuse ;  /* 0x0000001fff047819 */ /* 0x100fe20000011407 */
[----:B------:R-:W-:Y:S02]  /*fbe0*/  IMAD.MOV R6, RZ, RZ, -R7 ;  /* 0x000000ffff067224 */ /* 0x000fe400078e0a07 */
[----:B------:R-:W-:Y:S02]  /*fbf0*/  UIMAD UR56, UR56, UR11, UR9 ;  /* 0x0000000b383872a4 */ /* 0x000fe4000f8e0209 */
[----:B------:R-:W-:Y:S01]  /*fc00*/  IMAD R45, R45, R6, R13 ;  /* 0x000000062d2d7224 */ /* 0x000fe200078e020d */
[----:B------:R-:W-:Y:S01]  /*fc10*/  ULDC.64 UR10, c[0x0][0xb30] ;  /* 0x0002cc00000a7ab9 */ /* 0x000fe20000000a00 */
[----:B------:R-:W-:Y:S02]  /*fc20*/  IMAD.U32 R5, RZ, RZ, UR9 ;  /* 0x00000009ff057e24 */ /* 0x000fe4000f8e00ff */
[----:B------:R-:W-:-:S02]  /*fc30*/  IMAD R6, R4, UR10, RZ ;  /* 0x0000000a04067c24 */ /* 0x000fc4000f8e02ff */
[----:B------:R-:W-:Y:S01]  /*fc40*/  IMAD.U32 R4, RZ, RZ, UR8 ;  /* 0x00000008ff047e24 */ /* 0x000fe2000f8e00ff */
[----:B------:R-:W-:Y:S01]  /*fc50*/  ULDC.64 UR8, c[0x0][0xb28] ;  /* 0x0002ca0000087ab9 */ /* 0x000fe20000000a00 */
[----:B------:R-:W-:Y:S02]  /*fc60*/  IMAD.U32 R5, RZ, RZ, UR56 ;  /* 0x00000038ff057e24 */ /* 0x000fe4000f8e00ff */
[C---:B------:R-:W-:Y:S01]  /*fc70*/  IMAD R9, R7.reuse, UR11, R6 ;  /* 0x0000000b07097c24 */ /* 0x040fe2000f8e0206 */
[----:B------:R-:W-:Y:S01]  /*fc80*/  SHF.R.S32.HI R6, RZ, 0x1f, R45 ;  /* 0x0000001fff067819 */ /* 0x000fe2000001142d */
        /* <DEDUP_REMOVED lines=9> */
[----:B------:R-:W-:Y:S01]  /*fd20*/  PRMT R6, RZ, 0x654, R6 ;  /* 0x00000654ff067816 */ /* 0x000fe20000000006 */
[----:B------:R0:W1:Y:S01]  /*fd30*/  SHFL.IDX PT, R14, R0, RZ, 0x1c1f ;  /* 0x001c1fff000e7589 */ /* 0x00006200000e0000 */
[----:B------:R-:W-:Y:S02]  /*fd40*/  LEA.HI.X R20, R4, UR9, R5, 0x2, P1 ;  /* 0x0000000904147c11 */ /* 0x000fe400088f1405 */
[----:B------:R0:W-:Y:S03]  /*fd50*/  SYNCS.ARRIVE.TRANS64.RED.A1T0 RZ, [R6+URZ], RZ ;  /* 0x000000ff06ff79a7 */ /* 0x0001e6000810043f */
[----:B------:R0:W2:Y:S01]  /*fd60*/  SHFL.IDX PT, R15, R20, RZ, 0x1c1f ;  /* 0x001c1fff140f7589 */ /* 0x0000a200000e0000 */
[----:B------:R-:W-:Y:S05]  /*fd70*/  @P2 BRA `(.L_x_1424) ;  /* 0x0000000400042947 */ /* 0x000fea0003800000 */
[----:B------:R-:W-:Y:S02]  /*fd80*/  ULDC UR4, c[0x0][0xac8] ;  /* 0x0002b20000047ab9 */ /* 0x000fe40000000800 */
[----:B------:R-:W-:Y:S02]  /*fd90*/  ISETP.GE.AND P1, PT, R16, UR4, PT ;  /* 0x0000000410007c0c */ /* 0x000fe4000bf26270 */
[----:B------:R-:W-:Y:S02]  /*fda0*/  ISETP.GE.AND P3, PT, R197, UR4, PT ;  /* 0x00000004c5007c0c */ /* 0x000fe4000bf66270 */
[----:B------:R-:W-:Y:S02]  /*fdb0*/  ISETP.GE.AND P4, PT, R196, UR4, PT ;  /* 0x00000004c4007c0c */ /* 0x000fe4000bf86270 */
[----:B------:R-:W-:-:S07]  /*fdc0*/  ISETP.GE.AND P2, PT, R195, UR4, PT ;  /* 0x00000004c3007c0c */ /* 0x000fce000bf46270 */
[CC--:B-1----:R-:W-:Y:S02]  /*fdd0*/  @!P1 LEA R4, P5, R16.reuse, R14.reuse, 0x2 ;  /* 0x0000000e10049211 */ /* 0x0c2fe400078a10ff */
[CC--:B0-----:R-:W-:Y:S02]  /*fde0*/  @!P3 LEA R6, P6, R197.reuse, R14.reuse, 0x2 ;  /* 0x0000000ec506b211 */ /* 0x0c1fe400078c10ff */
[-C--:B--2---:R-:W-:Y:S02]  /*fdf0*/  @!P1 LEA.HI.X R5, R16, R15.reuse, R215, 0x2, P5 ;  /* 0x0000000f10059211 */ /* 0x084fe400028f14d7 */
[----:B------:R-:W-:Y:S02]  /*fe00*/  @!P3 LEA.HI.X R7, R197, R15, R214, 0x2, P6 ;  /* 0x0000000fc507b211 */ /* 0x000fe400030f14d6 */
[----:B------:R-:W-:Y:S01]  /*fe10*/  @!P4 LEA R8, P5, R196, R14, 0x2 ;  /* 0x0000000ec408c211 */ /* 0x000fe200078a10ff */
[----:B------:R0:W-:Y:S01]  /*fe20*/  @!P1 ST.E.64 desc[UR36][R4.64], R88 ;  /* 0x0000005804009985 */ /* 0x0001e2000c101b24 */
[----:B------:R-:W-:-:S02]  /*fe30*/  ISETP.GE.AND P1, PT, R194, UR4, PT ;  /* 0x00000004c2007c0c */ /* 0x000fc4000bf26270 */
[-C--:B------:R-:W-:Y:S01]  /*fe40*/  @!P2 LEA R10, P6, R195, R14.reuse, 0x2 ;  /* 0x0000000ec30aa211 */ /* 0x080fe200078c10ff */
[----:B------:R1:W-:Y:S01]  /*fe50*/  @!P3 ST.E.64 desc[UR36][R6.64], R92 ;  /* 0x0000005c0600b985 */ /* 0x0003e2000c101b24 */
[----:B------:R-:W-:Y:S02]  /*fe60*/  ISETP.GE.AND P3, PT, R193, UR4, PT ;  /* 0x00000004c1007c0c */ /* 0x000fe4000bf66270 */
[-C--:B------:R-:W-:Y:S02]  /*fe70*/  @!P4 LEA.HI.X R9, R196, R15.reuse, R213, 0x2, P5 ;  /* 0x0000000fc409c211 */ /* 0x080fe400028f14d5 */
[----:B------:R-:W-:Y:S02]  /*fe80*/  @!P2 LEA.HI.X R11, R195, R15, R212, 0x2, P6 ;  /* 0x0000000fc30ba211 */ /* 0x000fe400030f14d4 */
[----:B------:R-:W-:Y:S01]  /*fe90*/  ISETP.GE.AND P5, PT, R192, UR4, PT ;  /* 0x00000004c0007c0c */ /* 0x000fe2000bfa6270 */
[----:B------:R2:W-:Y:S02]  /*fea0*/  @!P4 ST.E.64 desc[UR36][R8.64], R96 ;  /* 0x000000600800c985 */ /* 0x0005e4000c101b24 */
[----:B------:R-:W-:-:S02]  /*feb0*/  @!P1 LEA R12, P4, R194, R14, 0x2 ;  /* 0x0000000ec20c9211 */ /* 0x000fc400078810ff */
[----:B------:R3:W-:Y:S01]  /*fec0*/  @!P2 ST.E.64 desc[UR36][R10.64], R100 ;  /* 0x000000640a00a985 */ /* 0x0007e2000c101b24 */
[----:B------:R-:W-:Y:S02]  /*fed0*/  ISETP.GE.AND P2, PT, R191, UR4, PT ;  /* 0x00000004bf007c0c */ /* 0x000fe4000bf46270 */
[CC--:B0-----:R-:W-:Y:S02]  /*fee0*/  @!P3 LEA R4, P6, R193.reuse, R14.reuse, 0x2 ;  /* 0x0000000ec104b211 */ /* 0x0c1fe400078c10ff */
[-C--:B------:R-:W-:Y:S02]  /*fef0*/  @!P1 LEA.HI.X R13, R194, R15.reuse, R211, 0x2, P4 ;  /* 0x0000000fc20d9211 */ /* 0x080fe400020f14d3 */
[----:B------:R-:W-:Y:S02]  /*ff00*/  @!P3 LEA.HI.X R5, R193, R15, R210, 0x2, P6 ;  /* 0x0000000fc105b211 */ /* 0x000fe400030f14d2 */
[----:B------:R-:W-:Y:S01]  /*ff10*/  ISETP.GE.AND P4, PT, R190, UR4, PT ;  /* 0x00000004be007c0c */ /* 0x000fe2000bf86270 */
[----:B------:R0:W-:Y:S01]  /*ff20*/  @!P1 ST.E.64 desc[UR36][R12.64], R104 ;  /* 0x000000680c009985 */ /* 0x0001e2000c101b24 */
[----:B-1----:R-:W-:-:S03]  /*ff30*/  @!P5 LEA R6, P1, R192, R14, 0x2 ;  /* 0x0000000ec006d211 */ /* 0x002fc600078210ff */
[----:B------:R1:W-:Y:S01]  /*ff40*/  @!P3 ST.E.64 desc[UR36][R4.64], R108 ;  /* 0x0000006c0400b985 */ /* 0x0003e2000c101b24 */
[-C--:B--2---:R-:W-:Y:S02]  /*ff50*/  @!P2 LEA R8, P6, R191, R14.reuse, 0x2 ;  /* 0x0000000ebf08a211 */ /* 0x084fe400078c10ff */
[----:B------:R-:W-:Y:S02]  /*ff60*/  ISETP.GE.AND P3, PT, R189, UR4, PT ;  /* 0x00000004bd007c0c */ /* 0x000fe4000bf66270 */
[-C--:B------:R-:W-:Y:S02]  /*ff70*/  @!P5 LEA.HI.X R7, R192, R15.reuse, R209, 0x2, P1 ;  /* 0x0000000fc007d211 */ /* 0x080fe400008f14d1 */
[----:B------:R-:W-:Y:S02]  /*ff80*/  ISETP.GE.AND P1, PT, R188, UR4, PT ;  /* 0x00000004bc007c0c */ /* 0x000fe4000bf26270 */
[----:B------:R-:W-:Y:S01]  /*ff90*/  @!P2 LEA.HI.X R9, R191, R15, R208, 0x2, P6 ;  /* 0x0000000fbf09a211 */ /* 0x000fe200030f14d0 */
[----:B------:R2:W-:Y:S01]  /*ffa0*/  @!P5 ST.E.64 desc[UR36][R6.64], R112 ;  /* 0x000000700600d985 */ /* 0x0005e2000c101b24 */
[----:B---3--:R-:W-:-:S03]  /*ffb0*/  @!P4 LEA R10, P6, R190, R14, 0x2 ;  /* 0x0000000ebe0ac211 */ /* 0x008fc600078c10ff */
[----:B------:R3:W-:Y:S01]  /*ffc0*/  @!P2 ST.E.64 desc[UR36][R8.64], R116 ;  /* 0x000000740800a985 */ /* 0x0007e2000c101b24 */
[----:B------:R-:W-:Y:S02]  /*ffd0*/  ISETP.GE.AND P2, PT, R187, UR4, PT ;  /* 0x00000004bb007c0c */ /* 0x000fe4000bf46270 */
[-C--:B------:R-:W-:Y:S02]  /*ffe0*/  @!P4 LEA.HI.X R11, R190, R15.reuse, R207, 0x2, P6 ;  /* 0x0000000fbe0bc211 */ /* 0x080fe400030f14cf */
[CC--:B0-----:R-:W-:Y:S02]  /*fff0*/  @!P3 LEA R12, P5, R189.reuse, R14.reuse, 0x2 ;  /* 0x0000000ebd0cb211 */ /* 0x0c1fe400078a10ff */
        /* <DEDUP_REMOVED lines=14> */
[CC--:B0-----:R-:W-:Y:S02]  /*100e0*/  @!P5 LEA R10, P2, R185.reuse, R14.reuse, 0x2 ;  /* 0x0000000eb90ad211 */ /* 0x0c1fe400078410ff */
[-C--:B------:R-:W-:Y:S02]  /*100f0*/  @!P4 LEA.HI.X R9, R186, R15.reuse, R203, 0x2, P6 ;  /* 0x0000000fba09c211 */ /* 0x080fe400030f14cb */
[CC--:B-1----:R-:W-:Y:S02]  /*10100*/  @!P3 LEA R12, P6, R184.reuse, R14.reuse, 0x2 ;  /* 0x0000000eb80cb211 */ /* 0x0c2fe400078c10ff */
        /* <DEDUP_REMOVED lines=8> */
.L_x_1424:
[----:B------:R-:W-:Y:S05]  /*10190*/  BSYNC B1 ;  /* 0x0000000000017941 */ /* 0x000fea0003800000 */
.L_x_1423:
[----:B0-----:R-:W0:Y:S04]  /*101a0*/  SHFL.IDX PT, R20, R20, 0x1, 0x1c1f ;  /* 0x003c1f0014147f89 */ /* 0x001e2800000e0000 */
[----:B------:R-:W3:Y:S01]  /*101b0*/  SHFL.IDX PT, R0, R0, 0x1, 0x1c1f ;  /* 0x003c1f0000007f89 */ /* 0x000ee200000e0000 */
[----:B------:R-:W-:Y:S05]  /*101c0*/  @P0 BRA `(.L_x_1422) ;  /* 0x0000001000240947 */ /* 0x000fea0003800000 */
[----:B------:R-:W-:Y:S02]  /*101d0*/  ULDC UR4, c[0x0][0xac8] ;  /* 0x0002b20000047ab9 */ /* 0x000fe40000000800 */
[----:B------:R-:W-:Y:S02]  /*101e0*/  ISETP.GE.AND P2, PT, R16, UR4, PT ;  /* 0x0000000410007c0c */ /* 0x000fe4000bf46270 */
[----:B------:R-:W-:Y:S02]  /*101f0*/  ISETP.GE.AND P1, PT, R197, UR4, PT ;  /* 0x00000004c5007c0c */ /* 0x000fe4000bf26270 */
[----:B------:R-:W-:Y:S02]  /*10200*/  ISETP.GE.AND P0, PT, R196, UR4, PT ;  /* 0x00000004c4007c0c */ /* 0x000fe4000bf06270 */
[----:B------:R-:W-:Y:S02]  /*10210*/  ISETP.GE.AND P4, PT, R194, UR4, PT ;  /* 0x00000004c2007c0c */ /* 0x000fe4000bf86270 */
[----:B------:R-:W-:-:S05]  /*10220*/  ISETP.GE.AND P3, PT, R195, UR4, PT ;  /* 0x00000004c3007c0c */ /* 0x000fca000bf66270 */
[CC--:B---34-:R-:W-:Y:S02]  /*10230*/  @!P2 LEA R4, P6, R16.reuse, R0.reuse, 0x2 ;  /* 0x000000001004a211 */ /* 0x0d8fe400078c10ff */
[C---:B------:R-:W-:Y:S02]  /*10240*/  @!P1 LEA R6, P5, R197.reuse, R0, 0x2 ;  /* 0x00000000c5069211 */ /* 0x040fe400078a10ff */
[----:B0-----:R-:W-:Y:S02]  /*10250*/  @!P2 LEA.HI.X R5, R16, R20, R215, 0x2, P6 ;  /* 0x000000141005a211 */ /* 0x001fe400030f14d7 */
[----:B------:R-:W-:Y:S02]  /*10260*/  @!P0 LEA R8, P6, R196, R0, 0x2 ;  /* 0x00000000c4088211 */ /* 0x000fe400078c10ff */
[----:B------:R-:W-:Y:S01]  /*10270*/  @!P1 LEA.HI.X R7, R197, R20, R214, 0x2, P5 ;  /* 0x00000014c5079211 */ /* 0x000fe200028f14d6 */
[----:B------:R0:W-:Y:S01]  /*10280*/  @!P2 ST.E.64 desc[UR36][R4.64], R2 ;  /* 0x000000020400a985 */ /* 0x0001e2000c101b24 */
[----:B------:R-:W-:-:S02]  /*10290*/  ISETP.GE.AND P5, PT, R193, UR4, PT ;  /* 0x00000004c1007c0c */ /* 0x000fc4000bfa6270 */
[----:B------:R-:W-:Y:S01]  /*102a0*/  @!P0 LEA.HI.X R9, R196, R20, R213, 0x2, P6 ;  /* 0x00000014c4098211 */ /* 0x000fe200030f14d5 */
[----:B------:R3:W-:Y:S01]  /*102b0*/  @!P1 ST.E.64 desc[UR36][R6.64], R94 ;  /* 0x0000005e06009985 */ /* 0x0007e2000c101b24 */
[----:B------:R-:W-:Y:S02]  /*102c0*/  ISETP.GE.AND P2, PT, R192, UR4, PT ;  /* 0x00000004c0007c0c */ /* 0x000fe4000bf46270 */
[-C--:B------:R-:W-:Y:S01]  /*102d0*/  @!P3 LEA R10, P6, R195, R0.reuse, 0x2 ;  /* 0x00000000c30ab211 */ /* 0x080fe200078c10ff */
[----:B------:R4:W-:Y:S01]  /*102e0*/  @!P0 ST.E.64 desc[UR36][R8.64], R98 ;  /* 0x0000006208008985 */ /* 0x0009e2000c101b24 */
[C---:B------:R-:W-:Y:S02]  /*102f0*/  @!P4 LEA R12, P0, R194.reuse, R0, 0x2 ;  /* 0x00000000c20cc211 */ /* 0x040fe400078010ff */
[----:B------:R-:W-:Y:S02]  /*10300*/  ISETP.GE.AND P1, PT, R191, UR4, PT ;  /* 0x00000004bf007c0c */ /* 0x000fe4000bf26270 */
[----:B------:R-:W-:-:S02]  /*10310*/  @!P4 LEA.HI.X R13, R194, R20, R211, 0x2, P0 ;  /* 0x00000014c20dc211 */ /* 0x000fc400000f14d3 */
[----:B------:R-:W-:Y:S02]  /*10320*/  @!P3 LEA.HI.X R11, R195, R20, R212, 0x2, P6 ;  /* 0x00000014c30bb211 */ /* 0x000fe400030f14d4 */
[----:B------:R-:W-:Y:S02]  /*10330*/  ISETP.GE.AND P0, PT, R190, UR4, PT ;  /* 0x00000004be007c0c */ /* 0x000fe4000bf06270 */
[----:B-1----:R-:W-:Y:S01]  /*10340*/  @!P5 LEA R14, P6, R193, R0, 0x2 ;  /* 0x00000000c10ed211 */ /* 0x002fe200078c10ff */
[----:B------:R1:W-:Y:S01]  /*10350*/  @!P3 ST.E.64 desc[UR36][R10.64], R102 ;  /* 0x000000660a00b985 */ /* 0x0003e2000c101b24 */
[----:B------:R-:W-:Y:S02]  /*10360*/  ISETP.GE.AND P3, PT, R189, UR4, PT ;  /* 0x00000004bd007c0c */ /* 0x000fe4000bf66270 */
[----:B--2---:R-:W-:Y:S01]  /*10370*/  @!P5 LEA.HI.X R15, R193, R20, R210, 0x2, P6 ;  /* 0x00000014c10fd211 */ /* 0x004fe200030f14d2 */
[----:B------:R-:W-:Y:S01]  /*10380*/  @!P4 ST.E.64 desc[UR36][R12.64], R106 ;  /* 0x0000006a0c00c985 */ /* 0x000fe2000c101b24 */
[----:B0-----:R-:W-:-:S03]  /*10390*/  @!P2 LEA R2, P4, R192, R0, 0x2 ;  /* 0x00000000c002a211 */ /* 0x001fc600078810ff */
[----:B------:R-:W-:Y:S01]  /*103a0*/  @!P5 ST.E.64 desc[UR36][R14.64], R110 ;  /* 0x0000006e0e00d985 */ /* 0x000fe2000c101b24 */
[C---:B------:R-:W-:Y:S02]  /*103b0*/  @!P1 LEA R4, P5, R191.reuse, R0, 0x2 ;  /* 0x00000000bf049211 */ /* 0x040fe400078a10ff */
[----:B------:R-:W-:Y:S02]  /*103c0*/  @!P2 LEA.HI.X R3, R192, R20, R209, 0x2, P4 ;  /* 0x00000014c003a211 */ /* 0x000fe400020f14d1 */
[----:B---3--:R-:W-:Y:S02]  /*103d0*/  @!P0 LEA R6, P6, R190, R0, 0x2 ;  /* 0x00000000be068211 */ /* 0x008fe400078c10ff */
[----:B------:R-:W-:Y:S01]  /*103e0*/  ISETP.GE.AND P4, PT, R188, UR4, PT ;  /* 0x00000004bc007c0c */ /* 0x000fe2000bf86270 */
[----:B------:R0:W-:Y:S01]  /*103f0*/  @!P2 ST.E.64 desc[UR36][R2.64], R114 ;  /* 0x000000720200a985 */ /* 0x0001e2000c101b24 */
[-C--:B------:R-:W-:Y:S02]  /*10400*/  @!P1 LEA.HI.X R5, R191, R20.reuse, R208, 0x2, P5 ;  /* 0x00000014bf059211 */ /* 0x080fe400028f14d0 */
[----:B------:R-:W-:-:S02]  /*10410*/  @!P0 LEA.HI.X R7, R190, R20, R207, 0x2, P6 ;  /* 0x00000014be078211 */ /* 0x000fc400030f14cf */
[----:B------:R-:W-:Y:S01]  /*10420*/  ISETP.GE.AND P2, PT, R187, UR4, PT ;  /* 0x00000004bb007c0c */ /* 0x000fe2000bf46270 */
[----:B------:R2:W-:Y:S01]  /*10430*/  @!P1 ST.E.64 desc[UR36][R4.64], R118 ;  /* 0x0000007604009985 */ /* 0x0005e2000c101b24 */
[----:B----4-:R-:W-:Y:S02]  /*10440*/  @!P3 LEA R8, P5, R189, R0, 0x2 ;  /* 0x00000000bd08b211 */ /* 0x010fe400078a10ff */
[----:B------:R-:W-:Y:S01]  /*10450*/  ISETP.GE.AND P1, PT, R186, UR4, PT ;  /* 0x00000004ba007c0c */ /* 0x000fe2000bf26270 */
[----:B------:R3:W-:Y:S01]  /*10460*/  @!P0 ST.E.64 desc[UR36][R6.64], R122 ;  /* 0x0000007a06008985 */ /* 0x0007e2000c101b24 */
[----:B------:R-:W-:Y:S02]  /*10470*/  ISETP.GE.AND P0, PT, R185, UR4, PT ;  /* 0x00000004b9007c0c */ /* 0x000fe4000bf06270 */
[----:B------:R-:W-:Y:S02]  /*10480*/  @!P3 LEA.HI.X R9, R189, R20, R206, 0x2, P5 ;  /* 0x00000014bd09b211 */ /* 0x000fe400028f14ce */
[----:B------:R-:W-:-:S02]  /*10490*/  ISETP.GE.AND P5, PT, R184, UR4, PT ;  /* 0x00000004b8007c0c */ /* 0x000fc4000bfa6270 */
[CC--:B-1----:R-:W-:Y:S01]  /*104a0*/  @!P4 LEA R10, P6, R188.reuse, R0.reuse, 0x2 ;  /* 0x00000000bc0ac211 */ /* 0x0c2fe200078c10ff */
[----:B------:R1:W-:Y:S01]  /*104b0*/  @!P3 ST.E.64 desc[UR36][R8.64], R126 ;  /* 0x0000007e0800b985 */ /* 0x0003e2000c101b24 */
[C---:B0-----:R-:W-:Y:S02]  /*104c0*/  @!P2 LEA R2, P3, R187.reuse, R0, 0x2 ;  /* 0x00000000bb02a211 */ /* 0x041fe400078610ff */
[----:B------:R-:W-:Y:S02]  /*104d0*/  @!P4 LEA.HI.X R11, R188, R20, R205, 0x2, P6 ;  /* 0x00000014bc0bc211 */ /* 0x000fe400030f14cd */
[----:B--2---:R-:W-:Y:S02]  /*104e0*/  @!P1 LEA R4, P6, R186, R0, 0x2 ;  /* 0x00000000ba049211 */ /* 0x004fe400078c10ff */
[----:B------:R-:W-:Y:S01]  /*104f0*/  @!P2 LEA.HI.X R3, R187, R20, R204, 0x2, P3 ;  /* 0x00000014bb03a211 */ /* 0x000fe200018f14cc */
[----:B------:R1:W-:Y:S01]  /*10500*/  @!P4 ST.E.64 desc[UR36][R10.64], R130 ;  /* 0x000000820a00c985 */ /* 0x0003e2000c101b24 */
[----:B---3--:R-:W-:-:S02]  /*10510*/  @!P0 LEA R6, P4, R185, R0, 0x2 ;  /* 0x00000000b9068211 */ /* 0x008fc400078810ff */
[----:B------:R-:W-:Y:S01]  /*10520*/  @!P5 LEA R12, P3, R184, R0, 0x2 ;  /* 0x00000000b80cd211 */ /* 0x000fe200078610ff */
[----:B------:R1:W-:Y:S01]  /*10530*/  @!P2 ST.E.64 desc[UR36][R2.64], R134 ;  /* 0x000000860200a985 */ /* 0x0003e2000c101b24 */
[-C--:B------:R-:W-:Y:S02]  /*10540*/  @!P1 LEA.HI.X R5, R186, R20.reuse, R203, 0x2, P6 ;  /* 0x00000014ba059211 */ /* 0x080fe400030f14cb */
[-C--:B------:R-:W-:Y:S02]  /*10550*/  @!P0 LEA.HI.X R7, R185, R20.reuse, R202, 0x2, P4 ;  /* 0x00000014b9078211 */ /* 0x080fe400020f14ca */
[----:B------:R-:W-:Y:S01]  /*10560*/  @!P5 LEA.HI.X R13, R184, R20, R201, 0x2, P3 ;  /* 0x00000014b80dd211 */ /* 0x000fe200018f14c9 */
[----:B------:R1:W-:Y:S04]  /*10570*/  @!P1 ST.E.64 desc[UR36][R4.64], R138 ;  /* 0x0000008a04009985 */ /* 0x0003e8000c101b24 */
[----:B------:R1:W-:Y:S01]  /*10580*/  @!P0 ST.E.64 desc[UR36][R6.64], R142 ;  /* 0x0000008e06008985 */ /* 0x0003e2000c101b24 */
[----:B------:R-:W-:-:S03]  /*10590*/  ISETP.GE.AND P0, PT, R23, UR4, PT ;  /* 0x0000000417007c0c */ /* 0x000fc6000bf06270 */
[----:B------:R1:W-:Y:S10]  /*105a0*/  @!P5 ST.E.64 desc[UR36][R12.64], R146 ;  /* 0x000000920c00d985 */ /* 0x0003f4000c101b24 */
[----:B------:R-:W-:Y:S05]  /*105b0*/  @P0 BRA `(.L_x_1422) ;  /* 0x0000000c00280947 */ /* 0x000fea0003800000 */
[----:B-1----:R-:W-:-:S04]  /*105c0*/  LEA R2, P0, R23, R0, 0x2 ;  /* 0x0000000017027211 */ /* 0x002fc800078010ff */
[----:B------:R-:W-:-:S05]  /*105d0*/  LEA.HI.X R3, R23, R20, R200, 0x2, P0 ;  /* 0x0000001417037211 */ /* 0x000fca00000f14c8 */
[----:B------:R0:W-:Y:S01]  /*105e0*/  ST.E.64 desc[UR36][R2.64], R150 ;  /* 0x0000009602007985 */ /* 0x0001e2000c101b24 */
[----:B------:R-:W-:Y:S05]  /*105f0*/  BRA `(.L_x_1422) ;  /* 0x0000000c00187947 */ /* 0x000fea0003800000 */
.L_x_1413:
[----:B------:R-:W-:Y:S02]  /*10600*/  ULDC.64 UR8, c[0x0][0xc00] ;  /* 0x0003000000087ab9 */ /* 0x000fe40000000a00 */
[----:B------:R-:W-:-:S04]  /*10610*/  UISETP.NE.U32.AND UP0, UPT, UR8, URZ, UPT ;  /* 0x0000003f0800728c */ /* 0x000fc8000bf05070 */
[----:B------:R-:W-:-:S03]  /*10620*/  UISETP.NE.AND.EX UP0, UPT, UR9, URZ, UPT, UP0 ;  /* 0x0000003f0900728c */ /* 0x000fc6000bf05300 */
[----:B------:R-:W-:Y:S02]  /*10630*/  ULDC.64 UR8, c[0x0][0xc00] ;  /* 0x0003000000087ab9 */ /* 0x000fe40000000a00 */
[----:B------:R-:W-:Y:S01]  /*10640*/  UIMAD.WIDE UR8, UR57, 0x4, UR8 ;  /* 0x00000004390878a5 */ /* 0x000fe2000f8e0208 */
[----:B------:R-:W-:-:S05]  /*10650*/  PLOP3.LUT P1, PT, PT, PT, UP0, 0x80, 0x0 ;  /* 0x000000000000781c */ /* 0x000fca0003f2f008 */
[----:B------:R-:W-:Y:S02]  /*10660*/  IMAD.U32 R2, RZ, RZ, UR8 ;  /* 0x00000008ff027e24 */ /* 0x000fe4000f8e00ff */
[----:B------:R-:W-:Y:S01]  /*10670*/  IMAD.U32 R3, RZ, RZ, UR9 ;  /* 0x00000009ff037e24 */ /* 0x000fe2000f8e00ff */
[----:B------:R-:W-:Y:S02]  /*10680*/  ULDC.64 UR8, c[0x0][0xc08] ;  /* 0x0003020000087ab9 */ /* 0x000fe40000000a00 */
[----:B------:R-:W-:Y:S01]  /*10690*/  UISETP.NE.U32.AND UP1, UPT, UR8, URZ, UPT ;  /* 0x0000003f0800728c */ /* 0x000fe2000bf25070 */
[----:B------:R-:W-:Y:S02]  /*106a0*/  ULDC UR4, c[0x0][0xa88] ;  /* 0x0002a20000047ab9 */ /* 0x000fe40000000800 */
[----:B------:R-:W2:Y:S01]  /*106b0*/  @P1 LDG.E R6, desc[UR36][R2.64] ;  /* 0x0000002402061981 */ /* 0x000ea2000c1e1900 */
[----:B------:R-:W-:Y:S01]  /*106c0*/  UISETP.NE.AND.EX UP1, UPT, UR9, URZ, UPT, UP1 ;  /* 0x0000003f0900728c */ /* 0x000fe2000bf25310 */
[----:B------:R-:W-:-:S05]  /*106d0*/  IMAD.U32 R0, RZ, RZ, UR4 ;  /* 0x00000004ff007e24 */ /* 0x000fca000f8e00ff */
[----:B------:R-:W-:-:S05]  /*106e0*/  PLOP3.LUT P2, PT, PT, PT, UP1, 0x80, 0x0 ;  /* 0x000000000000781c */ /* 0x000fca0003f4f018 */
[----:B------:R-:W-:Y:S02]  /*106f0*/  @UP1 ULDC.64 UR8, c[0x0][0xc08] ;  /* 0x0003020000081ab9 */ /* 0x000fe40000000a00 */
[----:B------:R-:W-:-:S06]  /*10700*/  @UP1 UIMAD.WIDE UR8, UR57, 0x4, UR8 ;  /* 0x00000004390818a5 */ /* 0x000fcc000f8e0208 */
[----:B------:R-:W-:Y:S02]  /*10710*/  IMAD.U32 R4, RZ, RZ, UR8 ;  /* 0x00000008ff047e24 */ /* 0x000fe4000f8e00ff */
[----:B------:R-:W-:-:S05]  /*10720*/  IMAD.U32 R5, RZ, RZ, UR9 ;  /* 0x00000009ff057e24 */ /* 0x000fca000f8e00ff */
[----:B------:R0:W5:Y:S01]  /*10730*/  @P2 LDG.E R0, desc[UR36][R4.64] ;  /* 0x0000002404002981 */ /* 0x000162000c1e1900 */
[----:B------:R-:W-:Y:S01]  /*10740*/  UISETP.NE.AND UP1, UPT, UR54, URZ, UPT ;  /* 0x0000003f3600728c */ /* 0x000fe2000bf25270 */
[----:B------:R-:W-:Y:S01]  /*10750*/  ISETP.GT.AND P0, PT, R222, 0x7f, PT ;  /* 0x0000007fde00780c */ /* 0x000fe20003f04270 */
[----:B------:R-:W-:-:S09]  /*10760*/  UMOV UR4, URZ ;  /* 0x0000003f00047c82 */ /* 0x000fd20008000000 */
[----:B------:R-:W-:Y:S01]  /*10770*/  @!UP1 ULDC UR54, c[0x0][0xad4] ;  /* 0x0002b50000369ab9 */ /* 0x000fe20000000800 */
[----:B--2---:R-:W-:Y:S01]  /*10780*/  @P1 R2UR UR4, R6 ;  /* 0x00000000060412ca */ /* 0x004fe200000e0000 */
[----:B0-----:R-:W-:-:S14]  /*10790*/  @P2 BRA `(.L_x_1425) ;  /* 0x0000000000102947 */ /* 0x001fdc0003800000 */
[----:B------:R-:W-:Y:S05]  /*107a0*/  @!P1 BRA `(.L_x_1425) ;  /* 0x00000000000c9947 */ /* 0x000fea0003800000 */
[----:B------:R-:W2:Y:S04]  /*107b0*/  LDG.E R5, desc[UR36][R2.64] ;  /* 0x0000002402057981 */ /* 0x000ea8000c1e1900 */
[----:B-----5:R-:W2:Y:S02]  /*107c0*/  LDG.E R0, desc[UR36][R2.64+0x4] ;  /* 0x0000042402007981 */ /* 0x020ea4000c1e1900 */
[----:B--2---:R-:W-:-:S07]  /*107d0*/  IMAD.IADD R0, R0, 0x1, -R5 ;  /* 0x0000000100007824 */ /* 0x004fce00078e0a05 */
.L_x_1425:
[----:B------:R-:W-:Y:S01]  /*107e0*/  USHF.R.S32.HI UR13, URZ, 0x1f, UR57 ;  /* 0x0000001f3f0d7899 */ /* 0x000fe20008011439 */
[----:B------:R-:W-:Y:S01]  /*107f0*/  BSSY B1, `(.L_x_1426) ;  /* 0x000003a000017945 */ /* 0x000fe20003800000 */
[----:B------:R-:W-:Y:S02]  /*10800*/  USHF.R.S32.HI UR21, URZ, 0x1f, UR4 ;  /* 0x0000001f3f157899 */ /* 0x000fe40008011404 */
[----:B------:R-:W-:Y:S02]  /*10810*/  USEL UR12, UR57, URZ, !UP0 ;  /* 0x0000003f390c7287 */ /* 0x000fe4000c000000 */
[----:B------:R-:W-:Y:S01]  /*10820*/  USEL UR13, UR13, URZ, !UP0 ;  /* 0x0000003f0d0d7287 */ /* 0x000fe2000c000000 */
[----:B------:R-:W-:Y:S11]  /*10830*/  @P0 BRA `(.L_x_1427) ;  /* 0x0000000000d40947 */ /* 0x000ff60003800000 */
[----:B------:R-:W0:Y:S01]  /*10840*/  S2R R4, SR_TID.X ;  /* 0x0000000000047919 */ /* 0x000e220000002100 */
[----:B------:R-:W1:Y:S01]  /*10850*/  LDC R9, c[0x0][0xbe8] ;  /* 0x0002fa00ff097b82 */ /* 0x000e620000000800 */
[----:B------:R-:W-:Y:S02]  /*10860*/  IMAD.U32 R3, RZ, RZ, UR46 ;  /* 0x0000002eff037e24 */ /* 0x000fe4000f8e00ff */
[----:B-1---5:R-:W-:-:S03]  /*10870*/  IMAD R2, R0, R9, RZ ;  /* 0x0000000900027224 */ /* 0x022fc600078e02ff */
[----:B0-----:R-:W-:-:S04]  /*10880*/  IADD3 R4, R3, -0x80, R4 ;  /* 0xffffff8003047810 */ /* 0x001fc80007ffe004 */
[----:B------:R-:W-:-:S13]  /*10890*/  ISETP.GE.AND P0, PT, R4, R2, PT ;  /* 0x000000020400720c */ /* 0x000fda0003f06270 */
[----:B------:R-:W-:Y:S05]  /*108a0*/  @P0 BRA `(.L_x_1427) ;  /* 0x0000000000b80947 */ /* 0x000fea0003800000 */
[----:B------:R-:W-:Y:S01]  /*108b0*/  ISETP.NE.AND P0, PT, R9, 0x1, PT ;  /* 0x000000010900780c */ /* 0x000fe20003f05270 */
[----:B------:R-:W-:Y:S01]  /*108c0*/  UISETP.GT.AND UP0, UPT, UR54, 0x1, UPT ;  /* 0x000000013600788c */ /* 0x000fe2000bf04270 */
[----:B------:R-:W-:Y:S01]  /*108d0*/  IMAD.MOV.U32 R5, RZ, RZ, R4 ;  /* 0x000000ffff057224 */ /* 0x000fe200078e0004 */
[----:B------:R-:W-:Y:S02]  /*108e0*/  UMOV UR19, 0x9b8 ;  /* 0x000009b800137882 */ /* 0x000fe40000000000 */
[----:B------:R-:W-:Y:S02]  /*108f0*/  USEL UR19, UR19, 0x978, UP0 ;  /* 0x0000097813137887 */ /* 0x000fe40008000000 */
[----:B------:R-:W-:-:S06]  /*10900*/  USEL UR18, UR56, URZ, UP0 ;  /* 0x0000003f38127287 */ /* 0x000fcc0008000000 */
[----:B------:R-:W0:Y:S04]  /*10910*/  @P0 LDC R3, c[0x0][0xbec] ;  /* 0x0002fb00ff030b82 */ /* 0x000e280000000800 */
[----:B------:R-:W-:Y:S01]  /*10920*/  ULDC.64 UR8, c[0x0][UR19+0x218] ;  /* 0x0000860013087abb */ /* 0x000fe20008000a00 */
[----:B------:R-:W-:Y:S01]  /*10930*/  ULDC.64 UR14, c[0x0][UR19+0x220] ;  /* 0x00008800130e7abb */ /* 0x000fe20008000a00 */
[----:B------:R-:W-:Y:S01]  /*10940*/  ULDC.64 UR16, c[0x0][UR19+0x228] ;  /* 0x00008a0013107abb */ /* 0x000fe20008000a00 */
[----:B------:R-:W-:Y:S01]  /*10950*/  UIMAD.WIDE.U32 UR10, UR8, UR55, URZ ;  /* 0x00000037080a72a5 */ /* 0x000fe2000f8e003f */
[----:B------:R-:W1:Y:S01]  /*10960*/  @P0 LDC R7, c[0x0][0xbf0] ;  /* 0x0002fc00ff070b82 */ /* 0x000e620000000800 */
[----:B------:R-:W-:Y:S02]  /*10970*/  UIMAD UR20, UR9, UR55, URZ ;  /* 0x00000037091472a4 */ /* 0x000fe4000f8e023f */
[----:B------:R-:W-:-:S02]  /*10980*/  UIMAD UR15, UR15, UR12, URZ ;  /* 0x0000000c0f0f72a4 */ /* 0x000fc4000f8e023f */
[----:B------:R-:W-:Y:S02]  /*10990*/  UIMAD.WIDE.U32 UR22, UR16, UR18, URZ ;  /* 0x00000012101672a5 */ /* 0x000fe4000f8e003f */
[----:B------:R-:W-:Y:S02]  /*109a0*/  UIMAD.WIDE.U32 UR8, UR14, UR12, URZ ;  /* 0x0000000c0e0872a5 */ /* 0x000fe4000f8e003f */
[----:B------:R-:W-:Y:S02]  /*109b0*/  UIMAD UR16, UR17, UR18, URZ ;  /* 0x00000012111072a4 */ /* 0x000fe4000f8e023f */
[----:B------:R-:W-:Y:S02]  /*109c0*/  UIMAD UR15, UR14, UR13, UR15 ;  /* 0x0000000d0e0f72a4 */ /* 0x000fe4000f8e020f */
[----:B------:R-:W-:Y:S02]  /*109d0*/  UIADD3 UR10, UP1, UP2, UR8, UR10, UR4 ;  /* 0x0000000a080a7290 */ /* 0x000fe4000fa3e004 */
[----:B------:R-:W-:Y:S01]  /*109e0*/  UIADD3 UR16, UR23, UR16, URZ ;  /* 0x0000001017107290 */ /* 0x000fe2000fffe03f */
[----:B0-----:R-:W-:Y:S01]  /*109f0*/  @P0 IMAD.HI.U32 R2, R4, R3, RZ ;  /* 0x0000000304020227 */ /* 0x001fe200078e00ff */
[----:B------:R-:W-:-:S02]  /*10a00*/  UIADD3 UR20, UR11, UR20, URZ ;  /* 0x000000140b147290 */ /* 0x000fc4000fffe03f */
[----:B------:R-:W-:Y:S01]  /*10a10*/  UIADD3 UR15, UR9, UR15, URZ ;  /* 0x0000000f090f7290 */ /* 0x000fe2000fffe03f */
[----:B------:R-:W-:Y:S02]  /*10a20*/  IMAD.U32 R3, RZ, RZ, UR23 ;  /* 0x00000017ff037e24 */ /* 0x000fe4000f8e00ff */
[----:B------:R-:W-:Y:S01]  /*10a30*/  IMAD.U32 R6, RZ, RZ, UR16 ;  /* 0x00000010ff067e24 */ /* 0x000fe2000f8e00ff */
[----:B------:R-:W-:Y:S01]  /*10a40*/  ULDC.64 UR8, c[0x0][UR19+0x210] ;  /* 0x0000840013087abb */ /* 0x000fe20008000a00 */
[----:B-1----:R-:W-:Y:S01]  /*10a50*/  @P0 SHF.R.U32.HI R5, RZ, R7, R2 ;  /* 0x00000007ff050219 */ /* 0x002fe20000011602 */
[----:B------:R-:W-:-:S04]  /*10a60*/  IMAD.U32 R2, RZ, RZ, UR22 ;  /* 0x00000016ff027e24 */ /* 0x000fc8000f8e00ff */
[--C-:B------:R-:W-:Y:S01]  /*10a70*/  IMAD.MOV R7, RZ, RZ, -R5.reuse ;  /* 0x000000ffff077224 */ /* 0x100fe200078e0a05 */
[----:B------:R-:W-:Y:S01]  /*10a80*/  IADD3 R2, P0, P1, R5, UR10, R2 ;  /* 0x0000000a05027c10 */ /* 0x000fe2000f91e002 */
[----:B------:R-:W-:Y:S01]  /*10a90*/  UIADD3.X UR10, UR15, UR20, UR21, UP1, UP2 ;  /* 0x000000140f0a7290 */ /* 0x000fe20008fe4415 */
[----:B------:R-:W-:Y:S01]  /*10aa0*/  SHF.R.S32.HI R5, RZ, 0x1f, R5 ;  /* 0x0000001fff057819 */ /* 0x000fe20000011405 */
[----:B------:R-:W-:-:S04]  /*10ab0*/  IMAD R7, R9, R7, R4 ;  /* 0x0000000709077224 */ /* 0x000fc800078e0204 */
[----:B------:R-:W-:Y:S01]  /*10ac0*/  IADD3.X R3, R5, UR10, R6, P0, P1 ;  /* 0x0000000a05037c10 */ /* 0x000fe200087e2406 */
[C---:B------:R-:W-:Y:S01]  /*10ad0*/  IMAD R9, R7.reuse, UR9, RZ ;  /* 0x0000000907097c24 */ /* 0x040fe2000f8e02ff */
[----:B------:R-:W-:Y:S01]  /*10ae0*/  SHF.R.S32.HI R4, RZ, 0x1f, R7 ;  /* 0x0000001fff047819 */ /* 0x000fe20000011407 */
[----:B------:R-:W-:Y:S01]  /*10af0*/  ULDC.64 UR10, c[0x0][0xba8] ;  /* 0x0002ea00000a7ab9 */ /* 0x000fe20000000a00 */
[----:B------:R-:W-:Y:S01]  /*10b00*/  @!UP0 ULDC UR10, c[0x0][0xb50] ;  /* 0x0002d400000a8ab9 */ /* 0x000fe20000000800 */
[----:B------:R-:W-:Y:S01]  /*10b10*/  IMAD.WIDE.U32 R2, R7, UR8, R2 ;  /* 0x0000000807027c25 */ /* 0x000fe2000f8e0002 */
[----:B------:R-:W-:-:S03]  /*10b20*/  @!UP0 ULDC UR11, c[0x0][0xb54] ;  /* 0x0002d500000b8ab9 */ /* 0x000fc60000000800 */
[----:B------:R-:W-:Y:S01]  /*10b30*/  IMAD R9, R4, UR8, R9 ;  /* 0x0000000804097c24 */ /* 0x000fe2000f8e0209 */
[----:B------:R-:W-:-:S03]  /*10b40*/  LEA R4, P0, R2, UR10, 0x2 ;  /* 0x0000000a02047c11 */ /* 0x000fc6000f8010ff */
[----:B------:R-:W-:-:S05]  /*10b50*/  IMAD.IADD R3, R3, 0x1, R9 ;  /* 0x0000000103037824 */ /* 0x000fca00078e0209 */
[----:B------:R-:W-:Y:S01]  /*10b60*/  LEA.HI.X R5, R2, UR11, R3, 0x2, P0 ;  /* 0x0000000b02057c11 */ /* 0x000fe200080f1403 */
[----:B------:R-:W-:-:S05]  /*10b70*/  IMAD.MOV.U32 R3, RZ, RZ, -0x800000 ;  /* 0xff800000ff037424 */ /* 0x000fca00078e00ff */
[----:B------:R0:W-:Y:S02]  /*10b80*/  STG.E desc[UR36][R4.64], R3 ;  /* 0x0000000304007986 */ /* 0x0001e4000c101924 */
.L_x_1427:
[----:B------:R-:W-:Y:S05]  /*10b90*/  BSYNC B1 ;  /* 0x0000000000017941 */ /* 0x000fea0003800000 */
.L_x_1426:
[----:B------:R-:W-:-:S06]  /*10ba0*/  UISETP.GT.AND UP0, UPT, UR54, 0x1, UPT ;  /* 0x000000013600788c */ /* 0x000fcc000bf04270 */
[----:B------:R-:W-:-:S13]  /*10bb0*/  PLOP3.LUT P0, PT, PT, PT, UP0, 0x80, 0x0 ;  /* 0x000000000000781c */ /* 0x000fda0003f0f008 */
[----:B------:R-:W-:Y:S05]  /*10bc0*/  @P0 BRA `(.L_x_1422) ;  /* 0x0000000400a40947 */ /* 0x000fea0003800000 */
[----:B------:R-:W1:Y:S01]  /*10bd0*/  LDC R11, c[0x0][0xbe8] ;  /* 0x0002fa00ff0b7b82 */ /* 0x000e620000000800 */
[----:B------:R-:W-:Y:S01]  /*10be0*/  ULDC.64 UR14, c[0x0][0xaa0] ;  /* 0x0002a800000e7ab9 */ /* 0x000fe20000000a00 */
[----:B------:R-:W-:Y:S01]  /*10bf0*/  IMAD R2, R22, 0x20, R198 ;  /* 0x0000002016027824 */ /* 0x000fe200078e02c6 */
[----:B------:R-:W-:Y:S01]  /*10c00*/  UIMAD UR10, UR21, UR14, URZ ;  /* 0x0000000e150a72a4 */ /* 0x000fe2000f8e023f */
[----:B------:R-:W-:Y:S01]  /*10c10*/  BSSY B1, `(.L_x_1428) ;  /* 0x000003a000017945 */ /* 0x000fe20003800000 */
[----:B------:R-:W-:Y:S01]  /*10c20*/  UIMAD.WIDE.U32 UR8, UR4, UR14, URZ ;  /* 0x0000000e040872a5 */ /* 0x000fe2000f8e003f */
[----:B------:R-:W-:Y:S01]  /*10c30*/  VIADD R6, R2, UR46 ;  /* 0x0000002e02067c36 */ /* 0x000fe20008000000 */
[----:B------:R-:W-:-:S03]  /*10c40*/  UIMAD UR10, UR4, UR15, UR10 ;  /* 0x0000000f040a72a4 */ /* 0x000fc6000f8e020a */
[----:B0-----:R-:W-:Y:S01]  /*10c50*/  IMAD.MOV.U32 R5, RZ, RZ, R6 ;  /* 0x000000ffff057224 */ /* 0x001fe200078e0006 */
[----:B------:R-:W-:-:S03]  /*10c60*/  UIADD3 UR9, UR9, UR10, URZ ;  /* 0x0000000a09097290 */ /* 0x000fc6000fffe03f */
[----:B------:R-:W-:Y:S02]  /*10c70*/  ULDC.64 UR10, c[0x0][0xae8] ;  /* 0x0002ba00000a7ab9 */ /* 0x000fe40000000a00 */
[----:B------:R-:W-:-:S04]  /*10c80*/  UIMAD.WIDE.U32 UR8, UR55, UR10, UR8 ;  /* 0x0000000a370872a5 */ /* 0x000fc8000f8e0008 */
[----:B------:R-:W-:-:S03]  /*10c90*/  UIMAD UR9, UR55, UR11, UR9 ;  /* 0x0000000b370972a4 */ /* 0x000fc6000f8e0209 */
[----:B------:R-:W-:Y:S01]  /*10ca0*/  ULDC.64 UR10, c[0x0][0xaf0] ;  /* 0x0002bc00000a7ab9 */ /* 0x000fe20000000a00 */
[----:B-1----:R-:W-:Y:S01]  /*10cb0*/  ISETP.NE.AND P0, PT, R11, 0x1, PT ;  /* 0x000000010b00780c */ /* 0x002fe20003f05270 */
[----:B------:R-:W-:-:S04]  /*10cc0*/  UIMAD UR13, UR13, UR10, URZ ;  /* 0x0000000a0d0d72a4 */ /* 0x000fc8000f8e023f */
[----:B------:R-:W-:Y:S02]  /*10cd0*/  UIMAD UR4, UR12, UR11, UR13 ;  /* 0x0000000b0c0472a4 */ /* 0x000fe4000f8e020d */
[----:B------:R-:W-:-:S03]  /*10ce0*/  UIMAD.WIDE.U32 UR12, UR12, UR10, UR8 ;  /* 0x0000000a0c0c72a5 */ /* 0x000fc6000f8e0008 */
[----:B------:R-:W-:Y:S01]  /*10cf0*/  ULDC.64 UR8, c[0x0][0xae0] ;  /* 0x0002b80000087ab9 */ /* 0x000fe20000000a00 */
[----:B------:R-:W-:Y:S02]  /*10d00*/  UIADD3 UR4, UR13, UR4, URZ ;  /* 0x000000040d047290 */ /* 0x000fe4000fffe03f */
[----:B------:R-:W0:Y:S08]  /*10d10*/  @P0 LDC R3, c[0x0][0xbec] ;  /* 0x0002fb00ff030b82 */ /* 0x000e300000000800 */
[----:B------:R-:W1:Y:S01]  /*10d20*/  @P0 LDC R7, c[0x0][0xbf0] ;  /* 0x0002fc00ff070b82 */ /* 0x000e620000000800 */
[----:B0-----:R-:W-:-:S04]  /*10d30*/  @P0 IMAD.HI.U32 R2, R6, R3, RZ ;  /* 0x0000000306020227 */ /* 0x001fc800078e00ff */
[----:B------:R-:W-:Y:S02]  /*10d40*/  IMAD.U32 R3, RZ, RZ, UR13 ;  /* 0x0000000dff037e24 */ /* 0x000fe4000f8e00ff */
[----:B------:R-:W-:Y:S01]  /*10d50*/  IMAD.U32 R3, RZ, RZ, UR4 ;  /* 0x00000004ff037e24 */ /* 0x000fe2000f8e00ff */
[----:B-1----:R-:W-:-:S04]  /*10d60*/  @P0 SHF.R.U32.HI R5, RZ, R7, R2 ;  /* 0x00000007ff050219 */ /* 0x002fc80000011602 */
[--C-:B------:R-:W-:Y:S01]  /*10d70*/  SHF.R.S32.HI R2, RZ, 0x1f, R5.reuse ;  /* 0x0000001fff027819 */ /* 0x100fe20000011405 */
[----:B------:R-:W-:-:S04]  /*10d80*/  IMAD.MOV R7, RZ, RZ, -R5 ;  /* 0x000000ffff077224 */ /* 0x000fc800078e0a05 */
[----:B------:R-:W-:Y:S02]  /*10d90*/  IMAD R4, R2, UR8, RZ ;  /* 0x0000000802047c24 */ /* 0x000fe4000f8e02ff */
[----:B------:R-:W-:Y:S02]  /*10da0*/  IMAD R7, R11, R7, R6 ;  /* 0x000000070b077224 */ /* 0x000fe400078e0206 */
[----:B------:R-:W-:Y:S02]  /*10db0*/  IMAD.U32 R2, RZ, RZ, UR12 ;  /* 0x0000000cff027e24 */ /* 0x000fe4000f8e00ff */
[C---:B------:R-:W-:Y:S01]  /*10dc0*/  IMAD R9, R5.reuse, UR9, R4 ;  /* 0x0000000905097c24 */ /* 0x040fe2000f8e0204 */
[----:B------:R-:W-:Y:S01]  /*10dd0*/  SHF.R.S32.HI R4, RZ, 0x1f, R7 ;  /* 0x0000001fff047819 */ /* 0x000fe20000011407 */
[----:B------:R-:W-:Y:S01]  /*10de0*/  IMAD.WIDE.U32 R2, R5, UR8, R2 ;  /* 0x0000000805027c25 */ /* 0x000fe2000f8e0002 */
[----:B------:R-:W-:-:S03]  /*10df0*/  ULDC.64 UR8, c[0x0][0xad8] ;  /* 0x0002b60000087ab9 */ /* 0x000fc60000000a00 */
[----:B------:R-:W-:Y:S02]  /*10e00*/  IMAD.IADD R3, R3, 0x1, R9 ;  /* 0x0000000103037824 */ /* 0x000fe400078e0209 */
[----:B------:R-:W-:Y:S02]  /*10e10*/  IMAD R4, R4, UR8, RZ ;  /* 0x0000000804047c24 */ /* 0x000fe4000f8e02ff */
[----:B------:R-:W-:Y:S02]  /*10e20*/  VIADD R6, R198, UR46 ;  /* 0x0000002ec6067c36 */ /* 0x000fe40008000000 */
[----:B-----5:R-:W-:Y:S02]  /*10e30*/  IMAD R11, R0, R11, RZ ;  /* 0x0000000b000b7224 */ /* 0x020fe400078e02ff */
        /* <DEDUP_REMOVED lines=17> */
[CC--:B-1----:R-:W-:Y:S02]  /*10f50*/  @!P4 LEA R8, P2, R18.reuse, R2.reuse, 0x1 ;  /* 0x000000021208c211 */ /* 0x0c2fe400078408ff */
[C---:B------:R-:W-:Y:S02]  /*10f60*/  @!P5 LEA R2, P3, R19.reuse, R2, 0x1 ;  /* 0x000000021302d211 */ /* 0x040fe400078608ff */
[-C--:B--2---:R-:W-:Y:S02]  /*10f70*/  @!P4 LEA.HI.X R9, R18, R0.reuse, R221, 0x1, P2 ;  /* 0x000000001209c211 */ /* 0x084fe400010f0cdd */
[----:B------:R-:W-:-:S03]  /*10f80*/  @!P5 LEA.HI.X R3, R19, R0, R220, 0x1, P3 ;  /* 0x000000001303d211 */ /* 0x000fc600018f0cdc */
[----:B------:R3:W-:Y:S04]  /*10f90*/  @!P4 ST.E.128 desc[UR36][R8.64], RZ ;  /* 0x000000ff0800c985 */ /* 0x0007e8000c101d24 */
[----:B------:R3:W-:Y:S02]  /*10fa0*/  @!P5 ST.E.128 desc[UR36][R2.64], RZ ;  /* 0x000000ff0200d985 */ /* 0x0007e4000c101d24 */
.L_x_1429:
[----:B------:R-:W-:Y:S05]  /*10fb0*/  BSYNC B1 ;  /* 0x0000000000017941 */ /* 0x000fea0003800000 */
.L_x_1428:
[----:B--2---:R2:W4:Y:S01]  /*10fc0*/  SHFL.IDX PT, R0, R5, 0x1, 0x181f ;  /* 0x00381f0005007f89 */ /* 0x00452200000e0000 */
[----:B------:R-:W-:Y:S03]  /*10fd0*/  BSSY B1, `(.L_x_1430) ;  /* 0x000000c000017945 */ /* 0x000fe60003800000 */
[----:B-1-3--:R2:W1:Y:S01]  /*10fe0*/  SHFL.IDX PT, R2, R4, 0x1, 0x181f ;  /* 0x00381f0004027f89 */ /* 0x00a46200000e0000 */
[----:B------:R-:W-:Y:S05]  /*10ff0*/  @P1 BRA `(.L_x_1431) ;  /* 0x0000000000241947 */ /* 0x000fea0003800000 */
[----:B------:R-:W-:Y:S02]  /*11000*/  ULDC UR4, c[0x0][0xac8] ;  /* 0x0002b20000047ab9 */ /* 0x000fe40000000800 */
[----:B------:R-:W-:Y:S02]  /*11010*/  ISETP.GE.AND P3, PT, R18, UR4, PT ;  /* 0x0000000412007c0c */ /* 0x000fe4000bf66270 */
[----:B------:R-:W-:-:S11]  /*11020*/  ISETP.GE.AND P4, PT, R19, UR4, PT ;  /* 0x0000000413007c0c */ /* 0x000fd6000bf86270 */
[CC--:B-1----:R-:W-:Y:S02]  /*11030*/  @!P3 LEA R8, P1, R18.reuse, R2.reuse, 0x1 ;  /* 0x000000021208b211 */ /* 0x0c2fe400078208ff */
[C---:B------:R-:W-:Y:S02]  /*11040*/  @!P4 LEA R2, P2, R19.reuse, R2, 0x1 ;  /* 0x000000021302c211 */ /* 0x040fe400078408ff */
[-C--:B----4-:R-:W-:Y:S02]  /*11050*/  @!P3 LEA.HI.X R9, R18, R0.reuse, R221, 0x1, P1 ;  /* 0x000000001209b211 */ /* 0x090fe400008f0cdd */
[----:B------:R-:W-:-:S03]  /*11060*/  @!P4 LEA.HI.X R3, R19, R0, R220, 0x1, P2 ;  /* 0x000000001303c211 */ /* 0x000fc600010f0cdc */
[----:B------:R3:W-:Y:S04]  /*11070*/  @!P3 ST.E.128 desc[UR36][R8.64], RZ ;  /* 0x000000ff0800b985 */ /* 0x0007e8000c101d24 */
[----:B------:R3:W-:Y:S02]  /*11080*/  @!P4 ST.E.128 desc[UR36][R2.64], RZ ;  /* 0x000000ff0200c985 */ /* 0x0007e4000c101d24 */
.L_x_1431:
[----:B------:R-:W-:Y:S05]  /*11090*/  BSYNC B1 ;  /* 0x0000000000017941 */ /* 0x000fea0003800000 */
.L_x_1430:
[----:B----4-:R4:W0:Y:S01]  /*110a0*/  SHFL.IDX PT, R0, R5, 0x2, 0x181f ;  /* 0x00581f0005007f89 */ /* 0x01082200000e0000 */
        /* <DEDUP_REMOVED lines=8> */
[-C--:B0-----:R-:W-:Y:S02]  /*11130*/  @!P2 LEA.HI.X R9, R18, R0.reuse, R221, 0x1, P0 ;  /* 0x000000001209a211 */ /* 0x081fe400000f0cdd */
[----:B------:R-:W-:-:S03]  /*11140*/  @!P3 LEA.HI.X R3, R19, R0, R220, 0x1, P1 ;  /* 0x000000001303b211 */ /* 0x000fc600008f0cdc */
[----:B------:R3:W-:Y:S04]  /*11150*/  @!P2 ST.E.128 desc[UR36][R8.64], RZ ;  /* 0x000000ff0800a985 */ /* 0x0007e8000c101d24 */
[----:B------:R3:W-:Y:S02]  /*11160*/  @!P3 ST.E.128 desc[UR36][R2.64], RZ ;  /* 0x000000ff0200b985 */ /* 0x0007e4000c101d24 */
.L_x_1433:
[----:B------:R-:W-:Y:S05]  /*11170*/  BSYNC B1 ;  /* 0x0000000000017941 */ /* 0x000fea0003800000 */
.L_x_1432:
        /* <DEDUP_REMOVED lines=8> */
[CC--:B--2---:R-:W-:Y:S02]  /*11200*/  @!P2 LEA R6, P0, R18.reuse, R2.reuse, 0x1 ;  /* 0x000000021206a211 */ /* 0x0c4fe400078008ff */
[C---:B------:R-:W-:Y:S02]  /*11210*/  @!P3 LEA R2, P1, R19.reuse, R2, 0x1 ;  /* 0x000000021302b211 */ /* 0x040fe400078208ff */
[-C--:B0-----:R-:W-:Y:S02]  /*11220*/  @!P2 LEA.HI.X R7, R18, R5.reuse, R221, 0x1, P0 ;  /* 0x000000051207a211 */ /* 0x081fe400000f0cdd */
[----:B------:R-:W-:-:S03]  /*11230*/  @!P3 LEA.HI.X R3, R19, R5, R220, 0x1, P1 ;  /* 0x000000051303b211 */ /* 0x000fc600008f0cdc */
[----:B------:R0:W-:Y:S04]  /*11240*/  @!P2 ST.E.128 desc[UR36][R6.64], RZ ;  /* 0x000000ff0600a985 */ /* 0x0001e8000c101d24 */
[----:B------:R0:W-:Y:S02]  /*11250*/  @!P3 ST.E.128 desc[UR36][R2.64], RZ ;  /* 0x000000ff0200b985 */ /* 0x0001e4000c101d24 */
.L_x_1422:
[----:B------:R-:W-:Y:S05]  /*11260*/  BSYNC B0 ;  /* 0x0000000000007941 */ /* 0x000fea0003800000 */
.L_x_1412:
[----:B------:R-:W-:Y:S02]  /*11270*/  ULDC UR4, c[0x0][0xc3c] ;  /* 0x00030f0000047ab9 */ /* 0x000fe40000000800 */
[----:B------:R-:W-:-:S06]  /*11280*/  UISETP.GE.AND UP0, UPT, UR7, UR4, UPT ;  /* 0x000000040700728c */ /* 0x000fcc000bf06270 */
[----:B------:R-:W-:-:S13]  /*11290*/  PLOP3.LUT P0, PT, PT, PT, UP0, 0x80, 0x0 ;  /* 0x000000000000781c */ /* 0x000fda0003f0f008 */
[----:B------:R-:W-:Y:S05]  /*112a0*/  @!P0 BRA `(.L_x_1434) ;  /* 0xfffffefc00348947 */ /* 0x000fea000383ffff */
[----:B------:R-:W-:Y:S05]  /*112b0*/  EXIT ;  /* 0x000000000000794d */ /* 0x000fea0003800000 */
.L_x_1321:
[----:B------:R-:W-:-:S08]  /*112c0*/  NOP ;  /* 0x0000000000007918 */ /* 0x000fd00000000000 */
[----:B0-----:R-:W0:-:S00]  /*112d0*/  USETMAXREG.DEALLOC.CTAPOOL 0x28 ;  /* 0x00000028000079c8 */ /* 0x001e0000080e0500 */
[----:B0-----:R-:W-:Y:S01]  /*112e0*/  LOP3.LUT R2, R2, 0x3, RZ, 0xc0, !PT ;  /* 0x0000000302027812 */ /* 0x001fe200078ec0ff */
[----:B------:R-:W-:Y:S01]  /*112f0*/  IMAD.MOV.U32 R6, RZ, RZ, RZ ;  /* 0x000000ffff067224 */ /* 0x000fe200078e00ff */
[----:B------:R-:W-:-:S04]  /*11300*/  LOP3.LUT R23, R23, 0xffffffbf, RZ, 0xc0, !PT ;  /* 0xffffffbf17177812 */ /* 0x000fc800078ec0ff */
[----:B------:R-:W0:Y:S02]  /*11310*/  SHFL.IDX PT, R2, R2, RZ, 0x1f ;  /* 0x00001fff02027589 */ /* 0x000e2400000e0000 */
[----:B0-----:R-:W-:-:S13]  /*11320*/  ISETP.NE.AND P0, PT, R2, RZ, PT ;  /* 0x000000ff0200720c */ /* 0x001fda0003f05270 */
[----:B------:R-:W-:Y:S01]  /*11330*/  @P0 LOP3.LUT R23, R23, 0x40, RZ, 0xfc, !PT ;  /* 0x0000004017170812 */ /* 0x000fe200078efcff */
[----:B------:R-:W-:Y:S06]  /*11340*/  @!P0 BRA `(.L_x_1435) ;  /* 0x00000000001c8947 */ /* 0x000fec0003800000 */
[----:B------:R-:W0:Y:S08]  /*11350*/  S2UR UR5, SR_CgaCtaId ;  /* 0x00000000000579c3 */ /* 0x000e300000008800 */
[----:B------:R-:W-:Y:S06]  /*11360*/  BAR.SYNC.DEFER_BLOCKING 0x5, 0x180 ;  /* 0x0146000000007b1d */ /* 0x000fec0000010000 */
[----:B------:R-:W-:-:S02]  /*11370*/  UMOV UR4, 0x400 ;  /* 0x0000040000047882 */ /* 0x000fc40000000000 */
[----:B0-----:R-:W-:-:S09]  /*11380*/  ULEA UR4, UR5, UR4, 0x18 ;  /* 0x0000000405047291 */ /* 0x001fd2000f8ec03f */
[----:B------:R-:W0:Y:S01]  /*11390*/  LDS.128 R16, [UR4+0x288d0] ;  /* 0x0288d004ff107984 */ /* 0x000e220008000c00 */
[----:B------:R-:W-:Y:S06]  /*113a0*/  BAR.ARV 0x4, 0x180 ;  /* 0x0106000000007b1d */ /* 0x000fec0000002000 */
[----:B------:R-:W-:Y:S05]  /*113b0*/  BRA `(.L_x_1436) ;  /* 0x0000000c00907947 */ /* 0x000fea0003800000 */
.L_x_1435:
[----:B------:R-:W-:Y:S01]  /*113c0*/  LOP3.LUT R7, R0, 0x1f, RZ, 0xc0, !PT ;  /* 0x0000001f00077812 */ /* 0x000fe200078ec0ff */
[----:B------:R-:W-:Y:S01]  /*113d0*/  ULDC UR4, c[0x0][0xc3c] ;  /* 0x00030f0000047ab9 */ /* 0x000fe20000000800 */
[----:B------:R-:W-:Y:S01]  /*113e0*/  IMAD.MOV.U32 R9, RZ, RZ, RZ ;  /* 0x000000ffff097224 */ /* 0x000fe200078e00ff */
[----:B------:R-:W0:Y:S01]  /*113f0*/  S2UR UR6, SR_CTAID.X ;  /* 0x00000000000679c3 */ /* 0x000e220000002500 */
[----:B------:R-:W-:Y:S01]  /*11400*/  ISETP.NE.AND P0, PT, R7, 0x1f, PT ;  /* 0x0000001f0700780c */ /* 0x000fe20003f05270 */
[----:B------:R-:W-:-:S03]  /*11410*/  ULDC UR5, c[0x0][0xc38] ;  /* 0x00030e0000057ab9 */ /* 0x000fc60000000800 */
[----:B------:R-:W-:-:S13]  /*11420*/  ISETP.GE.OR P1, PT, R7, UR4, !P0 ;  /* 0x0000000407007c0c */ /* 0x000fda000c726670 */
[----:B------:R-:W1:Y:S08]  /*11430*/  @!P1 LDC.64 R4, c[0x0][0xc80] ;  /* 0x00032000ff049b82 */ /* 0x000e700000000a00 */
[----:B------:R-:W2:Y:S01]  /*11440*/  @!P1 LDC.64 R2, c[0x0][0xc78] ;  /* 0x00031e00ff029b82 */ /* 0x000ea20000000a00 */
[----:B-1----:R-:W-:-:S05]  /*11450*/  @!P1 IMAD.WIDE.U32 R4, R7, 0x4, R4 ;  /* 0x0000000407049825 */ /* 0x002fca00078e0004 */
        /* <DEDUP_REMOVED lines=10> */
[----:B------:R-:W1:Y:S02]  /*11500*/  SHFL.UP PT, R10, R8, 0x1, RZ ;  /* 0x04200000080a7989 */ /* 0x000e6400000e00ff */
[----:B-1----:R-:W-:-:S05]  /*11510*/  SEL R11, R10, RZ, P1 ;  /* 0x000000ff0a0b7207 */ /* 0x002fca0000800000 */
[----:B------:R-:W-:-:S05]  /*11520*/  IMAD.IADD R11, R8, 0x1, R11 ;  /* 0x00000001080b7824 */ /* 0x000fca00078e020b */
        /* <DEDUP_REMOVED lines=12> */
[----:B------:R-:W1:Y:S02]  /*115f0*/  SHFL.IDX PT, R8, R5, 0x1f, 0x1f ;  /* 0x03e01f0005087f89 */ /* 0x000e6400000e0000 */
[----:B-1----:R-:W-:-:S05]  /*11600*/  IMAD R8, R8, UR5, RZ ;  /* 0x0000000508087c24 */ /* 0x002fca000f8e02ff */
[----:B0-----:R-:W-:Y:S01]  /*11610*/  ISETP.GT.AND P6, PT, R8, UR6, PT ;  /* 0x0000000608007c0c */ /* 0x001fe2000bfc4270 */
[----:B------:R-:W-:-:S12]  /*11620*/  IMAD.MOV.U32 R3, RZ, RZ, R8 ;  /* 0x000000ffff037224 */ /* 0x000fd800078e0008 */
[----:B------:R-:W-:Y:S05]  /*11630*/  @P6 BRA `(.L_x_1437) ;  /* 0x0000000000986947 */ /* 0x000fea0003800000 */
[----:B------:R-:W-:Y:S01]  /*11640*/  IMAD.MOV.U32 R8, RZ, RZ, R3 ;  /* 0x000000ffff087224 */ /* 0x000fe200078e0003 */
[----:B------:R-:W-:Y:S01]  /*11650*/  UMOV UR4, URZ ;  /* 0x0000003f00047c82 */ /* 0x000fe20008000000 */
[----:B------:R-:W-:-:S05]  /*11660*/  ULDC UR5, c[0x0][0xc38] ;  /* 0x00030e0000057ab9 */ /* 0x000fca0000000800 */
.L_x_1439:
[----:B------:R-:W0:Y:S01]  /*11670*/  LDC R2, c[0x0][0xc3c] ;  /* 0x00030f00ff027b82 */ /* 0x000e220000000800 */
[----:B------:R-:W-:-:S06]  /*11680*/  UIADD3 UR4, UR4, 0x1f, URZ ;  /* 0x0000001f04047890 */ /* 0x000fcc000fffe03f */
        /* <DEDUP_REMOVED lines=33> */
.L_x_1437:
        /* <DEDUP_REMOVED lines=9> */
[----:B0-----:R-:W-:-:S07]  /*11930*/  ISETP.NE.AND P1, PT, R9, 0x1, PT ;  /* 0x000000010900780c */ /* 0x001fce0003f25270 */
[----:B-1----:R-:W-:Y:S06]  /*11940*/  @!P0 BRA `(.L_x_1440) ;  /* 0x0000000000088947 */ /* 0x002fec0003800000 */
[----:B------:R-:W-:-:S06]  /*11950*/  VIADD R16, R19, 0xffffffff ;  /* 0xffffffff13107836 */ /* 0x000fcc0000000000 */
[----:B------:R0:W1:Y:S02]  /*11960*/  SHFL.IDX PT, R16, R5, R16, 0x1f ;  /* 0x00001f1005107589 */ /* 0x00006400000e0000 */
.L_x_1440:
[----:B-1----:R-:W-:Y:S02]  /*11970*/  IMAD R16, R16, UR5, R3 ;  /* 0x0000000510107c24 */ /* 0x002fe4000f8e0203 */
[----:B------:R-:W-:-:S03]  /*11980*/  VIADD R19, R19, UR4 ;  /* 0x0000000413137c36 */ /* 0x000fc60008000000 */
[----:B0-----:R-:W-:Y:S01]  /*11990*/  IADD3 R5, -R16, UR6, RZ ;  /* 0x0000000610057c10 */ /* 0x001fe2000fffe1ff */
[----:B------:R-:W-:Y:S06]  /*119a0*/  @!P1 BRA `(.L_x_1441) ;  /* 0x0000000000e89947 */ /* 0x000fec0003800000 */
[-C--:B--2---:R-:W-:Y:S02]  /*119b0*/  IABS R12, R6.reuse ;  /* 0x00000006000c7213 */ /* 0x084fe40000000000 */
[----:B------:R-:W-:Y:S02]  /*119c0*/  IABS R4, R9 ;  /* 0x0000000900047213 */ /* 0x000fe40000000000 */
[----:B------:R-:W0:Y:S01]  /*119d0*/  I2F.RP R8, R12 ;  /* 0x0000000c00087306 */ /* 0x000e220000209400 */
[----:B------:R-:W-:-:S07]  /*119e0*/  IABS R13, R6 ;  /* 0x00000006000d7213 */ /* 0x000fce0000000000 */
[----:B------:R-:W1:Y:S08]  /*119f0*/  I2F.RP R10, R4 ;  /* 0x00000004000a7306 */ /* 0x000e700000209400 */
[----:B0-----:R-:W0:Y:S08]  /*11a00*/  MUFU.RCP R8, R8 ;  /* 0x0000000800087308 */ /* 0x001e300000001000 */
[----:B-1----:R-:W-:Y:S01]  /*11a10*/  MUFU.RCP R10, R10 ;  /* 0x0000000a000a7308 */ /* 0x002fe20000001000 */
[----:B0-----:R-:W-:Y:S01]  /*11a20*/  VIADD R2, R8, 0xffffffe ;  /* 0x0ffffffe08027836 */ /* 0x001fe20000000000 */
[----:B------:R-:W-:-:S06]  /*11a30*/  IABS R8, R5 ;  /* 0x0000000500087213 */ /* 0x000fcc0000000000 */
[----:B------:R0:W1:Y:S02]  /*11a40*/  F2I.FTZ.U32.TRUNC.NTZ R3, R2 ;  /* 0x0000000200037305 */ /* 0x000064000021f000 */
[----:B0-----:R-:W-:Y:S02]  /*11a50*/  IMAD.MOV.U32 R2, RZ, RZ, RZ ;  /* 0x000000ffff027224 */ /* 0x001fe400078e00ff */
[----:B-1----:R-:W-:-:S04]  /*11a60*/  IMAD.MOV R11, RZ, RZ, -R3 ;  /* 0x000000ffff0b7224 */ /* 0x002fc800078e0a03 */
[----:B------:R-:W-:-:S04]  /*11a70*/  IMAD R11, R11, R12, RZ ;  /* 0x0000000c0b0b7224 */ /* 0x000fc800078e02ff */
[----:B------:R-:W-:-:S04]  /*11a80*/  IMAD.HI.U32 R3, R3, R11, R2 ;  /* 0x0000000b03037227 */ /* 0x000fc800078e0002 */
[----:B------:R-:W-:Y:S02]  /*11a90*/  IMAD.MOV R11, RZ, RZ, -R13 ;  /* 0x000000ffff0b7224 */ /* 0x000fe400078e0a0d */
[----:B------:R-:W-:-:S04]  /*11aa0*/  IMAD.HI.U32 R2, R3, R8, RZ ;  /* 0x0000000803027227 */ /* 0x000fc800078e00ff */
[----:B------:R-:W-:Y:S01]  /*11ab0*/  IMAD R3, R2, R11, R8 ;  /* 0x0000000b02037224 */ /* 0x000fe200078e0208 */
[----:B------:R-:W-:Y:S01]  /*11ac0*/  LOP3.LUT R8, R5, R6, RZ, 0x3c, !PT ;  /* 0x0000000605087212 */ /* 0x000fe200078e3cff */
[----:B------:R-:W-:-:S03]  /*11ad0*/  VIADD R11, R10, 0xffffffe ;  /* 0x0ffffffe0a0b7836 */ /* 0x000fc60000000000 */
[----:B------:R-:W-:Y:S02]  /*11ae0*/  ISETP.GT.U32.AND P1, PT, R12, R3, PT ;  /* 0x000000030c00720c */ /* 0x000fe40003f24070 */
[----:B------:R-:W-:-:S11]  /*11af0*/  ISETP.GE.AND P2, PT, R8, RZ, PT ;  /* 0x000000ff0800720c */ /* 0x000fd60003f46270 */
[----:B------:R-:W-:Y:S02]  /*11b00*/  @!P1 IMAD.IADD R3, R3, 0x1, -R12 ;  /* 0x0000000103039824 */ /* 0x000fe400078e0a0c */
[----:B------:R-:W-:Y:S01]  /*11b10*/  @!P1 VIADD R2, R2, 0x1 ;  /* 0x0000000102029836 */ /* 0x000fe20000000000 */
[----:B------:R-:W-:Y:S02]  /*11b20*/  ISETP.NE.AND P1, PT, R6, RZ, PT ;  /* 0x000000ff0600720c */ /* 0x000fe40003f25270 */
[----:B------:R-:W-:Y:S02]  /*11b30*/  ISETP.GE.U32.AND P0, PT, R3, R12, PT ;  /* 0x0000000c0300720c */ /* 0x000fe40003f06070 */
[----:B------:R-:W0:Y:S11]  /*11b40*/  F2I.FTZ.U32.TRUNC.NTZ R3, R11 ;  /* 0x0000000b00037305 */ /* 0x000e36000021f000 */
[----:B------:R-:W-:-:S04]  /*11b50*/  @P0 VIADD R2, R2, 0x1 ;  /* 0x0000000102020836 */ /* 0x000fc80000000000 */
[----:B------:R-:W-:Y:S01]  /*11b60*/  IMAD.MOV.U32 R10, RZ, RZ, R2 ;  /* 0x000000ffff0a7224 */ /* 0x000fe200078e0002 */
[----:B------:R-:W-:Y:S01]  /*11b70*/  IABS R2, R9 ;  /* 0x0000000900027213 */ /* 0x000fe20000000000 */
[----:B0-----:R-:W-:Y:S02]  /*11b80*/  IMAD.MOV R13, RZ, RZ, -R3 ;  /* 0x000000ffff0d7224 */ /* 0x001fe400078e0a03 */
[----:B------:R-:W-:Y:S01]  /*11b90*/  @!P2 IMAD.MOV R10, RZ, RZ, -R10 ;  /* 0x000000ffff0aa224 */ /* 0x000fe200078e0a0a */
[----:B------:R-:W-:Y:S01]  /*11ba0*/  @!P1 LOP3.LUT R10, RZ, R6, RZ, 0x33, !PT ;  /* 0x00000006ff0a9212 */ /* 0x000fe200078e33ff */
[----:B------:R-:W-:Y:S02]  /*11bb0*/  IMAD.MOV R12, RZ, RZ, -R2 ;  /* 0x000000ffff0c7224 */ /* 0x000fe400078e0a02 */
[----:B------:R-:W-:Y:S01]  /*11bc0*/  IMAD R11, R13, R4, RZ ;  /* 0x000000040d0b7224 */ /* 0x000fe200078e02ff */
[----:B------:R-:W-:Y:S01]  /*11bd0*/  IABS R8, R10 ;  /* 0x0000000a00087213 */ /* 0x000fe20000000000 */
[----:B------:R-:W-:-:S04]  /*11be0*/  IMAD.MOV.U32 R2, RZ, RZ, RZ ;  /* 0x000000ffff027224 */ /* 0x000fc800078e00ff */
[----:B------:R-:W-:-:S04]  /*11bf0*/  IMAD.HI.U32 R2, R3, R11, R2 ;  /* 0x0000000b03027227 */ /* 0x000fc800078e0002 */
[----:B------:R-:W-:Y:S02]  /*11c00*/  IMAD.MOV.U32 R3, RZ, RZ, R8 ;  /* 0x000000ffff037224 */ /* 0x000fe400078e0008 */
[----:B------:R-:W-:Y:S02]  /*11c10*/  IMAD.MOV.U32 R8, RZ, RZ, R12 ;  /* 0x000000ffff087224 */ /* 0x000fe400078e000c */
[----:B------:R-:W-:-:S04]  /*11c20*/  IMAD.HI.U32 R2, R2, R3, RZ ;  /* 0x0000000302027227 */ /* 0x000fc800078e00ff */
[----:B------:R-:W-:-:S05]  /*11c30*/  IMAD R3, R2, R8, R3 ;  /* 0x0000000802037224 */ /* 0x000fca00078e0203 */
[----:B------:R-:W-:-:S13]  /*11c40*/  ISETP.GT.U32.AND P1, PT, R4, R3, PT ;  /* 0x000000030400720c */ /* 0x000fda0003f24070 */
[----:B------:R-:W-:Y:S02]  /*11c50*/  @!P1 IMAD.IADD R3, R3, 0x1, -R4 ;  /* 0x0000000103039824 */ /* 0x000fe400078e0a04 */
[----:B------:R-:W-:Y:S01]  /*11c60*/  @!P1 VIADD R2, R2, 0x1 ;  /* 0x0000000102029836 */ /* 0x000fe20000000000 */
[----:B------:R-:W-:Y:S02]  /*11c70*/  ISETP.NE.AND P1, PT, R9, RZ, PT ;  /* 0x000000ff0900720c */ /* 0x000fe40003f25270 */
[----:B------:R-:W-:Y:S02]  /*11c80*/  ISETP.GE.U32.AND P0, PT, R3, R4, PT ;  /* 0x000000040300720c */ /* 0x000fe40003f06070 */
[----:B------:R-:W-:-:S04]  /*11c90*/  LOP3.LUT R3, R10, R9, RZ, 0x3c, !PT ;  /* 0x000000090a037212 */ /* 0x000fc800078e3cff */
[----:B------:R-:W-:Y:S01]  /*11ca0*/  ISETP.GE.AND P2, PT, R3, RZ, PT ;  /* 0x000000ff0300720c */ /* 0x000fe20003f46270 */
[----:B------:R-:W-:-:S06]  /*11cb0*/  IMAD.MOV R3, RZ, RZ, -R10 ;  /* 0x000000ffff037224 */ /* 0x000fcc00078e0a0a */
[----:B------:R-:W-:-:S06]  /*11cc0*/  @P0 VIADD R2, R2, 0x1 ;  /* 0x0000000102020836 */ /* 0x000fcc0000000000 */
[----:B------:R-:W-:Y:S01]  /*11cd0*/  @!P2 IMAD.MOV R2, RZ, RZ, -R2 ;  /* 0x000000ffff02a224 */ /* 0x000fe200078e0a02 */
[----:B------:R-:W-:-:S05]  /*11ce0*/  @!P1 LOP3.LUT R2, RZ, R9, RZ, 0x33, !PT ;  /* 0x00000009ff029212 */ /* 0x000fca00078e33ff */
[----:B------:R-:W-:-:S04]  /*11cf0*/  IMAD.MOV R18, RZ, RZ, -R2 ;  /* 0x000000ffff127224 */ /* 0x000fc800078e0a02 */
[C---:B------:R-:W-:Y:S02]  /*11d00*/  IMAD R18, R9.reuse, R18, R10 ;  /* 0x0000001209127224 */ /* 0x040fe400078e020a */
[----:B------:R-:W-:Y:S02]  /*11d10*/  IMAD R9, R9, 0x1000000, R2 ;  /* 0x0100000009097824 */ /* 0x000fe400078e0202 */
[----:B------:R-:W-:Y:S02]  /*11d20*/  IMAD R2, R6, R3, R5 ;  /* 0x0000000306027224 */ /* 0x000fe400078e0205 */
[----:B------:R-:W-:Y:S01]  /*11d30*/  IMAD R18, R18, 0x10000, R9 ;  /* 0x0001000012127824 */ /* 0x000fe200078e0209 */
[----:B------:R-:W-:Y:S06]  /*11d40*/  BRA `(.L_x_1442) ;  /* 0x0000000000f47947 */ /* 0x000fec0003800000 */
.L_x_1441:
[----:B------:R-:W0:Y:S02]  /*11d50*/  LDC.64 R2, c[0x0][0xc90] ;  /* 0x00032400ff027b82 */ /* 0x000e240000000a00 */
[----:B0-----:R-:W-:-:S05]  /*11d60*/  IMAD.WIDE R2, R19, 0x4, R2 ;  /* 0x0000000413027825 */ /* 0x001fca00078e0202 */
[----:B------:R0:W2:Y:S01]  /*11d70*/  LDG.E R13, desc[UR36][R2.64] ;  /* 0x00000024020d7981 */ /* 0x0000a2000c1e1900 */
[----:B------:R-:W-:Y:S01]  /*11d80*/  IABS R15, R5 ;  /* 0x00000005000f7213 */ /* 0x000fe20000000000 */
[----:B0-----:R-:W-:Y:S02]  /*11d90*/  IMAD.MOV.U32 R2, RZ, RZ, RZ ;  /* 0x000000ffff027224 */ /* 0x001fe400078e00ff */
[----:B--2---:R-:W-:-:S05]  /*11da0*/  IMAD R4, R6, R13, RZ ;  /* 0x0000000d06047224 */ /* 0x004fca00078e02ff */
[-C--:B------:R-:W-:Y:S02]  /*11db0*/  IABS R10, R4.reuse ;  /* 0x00000004000a7213 */ /* 0x080fe40000000000 */
[----:B------:R-:W-:Y:S02]  /*11dc0*/  IABS R12, R4 ;  /* 0x00000004000c7213 */ /* 0x000fe40000000000 */
[----:B------:R-:W0:Y:S08]  /*11dd0*/  I2F.RP R8, R10 ;  /* 0x0000000a00087306 */ /* 0x000e300000209400 */
[----:B0-----:R-:W0:Y:S02]  /*11de0*/  MUFU.RCP R8, R8 ;  /* 0x0000000800087308 */ /* 0x001e240000001000 */
[----:B0-----:R-:W-:-:S06]  /*11df0*/  VIADD R9, R8, 0xffffffe ;  /* 0x0ffffffe08097836 */ /* 0x001fcc0000000000 */
[----:B------:R-:W0:Y:S02]  /*11e00*/  F2I.FTZ.U32.TRUNC.NTZ R3, R9 ;  /* 0x0000000900037305 */ /* 0x000e24000021f000 */
[----:B0-----:R-:W-:-:S04]  /*11e10*/  IMAD.MOV R11, RZ, RZ, -R3 ;  /* 0x000000ffff0b7224 */ /* 0x001fc800078e0a03 */
[----:B------:R-:W-:-:S04]  /*11e20*/  IMAD R11, R11, R10, RZ ;  /* 0x0000000a0b0b7224 */ /* 0x000fc800078e02ff */
[----:B------:R-:W-:-:S04]  /*11e30*/  IMAD.HI.U32 R2, R3, R11, R2 ;  /* 0x0000000b03027227 */ /* 0x000fc800078e0002 */
[----:B------:R-:W-:Y:S02]  /*11e40*/  IMAD.MOV R3, RZ, RZ, -R12 ;  /* 0x000000ffff037224 */ /* 0x000fe400078e0a0c */
        /* <DEDUP_REMOVED lines=12> */
[----:B------:R-:W-:Y:S02]  /*11f10*/  IMAD R11, R13, R2, RZ ;  /* 0x000000020d0b7224 */ /* 0x000fe400078e02ff */
[----:B------:R-:W-:Y:S02]  /*11f20*/  IMAD.MOV R2, RZ, RZ, -R2 ;  /* 0x000000ffff027224 */ /* 0x000fe400078e0a02 */
[----:B------:R-:W-:Y:S02]  /*11f30*/  IMAD.MOV R3, RZ, RZ, -R11 ;  /* 0x000000ffff037224 */ /* 0x000fe400078e0a0b */
[----:B------:R-:W-:Y:S02]  /*11f40*/  IMAD R4, R4, R2, R5 ;  /* 0x0000000204047224 */ /* 0x000fe400078e0205 */
[----:B------:R-:W-:Y:S01]  /*11f50*/  IMAD.MOV.U32 R2, RZ, RZ, RZ ;  /* 0x000000ffff027224 */ /* 0x000fe200078e00ff */
[----:B------:R-:W-:-:S04]  /*11f60*/  VIADDMNMX R13, R3, UR5, R13, PT ;  /* 0x00000005030d7c46 */ /* 0x000fc8000b80010d */
[-C--:B------:R-:W-:Y:S01]  /*11f70*/  IABS R10, R13.reuse ;  /* 0x0000000d000a7213 */ /* 0x080fe20000000000 */
[----:B------:R-:W-:Y:S01]  /*11f80*/  IMAD.MOV R18, RZ, RZ, -R13 ;  /* 0x000000ffff127224 */ /* 0x000fe200078e0a0d */
[----:B------:R-:W-:Y:S02]  /*11f90*/  IABS R12, R13 ;  /* 0x0000000d000c7213 */ /* 0x000fe40000000000 */
[----:B------:R-:W0:Y:S08]  /*11fa0*/  I2F.RP R8, R10 ;  /* 0x0000000a00087306 */ /* 0x000e300000209400 */
[----:B0-----:R-:W0:Y:S02]  /*11fb0*/  MUFU.RCP R8, R8 ;  /* 0x0000000800087308 */ /* 0x001e240000001000 */
[----:B0-----:R-:W-:-:S06]  /*11fc0*/  VIADD R3, R8, 0xffffffe ;  /* 0x0ffffffe08037836 */ /* 0x001fcc0000000000 */
[----:B------:R-:W0:Y:S02]  /*11fd0*/  F2I.FTZ.U32.TRUNC.NTZ R3, R3 ;  /* 0x0000000300037305 */ /* 0x000e24000021f000 */
[----:B0-----:R-:W-:-:S04]  /*11fe0*/  IMAD.MOV R9, RZ, RZ, -R3 ;  /* 0x000000ffff097224 */ /* 0x001fc800078e0a03 */
[----:B------:R-:W-:Y:S01]  /*11ff0*/  IMAD.MOV.U32 R5, RZ, RZ, R9 ;  /* 0x000000ffff057224 */ /* 0x000fe200078e0009 */
[----:B------:R-:W-:-:S03]  /*12000*/  IABS R9, R4 ;  /* 0x0000000400097213 */ /* 0x000fc60000000000 */
        /* <DEDUP_REMOVED lines=11> */
[----:B------:R-:W-:Y:S02]  /*120c0*/  ISETP.GE.AND P2, PT, R3, RZ, PT ;  /* 0x000000ff0300720c */ /* 0x000fe40003f46270 */
[----:B------:R-:W-:-:S05]  /*120d0*/  IADD3 R3, R11, 0x1000000, R4 ;  /* 0x010000000b037810 */ /* 0x000fca0007ffe004 */
[----:B------:R-:W-:-:S06]  /*120e0*/  @P0 VIADD R2, R2, 0x1 ;  /* 0x0000000102020836 */ /* 0x000fcc0000000000 */
[----:B------:R-:W-:Y:S01]  /*120f0*/  @!P2 IMAD.MOV R2, RZ, RZ, -R2 ;  /* 0x000000ffff02a224 */ /* 0x000fe200078e0a02 */
[----:B------:R-:W-:-:S05]  /*12100*/  @!P1 LOP3.LUT R2, RZ, R13, RZ, 0x33, !PT ;  /* 0x0000000dff029212 */ /* 0x000fca00078e33ff */
[----:B------:R-:W-:-:S07]  /*12110*/  IMAD R18, R2, R18, R3 ;  /* 0x0000001202127224 */ /* 0x000fce00078e0203 */
.L_x_1442:
[----:B------:R-:W-:-:S05]  /*12120*/  LOP3.LUT R17, RZ, R2, RZ, 0x33, !PT ;  /* 0x00000002ff117212 */ /* 0x000fca00078e33ff */
[----:B------:R-:W-:Y:S01]  /*12130*/  IMAD.IADD R17, R6, 0x1, R17 ;  /* 0x0000000106117824 */ /* 0x000fe200078e0211 */
[----:B------:R-:W-:Y:S06]  /*12140*/  BRA `(.L_x_1443) ;  /* 0x0000000000147947 */ /* 0x000fec0003800000 */
.L_x_1438:
[----:B------:R-:W-:Y:S01]  /*12150*/  ULDC UR4, c[0x0][0xc3c] ;  /* 0x00030f0000047ab9 */ /* 0x000fe20000000800 */
[----:B------:R-:W-:Y:S02]  /*12160*/  IMAD.MOV.U32 R17, RZ, RZ, RZ ;  /* 0x000000ffff117224 */ /* 0x000fe400078e00ff */
[----:B------:R-:W-:Y:S02]  /*12170*/  IMAD.U32 R16, RZ, RZ, UR6 ;  /* 0x00000006ff107e24 */ /* 0x000fe4000f8e00ff */
[----:B------:R-:W-:Y:S02]  /*12180*/  IMAD.MOV.U32 R18, RZ, RZ, RZ ;  /* 0x000000ffff127224 */ /* 0x000fe400078e00ff */
[----:B------:R-:W-:-:S07]  /*12190*/  IMAD.U32 R19, RZ, RZ, UR4 ;  /* 0x00000004ff137e24 */ /* 0x000fce000f8e00ff */
.L_x_1443:
[----:B------:R-:W-:-:S13]  /*121a0*/  ISETP.NE.AND P0, PT, R7, RZ, PT ;  /* 0x000000ff0700720c */ /* 0x000fda0003f05270 */
[----:B------:R-:W0:Y:S01]  /*121b0*/  @!P0 S2R R3, SR_CgaCtaId ;  /* 0x0000000000038919 */ /* 0x000e220000008800 */
[----:B------:R-:W-:-:S04]  /*121c0*/  @!P0 MOV R2, 0x400 ;  /* 0x0000040000028802 */ /* 0x000fc80000000f00 */
[----:B0-----:R-:W-:-:S05]  /*121d0*/  @!P0 LEA R2, R3, R2, 0x18 ;  /* 0x0000000203028211 */ /* 0x001fca00078ec0ff */
[----:B------:R1:W-:Y:S01]  /*121e0*/  @!P0 STS.128 [R2+0x288d0], R16 ;  /* 0x0288d01002008388 */ /* 0x0003e20000000c00 */
[----:B------:R-:W-:Y:S06]  /*121f0*/  BAR.ARV 0x5, 0x180 ;  /* 0x0146000000007b1d */ /* 0x000fec0000002000 */
.L_x_1436:
[----:B------:R2:W-:Y:S01]  /*12200*/  STL [R1+0x14], RZ ;  /* 0x000014ff01007387 */ /* 0x0005e20000100800 */
[----:B------:R-:W-:Y:S01]  /*12210*/  ULDC UR4, c[0x0][0xc3c] ;  /* 0x00030f0000047ab9 */ /* 0x000fe20000000800 */
[----:B------:R-:W-:Y:S01]  /*12220*/  IMAD.MOV.U32 R28, RZ, RZ, 0x1 ;  /* 0x00000001ff1c7424 */ /* 0x000fe200078e00ff */
[----:B0-----:R-:W-:Y:S01]  /*12230*/  ISETP.GE.AND P0, PT, R19, UR4, PT ;  /* 0x0000000413007c0c */ /* 0x001fe2000bf06270 */
[----:B------:R-:W-:-:S12]  /*12240*/  IMAD.MOV.U32 R25, RZ, RZ, RZ ;  /* 0x000000ffff197224 */ /* 0x000fd800078e00ff */
[----:B--2---:R-:W-:Y:S05]  /*12250*/  @P0 BRA `(.L_x_1444) ;  /* 0x0000005000cc0947 */ /* 0x004fea0003800000 */
[----:B-1----:R-:W2:Y:S01]  /*12260*/  LDL R2, [R1+0x18] ;  /* 0x0000180001027983 */ /* 0x002ea20000100800 */
[----:B------:R-:W0:Y:S01]  /*12270*/  S2UR UR5, SR_CgaCtaId ;  /* 0x00000000000579c3 */ /* 0x000e220000008800 */
[----:B------:R-:W-:Y:S01]  /*12280*/  IMAD.SHL.U32 R30, R0, 0x8, RZ ;  /* 0x00000008001e7824 */ /* 0x000fe200078e00ff */
[----:B------:R-:W-:Y:S01]  /*12290*/  BSSY B8, `(.L_x_1444) ;  /* 0x000052f000087945 */ /* 0x000fe20003800000 */
[----:B------:R1:W-:Y:S01]  /*122a0*/  STL [R1+0x14], RZ ;  /* 0x000014ff01007387 */ /* 0x0003e20000100800 */
[----:B------:R-:W-:Y:S01]  /*122b0*/  IMAD.MOV.U32 R28, RZ, RZ, 0x1 ;  /* 0x00000001ff1c7424 */ /* 0x000fe200078e00ff */
[----:B------:R-:W-:Y:S01]  /*122c0*/  ULDC UR39, c[0x0][0xc] ;  /* 0x0000030000277ab9 */ /* 0x000fe20000000800 */
[----:B------:R-:W-:Y:S01]  /*122d0*/  LOP3.LUT R3, R30, 0x1f8, RZ, 0xc0, !PT ;  /* 0x000001f81e037812 */ /* 0x000fe200078ec0ff */
[----:B------:R-:W-:-:S03]  /*122e0*/  IMAD.MOV.U32 R25, RZ, RZ, RZ ;  /* 0x000000ffff197224 */ /* 0x000fc600078e00ff */
[----:B------:R-:W-:-:S04]  /*122f0*/  LOP3.LUT R3, R3, 0x38, R0, 0x78, !PT ;  /* 0x0000003803037812 */ /* 0x000fc800078e7800 */
[----:B------:R-:W-:Y:S02]  /*12300*/  LOP3.LUT R33, R3, 0x200, R30, 0xf8, !PT ;  /* 0x0000020003217812 */ /* 0x000fe400078ef81e */
[----:B------:R-:W-:-:S04]  /*12310*/  LOP3.LUT R30, R30, 0x38, RZ, 0xc0, !PT ;  /* 0x000000381e1e7812 */ /* 0x000fc800078ec0ff */
[----:B------:R-:W-:Y:S02]  /*12320*/  LOP3.LUT R29, R30, 0x40, RZ, 0xfc, !PT ;  /* 0x000000401e1d7812 */ /* 0x000fe400078efcff */
[----:B--2---:R-:W-:Y:S02]  /*12330*/  R2UR UR4, R2 ;  /* 0x00000000020472ca */ /* 0x004fe400000e0000 */
[C---:B------:R-:W-:Y:S01]  /*12340*/  LOP3.LUT R2, R0.reuse, 0x7f, RZ, 0xc0, !PT ;  /* 0x0000007f00027812 */ /* 0x040fe200078ec0ff */
[----:B------:R-:W-:-:S03]  /*12350*/  IMAD.SHL.U32 R0, R0, 0x10, RZ ;  /* 0x0000001000007824 */ /* 0x000fc600078e00ff */
[----:B------:R-:W-:Y:S02]  /*12360*/  SHF.R.U32.HI R2, RZ, 0x3, R2 ;  /* 0x00000003ff027819 */ /* 0x000fe40000011602 */
[----:B------:R-:W-:-:S04]  /*12370*/  LOP3.LUT R0, R0, 0x70, RZ, 0xc0, !PT ;  /* 0x0000007000007812 */ /* 0x000fc800078ec0ff */
[----:B------:R-:W-:Y:S01]  /*12380*/  LOP3.LUT R2, R2, R0, RZ, 0xfc, !PT ;  /* 0x0000000002027212 */ /* 0x000fe200078efcff */
[----:B------:R-:W-:-:S03]  /*12390*/  ULOP3.LUT UR38, UR4, 0x2, URZ, 0xfc, !UPT ;  /* 0x0000000204267892 */ /* 0x000fc6000f8efc3f */
[----:B------:R-:W-:Y:S02]  /*123a0*/  UMOV UR4, 0x400 ;  /* 0x0000040000047882 */ /* 0x000fe40000000000 */
[----:B0-----:R-:W-:-:S06]  /*123b0*/  ULEA UR4, UR5, UR4, 0x18 ;  /* 0x0000000405047291 */ /* 0x001fcc000f8ec03f */
[----:B------:R-:W-:-:S04]  /*123c0*/  IMAD.U32 R22, RZ, RZ, UR4 ;  /* 0x00000004ff167e24 */ /* 0x000fc8000f8e00ff */
[----:B------:R-:W-:-:S05]  /*123d0*/  IMAD R0, R33, 0x2, R22 ;  /* 0x0000000221007824 */ /* 0x000fca00078e0216 */
[----:B------:R1:W-:Y:S02]  /*123e0*/  STL [R1], R0 ;  /* 0x0000000001007387 */ /* 0x0003e40000100800 */
.L_x_1517:
[----:B------:R-:W-:Y:S05]  /*123f0*/  YIELD ;  /* 0x0000000000007946 */ /* 0x000fea0003800000 */
[----:B------:R-:W-:Y:S01]  /*12400*/  ULDC.64 UR4, c[0x0][0xa28] ;  /* 0x00028a0000047ab9 */ /* 0x000fe20000000a00 */
[----:B------:R-:W-:Y:S01]  /*12410*/  IMAD.MOV.U32 R36, RZ, RZ, RZ ;  /* 0x000000ffff247224 */ /* 0x000fe200078e00ff */
[----:B------:R-:W-:-:S04]  /*12420*/  ISETP.NE.U32.AND P0, PT, RZ, UR4, PT ;  /* 0x00000004ff007c0c */ /* 0x000fc8000bf05070 */
[----:B------:R-:W-:Y:S01]  /*12430*/  ISETP.NE.AND.EX P0, PT, RZ, UR5, PT, P0 ;  /* 0x00000005ff007c0c */ /* 0x000fe2000bf05300 */
[----:B------:R-:W-:-:S12]  /*12440*/  ULDC.64 UR4, c[0x0][0xa18] ;  /* 0x0002860000047ab9 */ /* 0x000fd80000000a00 */
[----:B0-----:R-:W0:Y:S02]  /*12450*/  @P0 LDC.64 R2, c[0x0][0xa28] ;  /* 0x00028a00ff020b82 */ /* 0x001e240000000a00 */
[----:B0-----:R-:W-:-:S05]  /*12460*/  @P0 IMAD.WIDE R2, R19, 0x4, R2 ;  /* 0x0000000413020825 */ /* 0x001fca00078e0202 */
[----:B------:R0:W5:Y:S01]  /*12470*/  @P0 LDG.E R36, desc[UR36][R2.64] ;  /* 0x0000002402240981 */ /* 0x000162000c1e1900 */
[----:B------:R-:W-:Y:S01]  /*12480*/  ISETP.NE.U32.AND P0, PT, RZ, UR4, PT ;  /* 0x00000004ff007c0c */ /* 0x000fe2000bf05070 */
[----:B-1----:R-:W-:Y:S01]  /*12490*/  IMAD.MOV.U32 R0, RZ, RZ, RZ ;  /* 0x000000ffff007224 */ /* 0x002fe200078e00ff */
[----:B------:R-:W-:Y:S02]  /*124a0*/  LOP3.LUT R23, R23, 0xffffffdf, RZ, 0xc0, !PT ;  /* 0xffffffdf17177812 */ /* 0x000fe400078ec0ff */
[----:B------:R-:W-:Y:S01]  /*124b0*/  ISETP.NE.AND.EX P1, PT, RZ, UR5, PT, P0 ;  /* 0x00000005ff007c0c */ /* 0x000fe2000bf25300 */
[----:B------:R-:W-:Y:S02]  /*124c0*/  ULDC.64 UR4, c[0x0][0xa00] ;  /* 0x0002800000047ab9 */ /* 0x000fe40000000a00 */
[----:B------:R-:W-:Y:S01]  /*124d0*/  ISETP.NE.U32.AND P0, PT, RZ, UR4, PT ;  /* 0x00000004ff007c0c */ /* 0x000fe2000bf05070 */
[----:B0-----:R-:W0:Y:S03]  /*124e0*/  LDC.64 R2, c[0x0][0xa00] ;  /* 0x00028000ff027b82 */ /* 0x001e260000000a00 */
[----:B------:R-:W-:Y:S01]  /*124f0*/  ISETP.NE.AND.EX P2, PT, RZ, UR5, PT, P0 ;  /* 0x00000005ff007c0c */ /* 0x000fe2000bf45300 */
[----:B------:R-:W-:-:S05]  /*12500*/  ULDC.64 UR4, c[0x0][0x418] ;  /* 0x0001060000047ab9 */ /* 0x000fca0000000a00 */
[----:B------:R-:W1:Y:S07]  /*12510*/  @P1 LDC.64 R4, c[0x0][0xa18] ;  /* 0x00028600ff041b82 */ /* 0x000e6e0000000a00 */
[----:B------:R-:W-:Y:S01]  /*12520*/  @P2 LOP3.LUT R23, R23, 0x20, RZ, 0xfc, !PT ;  /* 0x0000002017172812 */ /* 0x000fe200078efcff */
[----:B0-----:R-:W-:-:S05]  /*12530*/  IMAD.WIDE R2, R19, 0x4, R2 ;  /* 0x0000000413027825 */ /* 0x001fca00078e0202 */
[----:B--2---:R-:W2:Y:S01]  /*12540*/  @P2 LDG.E R0, desc[UR36][R2.64] ;  /* 0x0000002402002981 */ /* 0x004ea2000c1e1900 */
[----:B-1----:R-:W-:-:S05]  /*12550*/  @P1 IMAD.WIDE R4, R19, 0x4, R4 ;  /* 0x0000000413041825 */ /* 0x002fca00078e0204 */
[----:B------:R0:W5:Y:S01]  /*12560*/  @P1 LDG.E R31, desc[UR36][R4.64] ;  /* 0x00000024041f1981 */ /* 0x000162000c1e1900 */
[----:B------:R-:W-:-:S03]  /*12570*/  UISETP.NE.U32.AND UP0, UPT, UR4, URZ, UPT ;  /* 0x0000003f0400728c */ /* 0x000fc6000bf05070 */
[----:B------:R-:W-:Y:S01]  /*12580*/  ULDC UR4, c[0x0][0x424] ;  /* 0x0001090000047ab9 */ /* 0x000fe20000000800 */
[----:B------:R-:W-:-:S03]  /*12590*/  UISETP.NE.AND.EX UP0, UPT, UR5, URZ, UPT, UP0 ;  /* 0x0000003f0500728c */ /* 0x000fc6000bf05300 */
[----:B------:R-:W-:Y:S01]  /*125a0*/  ULDC UR5, c[0x0][0x2f0] ;  /* 0x0000bc0000057ab9 */ /* 0x000fe20000000800 */
[----:B------:R-:W-:-:S04]  /*125b0*/  USEL UR4, UR4, 0x1, UP0 ;  /* 0x0000000104047887 */ /* 0x000fc80008000000 */
[----:B------:R-:W-:-:S06]  /*125c0*/  UIMAD UR4, UR4, UR5, URZ ;  /* 0x00000005040472a4 */ /* 0x000fcc000f8e023f */
[----:B------:R-:W-:Y:S01]  /*125d0*/  IMAD.U32 R7, RZ, RZ, UR4 ;  /* 0x00000004ff077e24 */ /* 0x000fe2000f8e00ff */
[----:B--2---:R0:W-:Y:S01]  /*125e0*/  STL [R1+0x4], R0 ;  /* 0x0000040001007387 */ /* 0x0041e20000100800 */
[----:B------:R-:W-:Y:S05]  /*125f0*/  @P1 BRA `(.L_x_1445) ;  /* 0x0000000000181947 */ /* 0x000fea0003800000 */
[----:B------:R-:W-:Y:S02]  /*12600*/  ULDC UR4, c[0x0][0x288] ;  /* 0x0000a20000047ab9 */ /* 0x000fe40000000800 */
[----:B-----5:R-:W-:Y:S01]  /*12610*/  IMAD.U32 R31, RZ, RZ, UR4 ;  /* 0x00000004ff1f7e24 */ /* 0x020fe2000f8e00ff */
[----:B------:R-:W-:Y:S06]  /*12620*/  @!P2 BRA `(.L_x_1445) ;  /* 0x00000000000ca947 */ /* 0x000fec0003800000 */
[----:B0-----:R-:W2:Y:S04]  /*12630*/  LDG.E R0, desc[UR36][R2.64] ;  /* 0x0000002402007981 */ /* 0x001ea8000c1e1900 */
[----:B------:R-:W2:Y:S02]  /*12640*/  LDG.E R31, desc[UR36][R2.64+0x4] ;  /* 0x00000424021f7981 */ /* 0x000ea4000c1e1900 */
[----:B--2---:R-:W-:-:S07]  /*12650*/  IMAD.IADD R31, R31, 0x1, -R0 ;  /* 0x000000011f1f7824 */ /* 0x004fce00078e0a00 */
.L_x_1445:
[----:B------:R-:W-:Y:S02]  /*12660*/  ULDC.64 UR4, c[0x0][0xa20] ;  /* 0x0002880000047ab9 */ /* 0x000fe40000000a00 */
[----:B------:R-:W-:-:S04]  /*12670*/  ISETP.NE.U32.AND P0, PT, RZ, UR4, PT ;  /* 0x00000004ff007c0c */ /* 0x000fc8000bf05070 */
[----:B------:R-:W-:-:S13]  /*12680*/  ISETP.NE.AND.EX P0, PT, RZ, UR5, PT, P0 ;  /* 0x00000005ff007c0c */ /* 0x000fda000bf05300 */
[----:B------:R-:W-:Y:S05]  /*12690*/  @!P0 BRA `(.L_x_1446) ;  /* 0x0000000000108947 */ /* 0x000fea0003800000 */
[----:B------:R-:W1:Y:S02]  /*126a0*/  LDC.64 R2, c[0x0][0xa20] ;  /* 0x00028800ff027b82 */ /* 0x000e640000000a00 */
[----:B-1----:R-:W-:-:S05]  /*126b0*/  IMAD.WIDE R2, R19, 0x4, R2 ;  /* 0x0000000413027825 */ /* 0x002fca00078e0202 */
[----:B------:R1:W5:Y:S01]  /*126c0*/  LDG.E R7, desc[UR36][R2.64] ;  /* 0x0000002402077981 */ /* 0x000362000c1e1900 */
[----:B------:R-:W-:Y:S05]  /*126d0*/  BRA `(.L_x_1447) ;  /* 0x0000000000247947 */ /* 0x000fea0003800000 */
.L_x_1446:
[----:B------:R-:W-:Y:S02]  /*126e0*/  ULDC.64 UR4, c[0x0][0xa08] ;  /* 0x0002820000047ab9 */ /* 0x000fe40000000a00 */
[----:B------:R-:W-:-:S04]  /*126f0*/  ISETP.NE.U32.AND P0, PT, RZ, UR4, PT ;  /* 0x00000004ff007c0c */ /* 0x000fc8000bf05070 */
[----:B------:R-:W-:-:S13]  /*12700*/  ISETP.NE.AND.EX P0, PT, RZ, UR5, PT, P0 ;  /* 0x00000005ff007c0c */ /* 0x000fda000bf05300 */
[----:B------:R-:W-:Y:S05]  /*12710*/  @!P0 BRA `(.L_x_1447) ;  /* 0x0000000000148947 */ /* 0x000fea0003800000 */
[----:B------:R-:W1:Y:S02]  /*12720*/  LDC.64 R2, c[0x0][0xa08] ;  /* 0x00028200ff027b82 */ /* 0x000e640000000a00 */
[----:B-1----:R-:W-:-:S05]  /*12730*/  IMAD.WIDE R2, R19, 0x4, R2 ;  /* 0x0000000413027825 */ /* 0x002fca00078e0202 */
[----:B------:R-:W2:Y:S04]  /*12740*/  LDG.E R7, desc[UR36][R2.64] ;  /* 0x0000002402077981 */ /* 0x000ea8000c1e1900 */
[----:B0-----:R-:W2:Y:S02]  /*12750*/  LDG.E R0, desc[UR36][R2.64+0x4] ;  /* 0x0000042402007981 */ /* 0x001ea4000c1e1900 */
[----:B--2---:R-:W-:-:S07]  /*12760*/  IMAD.IADD R7, R0, 0x1, -R7 ;  /* 0x0000000100077824 */ /* 0x004fce00078e0a07 */
.L_x_1447:
[----:B0-----:R-:W0:Y:S01]  /*12770*/  LDC R0, c[0x0][0x448] ;  /* 0x00011200ff007b82 */ /* 0x001e220000000800 */
[----:B------:R-:W-:Y:S01]  /*12780*/  IMAD.SHL.U32 R27, R17, 0x80, RZ ;  /* 0x00000080111b7824 */ /* 0x000fe200078e00ff */
[----:B------:R-:W-:Y:S01]  /*12790*/  LOP3.LUT R23, R23, 0xffffffef, RZ, 0xc0, !PT ;  /* 0xffffffef17177812 */ /* 0x000fe200078ec0ff */
[----:B-----5:R-:W-:-:S05]  /*127a0*/  IMAD.IADD R34, R7, 0x1, -R36 ;  /* 0x0000000107227824 */ /* 0x020fca00078e0a24 */
[----:B-1----:R-:W1:Y:S01]  /*127b0*/  LDC.64 R2, c[0x0][0x9e0] ;  /* 0x00027800ff027b82 */ /* 0x002e620000000a00 */
[----:B0-----:R-:W-:Y:S01]  /*127c0*/  ISETP.NE.AND P2, PT, R0, 0x1, PT ;  /* 0x000000010000780c */ /* 0x001fe20003f45270 */
[----:B------:R-:W-:Y:S01]  /*127d0*/  VIADD R0, R27, 0x7f ;  /* 0x0000007f1b007836 */ /* 0x000fe20000000000 */
[----:B-1----:R-:W-:-:S11]  /*127e0*/  ISETP.GE.AND P1, PT, R3, 0x1, PT ;  /* 0x000000010300780c */ /* 0x002fd60003f26270 */
[----:B------:R-:W0:Y:S01]  /*127f0*/  @P2 LDC R5, c[0x0][0x44c] ;  /* 0x00011300ff052b82 */ /* 0x000e220000000800 */
[----:B------:R-:W-:-:S07]  /*12800*/  @P2 LOP3.LUT R23, R23, 0x10, RZ, 0xfc, !PT ;  /* 0x0000001017172812 */ /* 0x000fce00078efcff */
[----:B------:R-:W1:Y:S01]  /*12810*/  @P2 LDC R9, c[0x0][0x450] ;  /* 0x00011400ff092b82 */ /* 0x000e620000000800 */
[----:B0-----:R-:W-:Y:S01]  /*12820*/  @P2 IMAD.HI.U32 R4, R0, R5, RZ ;  /* 0x0000000500042227 */ /* 0x001fe200078e00ff */
[----:B------:R-:W-:-:S04]  /*12830*/  IADD3 R5, R34, 0x1, -R31 ;  /* 0x0000000122057810 */ /* 0x000fc80007ffe81f */
[----:B-1----:R-:W-:-:S05]  /*12840*/  @P2 SHF.R.U32.HI R0, RZ, R9, R4 ;  /* 0x00000009ff002219 */ /* 0x002fca0000011604 */
[----:B------:R-:W-:-:S04]  /*12850*/  IMAD.IADD R7, R5, 0x1, R0 ;  /* 0x0000000105077824 */ /* 0x000fc800078e0200 */
[----:B------:R-:W-:Y:S01]  /*12860*/  IMAD.IADD R2, R7, 0x1, R2 ;  /* 0x0000000107027824 */ /* 0x000fe200078e0202 */
[----:B------:R-:W-:Y:S06]  /*12870*/  @!P1 BRA `(.L_x_1448) ;  /* 0x0000000000489947 */ /* 0x000fec0003800000 */
[C---:B------:R-:W-:Y:S01]  /*12880*/  ISETP.GT.AND P0, PT, R7.reuse, RZ, PT ;  /* 0x000000ff0700720c */ /* 0x040fe20003f04270 */
[----:B------:R-:W-:Y:S01]  /*12890*/  BSSY B0, `(.L_x_1449) ;  /* 0x000000e000007945 */ /* 0x000fe20003800000 */
[----:B------:R-:W-:-:S11]  /*128a0*/  VIADD R0, R7, 0xffffffff ;  /* 0xffffffff07007836 */ /* 0x000fd60000000000 */
[----:B------:R-:W-:Y:S05]  /*128b0*/  @P0 BRA `(.L_x_1450) ;  /* 0x00000000001c0947 */ /* 0x000fea0003800000 */
[----:B------:R-:W-:Y:S01]  /*128c0*/  ISETP.NE.AND P0, PT, R3, 0x1, PT ;  /* 0x000000010300780c */ /* 0x000fe20003f05270 */
[----:B------:R-:W-:-:S12]  /*128d0*/  IMAD.MOV R7, RZ, RZ, -R7 ;  /* 0x000000ffff077224 */ /* 0x000fd800078e0a07 */
[----:B------:R-:W0:Y:S02]  /*128e0*/  @P0 LDC.64 R4, c[0x0][0x9e8] ;  /* 0x00027a00ff040b82 */ /* 0x000e240000000a00 */
[----:B0-----:R-:W-:-:S05]  /*128f0*/  @P0 IMAD.HI.U32 R4, R7, R4, RZ ;  /* 0x0000000407040227 */ /* 0x001fca00078e00ff */
[----:B------:R-:W-:-:S04]  /*12900*/  @P0 SHF.R.U32.HI R7, RZ, R5, R4 ;  /* 0x00000005ff070219 */ /* 0x000fc80000011604 */
[----:B------:R-:W-:Y:S01]  /*12910*/  LOP3.LUT R0, RZ, R7, RZ, 0x33, !PT ;  /* 0x00000007ff007212 */ /* 0x000fe200078e33ff */
[----:B------:R-:W-:Y:S06]  /*12920*/  BRA `(.L_x_1451) ;  /* 0x0000000000107947 */ /* 0x000fec0003800000 */
.L_x_1450:
[----:B------:R-:W-:-:S13]  /*12930*/  ISETP.NE.AND P0, PT, R3, 0x1, PT ;  /* 0x000000010300780c */ /* 0x000fda0003f05270 */
[----:B------:R-:W0:Y:S02]  /*12940*/  @P0 LDC.64 R4, c[0x0][0x9e8] ;  /* 0x00027a00ff040b82 */ /* 0x000e240000000a00 */
[----:B0-----:R-:W-:-:S05]  /*12950*/  @P0 IMAD.HI.U32 R4, R0, R4, RZ ;  /* 0x0000000400040227 */ /* 0x001fca00078e00ff */
[----:B------:R-:W-:-:S07]  /*12960*/  @P0 SHF.R.U32.HI R0, RZ, R5, R4 ;  /* 0x00000005ff000219 */ /* 0x000fce0000011604 */
.L_x_1451:
[----:B------:R-:W-:Y:S05]  /*12970*/  BSYNC B0 ;  /* 0x0000000000007941 */ /* 0x000fea0003800000 */
.L_x_1449:
[----:B------:R-:W-:-:S05]  /*12980*/  IMAD R5, R0, R3, R3 ;  /* 0x0000000300057224 */ /* 0x000fca00078e0203 */
[----:B------:R-:W-:-:S07]  /*12990*/  VIMNMX R2, R2, R5, PT ;  /* 0x0000000502027248 */ /* 0x000fce0003fe0100 */
.L_x_1448:
[----:B------:R-:W0:Y:S01]  /*129a0*/  @P2 LDC R0, c[0x0][0x44c] ;  /* 0x00011300ff002b82 */ /* 0x000e220000000800 */
[----:B------:R-:W-:Y:S01]  /*129b0*/  VIADD R2, R2, 0x7f ;  /* 0x0000007f02027836 */ /* 0x000fe20000000000 */
[----:B------:R-:W-:Y:S01]  /*129c0*/  ULDC UR4, c[0x0][0x9dc] ;  /* 0x0002770000047ab9 */ /* 0x000fe20000000800 */
[----:B------:R-:W-:-:S05]  /*129d0*/  IMAD.MOV.U32 R4, RZ, RZ, R27 ;  /* 0x000000ffff047224 */ /* 0x000fca00078e001b */
[----:B------:R-:W1:Y:S01]  /*129e0*/  @P2 LDC R5, c[0x0][0x450] ;  /* 0x00011400ff052b82 */ /* 0x000e620000000800 */
[----:B0-----:R-:W-:-:S05]  /*129f0*/  @P2 IMAD.HI.U32 R0, R27, R0, RZ ;  /* 0x000000001b002227 */ /* 0x001fca00078e00ff */
[----:B-1----:R-:W-:Y:S01]  /*12a00*/  @P2 SHF.R.U32.HI R4, RZ, R5, R0 ;  /* 0x00000005ff042219 */ /* 0x002fe20000011600 */
[----:B------:R-:W-:Y:S01]  /*12a10*/  VIADD R0, R34, 0x7f ;  /* 0x0000007f22007836 */ /* 0x000fe20000000000 */
[----:B------:R-:W-:Y:S02]  /*12a20*/  SHF.R.S32.HI R5, RZ, 0x1f, R2 ;  /* 0x0000001fff057819 */ /* 0x000fe40000011402 */
[----:B------:R-:W-:Y:S02]  /*12a30*/  IADD3 R4, R4, R34, -R31 ;  /* 0x0000002204047210 */ /* 0x000fe40007ffe81f */
[----:B------:R-:W-:Y:S02]  /*12a40*/  LEA.HI R2, R5, R2, RZ, 0x7 ;  /* 0x0000000205027211 */ /* 0x000fe400078f38ff */
[----:B------:R-:W-:Y:S02]  /*12a50*/  SHF.R.S32.HI R5, RZ, 0x1f, R0 ;  /* 0x0000001fff057819 */ /* 0x000fe40000011400 */
[----:B------:R-:W-:Y:S01]  /*12a60*/  SHF.R.S32.HI R7, RZ, 0x7, R2 ;  /* 0x00000007ff077819 */ /* 0x000fe20000011402 */
[----:B------:R-:W-:Y:S01]  /*12a70*/  VIADD R2, R4, -UR4 ;  /* 0x8000000404027c36 */ /* 0x000fe20008000000 */
[----:B------:R-:W-:-:S04]  /*12a80*/  LEA.HI R5, R5, R0, RZ, 0x7 ;  /* 0x0000000005057211 */ /* 0x000fc800078f38ff */
[----:B------:R-:W-:-:S04]  /*12a90*/  SHF.R.S32.HI R0, RZ, 0x7, R5 ;  /* 0x00000007ff007819 */ /* 0x000fc80000011405 */
[----:B------:R-:W-:Y:S01]  /*12aa0*/  VIMNMX R0, R0, R7, PT ;  /* 0x0000000700007248 */ /* 0x000fe20003fe0100 */
[----:B------:R-:W-:Y:S06]  /*12ab0*/  @!P1 BRA `(.L_x_1452) ;  /* 0x0000000000489947 */ /* 0x000fec0003800000 */
[----:B------:R-:W-:Y:S01]  /*12ac0*/  IMAD.MOV.U32 R6, RZ, RZ, R4 ;  /* 0x000000ffff067224 */ /* 0x000fe200078e0004 */
[----:B------:R-:W-:Y:S04]  /*12ad0*/  BSSY B0, `(.L_x_1453) ;  /* 0x000000e000007945 */ /* 0x000fe80003800000 */
[----:B------:R-:W-:-:S13]  /*12ae0*/  ISETP.GT.AND P0, PT, R6, -0x1, PT ;  /* 0xffffffff0600780c */ /* 0x000fda0003f04270 */
[----:B------:R-:W-:Y:S05]  /*12af0*/  @P0 BRA `(.L_x_1454) ;  /* 0x00000000001c0947 */ /* 0x000fea0003800000 */
[----:B------:R-:W-:Y:S02]  /*12b00*/  ISETP.NE.AND P0, PT, R3, 0x1, PT ;  /* 0x000000010300780c */ /* 0x000fe40003f05270 */
[----:B------:R-:W-:-:S11]  /*12b10*/  LOP3.LUT R7, RZ, R6, RZ, 0x33, !PT ;  /* 0x00000006ff077212 */ /* 0x000fd600078e33ff */
[----:B------:R-:W0:Y:S02]  /*12b20*/  @P0 LDC.64 R4, c[0x0][0x9e8] ;  /* 0x00027a00ff040b82 */ /* 0x000e240000000a00 */
[----:B0-----:R-:W-:-:S05]  /*12b30*/  @P0 IMAD.HI.U32 R4, R7, R4, RZ ;  /* 0x0000000407040227 */ /* 0x001fca00078e00ff */
[----:B------:R-:W-:-:S04]  /*12b40*/  @P0 SHF.R.U32.HI R7, RZ, R5, R4 ;  /* 0x00000005ff070219 */ /* 0x000fc80000011604 */
[----:B------:R-:W-:Y:S01]  /*12b50*/  LOP3.LUT R6, RZ, R7, RZ, 0x33, !PT ;  /* 0x00000007ff067212 */ /* 0x000fe200078e33ff */
[----:B------:R-:W-:Y:S06]  /*12b60*/  BRA `(.L_x_1455) ;  /* 0x0000000000107947 */ /* 0x000fec0003800000 */
.L_x_1454:
[----:B------:R-:W-:-:S13]  /*12b70*/  ISETP.NE.AND P0, PT, R3, 0x1, PT ;  /* 0x000000010300780c */ /* 0x000fda0003f05270 */
[----:B------:R-:W0:Y:S02]  /*12b80*/  @P0 LDC.64 R4, c[0x0][0x9e8] ;  /* 0x00027a00ff040b82 */ /* 0x000e240000000a00 */
[----:B0-----:R-:W-:-:S05]  /*12b90*/  @P0 IMAD.HI.U32 R4, R6, R4, RZ ;  /* 0x0000000406040227 */ /* 0x001fca00078e00ff */
[----:B------:R-:W-:-:S07]  /*12ba0*/  @P0 SHF.R.U32.HI R6, RZ, R5, R4 ;  /* 0x00000005ff060219 */ /* 0x000fce0000011604 */
.L_x_1455:
[----:B------:R-:W-:Y:S05]  /*12bb0*/  BSYNC B0 ;  /* 0x0000000000007941 */ /* 0x000fea0003800000 */
.L_x_1453:
[----:B------:R-:W-:-:S05]  /*12bc0*/  IMAD R3, R6, R3, RZ ;  /* 0x0000000306037224 */ /* 0x000fca00078e02ff */
[----:B------:R-:W-:-:S07]  /*12bd0*/  VIMNMX R2, R2, R3, !PT ;  /* 0x0000000302027248 */ /* 0x000fce0007fe0100 */
.L_x_1452:
[----:B------:R-:W-:Y:S01]  /*12be0*/  SHF.R.S32.HI R3, RZ, 0x1f, R2 ;  /* 0x0000001fff037819 */ /* 0x000fe20000011402 */
[----:B------:R-:W-:Y:S03]  /*12bf0*/  BSSY B0, `(.L_x_1456) ;  /* 0x000002a000007945 */ /* 0x000fe60003800000 */
[----:B------:R-:W-:Y:S02]  /*12c00*/  LEA.HI R3, R3, R2, RZ, 0x7 ;  /* 0x0000000203037211 */ /* 0x000fe400078f38ff */
[----:B------:R-:W-:Y:S02]  /*12c10*/  LOP3.LUT R2, R18, 0xff000000, RZ, 0xc0, !PT ;  /* 0xff00000012027812 */ /* 0x000fe400078ec0ff */
[----:B------:R-:W-:-:S04]  /*12c20*/  SHF.R.S32.HI R3, RZ, 0x7, R3 ;  /* 0x00000007ff037819 */ /* 0x000fc80000011403 */
[----:B------:R-:W-:Y:S02]  /*12c30*/  VIMNMX R35, RZ, R3, !PT ;  /* 0x00000003ff237248 */ /* 0x000fe40007fe0100 */
[----:B------:R-:W-:Y:S02]  /*12c40*/  SHF.R.U32.HI R3, RZ, 0x8, R2 ;  /* 0x00000008ff037819 */ /* 0x000fe40000011602 */
[----:B------:R-:W-:Y:S02]  /*12c50*/  ISETP.GT.AND P0, PT, R0, R35, PT ;  /* 0x000000230000720c */ /* 0x000fe40003f04270 */
[----:B------:R-:W-:-:S04]  /*12c60*/  LOP3.LUT R2, R18, 0xff0000, RZ, 0xc0, !PT ;  /* 0x00ff000012027812 */ /* 0x000fc800078ec0ff */
[----:B------:R-:W-:Y:S01]  /*12c70*/  LEA.HI R3, R2, R3, RZ, 0x10 ;  /* 0x0000000302037211 */ /* 0x000fe200078f80ff */
[----:B------:R-:W-:-:S03]  /*12c80*/  IMAD.MOV.U32 R2, RZ, RZ, RZ ;  /* 0x000000ffff027224 */ /* 0x000fc600078e00ff */
[----:B------:R-:W-:-:S03]  /*12c90*/  LOP3.LUT R4, R3, 0xff, RZ, 0xc0, !PT ;  /* 0x000000ff03047812 */ /* 0x000fc600078ec0ff */
[----:B------:R-:W-:Y:S05]  /*12ca0*/  @!P0 BRA `(.L_x_1457) ;  /* 0x0000000000788947 */ /* 0x000fea0003800000 */
[----:B------:R-:W-:Y:S01]  /*12cb0*/  SHF.R.U32.HI R5, RZ, 0x10, R3 ;  /* 0x00000010ff057819 */ /* 0x000fe20000011603 */
[----:B------:R-:W-:-:S03]  /*12cc0*/  IMAD.MOV.U32 R2, RZ, RZ, RZ ;  /* 0x000000ffff027224 */ /* 0x000fc600078e00ff */
[----:B------:R-:W-:-:S13]  /*12cd0*/  ISETP.NE.AND P0, PT, R5, RZ, PT ;  /* 0x000000ff0500720c */ /* 0x000fda0003f05270 */
[----:B------:R-:W0:Y:S02]  /*12ce0*/  @!P0 LDC R5, c[0x0][0x9f0] ;  /* 0x00027c00ff058b82 */ /* 0x000e240000000800 */
[----:B0-----:R-:W-:-:S04]  /*12cf0*/  IABS R6, R5 ;  /* 0x0000000500067213 */ /* 0x001fc80000000000 */
[----:B------:R-:W0:Y:S08]  /*12d00*/  I2F.RP R7, R6 ;  /* 0x0000000600077306 */ /* 0x000e300000209400 */
[----:B0-----:R-:W0:Y:S02]  /*12d10*/  MUFU.RCP R7, R7 ;  /* 0x0000000700077308 */ /* 0x001e240000001000 */
[----:B0-----:R-:W-:-:S06]  /*12d20*/  VIADD R8, R7, 0xffffffe ;  /* 0x0ffffffe07087836 */ /* 0x001fcc0000000000 */
[----:B------:R-:W0:Y:S02]  /*12d30*/  F2I.FTZ.U32.TRUNC.NTZ R3, R8 ;  /* 0x0000000800037305 */ /* 0x000e24000021f000 */
[----:B0-----:R-:W-:-:S04]  /*12d40*/  IMAD.MOV R9, RZ, RZ, -R3 ;  /* 0x000000ffff097224 */ /* 0x001fc800078e0a03 */
[----:B------:R-:W-:-:S04]  /*12d50*/  IMAD R9, R9, R6, RZ ;  /* 0x0000000609097224 */ /* 0x000fc800078e02ff */
[----:B------:R-:W-:Y:S01]  /*12d60*/  IMAD.HI.U32 R3, R3, R9, R2 ;  /* 0x0000000903037227 */ /* 0x000fe200078e0002 */
[----:B------:R-:W-:Y:S02]  /*12d70*/  IADD3 R2, R5, -0x1, R0 ;  /* 0xffffffff05027810 */ /* 0x000fe40007ffe000 */
[----:B------:R-:W-:-:S03]  /*12d80*/  IABS R9, R5 ;  /* 0x0000000500097213 */ /* 0x000fc60000000000 */
[----:B------:R-:W-:Y:S02]  /*12d90*/  IMAD.IADD R2, R2, 0x1, -R35 ;  /* 0x0000000102027824 */ /* 0x000fe400078e0a23 */
[----:B------:R-:W-:-:S03]  /*12da0*/  IMAD.MOV R7, RZ, RZ, -R9 ;  /* 0x000000ffff077224 */ /* 0x000fc600078e0a09 */
[----:B------:R-:W-:Y:S02]  /*12db0*/  IABS R8, R2 ;  /* 0x0000000200087213 */ /* 0x000fe40000000000 */
[----:B------:R-:W-:-:S03]  /*12dc0*/  LOP3.LUT R2, R2, R5, RZ, 0x3c, !PT ;  /* 0x0000000502027212 */ /* 0x000fc600078e3cff */
        /* <DEDUP_REMOVED lines=12> */
.L_x_1457:
[----:B------:R-:W-:Y:S05]  /*12e90*/  BSYNC B0 ;  /* 0x0000000000007941 */ /* 0x000fea0003800000 */
.L_x_1456:
[-C--:B------:R-:W-:Y:S01]  /*12ea0*/  IMAD R35, R4, R2.reuse, R35 ;  /* 0x0000000204237224 */ /* 0x080fe200078e0223 */
        /* <DEDUP_REMOVED lines=12> */
[----:B------:R-:W0:Y:S08]  /*12f70*/  FLO.U32 R0, UR4 ;  /* 0x0000000400007d00 */ /* 0x000e3000080e0000 */
[----:B------:R-:W1:Y:S01]  /*12f80*/  POPC R5, UR4 ;  /* 0x0000000400057d09 */ /* 0x000e620008000000 */
[----:B0-----:R-:W-:-:S13]  /*12f90*/  ISETP.EQ.U32.AND P0, PT, R0, R7, PT ;  /* 0x000000070000720c */ /* 0x001fda0003f02070 */
[----:B-1----:R-:W2:Y:S01]  /*12fa0*/  @P0 ATOMG.E.ADD.STRONG.GPU PT, R3, desc[UR36][R2.64], R5 ;  /* 0x00000005020309a8 */ /* 0x002ea200081ee1e4 */
[----:B------:R-:W0:Y:S02]  /*12fb0*/  S2R R4, SR_LTMASK ;  /* 0x0000000000047919 */ /* 0x000e240000003900 */
[----:B0-----:R-:W-:-:S04]  /*12fc0*/  LOP3.LUT R4, R4, UR4, RZ, 0xc0, !PT ;  /* 0x0000000404047c12 */ /* 0x001fc8000f8ec0ff */
[----:B------:R-:W0:Y:S01]  /*12fd0*/  POPC R7, R4 ;  /* 0x0000000400077309 */ /* 0x000e220000000000 */
[----:B--2---:R-:W0:Y:S02]  /*12fe0*/  SHFL.IDX PT, R0, R3, R0, 0x1f ;  /* 0x00001f0003007589 */ /* 0x004e2400000e0000 */
[----:B0-----:R-:W-:Y:S01]  /*12ff0*/  IADD3 R16, R0, UR39, R7 ;  /* 0x0000002700107c10 */ /* 0x001fe2000fffe007 */
[----:B------:R-:W-:Y:S06]  /*13000*/  BRA `(.L_x_1460) ;  /* 0x00000034004c7947 */ /* 0x000fec0003800000 */
.L_x_1459:
        /* <DEDUP_REMOVED lines=20> */
.L_x_1462:
[----:B------:R-:W-:Y:S05]  /*13150*/  BSYNC B6 ;  /* 0x0000000000067941 */ /* 0x000fea0003800000 */
.L_x_1461:
        /* <DEDUP_REMOVED lines=20> */
.L_x_1465:
        /* <DEDUP_REMOVED lines=15> */
.L_x_1464:
[----:B------:R-:W-:Y:S05]  /*13390*/  BSYNC B6 ;  /* 0x0000000000067941 */ /* 0x000fea0003800000 */
.L_x_1463:
[----:B------:R-:W-:Y:S01]  /*133a0*/  ULDC.64 UR4, c[0x0][0x9f8] ;  /* 0x00027e0000047ab9 */ /* 0x000fe20000000a00 */
[----:B------:R-:W-:Y:S01]  /*133b0*/  IMAD.MOV.U32 R32, RZ, RZ, R19 ;  /* 0x000000ffff207224 */ /* 0x000fe200078e0013 */
[----:B------:R-:W-:Y:S01]  /*133c0*/  ISETP.NE.U32.AND P0, PT, RZ, UR4, PT ;  /* 0x00000004ff007c0c */ /* 0x000fe2000bf05070 */
[----:B------:R-:W0:Y:S01]  /*133d0*/  S2R R20, SR_TID.X ;  /* 0x0000000000147919 */ /* 0x000e220000002100 */
[----:B------:R-:W1:Y:S01]  /*133e0*/  LDC R6, c[0x0][0x430] ;  /* 0x00010c00ff067b82 */ /* 0x000e620000000800 */
[----:B------:R-:W2:Y:S01]  /*133f0*/  S2R R17, SR_TID.X ;  /* 0x0000000000117919 */ /* 0x000ea20000002100 */
[----:B------:R-:W-:Y:S01]  /*13400*/  ISETP.NE.AND.EX P0, PT, RZ, UR5, PT, P0 ;  /* 0x00000005ff007c0c */ /* 0x000fe2000bf05300 */
[----:B------:R-:W-:Y:S01]  /*13410*/  VIADD R26, R24, 0xffffffff ;  /* 0xffffffff181a7836 */ /* 0x000fe20000000000 */
[----:B------:R-:W-:Y:S01]  /*13420*/  LOP3.LUT R23, R23, 0xfffffff7, RZ, 0xc0, !PT ;  /* 0xfffffff717177812 */ /* 0x000fe200078ec0ff */
[----:B------:R-:W-:-:S10]  /*13430*/  ULDC UR4, c[0x0][0x2f4] ;  /* 0x0000bd0000047ab9 */ /* 0x000fd40000000800 */
[----:B------:R-:W3:Y:S02]  /*13440*/  @P0 LDC.64 R2, c[0x0][0x9f8] ;  /* 0x00027e00ff020b82 */ /* 0x000ee40000000a00 */
[----:B---3--:R-:W-:-:S05]  /*13450*/  @P0 IMAD.WIDE R2, R19, 0x4, R2 ;  /* 0x0000000413020825 */ /* 0x008fca00078e0202 */
[----:B------:R3:W4:Y:S01]  /*13460*/  @P0 LDG.E R32, desc[UR36][R2.64] ;  /* 0x0000002402200981 */ /* 0x000722000c1e1900 */
[----:B-1----:R-:W-:Y:S01]  /*13470*/  ISETP.NE.AND P1, PT, R6, 0x1, PT ;  /* 0x000000010600780c */ /* 0x002fe20003f25270 */
[----:B0-----:R-:W-:Y:S01]  /*13480*/  IMAD.SHL.U32 R20, R20, 0x10, RZ ;  /* 0x0000001014147824 */ /* 0x001fe200078e00ff */
[----:B--2---:R-:W-:Y:S01]  /*13490*/  LOP3.LUT R17, R17, 0x7f, RZ, 0xc0, !PT ;  /* 0x0000007f11117812 */ /* 0x004fe200078ec0ff */
[----:B------:R-:W-:-:S03]  /*134a0*/  IMAD.SHL.U32 R8, R26, 0x80, RZ ;  /* 0x000000801a087824 */ /* 0x000fc600078e00ff */
[----:B------:R-:W-:Y:S02]  /*134b0*/  SHF.R.U32.HI R17, RZ, 0x3, R17 ;  /* 0x00000003ff117819 */ /* 0x000fe40000011611 */
[----:B------:R-:W-:-:S04]  /*134c0*/  LOP3.LUT R20, R20, 0x70, RZ, 0xc0, !PT ;  /* 0x0000007014147812 */ /* 0x000fc800078ec0ff */
[----:B------:R-:W-:Y:S01]  /*134d0*/  LOP3.LUT R5, R8, R17, R20, 0xfe, !PT ;  /* 0x0000001108057212 */ /* 0x000fe200078efe14 */
[----:B------:R-:W0:Y:S01]  /*134e0*/  @P1 LDC R4, c[0x0][0x434] ;  /* 0x00010d00ff041b82 */ /* 0x000e220000000800 */
[----:B------:R-:W-:Y:S02]  /*134f0*/  @P1 LOP3.LUT R23, R23, 0x8, RZ, 0xfc, !PT ;  /* 0x0000000817171812 */ /* 0x000fe400078efcff */
[C---:B------:R-:W-:Y:S01]  /*13500*/  ISETP.GE.AND P0, PT, R5.reuse, R34, PT ;  /* 0x000000220500720c */ /* 0x040fe20003f06270 */
[----:B------:R-:W-:-:S04]  /*13510*/  IMAD.IADD R5, R5, 0x1, R36 ;  /* 0x0000000105057824 */ /* 0x000fc800078e0224 */
[----:B------:R-:W1:Y:S08]  /*13520*/  @P1 LDC R0, c[0x0][0x438] ;  /* 0x00010e00ff001b82 */ /* 0x000e700000000800 */
[----:B---3--:R-:W2:Y:S01]  /*13530*/  @!P0 LDC.64 R2, c[0x0][0x428] ;  /* 0x00010a00ff028b82 */ /* 0x008ea20000000a00 */
[----:B0-----:R-:W-:-:S04]  /*13540*/  @P1 IMAD.HI.U32 R7, R5, R4, RZ ;  /* 0x0000000405071227 */ /* 0x001fc800078e00ff */
[----:B------:R-:W-:Y:S01]  /*13550*/  IMAD.MOV.U32 R4, RZ, RZ, R5 ;  /* 0x000000ffff047224 */ /* 0x000fe200078e0005 */
[----:B-1----:R-:W-:-:S05]  /*13560*/  @P1 SHF.R.U32.HI R4, RZ, R0, R7 ;  /* 0x00000000ff041219 */ /* 0x002fca0000011607 */
[----:B------:R-:W-:-:S04]  /*13570*/  IMAD.MOV R0, RZ, RZ, -R4 ;  /* 0x000000ffff007224 */ /* 0x000fc800078e0a04 */
[----:B------:R-:W-:Y:S01]  /*13580*/  IMAD R0, R6, R0, R5 ;  /* 0x0000000006007224 */ /* 0x000fe200078e0205 */
[----:B------:R-:W-:Y:S02]  /*13590*/  @!P0 SHF.R.S32.HI R5, RZ, 0x1f, R4 ;  /* 0x0000001fff058819 */ /* 0x000fe40000011404 */
[----:B------:R-:W-:Y:S01]  /*135a0*/  LOP3.LUT R23, R23, 0xfffffffb, RZ, 0xc0, !PT ;  /* 0xfffffffb17177812 */ /* 0x000fe200078ec0ff */
[----:B------:R-:W-:Y:S01]  /*135b0*/  UMOV UR5, 0xffffffff ;  /* 0xffffffff00057882 */ /* 0x000fe20000000000 */
[----:B----4-:R-:W-:Y:S01]  /*135c0*/  SHF.R.S32.HI R37, RZ, 0x1f, R32 ;  /* 0x0000001fff257819 */ /* 0x010fe20000011420 */
[----:B--2---:R-:W-:-:S04]  /*135d0*/  @!P0 IMAD.WIDE.U32 R4, R32, R2, R4 ;  /* 0x0000000220048225 */ /* 0x004fc800078e0004 */
[----:B------:R-:W-:-:S04]  /*135e0*/  @!P0 IMAD R6, R37, R2, RZ ;  /* 0x0000000225068224 */ /* 0x000fc800078e02ff */
[----:B------:R-:W-:Y:S02]  /*135f0*/  @!P0 IMAD R6, R32, R3, R6 ;  /* 0x0000000320068224 */ /* 0x000fe400078e0206 */
[----:B------:R-:W0:Y:S02]  /*13600*/  @!P0 LDC.64 R2, c[0x0][0x418] ;  /* 0x00010600ff028b82 */ /* 0x000e240000000a00 */
[----:B------:R-:W-:Y:S01]  /*13610*/  @!P0 IMAD.IADD R5, R5, 0x1, R6 ;  /* 0x0000000105058824 */ /* 0x000fe200078e0206 */
[----:B0-----:R-:W-:-:S04]  /*13620*/  @!P0 LEA R2, P1, R4, R2, 0x2 ;  /* 0x0000000204028211 */ /* 0x001fc800078210ff */
[----:B------:R-:W-:Y:S01]  /*13630*/  @!P0 LEA.HI.X R3, R4, R3, R5, 0x2, P1 ;  /* 0x0000000304038211 */ /* 0x000fe200008f1405 */
[----:B------:R-:W-:Y:S02]  /*13640*/  IMAD.U32 R5, RZ, RZ, UR38 ;  /* 0x00000026ff057e24 */ /* 0x000fe4000f8e00ff */
[----:B------:R-:W-:-:S03]  /*13650*/  IMAD.MOV.U32 R4, RZ, RZ, RZ ;  /* 0x000000ffff047224 */ /* 0x000fc600078e00ff */
[----:B------:R-:W-:-:S03]  /*13660*/  ISETP.NE.AND P2, PT, R5, 0x3, PT ;  /* 0x000000030500780c */ /* 0x000fc60003f45270 */
[----:B------:R0:W5:Y:S01]  /*13670*/  @!P0 LDG.E R4, desc[UR36][R2.64] ;  /* 0x0000002402048981 */ /* 0x000162000c1e1900 */
[----:B------:R-:W-:-:S09]  /*13680*/  ISETP.GE.AND P0, PT, R30, UR4, PT ;  /* 0x000000041e007c0c */ /* 0x000fd2000bf06270 */
[----:B------:R-:W-:-:S04]  /*13690*/  @P2 LOP3.LUT R23, R23, 0x4, RZ, 0xfc, !PT ;  /* 0x0000000417172812 */ /* 0x000fc800078efcff */
[----:B------:R-:W-:-:S04]  /*136a0*/  LOP3.LUT R23, R23, 0xfffffffd, RZ, 0xc0, !PT ;  /* 0xfffffffd17177812 */ /* 0x000fc800078ec0ff */
[----:B------:R-:W-:Y:S02]  /*136b0*/  @P0 LOP3.LUT R23, R23, 0x2, RZ, 0xfc, !PT ;  /* 0x0000000217170812 */ /* 0x000fe400078efcff */
[----:B------:R-:W-:Y:S02]  /*136c0*/  ISETP.GE.AND P0, PT, R29, UR4, PT ;  /* 0x000000041d007c0c */ /* 0x000fe4000bf06270 */
[----:B------:R-:W-:-:S11]  /*136d0*/  LOP3.LUT R23, R23, 0xfffffffe, RZ, 0xc0, !PT ;  /* 0xfffffffe17177812 */ /* 0x000fd600078ec0ff */
[----:B------:R-:W-:Y:S01]  /*136e0*/  @P0 LOP3.LUT R23, R23, 0x1, RZ, 0xfc, !PT ;  /* 0x0000000117170812 */ /* 0x000fe200078efcff */
[----:B0-----:R-:W-:Y:S06]  /*136f0*/  BRA.DIV UR5, `(.L_x_1466) ;  /* 0x0000004605687947 */ /* 0x001fec000b800000 */
.L_x_1534:
[----:B------:R-:W-:Y:S01]  /*13700*/  LOP3.LUT R24, R18, 0xffff, RZ, 0xc0, !PT ;  /* 0x0000ffff12187812 */ /* 0x000fe200078ec0ff */
[----:B------:R-:W-:Y:S06]  /*13710*/  @!P2 BRA `(.L_x_1467) ;  /* 0x000000000004a947 */ /* 0x000fec0003800000 */
[----:B------:R-:W-:Y:S01]  /*13720*/  BPT.TRAP 0x1 ;  /* 0x000000040000795c */ /* 0x000fe20000300000 */
.L_x_1467:
[----:B------:R-:W-:Y:S01]  /*13730*/  SHF.R.S32.HI R6, RZ, 0x1f, R0 ;  /* 0x0000001fff067819 */ /* 0x000fe20000011400 */
[----:B------:R-:W-:Y:S01]  /*13740*/  ULDC.64 UR4, c[0x0][0x328] ;  /* 0x0000ca0000047ab9 */ /* 0x000fe20000000a00 */
[----:B------:R-:W-:Y:S01]  /*13750*/  ULDC.64 UR6, c[0x0][0x318] ;  /* 0x0000c60000067ab9 */ /* 0x000fe20000000a00 */
[----:B------:R-:W-:Y:S01]  /*13760*/  IMAD.WIDE.U32 R2, R0, UR4, RZ ;  /* 0x0000000400027c25 */ /* 0x000fe2000f8e00ff */
[----:B------:R-:W-:Y:S03]  /*13770*/  BSSY B0, `(.L_x_1468) ;  /* 0x0000013000007945 */ /* 0x000fe60003800000 */
[----:B------:R-:W-:-:S04]  /*13780*/  IMAD R5, R6, UR4, RZ ;  /* 0x0000000406057c24 */ /* 0x000fc8000f8e02ff */
[----:B------:R-:W-:Y:S01]  /*13790*/  IMAD R5, R0, UR5, R5 ;  /* 0x0000000500057c24 */ /* 0x000fe2000f8e0205 */
        /* <DEDUP_REMOVED lines=16> */
.L_x_1535:
[----:B------:R-:W-:Y:S05]  /*138a0*/  BSYNC B0 ;  /* 0x0000000000007941 */ /* 0x000fea0003800000 */
.L_x_1468:
        /* <DEDUP_REMOVED lines=105> */
.L_x_1553:
        /* <DEDUP_REMOVED lines=11> */
.L_x_1471:
[----:B------:R-:W-:Y:S02]  /*13ff0*/  PLOP3.LUT P1, PT, P1, P0, PT, 0xa2, 0x0 ;  /* 0x000000000000781c */ /* 0x000fe40000f21472 */
[----:B------:R-:W-:-:S08]  /*14000*/  @P0 R2UR P1, UR4, R7 ;  /* 0x00000000070402ca */ /* 0x000fd00000020000 */
[----:B------:R-:W-:-:S05]  /*14010*/  @P0 PLOP3.LUT P0, PT, P1, PT, PT, 0x80, 0x0 ;  /* 0x000000000000081c */ /* 0x000fca0000f0f070 */
[----:B------:R-:W-:Y:S01]  /*14020*/  @!P1 SYNCS.ARRIVE.TRANS64.RED.A0T1 RZ, [UR4+0x28830], RZ ;  /* 0x028830ffffff99a7 */ /* 0x000fe20008200404 */
[----:B------:R-:W-:Y:S07]  /*14030*/  @!P1 ARRIVES.LDGSTSBAR.64.TRANSCNT [UR4+0x28830] ;  /* 0x02883000ff0099b0 */ /* 0x000fee0008000a84 */
[----:B------:R-:W-:Y:S05]  /*14040*/  @P0 BRA.U.ANY `(.L_x_1471) ;  /* 0xfffffffd00e80947 */ /* 0x000fea000393ffff */
[----:B------:R-:W-:Y:S01]  /*14050*/  NOP ;  /* 0x0000000000007918 */ /* 0x000fe20000000000 */
[----:B------:R-:W-:-:S13]  /*14060*/  LOP3.LUT P2, RZ, R23, 0x4, RZ, 0xc0, !PT ;  /* 0x0000000417ff7812 */ /* 0x000fda000784c0ff */
[----:B------:R-:W-:Y:S05]  /*14070*/  @!P2 BRA `(.L_x_1472) ;  /* 0x000000000004a947 */ /* 0x000fea0003800000 */
[----:B------:R-:W-:Y:S01]  /*14080*/  BPT.TRAP 0x1 ;  /* 0x000000040000795c */ /* 0x000fe20000300000 */
.L_x_1472:
[----:B-1----:R1:W5:Y:S01]  /*14090*/  LDL.LU R2, [R1+0x4] ;  /* 0x0000040001027983 */ /* 0x0023620000300800 */
[----:B------:R1:W-:Y:S02]  /*140a0*/  SYNCS.ARRIVE.TRANS64.A1T0 RZ, [R7+URZ+0x28830], RZ ;  /* 0x028830ff07ff79a7 */ /* 0x0003e4000810003f */
[----:B------:R-:W-:Y:S05]  /*140b0*/  WARPSYNC.ALL ;  /* 0x0000000000007948 */ /* 0x000fea0003800000 */
[----:B------:R-:W-:Y:S01]  /*140c0*/  ULDC.64 UR4, c[0x0][0x298] ;  /* 0x0000a60000047ab9 */ /* 0x000fe20000000a00 */
[----:B------:R-:W-:Y:S01]  /*140d0*/  BSSY B6, `(.L_x_1473) ;  /* 0x000001c000067945 */ /* 0x000fe20003800000 */
[----:B------:R-:W-:Y:S01]  /*140e0*/  BAR.SYNC.DEFER_BLOCKING 0x8, 0x180 ;  /* 0x0206000000007b1d */ /* 0x000fe20000010000 */
[----:B-----5:R-:W-:Y:S01]  /*140f0*/  SHF.R.S32.HI R0, RZ, 0x1f, R2 ;  /* 0x0000001fff007819 */ /* 0x020fe20000011402 */
[----:B0-----:R-:W-:-:S04]  /*14100*/  IMAD.WIDE.U32 R4, R2, UR4, RZ ;  /* 0x0000000402047c25 */ /* 0x001fc8000f8e00ff */
[----:B------:R-:W-:Y:S01]  /*14110*/  IMAD R0, R0, UR4, RZ ;  /* 0x0000000400007c24 */ /* 0x000fe2000f8e02ff */
[----:B------:R0:W-:Y:S03]  /*14120*/  STL.64 [R1+0x8], R4 ;  /* 0x0000080401007387 */ /* 0x0001e60000100a00 */
[----:B------:R-:W-:Y:S02]  /*14130*/  IMAD R0, R2, UR5, R0 ;  /* 0x0000000502007c24 */ /* 0x000fe4000f8e0200 */
[----:B------:R-:W-:Y:S02]  /*14140*/  VIADD R2, R22, 0x10400 ;  /* 0x0001040016027836 */ /* 0x000fe40000000000 */
[----:B------:R-:W-:-:S03]  /*14150*/  IMAD.IADD R0, R5, 0x1, R0 ;  /* 0x0000000105007824 */ /* 0x000fc600078e0200 */
[----:B------:R-:W-:Y:S02]  /*14160*/  LOP3.LUT P0, RZ, R2, 0x3ff, RZ, 0xc0, !PT ;  /* 0x000003ff02ff7812 */ /* 0x000fe4000780c0ff */
[----:B------:R0:W-:Y:S11]  /*14170*/  STL [R1+0x4], R0 ;  /* 0x0000040001007387 */ /* 0x0001f60000100800 */
[----:B0-----:R-:W-:Y:S05]  /*14180*/  @!P0 BRA `(.L_x_1474) ;  /* 0x0000000000408947 */ /* 0x001fea0003800000 */
        /* <DEDUP_REMOVED lines=8> */
[----:B-1----:R-:W-:-:S02]  /*14210*/  IMAD.U32 R7, RZ, RZ, UR7 ;  /* 0x00000007ff077e24 */ /* 0x002fc4000f8e00ff */
[----:B------:R-:W-:Y:S02]  /*14220*/  IMAD.U32 R10, RZ, RZ, UR8 ;  /* 0x00000008ff0a7e24 */ /* 0x000fe4000f8e00ff */
[----:B------:R-:W-:Y:S02]  /*14230*/  IMAD.U32 R11, RZ, RZ, UR9 ;  /* 0x00000009ff0b7e24 */ /* 0x000fe4000f8e00ff */
[----:B------:R-:W-:Y:S02]  /*14240*/  IMAD.MOV.U32 R8, RZ, RZ, 0x70 ;  /* 0x00000070ff087424 */ /* 0x000fe400078e00ff */
[----:B------:R-:W-:Y:S02]  /*14250*/  IMAD.MOV.U32 R12, RZ, RZ, 0x1 ;  /* 0x00000001ff0c7424 */ /* 0x000fe400078e00ff */
[----:B------:R-:W-:-:S07]  /*14260*/  IMAD.MOV.U32 R13, RZ, RZ, RZ ;  /* 0x000000ffff0d7224 */ /* 0x000fce00078e00ff */
[----:B------:R-:W-:-:S07]  /*14270*/  LEPC R20, `(.L_x_1474) ;  /* 0x000000001014794e */ /* 0x000fce0000000000 */
[----:B0-----:R-:W-:Y:S05]  /*14280*/  CALL.ABS.NOINC R2 ;  /* 0x0000000002007343 */ /* 0x001fea0003c00000 */
.L_x_1474:
[----:B------:R-:W-:Y:S05]  /*14290*/  BSYNC B6 ;  /* 0x0000000000067941 */ /* 0x000fea0003800000 */
.L_x_1473:
[----:B------:R-:W2:Y:S01]  /*142a0*/  LDL.LU R2, [R1+0x4] ;  /* 0x0000040001027983 */ /* 0x000ea20000300800 */
[----:B------:R-:W-:Y:S01]  /*142b0*/  LOP3.LUT P6, RZ, R23, 0x20, RZ, 0xc0, !PT ;  /* 0x0000002017ff7812 */ /* 0x000fe200078cc0ff */
[----:B------:R-:W-:Y:S01]  /*142c0*/  ULDC.64 UR6, c[0x0][0x2e0] ;  /* 0x0000b80000067ab9 */ /* 0x000fe20000000a00 */
[----:B------:R-:W-:Y:S01]  /*142d0*/  SHF.R.S32.HI R0, RZ, 0x1f, R19 ;  /* 0x0000001fff007819 */ /* 0x000fe20000011413 */
[----:B------:R-:W3:Y:S01]  /*142e0*/  LDL.LU.64 R20, [R1+0x8] ;  /* 0x0000080001147983 */ /* 0x000ee20000300a00 */
[----:B------:R-:W-:Y:S02]  /*142f0*/  ULDC.64 UR4, c[0x0][0x2d8] ;  /* 0x0000b60000047ab9 */ /* 0x000fe40000000a00 */
[----:B------:R-:W-:Y:S01]  /*14300*/  SEL R0, R0, RZ, !P6 ;  /* 0x000000ff00007207 */ /* 0x000fe20007000000 */
[----:B------:R0:W5:Y:S04]  /*14310*/  LDL R8, [R1] ;  /* 0x0000000001087983 */ /* 0x0001680000100800 */
[----:B------:R-:W-:Y:S01]  /*14320*/  IMAD R4, R0, UR6, RZ ;  /* 0x0000000600047c24 */ /* 0x000fe2000f8e02ff */
[----:B------:R-:W-:-:S05]  /*14330*/  SEL R0, R19, RZ, !P6 ;  /* 0x000000ff13007207 */ /* 0x000fca0007000000 */
[----:B------:R-:W-:Y:S02]  /*14340*/  IMAD R4, R0, UR7, R4 ;  /* 0x0000000700047c24 */ /* 0x000fe4000f8e0204 */
[----:B--2---:R-:W-:Y:S01]  /*14350*/  IMAD.MOV.U32 R3, RZ, RZ, R2 ;  /* 0x000000ffff037224 */ /* 0x004fe200078e0002 */
[----:B---3--:R-:W2:Y:S01]  /*14360*/  LDC R21, c[0x0][0x448] ;  /* 0x00011200ff157b82 */ /* 0x008ea20000000800 */
[----:B------:R-:W-:Y:S02]  /*14370*/  IMAD.MOV.U32 R2, RZ, RZ, R20 ;  /* 0x000000ffff027224 */ /* 0x000fe400078e0014 */
[----:B------:R-:W3:Y:S02]  /*14380*/  S2R R20, SR_TID.X ;  /* 0x0000000000147919 */ /* 0x000ee40000002100 */
[----:B------:R-:W-:-:S04]  /*14390*/  IMAD.WIDE.U32 R2, R24, UR4, R2 ;  /* 0x0000000418027c25 */ /* 0x000fc8000f8e0002 */
[----:B------:R-:W-:Y:S01]  /*143a0*/  IMAD R3, R24, UR5, R3 ;  /* 0x0000000518037c24 */ /* 0x000fe2000f8e0203 */
[----:B------:R-:W-:Y:S01]  /*143b0*/  ULDC.64 UR4, c[0x0][0x2d0] ;  /* 0x0000b40000047ab9 */ /* 0x000fe20000000a00 */
[----:B------:R-:W-:-:S04]  /*143c0*/  IMAD.WIDE.U32 R2, R0, UR6, R2 ;  /* 0x0000000600027c25 */ /* 0x000fc8000f8e0002 */
[----:B------:R-:W-:Y:S01]  /*143d0*/  IMAD.IADD R3, R3, 0x1, R4 ;  /* 0x0000000103037824 */ /* 0x000fe200078e0204 */
[----:B--2---:R-:W-:Y:S02]  /*143e0*/  ISETP.NE.AND P6, PT, R21, 0x1, PT ;  /* 0x000000011500780c */ /* 0x004fe40003fc5270 */
[----:B------:R-:W2:Y:S01]  /*143f0*/  S2R R21, SR_TID.X ;  /* 0x0000000000157919 */ /* 0x000ea20000002100 */
[----:B---3--:R-:W-:-:S10]  /*14400*/  LOP3.LUT R20, R20, 0x7f, RZ, 0xc0, !PT ;  /* 0x0000007f14147812 */ /* 0x008fd400078ec0ff */
[----:B------:R-:W3:Y:S01]  /*14410*/  @P6 LDC R5, c[0x0][0x44c] ;  /* 0x00011300ff056b82 */ /* 0x000ee20000000800 */
[----:B------:R-:W-:-:S07]  /*14420*/  SHF.R.U32.HI R20, RZ, 0x3, R20 ;  /* 0x00000003ff147819 */ /* 0x000fce0000011614 */
[----:B------:R-:W4:Y:S01]  /*14430*/  @P6 LDC R0, c[0x0][0x450] ;  /* 0x00011400ff006b82 */ /* 0x000f220000000800 */
[----:B--2---:R-:W-:-:S05]  /*14440*/  IMAD.SHL.U32 R21, R21, 0x10, RZ ;  /* 0x0000001015157824 */ /* 0x004fca00078e00ff */
[----:B------:R-:W-:-:S04]  /*14450*/  LOP3.LUT R21, R21, 0x70, RZ, 0xc0, !PT ;  /* 0x0000007015157812 */ /* 0x000fc800078ec0ff */
[----:B------:R-:W-:-:S05]  /*14460*/  LOP3.LUT R20, R20, R21, RZ, 0xfc, !PT ;  /* 0x0000001514147212 */ /* 0x000fca00078efcff */
[----:B------:R-:W-:-:S04]  /*14470*/  IMAD.IADD R4, R20, 0x1, R27 ;  /* 0x0000000114047824 */ /* 0x000fc800078e021b */
[----:B---3--:R-:W-:-:S04]  /*14480*/  @P6 IMAD.HI.U32 R5, R4, R5, RZ ;  /* 0x0000000504056227 */ /* 0x008fc800078e00ff */
[----:B------:R-:W-:Y:S01]  /*14490*/  IMAD.MOV.U32 R6, RZ, RZ, R4 ;  /* 0x000000ffff067224 */ /* 0x000fe200078e0004 */
[----:B----4-:R-:W-:Y:S02]  /*144a0*/  @P6 SHF.R.U32.HI R6, RZ, R0, R5 ;  /* 0x00000000ff066219 */ /* 0x010fe40000011605 */
[----:B------:R-:W2:Y:S03]  /*144b0*/  LDC R5, c[0x0][0x448] ;  /* 0x00011200ff057b82 */ /* 0x000ea60000000800 */
[----:B------:R-:W-:Y:S01]  /*144c0*/  IMAD.MOV R0, RZ, RZ, -R6 ;  /* 0x000000ffff007224 */ /* 0x000fe200078e0a06 */
[----:B------:R-:W3:Y:S01]  /*144d0*/  S2R R20, SR_TID.X ;  /* 0x0000000000147919 */ /* 0x000ee20000002100 */
[----:B------:R-:W-:-:S04]  /*144e0*/  IMAD.WIDE.U32 R2, R6, UR4, R2 ;  /* 0x0000000406027c25 */ /* 0x000fc8000f8e0002 */
[----:B--2---:R-:W-:Y:S01]  /*144f0*/  IMAD R0, R5, R0, R4 ;  /* 0x0000000005007224 */ /* 0x004fe200078e0204 */
[----:B------:R-:W-:-:S05]  /*14500*/  SHF.R.S32.HI R4, RZ, 0x1f, R6 ;  /* 0x0000001fff047819 */ /* 0x000fca0000011406 */
[----:B-1----:R-:W-:-:S04]  /*14510*/  IMAD R7, R4, UR4, RZ ;  /* 0x0000000404077c24 */ /* 0x002fc8000f8e02ff */
        /* <DEDUP_REMOVED lines=14> */
[----:B------:R-:W-:Y:S01]  /*14600*/  UMOV UR4, 0xffffffff ;  /* 0xffffffff00047882 */ /* 0x000fe20000000000 */
[----:B---3--:R-:W-:-:S04]  /*14610*/  LOP3.LUT R20, R20, 0x7f, RZ, 0xc0, !PT ;  /* 0x0000007f14147812 */ /* 0x008fc800078ec0ff */
[----:B------:R-:W-:Y:S01]  /*14620*/  SHF.R.U32.HI R9, RZ, 0x3, R20 ;  /* 0x00000003ff097819 */ /* 0x000fe20000011614 */
[----:B0-----:R-:W-:Y:S06]  /*14630*/  BRA.DIV UR4, `(.L_x_1475) ;  /* 0x0000004204ac7947 */ /* 0x001fec000b800000 */
[----:B------:R-:W0:Y:S01]  /*14640*/  SHFL.IDX PT, R14, R0, RZ, 0x181f ;  /* 0x00181fff000e7589 */ /* 0x000e2200000e0000 */
[----:B------:R-:W-:Y:S02]  /*14650*/  IMAD R31, R31, R5, RZ ;  /* 0x000000051f1f7224 */ /* 0x000fe400078e02ff */
        /* <DEDUP_REMOVED lines=8> */
[----:B-----5:R-:W-:Y:S04]  /*146e0*/  @!P2 LDGSTS.E.BYPASS.LTC128B.128 [R8+0x10400], desc[UR36][R2.64], !P0 ;  /* 0x104000000208afae */ /* 0x020fe8000c101d64 */
[----:B------:R1:W-:Y:S01]  /*146f0*/  @!P2 LDGSTS.E.BYPASS.LTC128B.128 [R8+0x14400], desc[UR36][R2.64+0x80], !P1 ;  /* 0x144000800208afae */ /* 0x0003e2000c901d64 */
[----:B------:R-:W-:Y:S01]  /*14700*/  ISETP.GE.AND P2, PT, R6, R31, PT ;  /* 0x0000001f0600720c */ /* 0x000fe20003f46270 */
[----:B------:R-:W-:-:S02]  /*14710*/  VIADD R6, R27, 0x20 ;  /* 0x000000201b067836 */ /* 0x000fc40000000000 */
[----:B-1----:R-:W1:Y:S10]  /*14720*/  SHFL.IDX PT, R2, R4, 0x1, 0x181f ;  /* 0x00381f0004027f89 */ /* 0x002e7400000e0000 */
[----:B0-----:R-:W-:-:S05]  /*14730*/  @!P2 LEA R14, P3, R30, R14, 0x1 ;  /* 0x0000000e1e0ea211 */ /* 0x001fca00078608ff */
[----:B-1----:R-:W-:Y:S02]  /*14740*/  @!P2 IMAD.X R5, RZ, RZ, R2, P3 ;  /* 0x000000ffff05a224 */ /* 0x002fe400018e0602 */
[----:B------:R-:W-:Y:S02]  /*14750*/  @!P2 IMAD.MOV.U32 R2, RZ, RZ, R14 ;  /* 0x000000ffff02a224 */ /* 0x000fe400078e000e */
[----:B------:R-:W-:Y:S01]  /*14760*/  @!P2 IMAD.MOV.U32 R3, RZ, RZ, R5 ;  /* 0x000000ffff03a224 */ /* 0x000fe200078e0005 */
[----:B------:R-:W0:Y:S04]  /*14770*/  SHFL.IDX PT, R14, R0, 0x2, 0x181f ;  /* 0x00581f00000e7f89 */ /* 0x000e2800000e0000 */
[----:B------:R-:W-:Y:S04]  /*14780*/  @!P2 LDGSTS.E.BYPASS.LTC128B.128 [R8+0x10c00], desc[UR36][R2.64], !P0 ;  /* 0x10c000000208afae */ /* 0x000fe8000c101d64 */
        /* <DEDUP_REMOVED lines=51> */
.L_x_1570:
        /* <DEDUP_REMOVED lines=11> */
.L_x_1477:
[----:B------:R-:W-:Y:S05]  /*14b70*/  BSYNC B0 ;  /* 0x0000000000007941 */ /* 0x000fea0003800000 */
.L_x_1476:
[----:B------:R-:W-:Y:S01]  /*14b80*/  NOP ;  /* 0x0000000000007918 */ /* 0x000fe20000000000 */
[----:B------:R-:W-:-:S13]  /*14b90*/  PLOP3.LUT P0, PT, PT, PT, PT, 0x80, 0x0 ;  /* 0x000000000000781c */ /* 0x000fda0003f0f070 */
.L_x_1478:
        /* <DEDUP_REMOVED lines=21> */
.L_x_1571:
[----:B------:R-:W-:Y:S05]  /*14cf0*/  BSYNC B0 ;  /* 0x0000000000007941 */ /* 0x000fea0003800000 */
.L_x_1479:
        /* <DEDUP_REMOVED lines=8> */
.L_x_1495:
[----:B------:R-:W1:Y:S01]  /*14d80*/  LDC R0, c[0x0][0x430] ;  /* 0x00010c00ff007b82 */ /* 0x000e620000000800 */
[----:B------:R-:W3:Y:S01]  /*14d90*/  S2R R4, SR_TID.X ;  /* 0x0000000000047919 */ /* 0x000ee20000002100 */
[----:B------:R-:W-:Y:S05]  /*14da0*/  YIELD ;  /* 0x0000000000007946 */ /* 0x000fea0003800000 */
[----:B------:R-:W-:Y:S01]  /*14db0*/  ULDC.64 UR4, c[0x0][0x428] ;  /* 0x00010a0000047ab9 */ /* 0x000fe20000000a00 */
[----:B------:R-:W-:Y:S01]  /*14dc0*/  LOP3.LUT P3, RZ, R23, 0x4, RZ, 0xc0, !PT ;  /* 0x0000000417ff7812 */ /* 0x000fe2000786c0ff */
[----:B------:R-:W-:Y:S01]  /*14dd0*/  VIADD R25, R10, 0x1 ;  /* 0x000000010a197836 */ /* 0x000fe20000000000 */
[----:B-1----:R-:W-:-:S02]  /*14de0*/  ISETP.NE.AND P0, PT, R0, 0x1, PT ;  /* 0x000000010000780c */ /* 0x002fc40003f05270 */
[----:B------:R-:W1:Y:S01]  /*14df0*/  S2R R0, SR_TID.X ;  /* 0x0000000000007919 */ /* 0x000e620000002100 */
[----:B---3--:R-:W-:-:S10]  /*14e00*/  IMAD.SHL.U32 R4, R4, 0x10, RZ ;  /* 0x0000001004047824 */ /* 0x008fd400078e00ff */
[----:B0-----:R-:W0:Y:S01]  /*14e10*/  @P0 LDC R3, c[0x0][0x438] ;  /* 0x00010e00ff030b82 */ /* 0x001e220000000800 */
[----:B------:R-:W-:Y:S02]  /*14e20*/  LOP3.LUT R4, R4, 0x70, RZ, 0xc0, !PT ;  /* 0x0000007004047812 */ /* 0x000fe400078ec0ff */
[----:B-1----:R-:W-:-:S04]  /*14e30*/  LOP3.LUT R0, R0, 0x7f, RZ, 0xc0, !PT ;  /* 0x0000007f00007812 */ /* 0x002fc800078ec0ff */
[----:B------:R-:W-:Y:S02]  /*14e40*/  SHF.R.U32.HI R5, RZ, 0x3, R0 ;  /* 0x00000003ff057819 */ /* 0x000fe40000011600 */
[----:B------:R-:W1:Y:S03]  /*14e50*/  @P0 LDC R0, c[0x0][0x434] ;  /* 0x00010d00ff000b82 */ /* 0x000e660000000800 */
[----:B------:R-:W-:Y:S02]  /*14e60*/  IMAD R7, R6, 0x80, R5 ;  /* 0x0000008006077824 */ /* 0x000fe400078e0205 */
[----:B------:R-:W-:-:S03]  /*14e70*/  IMAD R5, R37, UR4, RZ ;  /* 0x0000000425057c24 */ /* 0x000fc6000f8e02ff */
[----:B------:R-:W-:Y:S01]  /*14e80*/  IADD3 R7, R4, R7, R36 ;  /* 0x0000000704077210 */ /* 0x000fe20007ffe024 */
[----:B------:R-:W-:-:S04]  /*14e90*/  IMAD R5, R32, UR5, R5 ;  /* 0x0000000520057c24 */ /* 0x000fc8000f8e0205 */
[----:B------:R-:W-:Y:S02]  /*14ea0*/  IMAD.MOV.U32 R8, RZ, RZ, R7 ;  /* 0x000000ffff087224 */ /* 0x000fe400078e0007 */
[----:B-1----:R-:W-:-:S05]  /*14eb0*/  @P0 IMAD.HI.U32 R0, R7, R0, RZ ;  /* 0x0000000007000227 */ /* 0x002fca00078e00ff */
[----:B0-----:R-:W-:-:S04]  /*14ec0*/  @P0 SHF.R.U32.HI R8, RZ, R3, R0 ;  /* 0x00000003ff080219 */ /* 0x001fc80000011600 */
[--C-:B------:R-:W-:Y:S01]  /*14ed0*/  SHF.R.S32.HI R3, RZ, 0x1f, R8.reuse ;  /* 0x0000001fff037819 */ /* 0x100fe20000011408 */
[----:B------:R-:W-:-:S04]  /*14ee0*/  IMAD.MOV.U32 R2, RZ, RZ, R8 ;  /* 0x000000ffff027224 */ /* 0x000fc800078e0008 */
[----:B------:R-:W-:Y:S01]  /*14ef0*/  IMAD.WIDE.U32 R2, R32, UR4, R2 ;  /* 0x0000000420027c25 */ /* 0x000fe2000f8e0002 */
[----:B------:R-:W-:-:S03]  /*14f00*/  ULDC.64 UR4, c[0x0][0x418] ;  /* 0x0001060000047ab9 */ /* 0x000fc60000000a00 */
[----:B------:R-:W-:Y:S01]  /*14f10*/  IMAD.IADD R3, R5, 0x1, R3 ;  /* 0x0000000105037824 */ /* 0x000fe200078e0203 */
[----:B------:R-:W-:Y:S01]  /*14f20*/  LEA R4, P0, R2, UR4, 0x2 ;  /* 0x0000000402047c11 */ /* 0x000fe2000f8010ff */
[----:B------:R-:W-:-:S03]  /*14f30*/  ULDC UR4, c[0x0][0x430] ;  /* 0x00010c0000047ab9 */ /* 0x000fc60000000800 */
[----:B------:R-:W-:Y:S01]  /*14f40*/  LEA.HI.X R5, R2, UR5, R3, 0x2, P0 ;  /* 0x0000000502057c11 */ /* 0x000fe200080f1403 */
[----:B------:R-:W-:Y:S01]  /*14f50*/  IMAD.MOV R2, RZ, RZ, -R8 ;  /* 0x000000ffff027224 */ /* 0x000fe200078e0a08 */
[----:B------:R-:W-:-:S03]  /*14f60*/  ISETP.NE.AND P0, PT, R25, 0x2, PT ;  /* 0x000000021900780c */ /* 0x000fc60003f05270 */
[----:B------:R0:W3:Y:S01]  /*14f70*/  LDG.E R0, desc[UR36][R4.64] ;  /* 0x0000002404007981 */ /* 0x0000e2000c1e1900 */
[----:B------:R-:W-:Y:S01]  /*14f80*/  SEL R28, RZ, 0x1, P0 ;  /* 0x00000001ff1c7807 */ /* 0x000fe20000000000 */
[----:B------:R-:W-:Y:S01]  /*14f90*/  IMAD.MOV.U32 R26, RZ, RZ, R6 ;  /* 0x000000ffff1a7224 */ /* 0x000fe200078e0006 */
[----:B------:R-:W-:Y:S02]  /*14fa0*/  SEL R25, R25, RZ, P0 ;  /* 0x000000ff19197207 */ /* 0x000fe40000000000 */
[----:B------:R-:W-:Y:S01]  /*14fb0*/  LOP3.LUT R28, R20, R28, RZ, 0x3c, !PT ;  /* 0x0000001c141c7212 */ /* 0x000fe200078e3cff */
[----:B0-----:R-:W-:Y:S01]  /*14fc0*/  IMAD R4, R2, UR4, R7 ;  /* 0x0000000402047c24 */ /* 0x001fe2000f8e0207 */
[----:B---3--:R-:W-:Y:S01]  /*14fd0*/  SHF.R.S32.HI R27, RZ, 0x1f, R0 ;  /* 0x0000001fff1b7819 */ /* 0x008fe20000011400 */
[----:B------:R-:W-:Y:S06]  /*14fe0*/  @!P3 BRA `(.L_x_1483) ;  /* 0x000000000004b947 */ /* 0x000fec0003800000 */
[----:B------:R-:W-:Y:S01]  /*14ff0*/  BPT.TRAP 0x1 ;  /* 0x000000040000795c */ /* 0x000fe20000300000 */
.L_x_1483:
[----:B------:R-:W-:Y:S01]  /*15000*/  IMAD R6, R25, 0x8, R22 ;  /* 0x0000000819067824 */ /* 0x000fe200078e0216 */
[----:B------:R-:W-:Y:S01]  /*15010*/  SHF.L.U32 R3, R28, 0x1f, RZ ;  /* 0x0000001f1c037819 */ /* 0x000fe200000006ff */
[----:B------:R-:W-:Y:S03]  /*15020*/  BSSY B1, `(.L_x_1484) ;  /* 0x0000003000017945 */ /* 0x000fe60003800000 */
[----:B------:R-:W0:Y:S02]  /*15030*/  SYNCS.PHASECHK.TRANS64.TRYWAIT P0, [R6+URZ+0x28840], R3 ;  /* 0x02884003060075a7 */ /* 0x000e24000800017f */
[----:B0-----:R-:W-:Y:S05]  /*15040*/  @!P0 BRA `(.L_x_1485) ;  /* 0x0000004000bc8947 */ /* 0x001fea0003800000 */
.L_x_1572:
[----:B------:R-:W-:Y:S05]  /*15050*/  BSYNC B1 ;  /* 0x0000000000017941 */ /* 0x000fea0003800000 */
.L_x_1484:
[----:B------:R-:W-:Y:S01]  /*15060*/  SHF.R.S32.HI R21, RZ, 0x1f, R4 ;  /* 0x0000001fff157819 */ /* 0x000fe20000011404 */
[----:B------:R-:W-:Y:S01]  /*15070*/  ULDC.64 UR4, c[0x0][0x300] ;  /* 0x0000c00000047ab9 */ /* 0x000fe20000000a00 */
[----:B------:R-:W-:Y:S01]  /*15080*/  ULDC.64 UR6, c[0x0][0x2e8] ;  /* 0x0000ba0000067ab9 */ /* 0x000fe20000000a00 */
[C---:B0-----:R-:W-:Y:S01]  /*15090*/  IMAD.WIDE.U32 R2, R4.reuse, UR4, RZ ;  /* 0x0000000404027c25 */ /* 0x041fe2000f8e00ff */
        /* <DEDUP_REMOVED lines=65> */
.L_x_1590:
        /* <DEDUP_REMOVED lines=9> */
.L_x_1487:
        /* <DEDUP_REMOVED lines=10> */
.L_x_1488:
[----:B------:R3:W-:Y:S01]  /*155e0*/  SYNCS.ARRIVE.TRANS64.A1T0 RZ, [R6+URZ+0x28830], RZ ;  /* 0x028830ff06ff79a7 */ /* 0x0007e2000810003f */
[----:B------:R-:W-:Y:S05]  /*155f0*/  @!P4 BRA `(.L_x_1489) ;  /* 0x000000000004c947 */ /* 0x000fea0003800000 */
[----:B------:R-:W-:Y:S01]  /*15600*/  BPT.TRAP 0x1 ;  /* 0x000000040000795c */ /* 0x000fe20000300000 */
.L_x_1489:
[----:B-1----:R-:W-:Y:S01]  /*15610*/  SHF.L.U32 R2, R20, 0x1f, RZ ;  /* 0x0000001f14027819 */ /* 0x002fe200000006ff */
[----:B---3--:R-:W-:Y:S01]  /*15620*/  IMAD R6, R10, 0x8, R22 ;  /* 0x000000080a067824 */ /* 0x008fe200078e0216 */
[----:B------:R-:W-:Y:S01]  /*15630*/  BSSY B1, `(.L_x_1490) ;  /* 0x0000004000017945 */ /* 0x000fe20003800000 */
[----:B------:R-:W-:Y:S02]  /*15640*/  IMAD R8, R31, -0x80, R34 ;  /* 0xffffff801f087824 */ /* 0x000fe400078e0222 */
[----:B------:R-:W1:Y:S02]  /*15650*/  SYNCS.PHASECHK.TRANS64.TRYWAIT P0, [R6+URZ+0x28860], R2 ;  /* 0x02886002060075a7 */ /* 0x000e64000800017f */
[----:B-1----:R-:W-:Y:S05]  /*15660*/  @!P0 BRA `(.L_x_1491) ;  /* 0x0000004400948947 */ /* 0x002fea0003800000 */
.L_x_1591:
[----:B------:R-:W-:Y:S05]  /*15670*/  BSYNC B1 ;  /* 0x0000000000017941 */ /* 0x000fea0003800000 */
.L_x_1490:
[----:B------:R-:W3:Y:S01]  /*15680*/  S2R R3, SR_TID.X ;  /* 0x0000000000037919 */ /* 0x000ee20000002100 */
[----:B------:R-:W-:Y:S01]  /*15690*/  UMOV UR4, 0xffffffff ;  /* 0xffffffff00047882 */ /* 0x000fe20000000000 */
[----:B0-----:R-:W-:Y:S01]  /*156a0*/  IMAD R7, R10, 0x4000, R33 ;  /* 0x000040000a077824 */ /* 0x001fe200078e0221 */
[----:B---3--:R-:W-:-:S04]  /*156b0*/  LOP3.LUT R3, R3, 0x7f, RZ, 0xc0, !PT ;  /* 0x0000007f03037812 */ /* 0x008fc800078ec0ff */
[----:B------:R-:W-:-:S05]  /*156c0*/  SHF.R.U32.HI R3, RZ, 0x3, R3 ;  /* 0x00000003ff037819 */ /* 0x000fca0000011603 */
[----:B------:R-:W-:Y:S01]  /*156d0*/  IMAD.IADD R8, R8, 0x1, -R3 ;  /* 0x0000000108087824 */ /* 0x000fe200078e0a03 */
[----:B------:R-:W-:Y:S06]  /*156e0*/  BRA.DIV UR4, `(.L_x_1492) ;  /* 0x0000004604887947 */ /* 0x000fec000b800000 */
[----:B-1----:R-:W0:Y:S01]  /*156f0*/  SHFL.IDX PT, R2, R17, RZ, 0x181f ;  /* 0x00181fff11027589 */ /* 0x002e2200000e0000 */
[----:B------:R-:W-:-:S03]  /*15700*/  IMAD R7, R7, 0x2, R22 ;  /* 0x0000000207077824 */ /* 0x000fc600078e0216 */
[----:B------:R-:W1:Y:S04]  /*15710*/  SHFL.IDX PT, R3, R18, RZ, 0x181f ;  /* 0x00181fff12037589 */ /* 0x000e6800000e0000 */
        /* <DEDUP_REMOVED lines=56> */
.L_x_1609:
        /* <DEDUP_REMOVED lines=15> */
[----:B------:R-:W-:Y:S02]  /*15b90*/  IMAD.IADD R3, R3, 0x1, R21 ;  /* 0x0000000103037824 */ /* 0x000fe400078e0215 */
[----:B------:R-:W-:Y:S02]  /*15ba0*/  IMAD R27, R27, UR4, RZ ;  /* 0x000000041b1b7c24 */ /* 0x000fe4000f8e02ff */
[----:B------:R-:W-:-:S04]  /*15bb0*/  IMAD.WIDE.U32 R2, R0, UR4, R2 ;  /* 0x0000000400027c25 */ /* 0x000fc8000f8e0002 */
[----:B------:R-:W-:Y:S01]  /*15bc0*/  IMAD R27, R0, UR5, R27 ;  /* 0x00000005001b7c24 */ /* 0x000fe2000f8e021b */
        /* <DEDUP_REMOVED lines=8> */
.L_x_1493:
        /* <DEDUP_REMOVED lines=10> */
.L_x_1494:
[C---:B------:R-:W-:Y:S01]  /*15cf0*/  ISETP.GT.AND P0, PT, R26.reuse, R35, PT ;  /* 0x000000231a00720c */ /* 0x040fe20003f04270 */
[----:B------:R0:W-:Y:S01]  /*15d00*/  SYNCS.ARRIVE.TRANS64.A1T0 RZ, [R6+URZ+0x28850], RZ ;  /* 0x028850ff06ff79a7 */ /* 0x0001e2000810003f */
[----:B------:R-:W-:Y:S02]  /*15d10*/  IMAD.MOV.U32 R10, RZ, RZ, R25 ;  /* 0x000000ffff0a7224 */ /* 0x000fe400078e0019 */
[----:B------:R-:W-:Y:S02]  /*15d20*/  IMAD.MOV.U32 R20, RZ, RZ, R28 ;  /* 0x000000ffff147224 */ /* 0x000fe400078e001c */
[----:B------:R-:W-:Y:S02]  /*15d30*/  IMAD.MOV.U32 R31, RZ, RZ, R26 ;  /* 0x000000ffff1f7224 */ /* 0x000fe400078e001a */
[----:B0-----:R-:W-:-:S05]  /*15d40*/  VIADD R6, R26, 0xffffffff ;  /* 0xffffffff1a067836 */ /* 0x001fca0000000000 */
[----:B------:R-:W-:Y:S05]  /*15d50*/  @P0 BRA `(.L_x_1495) ;  /* 0xfffffff000080947 */ /* 0x000fea000383ffff */
.L_x_1482:
[----:B------:R-:W-:Y:S05]  /*15d60*/  BSYNC B0 ;  /* 0x0000000000007941 */ /* 0x000fea0003800000 */
.L_x_1481:
        /* <DEDUP_REMOVED lines=17> */
.L_x_1497:
[----:B------:R-:W-:Y:S05]  /*15e80*/  BSYNC B0 ;  /* 0x0000000000007941 */ /* 0x000fea0003800000 */
.L_x_1496:
[----:B------:R-:W-:-:S13]  /*15e90*/  LOP3.LUT P0, RZ, R23, 0x4, RZ, 0xc0, !PT ;  /* 0x0000000417ff7812 */ /* 0x000fda000780c0ff */
[----:B------:R-:W-:Y:S05]  /*15ea0*/  @!P0 BRA `(.L_x_1498) ;  /* 0x0000000000048947 */ /* 0x000fea0003800000 */
[----:B------:R-:W-:Y:S01]  /*15eb0*/  BPT.TRAP 0x1 ;  /* 0x000000040000795c */ /* 0x000fe20000300000 */
.L_x_1498:
[----:B------:R-:W-:Y:S01]  /*15ec0*/  IMAD R0, R25, 0x8, R22 ;  /* 0x0000000819007824 */ /* 0x000fe200078e0216 */
[----:B0-----:R-:W-:Y:S01]  /*15ed0*/  SHF.L.U32 R3, R28, 0x1f, RZ ;  /* 0x0000001f1c037819 */ /* 0x001fe200000006ff */
[----:B------:R-:W-:Y:S01]  /*15ee0*/  BSSY B0, `(.L_x_1499) ;  /* 0x0000004000007945 */ /* 0x000fe20003800000 */
[----:B------:R-:W-:Y:S02]  /*15ef0*/  IMAD R6, R26, -0x80, R34 ;  /* 0xffffff801a067824 */ /* 0x000fe400078e0222 */
[----:B------:R-:W0:Y:S02]  /*15f00*/  SYNCS.PHASECHK.TRANS64.TRYWAIT P0, [R0+URZ+0x28860], R3 ;  /* 0x02886003000075a7 */ /* 0x000e24000800017f */
[----:B0-----:R-:W-:Y:S05]  /*15f10*/  @!P0 BRA `(.L_x_1500) ;  /* 0x0000004800048947 */ /* 0x001fea0003800000 */
.L_x_1610:
[----:B------:R-:W-:Y:S05]  /*15f20*/  BSYNC B0 ;  /* 0x0000000000007941 */ /* 0x000fea0003800000 */
.L_x_1499:
        /* <DEDUP_REMOVED lines=70> */
.L_x_1628:
        /* <DEDUP_REMOVED lines=11> */
.L_x_1502:
        /* <DEDUP_REMOVED lines=10> */
.L_x_1503:
[----:B------:R1:W-:Y:S01]  /*164e0*/  SYNCS.ARRIVE.TRANS64.A1T0 RZ, [R0+URZ+0x28850], RZ ;  /* 0x028850ff00ff79a7 */ /* 0x0003e2000810003f */
[----:B------:R-:W-:-:S05]  /*164f0*/  VIADD R25, R25, 0x1 ;  /* 0x0000000119197836 */ /* 0x000fca0000000000 */
[----:B------:R-:W-:-:S04]  /*16500*/  ISETP.NE.AND P0, PT, R25, 0x2, PT ;  /* 0x000000021900780c */ /* 0x000fc80003f05270 */
[----:B0-----:R-:W-:Y:S02]  /*16510*/  SEL R3, RZ, 0x1, P0 ;  /* 0x00000001ff037807 */ /* 0x001fe40000000000 */
[----:B------:R-:W-:Y:S02]  /*16520*/  SEL R25, R25, RZ, P0 ;  /* 0x000000ff19197207 */ /* 0x000fe40000000000 */
[----:B-1----:R-:W-:-:S07]  /*16530*/  LOP3.LUT R28, R28, R3, RZ, 0x3c, !PT ;  /* 0x000000031c1c7212 */ /* 0x002fce00078e3cff */
.L_x_1460:
[----:B------:R-:W-:Y:S05]  /*16540*/  BSYNC B7 ;  /* 0x0000000000077941 */ /* 0x000fea0003800000 */
.L_x_1458:
        /* <DEDUP_REMOVED lines=8> */
[----:B------:R0:W1:Y:S01]  /*165d0*/  LDS.128 R16, [R22+0x288d0] ;  /* 0x0288d00016107984 */ /* 0x0000620000000c00 */
[----:B------:R-:W-:Y:S06]  /*165e0*/  BAR.ARV 0x4, 0x180 ;  /* 0x0106000000007b1d */ /* 0x000fec0000002000 */
[----:B------:R-:W-:Y:S05]  /*165f0*/  BRA `(.L_x_1505) ;  /* 0x0000000c00d47947 */ /* 0x000fea0003800000 */
.L_x_1504:
        /* <DEDUP_REMOVED lines=10> */
[----:B0-----:R-:W-:-:S06]  /*166a0*/  @!P1 IMAD.WIDE R4, R7, 0x4, R4 ;  /* 0x0000000407049825 */ /* 0x001fcc00078e0204 */
[----:B------:R-:W2:Y:S01]  /*166b0*/  @!P1 LDG.E R4, desc[UR36][R4.64] ;  /* 0x0000002404049981 */ /* 0x000ea2000c1e1900 */
[----:B-1----:R-:W-:-:S06]  /*166c0*/  @!P1 IMAD.WIDE R2, R7, 0x4, R2 ;  /* 0x0000000407029825 */ /* 0x002fcc00078e0202 */
[----:B------:R-:W3:Y:S01]  /*166d0*/  @!P1 LDG.E R2, desc[UR36][R2.64] ;  /* 0x0000002402029981 */ /* 0x000ee2000c1e1900 */
[----:B------:R-:W-:Y:S02]  /*166e0*/  IMAD.MOV.U32 R17, RZ, RZ, RZ ;  /* 0x000000ffff117224 */ /* 0x000fe400078e00ff */
[----:B------:R-:W-:Y:S01]  /*166f0*/  IMAD.MOV.U32 R8, RZ, RZ, RZ ;  /* 0x000000ffff087224 */ /* 0x000fe200078e00ff */
[C---:B------:R-:W-:Y:S02]  /*16700*/  ISETP.GE.U32.AND P2, PT, R10.reuse, 0x2, PT ;  /* 0x000000020a00780c */ /* 0x040fe40003f46070 */
[C---:B------:R-:W-:Y:S02]  /*16710*/  ISETP.GE.U32.AND P3, PT, R10.reuse, 0x4, PT ;  /* 0x000000040a00780c */ /* 0x040fe40003f66070 */
[C---:B------:R-:W-:Y:S02]  /*16720*/  ISETP.GE.U32.AND P4, PT, R10.reuse, 0x8, PT ;  /* 0x000000080a00780c */ /* 0x040fe40003f86070 */
[----:B------:R-:W-:Y:S01]  /*16730*/  ISETP.GE.U32.AND P5, PT, R10, 0x10, PT ;  /* 0x000000100a00780c */ /* 0x000fe20003fa6070 */
[----:B------:R-:W-:Y:S04]  /*16740*/  SHFL.IDX PT, R0, R16, RZ, 0x1f ;  /* 0x00001fff10007589 */ /* 0x000fe800000e0000 */
[----:B------:R-:W-:Y:S01]  /*16750*/  SHFL.IDX PT, R7, R16, 0x1, 0x1f ;  /* 0x00201f0010077f89 */ /* 0x000fe200000e0000 */
[----:B--2---:R-:W-:-:S02]  /*16760*/  @!P1 IMAD.MOV.U32 R17, RZ, RZ, R4 ;  /* 0x000000ffff119224 */ /* 0x004fc400078e0004 */
[----:B---3--:R-:W-:-:S04]  /*16770*/  @!P1 IMAD.MOV.U32 R8, RZ, RZ, R2 ;  /* 0x000000ffff089224 */ /* 0x008fc800078e0002 */
[----:B------:R-:W-:-:S05]  /*16780*/  IMAD R13, R8, R17, RZ ;  /* 0x00000011080d7224 */ /* 0x000fca00078e02ff */
[----:B------:R-:W0:Y:S01]  /*16790*/  SHFL.UP PT, R14, R13, 0x1, RZ ;  /* 0x042000000d0e7989 */ /* 0x000e2200000e00ff */
[----:B------:R-:W-:-:S04]  /*167a0*/  ISETP.NE.AND P1, PT, R10, RZ, PT ;  /* 0x000000ff0a00720c */ /* 0x000fc80003f25270 */
        /* <DEDUP_REMOVED lines=14> */
[----:B------:R0:W1:Y:S01]  /*16890*/  SHFL.IDX PT, R14, R2, 0x1f, 0x1f ;  /* 0x03e01f00020e7f89 */ /* 0x00006200000e0000 */
[----:B------:R-:W-:-:S07]  /*168a0*/  IMAD.MOV.U32 R6, RZ, RZ, RZ ;  /* 0x000000ffff067224 */ /* 0x000fce00078e00ff */
.L_x_1638:
[----:B------:R-:W-:Y:S02]  /*168b0*/  ULDC UR4, c[0x0][0xc38] ;  /* 0x00030e0000047ab9 */ /* 0x000fe40000000800 */
[----:B------:R-:W-:-:S04]  /*168c0*/  IMAD.U32 R5, RZ, RZ, UR4 ;  /* 0x00000004ff057e24 */ /* 0x000fc8000f8e00ff */
[----:B-1----:R-:W-:-:S04]  /*168d0*/  IMAD R14, R14, R5, RZ ;  /* 0x000000050e0e7224 */ /* 0x002fc800078e02ff */
[----:B------:R-:W-:-:S05]  /*168e0*/  IMAD.IADD R7, R7, 0x1, R14 ;  /* 0x0000000107077824 */ /* 0x000fca00078e020e */
[----:B------:R-:W-:-:S13]  /*168f0*/  ISETP.GT.AND P6, PT, R7, R0, PT ;  /* 0x000000000700720c */ /* 0x000fda0003fc4270 */
[----:B------:R-:W-:Y:S05]  /*16900*/  @P6 BRA `(.L_x_1507) ;  /* 0x0000000000a46947 */ /* 0x000fea0003800000 */
.L_x_1510:
        /* <DEDUP_REMOVED lines=11> */
[----:B------:R-:W-:Y:S02]  /*169c0*/  IMAD.MOV.U32 R8, RZ, RZ, RZ ;  /* 0x000000ffff087224 */ /* 0x000fe400078e00ff */
[----:B0-----:R-:W-:-:S05]  /*169d0*/  @!P6 IMAD.WIDE R2, R9, 0x4, R2 ;  /* 0x000000040902e825 */ /* 0x001fca00078e0202 */
[----:B------:R1:W2:Y:S02]  /*169e0*/  @!P6 LDG.E R17, desc[UR36][R2.64] ;  /* 0x000000240211e981 */ /* 0x0002a4000c1e1900 */
[----:B-1----:R-:W-:-:S05]  /*169f0*/  @!P6 IMAD.WIDE R2, R9, 0x4, R4 ;  /* 0x000000040902e825 */ /* 0x002fca00078e0204 */
        /* <DEDUP_REMOVED lines=20> */
.L_x_1646:
[----:B------:R-:W-:Y:S02]  /*16b40*/  ULDC UR4, c[0x0][0xc38] ;  /* 0x00030e0000047ab9 */ /* 0x000fe40000000800 */
[----:B------:R-:W-:-:S04]  /*16b50*/  IMAD.U32 R5, RZ, RZ, UR4 ;  /* 0x00000004ff057e24 */ /* 0x000fc8000f8e00ff */
[----:B-1----:R-:W-:-:S04]  /*16b60*/  IMAD R14, R14, R5, RZ ;  /* 0x000000050e0e7224 */ /* 0x002fc800078e02ff */
[----:B------:R-:W-:-:S05]  /*16b70*/  IMAD.IADD R7, R14, 0x1, R7 ;  /* 0x000000010e077824 */ /* 0x000fca00078e0207 */
[----:B------:R-:W-:-:S13]  /*16b80*/  ISETP.GT.AND P6, PT, R7, R0, PT ;  /* 0x000000000700720c */ /* 0x000fda0003fc4270 */
[----:B------:R-:W-:Y:S05]  /*16b90*/  @!P6 BRA `(.L_x_1510) ;  /* 0xfffffffc005ce947 */ /* 0x000fea000383ffff */
.L_x_1507:
[----:B------:R-:W-:Y:S01]  /*16ba0*/  IMAD.IADD R7, R7, 0x1, -R14 ;  /* 0x0000000107077824 */ /* 0x000fe200078e0a0e */
[----:B------:R-:W-:-:S03]  /*16bb0*/  UMOV UR4, 0xffffffff ;  /* 0xffffffff00047882 */ /* 0x000fc60000000000 */
[----:B------:R-:W-:-:S05]  /*16bc0*/  IMAD R3, R2, R5, R7 ;  /* 0x0000000502037224 */ /* 0x000fca00078e0207 */
[----:B------:R-:W-:Y:S01]  /*16bd0*/  ISETP.GT.AND P6, PT, R3, R0, PT ;  /* 0x000000000300720c */ /* 0x000fe20003fc4270 */
[----:B------:R-:W-:-:S12]  /*16be0*/  BRA.DIV UR4, `(.L_x_1511) ;  /* 0x0000004e04547947 */ /* 0x000fd8000b800000 */
[----:B------:R-:W-:-:S04]  /*16bf0*/  VOTE.ANY R3, PT, !P6 ;  /* 0x0000000000037806 */ /* 0x000fc800070e0100 */
[----:B------:R-:W1:Y:S02]  /*16c00*/  POPC R12, R3 ;  /* 0x00000003000c7309 */ /* 0x000e640000000000 */
[----:B-1----:R1:W2:Y:S01]  /*16c10*/  SHFL.IDX PT, R17, R17, R12, 0x1f ;  /* 0x00001f0c11117589 */ /* 0x0022a200000e0000 */
[----:B------:R-:W-:-:S03]  /*16c20*/  IMAD.IADD R19, R12, 0x1, R19 ;  /* 0x000000010c137824 */ /* 0x000fc600078e0213 */
[----:B------:R1:W3:Y:S04]  /*16c30*/  SHFL.IDX PT, R8, R8, R12, 0x1f ;  /* 0x00001f0c08087589 */ /* 0x0002e800000e0000 */
.L_x_1651:
[----:B------:R-:W-:-:S13]  /*16c40*/  ISETP.NE.AND P0, PT, R3, RZ, PT ;  /* 0x000000ff0300720c */ /* 0x000fda0003f05270 */
[----:B------:R-:W-:Y:S05]  /*16c50*/  @!P0 BRA `(.L_x_1512) ;  /* 0x0000000000108947 */ /* 0x000fea0003800000 */
[----:B------:R-:W-:Y:S01]  /*16c60*/  UMOV UR4, 0xffffffff ;  /* 0xffffffff00047882 */ /* 0x000fe20000000000 */
[----:B-1----:R-:W-:Y:S02]  /*16c70*/  VIADD R12, R12, 0xffffffff ;  /* 0xffffffff0c0c7836 */ /* 0x002fe40000000000 */
[----:B------:R-:W-:Y:S05]  /*16c80*/  BRA.DIV UR4, `(.L_x_1513) ;  /* 0x0000004e04887947 */ /* 0x000fea000b800000 */
[----:B------:R4:W1:Y:S02]  /*16c90*/  SHFL.IDX PT, R6, R2, R12, 0x1f ;  /* 0x00001f0c02067589 */ /* 0x00086400000e0000 */
.L_x_1512:
[----:B---3--:R-:W-:Y:S01]  /*16ca0*/  ISETP.NE.AND P0, PT, R8, 0x1, PT ;  /* 0x000000010800780c */ /* 0x008fe20003f05270 */
[----:B-1----:R-:W-:-:S04]  /*16cb0*/  IMAD R16, R6, R5, R7 ;  /* 0x0000000506107224 */ /* 0x002fc800078e0207 */
[----:B------:R-:W-:-:S08]  /*16cc0*/  IMAD.IADD R0, R0, 0x1, -R16 ;  /* 0x0000000100007824 */ /* 0x000fd000078e0a10 */
[----:B------:R-:W-:Y:S05]  /*16cd0*/  @!P0 BRA `(.L_x_1514) ;  /* 0x0000000000dc8947 */ /* 0x000fea0003800000 */
[-C--:B--2---:R-:W-:Y:S02]  /*16ce0*/  IABS R5, R17.reuse ;  /* 0x0000001100057213 */ /* 0x084fe40000000000 */
[----:B------:R-:W-:Y:S02]  /*16cf0*/  IABS R4, R8 ;  /* 0x0000000800047213 */ /* 0x000fe40000000000 */
[----:B------:R-:W1:Y:S08]  /*16d00*/  I2F.RP R6, R5 ;  /* 0x0000000500067306 */ /* 0x000e700000209400 */
[----:B------:R-:W2:Y:S08]  /*16d10*/  I2F.RP R7, R4 ;  /* 0x0000000400077306 */ /* 0x000eb00000209400 */
[----:B-1----:R-:W0:Y:S08]  /*16d20*/  MUFU.RCP R6, R6 ;  /* 0x0000000600067308 */ /* 0x002e300000001000 */
[----:B--2---:R-:W-:Y:S01]  /*16d30*/  MUFU.RCP R7, R7 ;  /* 0x0000000700077308 */ /* 0x004fe20000001000 */
[----:B0---4-:R-:W-:Y:S01]  /*16d40*/  VIADD R2, R6, 0xffffffe ;  /* 0x0ffffffe06027836 */ /* 0x011fe20000000000 */
[----:B------:R-:W-:-:S06]  /*16d50*/  IABS R6, R17 ;  /* 0x0000001100067213 */ /* 0x000fcc0000000000 */
[----:B------:R0:W1:Y:S02]  /*16d60*/  F2I.FTZ.U32.TRUNC.NTZ R3, R2 ;  /* 0x0000000200037305 */ /* 0x000064000021f000 */
[----:B0-----:R-:W-:Y:S02]  /*16d70*/  IMAD.MOV.U32 R2, RZ, RZ, RZ ;  /* 0x000000ffff027224 */ /* 0x001fe400078e00ff */
[----:B-1----:R-:W-:-:S04]  /*16d80*/  IMAD.MOV R10, RZ, RZ, -R3 ;  /* 0x000000ffff0a7224 */ /* 0x002fc800078e0a03 */
[----:B------:R-:W-:-:S04]  /*16d90*/  IMAD R9, R10, R5, RZ ;  /* 0x000000050a097224 */ /* 0x000fc800078e02ff */
[----:B------:R-:W-:Y:S01]  /*16da0*/  IMAD.HI.U32 R3, R3, R9, R2 ;  /* 0x0000000903037227 */ /* 0x000fe200078e0002 */
[----:B------:R-:W-:-:S03]  /*16db0*/  IABS R2, R0 ;  /* 0x0000000000027213 */ /* 0x000fc60000000000 */
[----:B------:R-:W-:Y:S02]  /*16dc0*/  IMAD.MOV R9, RZ, RZ, -R6 ;  /* 0x000000ffff097224 */ /* 0x000fe400078e0a06 */
[----:B------:R-:W-:-:S04]  /*16dd0*/  IMAD.HI.U32 R6, R3, R2, RZ ;  /* 0x0000000203067227 */ /* 0x000fc800078e00ff */
[----:B------:R-:W-:Y:S02]  /*16de0*/  IMAD R2, R6, R9, R2 ;  /* 0x0000000906027224 */ /* 0x000fe400078e0202 */
[----:B------:R-:W-:-:S03]  /*16df0*/  VIADD R3, R7, 0xffffffe ;  /* 0x0ffffffe07037836 */ /* 0x000fc60000000000 */
[----:B------:R-:W-:-:S03]  /*16e00*/  ISETP.GT.U32.AND P1, PT, R5, R2, PT ;  /* 0x000000020500720c */ /* 0x000fc60003f24070 */
[----:B------:R-:W0:Y:S10]  /*16e10*/  F2I.FTZ.U32.TRUNC.NTZ R3, R3 ;  /* 0x0000000300037305 */ /* 0x000e34000021f000 */
[----:B------:R-:W-:-:S02]  /*16e20*/  @!P1 IMAD.IADD R2, R2, 0x1, -R5 ;  /* 0x0000000102029824 */ /* 0x000fc400078e0a05 */
[----:B------:R-:W-:Y:S01]  /*16e30*/  @!P1 VIADD R6, R6, 0x1 ;  /* 0x0000000106069836 */ /* 0x000fe20000000000 */
[----:B------:R-:W-:Y:S02]  /*16e40*/  ISETP.NE.AND P1, PT, R17, RZ, PT ;  /* 0x000000ff1100720c */ /* 0x000fe40003f25270 */
[----:B------:R-:W-:Y:S01]  /*16e50*/  ISETP.GE.U32.AND P0, PT, R2, R5, PT ;  /* 0x000000050200720c */ /* 0x000fe20003f06070 */
[----:B0-----:R-:W-:Y:S02]  /*16e60*/  IMAD.MOV R5, RZ, RZ, -R3 ;  /* 0x000000ffff057224 */ /* 0x001fe400078e0a03 */
[----:B------:R-:W-:Y:S02]  /*16e70*/  IMAD.MOV.U32 R2, RZ, RZ, RZ ;  /* 0x000000ffff027224 */ /* 0x000fe400078e00ff */
[----:B------:R-:W-:-:S04]  /*16e80*/  IMAD R5, R5, R4, RZ ;  /* 0x0000000405057224 */ /* 0x000fc800078e02ff */
[----:B------:R-:W-:Y:S01]  /*16e90*/  IMAD.HI.U32 R5, R3, R5, R2 ;  /* 0x0000000503057227 */ /* 0x000fe200078e0002 */
[----:B------:R-:W-:Y:S02]  /*16ea0*/  LOP3.LUT R2, R0, R17, RZ, 0x3c, !PT ;  /* 0x0000001100027212 */ /* 0x000fe400078e3cff */
[----:B------:R-:W-:Y:S01]  /*16eb0*/  IABS R3, R8 ;  /* 0x0000000800037213 */ /* 0x000fe20000000000 */
[----:B------:R-:W-:Y:S01]  /*16ec0*/  @P0 VIADD R6, R6, 0x1 ;  /* 0x0000000106060836 */ /* 0x000fe20000000000 */
[----:B------:R-:W-:-:S03]  /*16ed0*/  ISETP.GE.AND P2, PT, R2, RZ, PT ;  /* 0x000000ff0200720c */ /* 0x000fc60003f46270 */
[----:B------:R-:W-:-:S10]  /*16ee0*/  IMAD.MOV R3, RZ, RZ, -R3 ;  /* 0x000000ffff037224 */ /* 0x000fd400078e0a03 */
[----:B------:R-:W-:Y:S01]  /*16ef0*/  @!P2 IMAD.MOV R6, RZ, RZ, -R6 ;  /* 0x000000ffff06a224 */ /* 0x000fe200078e0a06 */
[----:B------:R-:W-:-:S04]  /*16f00*/  @!P1 LOP3.LUT R6, RZ, R17, RZ, 0x33, !PT ;  /* 0x00000011ff069212 */ /* 0x000fc800078e33ff */
[----:B------:R-:W-:-:S05]  /*16f10*/  IABS R2, R6 ;  /* 0x0000000600027213 */ /* 0x000fca0000000000 */
[----:B------:R-:W-:-:S04]  /*16f20*/  IMAD.HI.U32 R5, R5, R2, RZ ;  /* 0x0000000205057227 */ /* 0x000fc800078e00ff */
[----:B------:R-:W-:Y:S01]  /*16f30*/  IMAD R3, R5, R3, R2 ;  /* 0x0000000305037224 */ /* 0x000fe200078e0202 */
[----:B------:R-:W-:-:S04]  /*16f40*/  LOP3.LUT R2, R6, R8, RZ, 0x3c, !PT ;  /* 0x0000000806027212 */ /* 0x000fc800078e3cff */
[----:B------:R-:W-:Y:S02]  /*16f50*/  ISETP.GT.U32.AND P1, PT, R4, R3, PT ;  /* 0x000000030400720c */ /* 0x000fe40003f24070 */
[----:B------:R-:W-:Y:S01]  /*16f60*/  ISETP.GE.AND P2, PT, R2, RZ, PT ;  /* 0x000000ff0200720c */ /* 0x000fe20003f46270 */
[----:B------:R-:W-:-:S04]  /*16f70*/  IMAD.MOV R2, RZ, RZ, -R6 ;  /* 0x000000ffff027224 */ /* 0x000fc800078e0a06 */
[----:B------:R-:W-:-:S06]  /*16f80*/  IMAD R2, R17, R2, R0 ;  /* 0x0000000211027224 */ /* 0x000fcc00078e0200 */
[----:B------:R-:W-:Y:S02]  /*16f90*/  @!P1 IMAD.IADD R3, R3, 0x1, -R4 ;  /* 0x0000000103039824 */ /* 0x000fe400078e0a04 */
[----:B------:R-:W-:Y:S01]  /*16fa0*/  @!P1 VIADD R5, R5, 0x1 ;  /* 0x0000000105059836 */ /* 0x000fe20000000000 */
[----:B------:R-:W-:Y:S02]  /*16fb0*/  ISETP.NE.AND P1, PT, R8, RZ, PT ;  /* 0x000000ff0800720c */ /* 0x000fe40003f25270 */
[----:B------:R-:W-:-:S13]  /*16fc0*/  ISETP.GE.U32.AND P0, PT, R3, R4, PT ;  /* 0x000000040300720c */ /* 0x000fda0003f06070 */
[----:B------:R-:W-:-:S04]  /*16fd0*/  @P0 VIADD R5, R5, 0x1 ;  /* 0x0000000105050836 */ /* 0x000fc80000000000 */
[----:B------:R-:W-:Y:S01]  /*16fe0*/  @!P2 IMAD.MOV R5, RZ, RZ, -R5 ;  /* 0x000000ffff05a224 */ /* 0x000fe200078e0a05 */
[----:B------:R-:W-:-:S05]  /*16ff0*/  @!P1 LOP3.LUT R5, RZ, R8, RZ, 0x33, !PT ;  /* 0x00000008ff059212 */ /* 0x000fca00078e33ff */
[--C-:B------:R-:W-:Y:S02]  /*17000*/  IMAD.MOV R3, RZ, RZ, -R5.reuse ;  /* 0x000000ffff037224 */ /* 0x100fe400078e0a05 */
[C---:B------:R-:W-:Y:S02]  /*17010*/  IMAD R5, R8.reuse, 0x1000000, R5 ;  /* 0x0100000008057824 */ /* 0x040fe400078e0205 */
[----:B------:R-:W-:-:S04]  /*17020*/  IMAD R8, R8, R3, R6 ;  /* 0x0000000308087224 */ /* 0x000fc800078e0206 */
[----:B------:R-:W-:Y:S01]  /*17030*/  IMAD R18, R8, 0x10000, R5 ;  /* 0x0001000008127824 */ /* 0x000fe200078e0205 */
[----:B------:R-:W-:Y:S06]  /*17040*/  BRA `(.L_x_1515) ;  /* 0x0000000000f07947 */ /* 0x000fec0003800000 */
.L_x_1514:
[----:B0---4-:R-:W0:Y:S02]  /*17050*/  LDC.64 R2, c[0x0][0xc90] ;  /* 0x00032400ff027b82 */ /* 0x011e240000000a00 */
[----:B0-----:R-:W-:-:S05]  /*17060*/  IMAD.WIDE R2, R19, 0x4, R2 ;  /* 0x0000000413027825 */ /* 0x001fca00078e0202 */
[----:B------:R0:W2:Y:S02]  /*17070*/  LDG.E R6, desc[UR36][R2.64] ;  /* 0x0000002402067981 */ /* 0x0000a4000c1e1900 */
[----:B0-----:R-:W-:Y:S02]  /*17080*/  IMAD.MOV.U32 R2, RZ, RZ, RZ ;  /* 0x000000ffff027224 */ /* 0x001fe400078e00ff */
[----:B--2---:R-:W-:-:S05]  /*17090*/  IMAD R7, R17, R6, RZ ;  /* 0x0000000611077224 */ /* 0x004fca00078e02ff */
[----:B------:R-:W-:-:S04]  /*170a0*/  IABS R4, R7 ;  /* 0x0000000700047213 */ /* 0x000fc80000000000 */
[----:B------:R-:W0:Y:S08]  /*170b0*/  I2F.RP R8, R4 ;  /* 0x0000000400087306 */ /* 0x000e300000209400 */
        /* <DEDUP_REMOVED lines=26> */
[----:B------:R-:W-:-:S04]  /*17260*/  VIADDMNMX R5, R3, R5, R6, PT ;  /* 0x0000000503057246 */ /* 0x000fc80003800106 */
[----:B------:R-:W-:-:S04]  /*17270*/  IABS R6, R5 ;  /* 0x0000000500067213 */ /* 0x000fc80000000000 */
[----:B------:R-:W0:Y:S08]  /*17280*/  I2F.RP R8, R6 ;  /* 0x0000000600087306 */ /* 0x000e300000209400 */
[----:B0-----:R-:W0:Y:S02]  /*17290*/  MUFU.RCP R8, R8 ;  /* 0x0000000800087308 */ /* 0x001e240000001000 */
[----:B0-----:R-:W-:Y:S01]  /*172a0*/  VIADD R3, R8, 0xffffffe ;  /* 0x0ffffffe08037836 */ /* 0x001fe20000000000 */
[----:B------:R-:W-:-:S05]  /*172b0*/  IABS R8, R5 ;  /* 0x0000000500087213 */ /* 0x000fca0000000000 */
[----:B------:R-:W0:Y:S02]  /*172c0*/  F2I.FTZ.U32.TRUNC.NTZ R3, R3 ;  /* 0x0000000300037305 */ /* 0x000e24000021f000 */
[----:B0-----:R-:W-:-:S04]  /*172d0*/  IMAD.MOV R7, RZ, RZ, -R3 ;  /* 0x000000ffff077224 */ /* 0x001fc800078e0a03 */
[----:B------:R-:W-:-:S04]  /*172e0*/  IMAD R7, R7, R6, RZ ;  /* 0x0000000607077224 */ /* 0x000fc800078e02ff */
[----:B------:R-:W-:Y:S01]  /*172f0*/  IMAD.HI.U32 R2, R3, R7, R2 ;  /* 0x0000000703027227 */ /* 0x000fe200078e0002 */
[----:B------:R-:W-:-:S03]  /*17300*/  IABS R7, R0 ;  /* 0x0000000000077213 */ /* 0x000fc60000000000 */
        /* <DEDUP_REMOVED lines=13> */
[----:B------:R-:W-:Y:S01]  /*173e0*/  @!P1 LOP3.LUT R2, RZ, R5, RZ, 0x33, !PT ;  /* 0x00000005ff029212 */ /* 0x000fe200078e33ff */
[----:B------:R-:W-:-:S04]  /*173f0*/  IMAD.MOV R5, RZ, RZ, -R5 ;  /* 0x000000ffff057224 */ /* 0x000fc800078e0a05 */
[----:B------:R-:W-:-:S07]  /*17400*/  IMAD R18, R2, R5, R3 ;  /* 0x0000000502127224 */ /* 0x000fce00078e0203 */
.L_x_1515:
[----:B------:R-:W-:-:S05]  /*17410*/  LOP3.LUT R2, RZ, R2, RZ, 0x33, !PT ;  /* 0x00000002ff027212 */ /* 0x000fca00078e33ff */
[----:B------:R-:W-:Y:S01]  /*17420*/  IMAD.IADD R17, R17, 0x1, R2 ;  /* 0x0000000111117824 */ /* 0x000fe200078e0202 */
[----:B------:R-:W-:Y:S06]  /*17430*/  BRA `(.L_x_1516) ;  /* 0x00000000001c7947 */ /* 0x000fec0003800000 */
.L_x_1508:
[----:B------:R-:W-:Y:S01]  /*17440*/  UMOV UR4, URZ ;  /* 0x0000003f00047c82 */ /* 0x000fe20008000000 */
[----:B------:R-:W-:Y:S01]  /*17450*/  UMOV UR5, URZ ;  /* 0x0000003f00057c82 */ /* 0x000fe20008000000 */
[----:B------:R-:W-:Y:S01]  /*17460*/  ULDC UR6, c[0x0][0xc3c] ;  /* 0x00030f0000067ab9 */ /* 0x000fe20000000800 */
[----:B------:R-:W-:Y:S02]  /*17470*/  IMAD.MOV.U32 R16, RZ, RZ, R0 ;  /* 0x000000ffff107224 */ /* 0x000fe400078e0000 */
[----:B------:R-:W-:Y:S02]  /*17480*/  IMAD.U32 R17, RZ, RZ, UR4 ;  /* 0x00000004ff117e24 */ /* 0x000fe4000f8e00ff */
[----:B------:R-:W-:Y:S02]  /*17490*/  IMAD.U32 R18, RZ, RZ, UR5 ;  /* 0x00000005ff127e24 */ /* 0x000fe4000f8e00ff */
[----:B------:R-:W-:-:S07]  /*174a0*/  IMAD.U32 R19, RZ, RZ, UR6 ;  /* 0x00000006ff137e24 */ /* 0x000fce000f8e00ff */
.L_x_1516:
        /* <DEDUP_REMOVED lines=10> */
.L_x_1505:
[----:B------:R-:W-:Y:S02]  /*17550*/  ULDC UR4, c[0x0][0xc3c] ;  /* 0x00030f0000047ab9 */ /* 0x000fe40000000800 */
[----:B-1----:R-:W-:-:S13]  /*17560*/  ISETP.GE.AND P0, PT, R19, UR4, PT ;  /* 0x0000000413007c0c */ /* 0x002fda000bf06270 */
[----:B------:R-:W-:Y:S05]  /*17570*/  @!P0 BRA `(.L_x_1517) ;  /* 0xffffffac009c8947 */ /* 0x000fea000383ffff */
[----:B------:R-:W-:Y:S05]  /*17580*/  BSYNC B8 ;  /* 0x0000000000087941 */ /* 0x000fea0003800000 */
.L_x_1444:
[----:B------:R-:W3:Y:S01]  /*17590*/  LDL.LU R0, [R1+0x14] ;  /* 0x0000140001007983 */ /* 0x000ee20000300800 */
[----:B------:R-:W-:Y:S01]  /*175a0*/  BSSY B0, `(.L_x_1518) ;  /* 0x000000b000007945 */ /* 0x000fe20003800000 */
[----:B------:R-:W4:Y:S01]  /*175b0*/  S2R R5, SR_CgaCtaId ;  /* 0x0000000000057919 */ /* 0x000f220000008800 */
[----:B---3--:R-:W-:-:S05]  /*175c0*/  VIADD R0, R0, 0x1 ;  /* 0x0000000100007836 */ /* 0x008fca0000000000 */
[----:B-1----:R-:W-:-:S04]  /*175d0*/  LEA.HI R2, R0, R0, RZ, 0x1 ;  /* 0x0000000000027211 */ /* 0x002fc800078f08ff */
[----:B------:R-:W-:Y:S02]  /*175e0*/  LOP3.LUT R3, R2, 0xfffffffe, RZ, 0xc0, !PT ;  /* 0xfffffffe02037812 */ /* 0x000fe400078ec0ff */
[----:B------:R-:W-:-:S03]  /*175f0*/  MOV R2, 0x400 ;  /* 0x0000040000027802 */ /* 0x000fc60000000f00 */
[----:B------:R-:W-:Y:S01]  /*17600*/  IMAD.IADD R0, R0, 0x1, -R3 ;  /* 0x0000000100007824 */ /* 0x000fe200078e0a03 */
[----:B----4-:R-:W-:-:S04]  /*17610*/  LEA R4, R5, R2, 0x18 ;  /* 0x0000000205047211 */ /* 0x010fc800078ec0ff */
[----:B------:R-:W-:-:S04]  /*17620*/  SHF.L.U32 R0, R0, 0x1f, RZ ;  /* 0x0000001f00007819 */ /* 0x000fc800000006ff */
[----:B------:R-:W1:Y:S02]  /*17630*/  SYNCS.PHASECHK.TRANS64.TRYWAIT P0, [R4+URZ+0x28820], R0 ;  /* 0x02882000040075a7 */ /* 0x000e64000800017f */
[----:B-1----:R-:W-:Y:S05]  /*17640*/  @!P0 BRA `(.L_x_1519) ;  /* 0x0000004400408947 */ /* 0x002fea0003800000 */
.L_x_1654:
[----:B------:R-:W-:Y:S05]  /*17650*/  BSYNC B0 ;  /* 0x0000000000007941 */ /* 0x000fea0003800000 */
.L_x_1518:
[----:B------:R-:W-:-:S03]  /*17660*/  UMOV UR4, 0xffffffff ;  /* 0xffffffff00047882 */ /* 0x000fc60000000000 */
[----:B------:R-:W-:Y:S05]  /*17670*/  BRA.DIV UR4, `(.L_x_1520) ;  /* 0x0000004604487947 */ /* 0x000fea000b800000 */
[----:B-1----:R-:W1:Y:S02]  /*17680*/  S2R R0, SR_TID.X ;  /* 0x0000000000007919 */ /* 0x002e640000002100 */
[----:B-1----:R-:W-:-:S04]  /*17690*/  SHF.R.U32.HI R0, RZ, 0x5, R0 ;  /* 0x00000005ff007819 */ /* 0x002fc80000011600 */
[----:B------:R-:W-:-:S05]  /*176a0*/  LOP3.LUT R0, R0, 0x3, RZ, 0xc0, !PT ;  /* 0x0000000300007812 */ /* 0x000fca00078ec0ff */
[----:B------:R1:W3:Y:S02]  /*176b0*/  SHFL.IDX PT, R14, R0, RZ, 0x1f ;  /* 0x00001fff000e7589 */ /* 0x0002e400000e0000 */
.L_x_1657:
[----:B---3--:R-:W-:Y:S01]  /*176c0*/  ISETP.NE.AND P0, PT, R14, RZ, PT ;  /* 0x000000ff0e00720c */ /* 0x008fe20003f05270 */
[----:B------:R-:W-:-:S12]  /*176d0*/  BSSY B0, `(.L_x_1521) ;  /* 0x0000026000007945 */ /* 0x000fd80003800000 */
[----:B------:R-:W-:Y:S05]  /*176e0*/  @P0 BRA `(.L_x_1522) ;  /* 0x0000000000900947 */ /* 0x000fea0003800000 */
[----:B------:R-:W-:-:S03]  /*176f0*/  UMOV UR4, 0xffffffff ;  /* 0xffffffff00047882 */ /* 0x000fc60000000000 */
[----:B------:R-:W-:Y:S05]  /*17700*/  BRA.DIV UR4, `(.L_x_1523) ;  /* 0x0000004604587947 */ /* 0x000fea000b800000 */
[----:B------:R-:W-:-:S13]  /*17710*/  ELECT P6, URZ, PT ;  /* 0x00000000003f782f */ /* 0x000fda00038c0000 */
.L_x_1660:
[----:B------:R-:W-:Y:S05]  /*17720*/  @!P6 BRA `(.L_x_1522) ;  /* 0x000000000080e947 */ /* 0x000fea0003800000 */
[----:B-1----:R-:W3:Y:S02]  /*17730*/  LDL R0, [R1+0x18] ;  /* 0x0000180001007983 */ /* 0x002ee40000100800 */
[----:B---3--:R-:W-:-:S13]  /*17740*/  R2UR UR4, R0 ;  /* 0x00000000000472ca */ /* 0x008fda00000e0000 */
[----:B------:R-:W-:-:S06]  /*17750*/  ULOP3.LUT UR4, UR4, 0x2, URZ, 0xfc, !UPT ;  /* 0x0000000204047892 */ /* 0x000fcc000f8efc3f */
[----:B------:R-:W-:-:S05]  /*17760*/  IMAD.U32 R0, RZ, RZ, UR4 ;  /* 0x00000004ff007e24 */ /* 0x000fca000f8e00ff */
[----:B------:R-:W-:-:S13]  /*17770*/  ISETP.NE.AND P0, PT, R0, 0x3, PT ;  /* 0x000000030000780c */ /* 0x000fda0003f05270 */
[----:B------:R-:W-:Y:S05]  /*17780*/  @!P0 BRA `(.L_x_1524) ;  /* 0x0000000000048947 */ /* 0x000fea0003800000 */
[----:B------:R-:W-:Y:S01]  /*17790*/  BPT.TRAP 0x1 ;  /* 0x000000040000795c */ /* 0x000fe20000300000 */
.L_x_1524:
[C---:B------:R-:W-:Y:S01]  /*177a0*/  IMAD R5, R25.reuse, 0x8, R4 ;  /* 0x0000000819057824 */ /* 0x040fe200078e0204 */
[----:B------:R-:W-:Y:S01]  /*177b0*/  SHF.L.U32 R0, R28, 0x1f, RZ ;  /* 0x0000001f1c007819 */ /* 0x000fe200000006ff */
[----:B------:R-:W-:-:S03]  /*177c0*/  VIADD R25, R25, 0x1 ;  /* 0x0000000119197836 */ /* 0x000fc60000000000 */
[----:B------:R-:W1:Y:S02]  /*177d0*/  SYNCS.PHASECHK.TRANS64.TRYWAIT P1, [R5+URZ+0x28840], R0 ;  /* 0x02884000050075a7 */ /* 0x000e64000802017f */
[----:B------:R-:W-:-:S04]  /*177e0*/  ISETP.NE.AND P2, PT, R25, 0x2, PT ;  /* 0x000000021900780c */ /* 0x000fc80003f45270 */
[----:B------:R-:W-:Y:S01]  /*177f0*/  SEL R3, RZ, 0x1, P2 ;  /* 0x00000001ff037807 */ /* 0x000fe20001000000 */
[----:B-1----:R-:W-:Y:S08]  /*17800*/  @!P1 BRA `(.L_x_1525) ;  /* 0x0000004400389947 */ /* 0x002ff00003800000 */
.L_x_1661:
[----:B------:R-:W-:Y:S02]  /*17810*/  SEL R25, R25, RZ, P2 ;  /* 0x000000ff19197207 */ /* 0x000fe40001000000 */
[----:B------:R-:W-:Y:S01]  /*17820*/  LOP3.LUT R2, R28, R3, RZ, 0x3c, !PT ;  /* 0x000000031c027212 */ /* 0x000fe200078e3cff */
[----:B------:R-:W-:Y:S06]  /*17830*/  @!P0 BRA `(.L_x_1526) ;  /* 0x0000000000048947 */ /* 0x000fec0003800000 */
[----:B------:R-:W-:Y:S01]  /*17840*/  BPT.TRAP 0x1 ;  /* 0x000000040000795c */ /* 0x000fe20000300000 */
.L_x_1526:
[----:B------:R-:W-:Y:S01]  /*17850*/  IMAD R25, R25, 0x8, R4 ;  /* 0x0000000819197824 */ /* 0x000fe200078e0204 */
[----:B------:R-:W-:-:S04]  /*17860*/  SHF.L.U32 R2, R2, 0x1f, RZ ;  /* 0x0000001f02027819 */ /* 0x000fc800000006ff */
[----:B------:R-:W3:Y:S02]  /*17870*/  SYNCS.PHASECHK.TRANS64.TRYWAIT P1, [R25+URZ+0x28840], R2 ;  /* 0x02884002190075a7 */ /* 0x000ee4000802017f */
[----:B---3--:R-:W-:Y:S05]  /*17880*/  @!P1 BRA `(.L_x_1527) ;  /* 0x00000044002c9947 */ /* 0x008fea0003800000 */
.L_x_1662:
[----:B------:R-:W-:Y:S05]  /*17890*/  @!P0 BRA `(.L_x_1528) ;  /* 0x0000000000048947 */ /* 0x000fea0003800000 */
[----:B------:R-:W-:Y:S01]  /*178a0*/  BPT.TRAP 0x1 ;  /* 0x000000040000795c */ /* 0x000fe20000300000 */
.L_x_1528:
[----:B------:R-:W4:Y:S02]  /*178b0*/  SYNCS.PHASECHK.TRANS64.TRYWAIT P1, [R5+URZ+0x28860], R0 ;  /* 0x02886000050075a7 */ /* 0x000f24000802017f */
[----:B----4-:R-:W-:Y:S05]  /*178c0*/  @!P1 BRA `(.L_x_1529) ;  /* 0x0000004400309947 */ /* 0x010fea0003800000 */
.L_x_1663:
[----:B------:R-:W-:Y:S05]  /*178d0*/  @!P0 BRA `(.L_x_1530) ;  /* 0x0000000000048947 */ /* 0x000fea0003800000 */
[----:B------:R-:W-:Y:S01]  /*178e0*/  BPT.TRAP 0x1 ;  /* 0x000000040000795c */ /* 0x000fe20000300000 */
.L_x_1530:
[----:B------:R0:W0:Y:S02]  /*178f0*/  SYNCS.PHASECHK.TRANS64.TRYWAIT P0, [R25+URZ+0x28860], R2 ;  /* 0x02886002190075a7 */ /* 0x000024000800017f */
[----:B0-----:R-:W-:Y:S05]  /*17900*/  @!P0 NANOSLEEP.SYNCS 0x989680 ;  /* 0x009896800000895d */ /* 0x001fea0003900000 */
[----:B------:R-:W0:Y:S02]  /*17910*/  @!P0 SYNCS.PHASECHK.TRANS64 P0, [R25+URZ+0x28860], R2 ;  /* 0x02886002190085a7 */ /* 0x000e24000800007f */
[----:B0-----:R-:W-:Y:S05]  /*17920*/  @!P0 BRA `(.L_x_1530) ;  /* 0xfffffffc00f08947 */ /* 0x001fea000383ffff */
.L_x_1522:
[----:B------:R-:W-:Y:S05]  /*17930*/  BSYNC B0 ;  /* 0x0000000000007941 */ /* 0x000fea0003800000 */
.L_x_1521:
[----:B------:R-:W-:Y:S05]  /*17940*/  EXIT ;  /* 0x000000000000794d */ /* 0x000fea0003800000 */
.L_x_1335:
[----:B0-----:R-:W-:-:S04]  /*17950*/  IMAD.U32 R3, RZ, RZ, UR40 ;  /* 0x00000028ff037e24 */ /* 0x001fc8000f8e00ff */
[----:B------:R0:W1:Y:S03]  /*17960*/  SYNCS.PHASECHK.TRANS64.TRYWAIT P1, [R3+URZ+0x28800], R0 ;  /* 0x02880000030075a7 */ /* 0x000066000802017f */
[----:B-1----:R-:W-:Y:S05]  /*17970*/  @!P1 NANOSLEEP.SYNCS 0x989680 ;  /* 0x009896800000995d */ /* 0x002fea0003900000 */
[----:B------:R-:W1:Y:S02]  /*17980*/  @!P1 SYNCS.PHASECHK.TRANS64 P1, [R3+URZ+0x28800], R0 ;  /* 0x02880000030095a7 */ /* 0x000e64000802007f */
[----:B-1----:R-:W-:Y:S05]  /*17990*/  @!P1 BRA `(.L_x_1335) ;  /* 0xfffffffc00ec9947 */ /* 0x002fea000383ffff */
[----:B------:R-:W-:Y:S05]  /*179a0*/  BRA `(.L_x_1531) ;  /* 0xfffffea400c87947 */ /* 0x000fea000383ffff */
.L_x_1339:
[----:B-1----:R1:W2:Y:S02]  /*179b0*/  SYNCS.PHASECHK.TRANS64.TRYWAIT P1, [R3+URZ+0x28830], R0 ;  /* 0x02883000030075a7 */ /* 0x0022a4000802017f */
[----:B--2---:R-:W-:Y:S05]  /*179c0*/  @!P1 NANOSLEEP.SYNCS 0x989680 ;  /* 0x009896800000995d */ /* 0x004fea0003900000 */
[----:B------:R-:W2:Y:S02]  /*179d0*/  @!P1 SYNCS.PHASECHK.TRANS64 P1, [R3+URZ+0x28830], R0 ;  /* 0x02883000030095a7 */ /* 0x000ea4000802007f */
[----:B--2---:R-:W-:Y:S05]  /*179e0*/  @!P1 BRA `(.L_x_1339) ;  /* 0xfffffffc00f09947 */ /* 0x004fea000383ffff */
[----:B------:R-:W-:Y:S05]  /*179f0*/  BRA `(.L_x_1338) ;  /* 0xfffffea400e47947 */ /* 0x000fea000383ffff */
.L_x_1356:
[----:B-1----:R-:W-:-:S04]  /*17a00*/  IMAD.U32 R5, RZ, RZ, UR6 ;  /* 0x00000006ff057e24 */ /* 0x002fc8000f8e00ff */
[----:B------:R1:W2:Y:S03]  /*17a10*/  SYNCS.PHASECHK.TRANS64.TRYWAIT P1, [R5+URZ+0x28830], R0 ;  /* 0x02883000050075a7 */ /* 0x0002a6000802017f */
[----:B--2---:R-:W-:Y:S05]  /*17a20*/  @!P1 NANOSLEEP.SYNCS 0x989680 ;  /* 0x009896800000995d */ /* 0x004fea0003900000 */
[----:B------:R-:W2:Y:S02]  /*17a30*/  @!P1 SYNCS.PHASECHK.TRANS64 P1, [R5+URZ+0x28830], R0 ;  /* 0x02883000050095a7 */ /* 0x000ea4000802007f */
[----:B--2---:R-:W-:Y:S05]  /*17a40*/  @!P1 BRA `(.L_x_1356) ;  /* 0xfffffffc00ec9947 */ /* 0x004fea000383ffff */
[----:B------:R-:W-:Y:S05]  /*17a50*/  BRA `(.L_x_1353) ;  /* 0xfffffed800ac7947 */ /* 0x000fea000383ffff */
.L_x_1360:
[----:B-1----:R-:W-:-:S04]  /*17a60*/  IMAD.U32 R5, RZ, RZ, UR6 ;  /* 0x00000006ff057e24 */ /* 0x002fc8000f8e00ff */
[----:B------:R1:W2:Y:S03]  /*17a70*/  SYNCS.PHASECHK.TRANS64.TRYWAIT P1, [R5+URZ+0x28850], R0 ;  /* 0x02885000050075a7 */ /* 0x0002a6000802017f */
[----:B--2---:R-:W-:Y:S05]  /*17a80*/  @!P1 NANOSLEEP.SYNCS 0x989680 ;  /* 0x009896800000995d */ /* 0x004fea0003900000 */
[----:B------:R-:W2:Y:S02]  /*17a90*/  @!P1 SYNCS.PHASECHK.TRANS64 P1, [R5+URZ+0x28850], R0 ;  /* 0x02885000050095a7 */ /* 0x000ea4000802007f */
[----:B--2---:R-:W-:Y:S05]  /*17aa0*/  @!P1 BRA `(.L_x_1360) ;  /* 0xfffffffc00ec9947 */ /* 0x004fea000383ffff */
[----:B------:R-:W-:Y:S05]  /*17ab0*/  BRA `(.L_x_1357) ;  /* 0xfffffedc00847947 */ /* 0x000fea000383ffff */
.L_x_1379:
[----:B-1----:R-:W-:-:S04]  /*17ac0*/  IMAD.U32 R9, RZ, RZ, UR6 ;  /* 0x00000006ff097e24 */ /* 0x002fc8000f8e00ff */
[----:B------:R1:W2:Y:S03]  /*17ad0*/  SYNCS.PHASECHK.TRANS64.TRYWAIT P1, [R9+URZ+0x28830], R0 ;  /* 0x02883000090075a7 */ /* 0x0002a6000802017f */
[----:B--2---:R-:W-:Y:S05]  /*17ae0*/  @!P1 NANOSLEEP.SYNCS 0x989680 ;  /* 0x009896800000995d */ /* 0x004fea0003900000 */
[----:B------:R-:W2:Y:S02]  /*17af0*/  @!P1 SYNCS.PHASECHK.TRANS64 P1, [R9+URZ+0x28830], R0 ;  /* 0x02883000090095a7 */ /* 0x000ea4000802007f */
[----:B--2---:R-:W-:Y:S05]  /*17b00*/  @!P1 BRA `(.L_x_1379) ;  /* 0xfffffffc00ec9947 */ /* 0x004fea000383ffff */
[----:B------:R-:W-:Y:S05]  /*17b10*/  BRA `(.L_x_1376) ;  /* 0xffffff0c007c7947 */ /* 0x000fea000383ffff */
.L_x_1383:
[----:B-1----:R-:W-:-:S04]  /*17b20*/  IMAD.U32 R9, RZ, RZ, UR6 ;  /* 0x00000006ff097e24 */ /* 0x002fc8000f8e00ff */
[----:B------:R1:W2:Y:S03]  /*17b30*/  SYNCS.PHASECHK.TRANS64.TRYWAIT P1, [R9+URZ+0x28850], R0 ;  /* 0x02885000090075a7 */ /* 0x0002a6000802017f */
[----:B--2---:R-:W-:Y:S05]  /*17b40*/  @!P1 NANOSLEEP.SYNCS 0x989680 ;  /* 0x009896800000995d */ /* 0x004fea0003900000 */
[----:B------:R-:W2:Y:S02]  /*17b50*/  @!P1 SYNCS.PHASECHK.TRANS64 P1, [R9+URZ+0x28850], R0 ;  /* 0x02885000090095a7 */ /* 0x000ea4000802007f */
[----:B--2---:R-:W-:Y:S05]  /*17b60*/  @!P1 BRA `(.L_x_1383) ;  /* 0xfffffffc00ec9947 */ /* 0x004fea000383ffff */
[----:B------:R-:W-:Y:S05]  /*17b70*/  BRA `(.L_x_1380) ;  /* 0xffffff1000547947 */ /* 0x000fea000383ffff */
.L_x_1391:
[----:B-1----:R-:W-:-:S04]  /*17b80*/  IMAD.U32 R5, RZ, RZ, UR6 ;  /* 0x00000006ff057e24 */ /* 0x002fc8000f8e00ff */
[----:B------:R1:W2:Y:S03]  /*17b90*/  SYNCS.PHASECHK.TRANS64.TRYWAIT P1, [R5+URZ+0x28830], R0 ;  /* 0x02883000050075a7 */ /* 0x0002a6000802017f */
[----:B--2---:R-:W-:Y:S05]  /*17ba0*/  @!P1 NANOSLEEP.SYNCS 0x989680 ;  /* 0x009896800000995d */ /* 0x004fea0003900000 */
[----:B------:R-:W2:Y:S02]  /*17bb0*/  @!P1 SYNCS.PHASECHK.TRANS64 P1, [R5+URZ+0x28830], R0 ;  /* 0x02883000050095a7 */ /* 0x000ea4000802007f */
[----:B--2---:R-:W-:Y:S05]  /*17bc0*/  @!P1 BRA `(.L_x_1391) ;  /* 0xfffffffc00ec9947 */ /* 0x004fea000383ffff */
[----:B------:R-:W-:Y:S05]  /*17bd0*/  BRA `(.L_x_1388) ;  /* 0xffffff2c00807947 */ /* 0x000fea000383ffff */
.L_x_1395:
[----:B-1----:R-:W-:-:S04]  /*17be0*/  IMAD.U32 R5, RZ, RZ, UR6 ;  /* 0x00000006ff057e24 */ /* 0x002fc8000f8e00ff */
[----:B------:R1:W2:Y:S03]  /*17bf0*/  SYNCS.PHASECHK.TRANS64.TRYWAIT P1, [R5+URZ+0x28850], R0 ;  /* 0x02885000050075a7 */ /* 0x0002a6000802017f */
[----:B--2---:R-:W-:Y:S05]  /*17c00*/  @!P1 NANOSLEEP.SYNCS 0x989680 ;  /* 0x009896800000995d */ /* 0x004fea0003900000 */
[----:B------:R-:W2:Y:S02]  /*17c10*/  @!P1 SYNCS.PHASECHK.TRANS64 P1, [R5+URZ+0x28850], R0 ;  /* 0x02885000050095a7 */ /* 0x000ea4000802007f */
[----:B--2---:R-:W-:Y:S05]  /*17c20*/  @!P1 BRA `(.L_x_1395) ;  /* 0xfffffffc00ec9947 */ /* 0x004fea000383ffff */
[----:B------:R-:W-:Y:S05]  /*17c30*/  BRA `(.L_x_1392) ;  /* 0xffffff30004c7947 */ /* 0x000fea000383ffff */
.L_x_1410:
[----:B-1----:R-:W-:-:S04]  /*17c40*/  IMAD.U32 R6, RZ, RZ, UR5 ;  /* 0x00000005ff067e24 */ /* 0x002fc8000f8e00ff */
[----:B------:R1:W2:Y:S03]  /*17c50*/  SYNCS.PHASECHK.TRANS64.TRYWAIT P1, [R6+URZ+0x28850], R5 ;  /* 0x02885005060075a7 */ /* 0x0002a6000802017f */
[----:B--2---:R-:W-:Y:S05]  /*17c60*/  @!P1 NANOSLEEP.SYNCS 0x989680 ;  /* 0x009896800000995d */ /* 0x004fea0003900000 */
[----:B------:R-:W2:Y:S02]  /*17c70*/  @!P1 SYNCS.PHASECHK.TRANS64 P1, [R6+URZ+0x28850], R5 ;  /* 0x02885005060095a7 */ /* 0x000ea4000802007f */
[----:B--2---:R-:W-:Y:S05]  /*17c80*/  @!P1 BRA `(.L_x_1410) ;  /* 0xfffffffc00ec9947 */ /* 0x004fea000383ffff */
[----:B------:R-:W-:Y:S05]  /*17c90*/  BRA `(.L_x_1409) ;  /* 0xffffff5c00787947 */ /* 0x000fea000383ffff */
.L_x_1466:
        /* <DEDUP_REMOVED lines=11> */
.L_x_1533:
[----:B------:R-:W-:Y:S05]  /*17d50*/  BSYNC B0 ;  /* 0x0000000000007941 */ /* 0x000fea0003800000 */
.L_x_1532:
[----:B------:R-:W-:Y:S05]  /*17d60*/  BRA `(.L_x_1534) ;  /* 0xffffffb800647947 */ /* 0x000fea000383ffff */
.L_x_1469:
[----:B0-----:R0:W1:Y:S02]  /*17d70*/  SYNCS.PHASECHK.TRANS64.TRYWAIT P0, [R7+URZ+0x28840], R2 ;  /* 0x02884002070075a7 */ /* 0x001064000800017f */
[----:B-1----:R-:W-:Y:S05]  /*17d80*/  @!P0 NANOSLEEP.SYNCS 0x989680 ;  /* 0x009896800000895d */ /* 0x002fea0003900000 */
[----:B------:R-:W1:Y:S02]  /*17d90*/  @!P0 SYNCS.PHASECHK.TRANS64 P0, [R7+URZ+0x28840], R2 ;  /* 0x02884002070085a7 */ /* 0x000e64000800007f */
[----:B-1----:R-:W-:Y:S05]  /*17da0*/  @!P0 BRA `(.L_x_1469) ;  /* 0xfffffffc00f08947 */ /* 0x002fea000383ffff */
[----:B------:R-:W-:Y:S05]  /*17db0*/  BRA `(.L_x_1535) ;  /* 0xffffffb800b87947 */ /* 0x000fea000383ffff */
.L_x_1470:
        /* <DEDUP_REMOVED lines=8> */
.L_x_1537:
[----:B------:R-:W-:Y:S05]  /*17e40*/  BSYNC B0 ;  /* 0x0000000000007941 */ /* 0x000fea0003800000 */
.L_x_1536:
        /* <DEDUP_REMOVED lines=9> */
.L_x_1538:
[----:B------:R-:W-:Y:S02]  /*17ee0*/  IMAD.MOV.U32 R13, RZ, RZ, R0 ;  /* 0x000000ffff0d7224 */ /* 0x000fe400078e0000 */
[----:B------:R-:W-:Y:S02]  /*17ef0*/  IMAD.MOV.U32 R12, RZ, RZ, 0x1 ;  /* 0x00000001ff0c7424 */ /* 0x000fe400078e00ff */
[----:B------:R-:W-:-:S07]  /*17f00*/  IMAD.MOV.U32 R3, RZ, RZ, R14 ;  /* 0x000000ffff037224 */ /* 0x000fce00078e000e */
[----:B------:R-:W-:Y:S05]  /*17f10*/  WARPSYNC.COLLECTIVE R15, `(.L_x_1539) ;  /* 0x000000000f087348 */ /* 0x000fea0003c00000 */
[----:B------:R0:W1:Y:S02]  /*17f20*/  SHFL.IDX P6, R14, R13, R12, R11 ;  /* 0x0000000c0d0e7389 */ /* 0x00006400000c000b */
[----:B01----:R-:W-:Y:S01]  /*17f30*/  ENDCOLLECTIVE ;  /* 0x000000000000791b */ /* 0x003fe20003800000 */
.L_x_1539:
[----:B------:R-:W-:-:S05]  /*17f40*/  @P0 LEA R3, P1, R30, R3, 0x1 ;  /* 0x000000031e030211 */ /* 0x000fca00078208ff */
[----:B------:R-:W-:Y:S01]  /*17f50*/  @P0 IMAD.X R2, RZ, RZ, R2, P1 ;  /* 0x000000ffff020224 */ /* 0x000fe200008e0602 */
[----:B------:R-:W-:-:S04]  /*17f60*/  ISETP.GE.AND P1, PT, R6, 0x11, PT ;  /* 0x000000110600780c */ /* 0x000fc80003f26270 */
        /* <DEDUP_REMOVED lines=13> */
.L_x_1540:
[----:B------:R-:W-:Y:S02]  /*18040*/  @P1 IMAD R8, R5, 0x2, R22 ;  /* 0x0000000205081824 */ /* 0x000fe400078e0216 */
[----:B------:R-:W-:Y:S02]  /*18050*/  IMAD.MOV.U32 R13, RZ, RZ, R0 ;  /* 0x000000ffff0d7224 */ /* 0x000fe400078e0000 */
[----:B------:R-:W-:Y:S02]  /*18060*/  IMAD.MOV.U32 R12, RZ, RZ, 0x2 ;  /* 0x00000002ff0c7424 */ /* 0x000fe400078e00ff */
[----:B------:R-:W-:-:S07]  /*18070*/  IMAD.MOV.U32 R3, RZ, RZ, R14 ;  /* 0x000000ffff037224 */ /* 0x000fce00078e000e */
[----:B------:R-:W-:Y:S05]  /*18080*/  WARPSYNC.COLLECTIVE R15, `(.L_x_1541) ;  /* 0x000000000f087348 */ /* 0x000fea0003c00000 */
[----:B------:R0:W1:Y:S02]  /*18090*/  SHFL.IDX P6, R14, R13, R12, R11 ;  /* 0x0000000c0d0e7389 */ /* 0x00006400000c000b */
[----:B01----:R-:W-:Y:S01]  /*180a0*/  ENDCOLLECTIVE ;  /* 0x000000000000791b */ /* 0x003fe20003800000 */
.L_x_1541:
        /* <DEDUP_REMOVED lines=16> */
.L_x_1542:
[----:B------:R-:W-:Y:S02]  /*181b0*/  @P1 IMAD R8, R5, 0x2, R22 ;  /* 0x0000000205081824 */ /* 0x000fe400078e0216 */
[----:B------:R-:W-:Y:S02]  /*181c0*/  IMAD.MOV.U32 R13, RZ, RZ, R0 ;  /* 0x000000ffff0d7224 */ /* 0x000fe400078e0000 */
[----:B------:R-:W-:Y:S02]  /*181d0*/  IMAD.MOV.U32 R12, RZ, RZ, 0x3 ;  /* 0x00000003ff0c7424 */ /* 0x000fe400078e00ff */
[----:B------:R-:W-:-:S07]  /*181e0*/  IMAD.MOV.U32 R3, RZ, RZ, R14 ;  /* 0x000000ffff037224 */ /* 0x000fce00078e000e */
[----:B------:R-:W-:Y:S05]  /*181f0*/  WARPSYNC.COLLECTIVE R15, `(.L_x_1543) ;  /* 0x000000000f087348 */ /* 0x000fea0003c00000 */
[----:B------:R0:W1:Y:S02]  /*18200*/  SHFL.IDX P6, R14, R13, R12, R11 ;  /* 0x0000000c0d0e7389 */ /* 0x00006400000c000b */
[----:B01----:R-:W-:Y:S01]  /*18210*/  ENDCOLLECTIVE ;  /* 0x000000000000791b */ /* 0x003fe20003800000 */
.L_x_1543:
        /* <DEDUP_REMOVED lines=16> */
.L_x_1544:
[----:B------:R-:W-:Y:S02]  /*18320*/  @P1 IMAD R8, R5, 0x2, R22 ;  /* 0x0000000205081824 */ /* 0x000fe400078e0216 */
[----:B------:R-:W-:Y:S02]  /*18330*/  IMAD.MOV.U32 R13, RZ, RZ, R0 ;  /* 0x000000ffff0d7224 */ /* 0x000fe400078e0000 */
[----:B------:R-:W-:Y:S02]  /*18340*/  IMAD.MOV.U32 R12, RZ, RZ, 0x4 ;  /* 0x00000004ff0c7424 */ /* 0x000fe400078e00ff */
[----:B------:R-:W-:-:S07]  /*18350*/  IMAD.MOV.U32 R3, RZ, RZ, R14 ;  /* 0x000000ffff037224 */ /* 0x000fce00078e000e */
[----:B------:R-:W-:Y:S05]  /*18360*/  WARPSYNC.COLLECTIVE R15, `(.L_x_1545) ;  /* 0x000000000f087348 */ /* 0x000fea0003c00000 */
[----:B------:R0:W1:Y:S02]  /*18370*/  SHFL.IDX P6, R14, R13, R12, R11 ;  /* 0x0000000c0d0e7389 */ /* 0x00006400000c000b */
[----:B01----:R-:W-:Y:S01]  /*18380*/  ENDCOLLECTIVE ;  /* 0x000000000000791b */ /* 0x003fe20003800000 */
.L_x_1545:
        /* <DEDUP_REMOVED lines=16> */
.L_x_1546:
[----:B------:R-:W-:Y:S02]  /*18490*/  @P1 IMAD R8, R5, 0x2, R22 ;  /* 0x0000000205081824 */ /* 0x000fe400078e0216 */
[----:B------:R-:W-:Y:S02]  /*184a0*/  IMAD.MOV.U32 R13, RZ, RZ, R0 ;  /* 0x000000ffff0d7224 */ /* 0x000fe400078e0000 */
[----:B------:R-:W-:Y:S02]  /*184b0*/  IMAD.MOV.U32 R12, RZ, RZ, 0x5 ;  /* 0x00000005ff0c7424 */ /* 0x000fe400078e00ff */
[----:B------:R-:W-:-:S07]  /*184c0*/  IMAD.MOV.U32 R3, RZ, RZ, R14 ;  /* 0x000000ffff037224 */ /* 0x000fce00078e000e */
[----:B------:R-:W-:Y:S05]  /*184d0*/  WARPSYNC.COLLECTIVE R15, `(.L_x_1547) ;  /* 0x000000000f087348 */ /* 0x000fea0003c00000 */
[----:B------:R0:W1:Y:S02]  /*184e0*/  SHFL.IDX P6, R14, R13, R12, R11 ;  /* 0x0000000c0d0e7389 */ /* 0x00006400000c000b */
[----:B01----:R-:W-:Y:S01]  /*184f0*/  ENDCOLLECTIVE ;  /* 0x000000000000791b */ /* 0x003fe20003800000 */
.L_x_1547:
        /* <DEDUP_REMOVED lines=16> */
.L_x_1548:
[----:B------:R-:W-:Y:S02]  /*18600*/  @P1 IMAD R8, R5, 0x2, R22 ;  /* 0x0000000205081824 */ /* 0x000fe400078e0216 */
[----:B------:R-:W-:Y:S02]  /*18610*/  IMAD.MOV.U32 R13, RZ, RZ, R0 ;  /* 0x000000ffff0d7224 */ /* 0x000fe400078e0000 */
[----:B------:R-:W-:Y:S02]  /*18620*/  IMAD.MOV.U32 R12, RZ, RZ, 0x6 ;  /* 0x00000006ff0c7424 */ /* 0x000fe400078e00ff */
[----:B------:R-:W-:-:S07]  /*18630*/  IMAD.MOV.U32 R3, RZ, RZ, R14 ;  /* 0x000000ffff037224 */ /* 0x000fce00078e000e */
[----:B------:R-:W-:Y:S05]  /*18640*/  WARPSYNC.COLLECTIVE R15, `(.L_x_1549) ;  /* 0x000000000f087348 */ /* 0x000fea0003c00000 */
[----:B------:R0:W1:Y:S02]  /*18650*/  SHFL.IDX P6, R14, R13, R12, R11 ;  /* 0x0000000c0d0e7389 */ /* 0x00006400000c000b */
[----:B01----:R-:W-:Y:S01]  /*18660*/  ENDCOLLECTIVE ;  /* 0x000000000000791b */ /* 0x003fe20003800000 */
.L_x_1549:
        /* <DEDUP_REMOVED lines=16> */
.L_x_1550:
[----:B------:R-:W-:Y:S02]  /*18770*/  @P1 IMAD R8, R5, 0x2, R22 ;  /* 0x0000000205081824 */ /* 0x000fe400078e0216 */
[----:B------:R-:W-:Y:S02]  /*18780*/  IMAD.MOV.U32 R13, RZ, RZ, R0 ;  /* 0x000000ffff0d7224 */ /* 0x000fe400078e0000 */
[----:B------:R-:W-:Y:S02]  /*18790*/  IMAD.MOV.U32 R12, RZ, RZ, 0x7 ;  /* 0x00000007ff0c7424 */ /* 0x000fe400078e00ff */
[----:B------:R-:W-:-:S07]  /*187a0*/  IMAD.MOV.U32 R3, RZ, RZ, R14 ;  /* 0x000000ffff037224 */ /* 0x000fce00078e000e */
[----:B------:R-:W-:Y:S05]  /*187b0*/  WARPSYNC.COLLECTIVE R15, `(.L_x_1551) ;  /* 0x000000000f087348 */ /* 0x000fea0003c00000 */
[----:B------:R0:W1:Y:S02]  /*187c0*/  SHFL.IDX P6, R14, R13, R12, R11 ;  /* 0x0000000c0d0e7389 */ /* 0x00006400000c000b */
[----:B01----:R-:W-:Y:S01]  /*187d0*/  ENDCOLLECTIVE ;  /* 0x000000000000791b */ /* 0x003fe20003800000 */
.L_x_1551:
        /* <DEDUP_REMOVED lines=10> */
.L_x_1552:
[----:B------:R-:W-:Y:S01]  /*18880*/  @!PT LDS RZ, [RZ] ;  /* 0x00000000fffff984 */ /* 0x000fe20000000800 */
[----:B------:R-:W-:Y:S01]  /*18890*/  @!PT LDS RZ, [RZ] ;  /* 0x00000000fffff984 */ /* 0x000fe20000000800 */
[----:B------:R-:W-:Y:S01]  /*188a0*/  @!PT LDS RZ, [RZ] ;  /* 0x00000000fffff984 */ /* 0x000fe20000000800 */
[----:B------:R-:W-:Y:S04]  /*188b0*/  @P1 LDGSTS.E.BYPASS.LTC128B.128 [R8+0x1b400], desc[UR36][R2.64], !P3 ;  /* 0x1b40000002081fae */ /* 0x000fe8000d901d64 */
[----:B------:R0:W-:Y:S02]  /*188c0*/  @P1 LDGSTS.E.BYPASS.LTC128B.128 [R8+0x1f400], desc[UR36][R2.64+0x80], !P2 ;  /* 0x1f40008002081fae */ /* 0x0001e4000d101d64 */
[----:B0-----:R-:W-:Y:S01]  /*188d0*/  IMAD.MOV.U32 R2, RZ, RZ, R14 ;  /* 0x000000ffff027224 */ /* 0x001fe200078e000e */
[----:B------:R-:W-:Y:S06]  /*188e0*/  BRA `(.L_x_1553) ;  /* 0xffffffb400947947 */ /* 0x000fec000383ffff */
.L_x_1475:
[----:B------:R-:W-:Y:S02]  /*188f0*/  IMAD.MOV.U32 R13, RZ, RZ, R4 ;  /* 0x000000ffff0d7224 */ /* 0x000fe400078e0004 */
[----:B------:R-:W-:Y:S02]  /*18900*/  IMAD.MOV.U32 R12, RZ, RZ, RZ ;  /* 0x000000ffff0c7224 */ /* 0x000fe400078e00ff */
[----:B------:R-:W-:Y:S02]  /*18910*/  IMAD.MOV.U32 R11, RZ, RZ, 0x181f ;  /* 0x0000181fff0b7424 */ /* 0x000fe400078e00ff */
[----:B------:R-:W-:Y:S02]  /*18920*/  IMAD.MOV.U32 R15, RZ, RZ, -0x1 ;  /* 0xffffffffff0f7424 */ /* 0x000fe400078e00ff */
[----:B------:R-:W-:Y:S02]  /*18930*/  IMAD R31, R31, R5, RZ ;  /* 0x000000051f1f7224 */ /* 0x000fe400078e02ff */
[----:B------:R-:W-:-:S07]  /*18940*/  IMAD.IADD R27, R9, 0x1, R27 ;  /* 0x00000001091b7824 */ /* 0x000fce00078e021b */
[----:B-----5:R-:W-:Y:S05]  /*18950*/  WARPSYNC.COLLECTIVE R15, `(.L_x_1554) ;  /* 0x000000000f087348 */ /* 0x020fea0003c00000 */
[----:B------:R0:W1:Y:S02]  /*18960*/  SHFL.IDX P6, R14, R13, R12, R11 ;  /* 0x0000000c0d0e7389 */ /* 0x00006400000c000b */
[----:B01---5:R-:W-:Y:S01]  /*18970*/  ENDCOLLECTIVE ;  /* 0x000000000000791b */ /* 0x023fe20003800000 */
.L_x_1554:
[C---:B------:R-:W-:Y:S01]  /*18980*/  VIADD R6, R27.reuse, 0x10 ;  /* 0x000000101b067836 */ /* 0x040fe20000000000 */
[----:B------:R-:W-:Y:S01]  /*18990*/  ISETP.GE.AND P2, PT, R27, R31, PT ;  /* 0x0000001f1b00720c */ /* 0x000fe20003f46270 */
[----:B------:R-:W-:Y:S02]  /*189a0*/  IMAD.MOV.U32 R13, RZ, RZ, R0 ;  /* 0x000000ffff0d7224 */ /* 0x000fe400078e0000 */
[----:B------:R-:W-:-:S10]  /*189b0*/  IMAD.MOV.U32 R2, RZ, RZ, R14 ;  /* 0x000000ffff027224 */ /* 0x000fd400078e000e */
[----:B------:R-:W-:Y:S05]  /*189c0*/  WARPSYNC.COLLECTIVE R15, `(.L_x_1555) ;  /* 0x000000000f087348 */ /* 0x000fea0003c00000 */
[----:B------:R0:W1:Y:S02]  /*189d0*/  SHFL.IDX P6, R14, R13, R12, R11 ;  /* 0x0000000c0d0e7389 */ /* 0x00006400000c000b */
[----:B01----:R-:W-:Y:S01]  /*189e0*/  ENDCOLLECTIVE ;  /* 0x000000000000791b */ /* 0x003fe20003800000 */
.L_x_1555:
        /* <DEDUP_REMOVED lines=8> */
.L_x_1556:
[----:B------:R-:W-:Y:S01]  /*18a70*/  @!PT LDS RZ, [RZ] ;  /* 0x00000000fffff984 */ /* 0x000fe20000000800 */
[----:B------:R-:W-:Y:S01]  /*18a80*/  @!PT LDS RZ, [RZ] ;  /* 0x00000000fffff984 */ /* 0x000fe20000000800 */
[----:B------:R-:W-:Y:S01]  /*18a90*/  @!PT LDS RZ, [RZ] ;  /* 0x00000000fffff984 */ /* 0x000fe20000000800 */
[----:B------:R-:W-:Y:S04]  /*18aa0*/  @!P2 LDGSTS.E.BYPASS.LTC128B.128 [R8+0x10400], desc[UR36][R2.64], !P0 ;  /* 0x104000000208afae */ /* 0x000fe8000c101d64 */
[----:B------:R0:W-:Y:S01]  /*18ab0*/  @!P2 LDGSTS.E.BYPASS.LTC128B.128 [R8+0x14400], desc[UR36][R2.64+0x80], !P1 ;  /* 0x144000800208afae */ /* 0x0001e2000c901d64 */
[----:B------:R-:W-:Y:S01]  /*18ac0*/  ISETP.GE.AND P2, PT, R6, R31, PT ;  /* 0x0000001f0600720c */ /* 0x000fe20003f46270 */
[----:B------:R-:W-:Y:S02]  /*18ad0*/  VIADD R6, R27, 0x20 ;  /* 0x000000201b067836 */ /* 0x000fe40000000000 */
[----:B------:R-:W-:Y:S02]  /*18ae0*/  IMAD.MOV.U32 R13, RZ, RZ, R0 ;  /* 0x000000ffff0d7224 */ /* 0x000fe400078e0000 */
[----:B0-----:R-:W-:-:S08]  /*18af0*/  IMAD.MOV.U32 R2, RZ, RZ, R14 ;  /* 0x000000ffff027224 */ /* 0x001fd000078e000e */
[----:B------:R-:W-:Y:S05]  /*18b00*/  WARPSYNC.COLLECTIVE R15, `(.L_x_1557) ;  /* 0x000000000f087348 */ /* 0x000fea0003c00000 */
[----:B------:R0:W1:Y:S02]  /*18b10*/  SHFL.IDX P6, R14, R13, R12, R11 ;  /* 0x0000000c0d0e7389 */ /* 0x00006400000c000b */
[----:B01----:R-:W-:Y:S01]  /*18b20*/  ENDCOLLECTIVE ;  /* 0x000000000000791b */ /* 0x003fe20003800000 */
.L_x_1557:
        /* <DEDUP_REMOVED lines=8> */
.L_x_1558:
[----:B------:R-:W-:-:S05]  /*18bb0*/  @!P2 IMAD.MOV.U32 R3, RZ, RZ, R5 ;  /* 0x000000ffff03a224 */ /* 0x000fca00078e0005 */
        /* <DEDUP_REMOVED lines=12> */
.L_x_1559:
        /* <DEDUP_REMOVED lines=8> */
.L_x_1560:
        /* <DEDUP_REMOVED lines=13> */
.L_x_1561:
        /* <DEDUP_REMOVED lines=8> */
.L_x_1562:
        /* <DEDUP_REMOVED lines=13> */
.L_x_1563:
        /* <DEDUP_REMOVED lines=8> */
.L_x_1564:
        /* <DEDUP_REMOVED lines=13> */
.L_x_1565:
        /* <DEDUP_REMOVED lines=8> */
.L_x_1566:
[----:B------:R-:W-:-:S05]  /*190f0*/  @!P2 IMAD.MOV.U32 R3, RZ, RZ, R5 ;  /* 0x000000ffff03a224 */ /* 0x000fca00078e0005 */
        /* <DEDUP_REMOVED lines=11> */
.L_x_1567:
        /* <DEDUP_REMOVED lines=8> */
.L_x_1568:
        /* <DEDUP_REMOVED lines=11> */
.L_x_1569:
[----:B------:R-:W-:Y:S05]  /*192e0*/  BRA `(.L_x_1570) ;  /* 0xffffffb400f47947 */ /* 0x000fea000383ffff */
.L_x_1480:
[----:B0-----:R0:W1:Y:S02]  /*192f0*/  SYNCS.PHASECHK.TRANS64.TRYWAIT P1, [R22+URZ+0x28820], R3 ;  /* 0x02882003160075a7 */ /* 0x001064000802017f */
[----:B-1----:R-:W-:Y:S05]  /*19300*/  @!P1 NANOSLEEP.SYNCS 0x989680 ;  /* 0x009896800000995d */ /* 0x002fea0003900000 */
[----:B------:R-:W1:Y:S02]  /*19310*/  @!P1 SYNCS.PHASECHK.TRANS64 P1, [R22+URZ+0x28820], R3 ;  /* 0x02882003160095a7 */ /* 0x000e64000802007f */
[----:B-1----:R-:W-:Y:S05]  /*19320*/  @!P1 BRA `(.L_x_1480) ;  /* 0xfffffffc00f09947 */ /* 0x002fea000383ffff */
[----:B------:R-:W-:Y:S05]  /*19330*/  BRA `(.L_x_1571) ;  /* 0xffffffb8006c7947 */ /* 0x000fea000383ffff */
.L_x_1485:
[----:B0-----:R0:W1:Y:S02]  /*19340*/  SYNCS.PHASECHK.TRANS64.TRYWAIT P0, [R6+URZ+0x28840], R3 ;  /* 0x02884003060075a7 */ /* 0x001064000800017f */
[----:B-1----:R-:W-:Y:S05]  /*19350*/  @!P0 NANOSLEEP.SYNCS 0x989680 ;  /* 0x009896800000895d */ /* 0x002fea0003900000 */
[----:B------:R-:W1:Y:S02]  /*19360*/  @!P0 SYNCS.PHASECHK.TRANS64 P0, [R6+URZ+0x28840], R3 ;  /* 0x02884003060085a7 */ /* 0x000e64000800007f */
[----:B-1----:R-:W-:Y:S05]  /*19370*/  @!P0 BRA `(.L_x_1485) ;  /* 0xfffffffc00f08947 */ /* 0x002fea000383ffff */
[----:B------:R-:W-:Y:S05]  /*19380*/  BRA `(.L_x_1572) ;  /* 0xffffffbc00307947 */ /* 0x000fea000383ffff */
.L_x_1486:
        /* <DEDUP_REMOVED lines=8> */
.L_x_1574:
[----:B------:R-:W-:Y:S05]  /*19410*/  BSYNC B1 ;  /* 0x0000000000017941 */ /* 0x000fea0003800000 */
.L_x_1573:
        /* <DEDUP_REMOVED lines=9> */
.L_x_1575:
[----:B------:R-:W-:Y:S02]  /*194b0*/  IMAD R8, R8, 0x2, R22 ;  /* 0x0000000208087824 */ /* 0x000fe400078e0216 */
[----:B------:R-:W-:Y:S02]  /*194c0*/  IMAD.MOV.U32 R13, RZ, RZ, R9 ;  /* 0x000000ffff0d7224 */ /* 0x000fe400078e0009 */
[----:B------:R-:W-:Y:S02]  /*194d0*/  IMAD.MOV.U32 R12, RZ, RZ, 0x1 ;  /* 0x00000001ff0c7424 */ /* 0x000fe400078e00ff */
[----:B------:R-:W-:-:S07]  /*194e0*/  IMAD.MOV.U32 R2, RZ, RZ, R14 ;  /* 0x000000ffff027224 */ /* 0x000fce00078e000e */
[----:B------:R-:W-:Y:S05]  /*194f0*/  WARPSYNC.COLLECTIVE R15, `(.L_x_1576) ;  /* 0x000000000f087348 */ /* 0x000fea0003c00000 */
[----:B------:R0:W1:Y:S02]  /*19500*/  SHFL.IDX P6, R14, R13, R12, R11 ;  /* 0x0000000c0d0e7389 */ /* 0x00006400000c000b */
[----:B01----:R-:W-:Y:S01]  /*19510*/  ENDCOLLECTIVE ;  /* 0x000000000000791b */ /* 0x003fe20003800000 */
.L_x_1576:
        /* <DEDUP_REMOVED lines=12> */
.L_x_1577:
[----:B------:R-:W-:Y:S02]  /*195e0*/  IMAD.MOV.U32 R13, RZ, RZ, R9 ;  /* 0x000000ffff0d7224 */ /* 0x000fe400078e0009 */
[----:B------:R-:W-:Y:S02]  /*195f0*/  IMAD.MOV.U32 R12, RZ, RZ, 0x2 ;  /* 0x00000002ff0c7424 */ /* 0x000fe400078e00ff */
[----:B------:R-:W-:-:S07]  /*19600*/  IMAD.MOV.U32 R2, RZ, RZ, R14 ;  /* 0x000000ffff027224 */ /* 0x000fce00078e000e */
[----:B------:R-:W-:Y:S05]  /*19610*/  WARPSYNC.COLLECTIVE R15, `(.L_x_1578) ;  /* 0x000000000f087348 */ /* 0x000fea0003c00000 */
[----:B------:R0:W1:Y:S02]  /*19620*/  SHFL.IDX P6, R14, R13, R12, R11 ;  /* 0x0000000c0d0e7389 */ /* 0x00006400000c000b */
[----:B01----:R-:W-:Y:S01]  /*19630*/  ENDCOLLECTIVE ;  /* 0x000000000000791b */ /* 0x003fe20003800000 */
.L_x_1578:
        /* <DEDUP_REMOVED lines=12> */
.L_x_1579:
[----:B------:R-:W-:Y:S02]  /*19700*/  IMAD.MOV.U32 R13, RZ, RZ, R9 ;  /* 0x000000ffff0d7224 */ /* 0x000fe400078e0009 */
[----:B------:R-:W-:Y:S02]  /*19710*/  IMAD.MOV.U32 R12, RZ, RZ, 0x3 ;  /* 0x00000003ff0c7424 */ /* 0x000fe400078e00ff */
[----:B------:R-:W-:-:S07]  /*19720*/  IMAD.MOV.U32 R2, RZ, RZ, R14 ;  /* 0x000000ffff027224 */ /* 0x000fce00078e000e */
[----:B------:R-:W-:Y:S05]  /*19730*/  WARPSYNC.COLLECTIVE R15, `(.L_x_1580) ;  /* 0x000000000f087348 */ /* 0x000fea0003c00000 */
[----:B------:R0:W1:Y:S02]  /*19740*/  SHFL.IDX P6, R14, R13, R12, R11 ;  /* 0x0000000c0d0e7389 */ /* 0x00006400000c000b */
[----:B01----:R-:W-:Y:S01]  /*19750*/  ENDCOLLECTIVE ;  /* 0x000000000000791b */ /* 0x003fe20003800000 */
.L_x_1580:
        /* <DEDUP_REMOVED lines=12> */
.L_x_1581:
[----:B------:R-:W-:Y:S02]  /*19820*/  IMAD.MOV.U32 R13, RZ, RZ, R9 ;  /* 0x000000ffff0d7224 */ /* 0x000fe400078e0009 */
[----:B------:R-:W-:Y:S02]  /*19830*/  IMAD.MOV.U32 R12, RZ, RZ, 0x4 ;  /* 0x00000004ff0c7424 */ /* 0x000fe400078e00ff */
[----:B------:R-:W-:-:S07]  /*19840*/  IMAD.MOV.U32 R2, RZ, RZ, R14 ;  /* 0x000000ffff027224 */ /* 0x000fce00078e000e */
[----:B------:R-:W-:Y:S05]  /*19850*/  WARPSYNC.COLLECTIVE R15, `(.L_x_1582) ;  /* 0x000000000f087348 */ /* 0x000fea0003c00000 */
[----:B------:R0:W1:Y:S02]  /*19860*/  SHFL.IDX P6, R14, R13, R12, R11 ;  /* 0x0000000c0d0e7389 */ /* 0x00006400000c000b */
[----:B01----:R-:W-:Y:S01]  /*19870*/  ENDCOLLECTIVE ;  /* 0x000000000000791b */ /* 0x003fe20003800000 */
.L_x_1582:
        /* <DEDUP_REMOVED lines=12> */
.L_x_1583:
[----:B------:R-:W-:Y:S02]  /*19940*/  IMAD.MOV.U32 R13, RZ, RZ, R9 ;  /* 0x000000ffff0d7224 */ /* 0x000fe400078e0009 */
[----:B------:R-:W-:Y:S02]  /*19950*/  IMAD.MOV.U32 R12, RZ, RZ, 0x5 ;  /* 0x00000005ff0c7424 */ /* 0x000fe400078e00ff */
[----:B------:R-:W-:-:S07]  /*19960*/  IMAD.MOV.U32 R2, RZ, RZ, R14 ;  /* 0x000000ffff027224 */ /* 0x000fce00078e000e */
[----:B------:R-:W-:Y:S05]  /*19970*/  WARPSYNC.COLLECTIVE R15, `(.L_x_1584) ;  /* 0x000000000f087348 */ /* 0x000fea0003c00000 */
[----:B------:R0:W1:Y:S02]  /*19980*/  SHFL.IDX P6, R14, R13, R12, R11 ;  /* 0x0000000c0d0e7389 */ /* 0x00006400000c000b */
[----:B01----:R-:W-:Y:S01]  /*19990*/  ENDCOLLECTIVE ;  /* 0x000000000000791b */ /* 0x003fe20003800000 */
.L_x_1584:
        /* <DEDUP_REMOVED lines=12> */
.L_x_1585:
[----:B------:R-:W-:Y:S02]  /*19a60*/  IMAD.MOV.U32 R13, RZ, RZ, R9 ;  /* 0x000000ffff0d7224 */ /* 0x000fe400078e0009 */
[----:B------:R-:W-:Y:S02]  /*19a70*/  IMAD.MOV.U32 R12, RZ, RZ, 0x6 ;  /* 0x00000006ff0c7424 */ /* 0x000fe400078e00ff */
[----:B------:R-:W-:-:S07]  /*19a80*/  IMAD.MOV.U32 R2, RZ, RZ, R14 ;  /* 0x000000ffff027224 */ /* 0x000fce00078e000e */
[----:B------:R-:W-:Y:S05]  /*19a90*/  WARPSYNC.COLLECTIVE R15, `(.L_x_1586) ;  /* 0x000000000f087348 */ /* 0x000fea0003c00000 */
[----:B------:R0:W1:Y:S02]  /*19aa0*/  SHFL.IDX P6, R14, R13, R12, R11 ;  /* 0x0000000c0d0e7389 */ /* 0x00006400000c000b */
[----:B01----:R-:W-:Y:S01]  /*19ab0*/  ENDCOLLECTIVE ;  /* 0x000000000000791b */ /* 0x003fe20003800000 */
.L_x_1586:
        /* <DEDUP_REMOVED lines=12> */
.L_x_1587:
[----:B------:R-:W-:Y:S02]  /*19b80*/  IMAD.MOV.U32 R13, RZ, RZ, R9 ;  /* 0x000000ffff0d7224 */ /* 0x000fe400078e0009 */
[----:B------:R-:W-:Y:S02]  /*19b90*/  IMAD.MOV.U32 R12, RZ, RZ, 0x7 ;  /* 0x00000007ff0c7424 */ /* 0x000fe400078e00ff */
[----:B------:R-:W-:-:S07]  /*19ba0*/  IMAD.MOV.U32 R2, RZ, RZ, R14 ;  /* 0x000000ffff027224 */ /* 0x000fce00078e000e */
[----:B------:R-:W-:Y:S05]  /*19bb0*/  WARPSYNC.COLLECTIVE R15, `(.L_x_1588) ;  /* 0x000000000f087348 */ /* 0x000fea0003c00000 */
[----:B------:R0:W1:Y:S02]  /*19bc0*/  SHFL.IDX P6, R14, R13, R12, R11 ;  /* 0x0000000c0d0e7389 */ /* 0x00006400000c000b */
[----:B01----:R-:W-:Y:S01]  /*19bd0*/  ENDCOLLECTIVE ;  /* 0x000000000000791b */ /* 0x003fe20003800000 */
.L_x_1588:
        /* <DEDUP_REMOVED lines=12> */
.L_x_1589:
[----:B------:R-:W-:Y:S01]  /*19ca0*/  IMAD.MOV.U32 R2, RZ, RZ, R14 ;  /* 0x000000ffff027224 */ /* 0x000fe200078e000e */
[----:B------:R-:W-:Y:S06]  /*19cb0*/  BRA `(.L_x_1590) ;  /* 0xffffffb400fc7947 */ /* 0x000fec000383ffff */
.L_x_1491:
[----:B-1----:R1:W3:Y:S02]  /*19cc0*/  SYNCS.PHASECHK.TRANS64.TRYWAIT P0, [R6+URZ+0x28860], R2 ;  /* 0x02886002060075a7 */ /* 0x0022e4000800017f */
[----:B---3--:R-:W-:Y:S05]  /*19cd0*/  @!P0 NANOSLEEP.SYNCS 0x989680 ;  /* 0x009896800000895d */ /* 0x008fea0003900000 */
[----:B------:R-:W3:Y:S02]  /*19ce0*/  @!P0 SYNCS.PHASECHK.TRANS64 P0, [R6+URZ+0x28860], R2 ;  /* 0x02886002060085a7 */ /* 0x000ee4000800007f */
[----:B---3--:R-:W-:Y:S05]  /*19cf0*/  @!P0 BRA `(.L_x_1491) ;  /* 0xfffffffc00f08947 */ /* 0x008fea000383ffff */
[----:B------:R-:W-:Y:S05]  /*19d00*/  BRA `(.L_x_1591) ;  /* 0xffffffb800587947 */ /* 0x000fea000383ffff */
.L_x_1492:
        /* <DEDUP_REMOVED lines=8> */
.L_x_1593:
[----:B------:R-:W-:Y:S05]  /*19d90*/  BSYNC B1 ;  /* 0x0000000000017941 */ /* 0x000fea0003800000 */
.L_x_1592:
[----:B------:R-:W-:Y:S02]  /*19da0*/  IMAD.MOV.U32 R13, RZ, RZ, R17 ;  /* 0x000000ffff0d7224 */ /* 0x000fe400078e0011 */
[----:B------:R-:W-:Y:S02]  /*19db0*/  IMAD.MOV.U32 R12, RZ, RZ, RZ ;  /* 0x000000ffff0c7224 */ /* 0x000fe400078e00ff */
[----:B------:R-:W-:Y:S02]  /*19dc0*/  IMAD.MOV.U32 R11, RZ, RZ, 0x181f ;  /* 0x0000181fff0b7424 */ /* 0x000fe400078e00ff */
[----:B------:R-:W-:Y:S02]  /*19dd0*/  IMAD.MOV.U32 R15, RZ, RZ, -0x1 ;  /* 0xffffffffff0f7424 */ /* 0x000fe400078e00ff */
[----:B------:R-:W-:Y:S02]  /*19de0*/  IMAD.MOV.U32 R3, RZ, RZ, R14 ;  /* 0x000000ffff037224 */ /* 0x000fe400078e000e */
[----:B------:R-:W-:-:S07]  /*19df0*/  IMAD R7, R7, 0x2, R22 ;  /* 0x0000000207077824 */ /* 0x000fce00078e0216 */
[----:B------:R-:W-:Y:S05]  /*19e00*/  WARPSYNC.COLLECTIVE R15, `(.L_x_1594) ;  /* 0x000000000f087348 */ /* 0x000fea0003c00000 */
[----:B------:R0:W1:Y:S02]  /*19e10*/  SHFL.IDX P6, R14, R13, R12, R11 ;  /* 0x0000000c0d0e7389 */ /* 0x00006400000c000b */
[----:B01----:R-:W-:Y:S01]  /*19e20*/  ENDCOLLECTIVE ;  /* 0x000000000000791b */ /* 0x003fe20003800000 */
.L_x_1594:
[----:B------:R-:W-:Y:S02]  /*19e30*/  IMAD.MOV.U32 R13, RZ, RZ, R18 ;  /* 0x000000ffff0d7224 */ /* 0x000fe400078e0012 */
[----:B------:R-:W-:Y:S02]  /*19e40*/  IMAD.MOV.U32 R12, RZ, RZ, 0x1 ;  /* 0x00000001ff0c7424 */ /* 0x000fe400078e00ff */
[----:B------:R-:W-:-:S07]  /*19e50*/  IMAD.MOV.U32 R2, RZ, RZ, R14 ;  /* 0x000000ffff027224 */ /* 0x000fce00078e000e */
[----:B------:R-:W-:Y:S05]  /*19e60*/  WARPSYNC.COLLECTIVE R15, `(.L_x_1595) ;  /* 0x000000000f087348 */ /* 0x000fea0003c00000 */
[----:B------:R0:W1:Y:S02]  /*19e70*/  SHFL.IDX P6, R14, R13, R12, R11 ;  /* 0x0000000c0d0e7389 */ /* 0x00006400000c000b */
[----:B01----:R-:W-:Y:S01]  /*19e80*/  ENDCOLLECTIVE ;  /* 0x000000000000791b */ /* 0x003fe20003800000 */
.L_x_1595:
        /* <DEDUP_REMOVED lines=14> */
.L_x_1596:
[----:B------:R-:W-:Y:S02]  /*19f70*/  IMAD.MOV.U32 R13, RZ, RZ, R18 ;  /* 0x000000ffff0d7224 */ /* 0x000fe400078e0012 */
[----:B------:R-:W-:Y:S02]  /*19f80*/  IMAD.MOV.U32 R12, RZ, RZ, 0x2 ;  /* 0x00000002ff0c7424 */ /* 0x000fe400078e00ff */
[----:B------:R-:W-:-:S07]  /*19f90*/  IMAD.MOV.U32 R2, RZ, RZ, R14 ;  /* 0x000000ffff027224 */ /* 0x000fce00078e000e */
[----:B------:R-:W-:Y:S05]  /*19fa0*/  WARPSYNC.COLLECTIVE R15, `(.L_x_1597) ;  /* 0x000000000f087348 */ /* 0x000fea0003c00000 */
[----:B------:R0:W1:Y:S02]  /*19fb0*/  SHFL.IDX P6, R14, R13, R12, R11 ;  /* 0x0000000c0d0e7389 */ /* 0x00006400000c000b */
[----:B01----:R-:W-:Y:S01]  /*19fc0*/  ENDCOLLECTIVE ;  /* 0x000000000000791b */ /* 0x003fe20003800000 */
.L_x_1597:
        /* <DEDUP_REMOVED lines=14> */
.L_x_1598:
[----:B------:R-:W-:Y:S02]  /*1a0b0*/  IMAD.MOV.U32 R13, RZ, RZ, R18 ;  /* 0x000000ffff0d7224 */ /* 0x000fe400078e0012 */
[----:B------:R-:W-:Y:S02]  /*1a0c0*/  IMAD.MOV.U32 R12, RZ, RZ, 0x3 ;  /* 0x00000003ff0c7424 */ /* 0x000fe400078e00ff */
[----:B------:R-:W-:-:S07]  /*1a0d0*/  IMAD.MOV.U32 R2, RZ, RZ, R14 ;  /* 0x000000ffff027224 */ /* 0x000fce00078e000e */
[----:B------:R-:W-:Y:S05]  /*1a0e0*/  WARPSYNC.COLLECTIVE R15, `(.L_x_1599) ;  /* 0x000000000f087348 */ /* 0x000fea0003c00000 */
[----:B------:R0:W1:Y:S02]  /*1a0f0*/  SHFL.IDX P6, R14, R13, R12, R11 ;  /* 0x0000000c0d0e7389 */ /* 0x00006400000c000b */
[----:B01----:R-:W-:Y:S01]  /*1a100*/  ENDCOLLECTIVE ;  /* 0x000000000000791b */ /* 0x003fe20003800000 */
.L_x_1599:
        /* <DEDUP_REMOVED lines=14> */
.L_x_1600:
[----:B------:R-:W-:Y:S02]  /*1a1f0*/  IMAD.MOV.U32 R13, RZ, RZ, R18 ;  /* 0x000000ffff0d7224 */ /* 0x000fe400078e0012 */
[----:B------:R-:W-:Y:S02]  /*1a200*/  IMAD.MOV.U32 R12, RZ, RZ, 0x4 ;  /* 0x00000004ff0c7424 */ /* 0x000fe400078e00ff */
[----:B------:R-:W-:-:S07]  /*1a210*/  IMAD.MOV.U32 R2, RZ, RZ, R14 ;  /* 0x000000ffff027224 */ /* 0x000fce00078e000e */
[----:B------:R-:W-:Y:S05]  /*1a220*/  WARPSYNC.COLLECTIVE R15, `(.L_x_1601) ;  /* 0x000000000f087348 */ /* 0x000fea0003c00000 */
[----:B------:R0:W1:Y:S02]  /*1a230*/  SHFL.IDX P6, R14, R13, R12, R11 ;  /* 0x0000000c0d0e7389 */ /* 0x00006400000c000b */
[----:B01----:R-:W-:Y:S01]  /*1a240*/  ENDCOLLECTIVE ;  /* 0x000000000000791b */ /* 0x003fe20003800000 */
.L_x_1601:
        /* <DEDUP_REMOVED lines=14> */
.L_x_1602:
[----:B------:R-:W-:Y:S02]  /*1a330*/  IMAD.MOV.U32 R13, RZ, RZ, R18 ;  /* 0x000000ffff0d7224 */ /* 0x000fe400078e0012 */
[----:B------:R-:W-:Y:S02]  /*1a340*/  IMAD.MOV.U32 R12, RZ, RZ, 0x5 ;  /* 0x00000005ff0c7424 */ /* 0x000fe400078e00ff */
[----:B------:R-:W-:-:S07]  /*1a350*/  IMAD.MOV.U32 R2, RZ, RZ, R14 ;  /* 0x000000ffff027224 */ /* 0x000fce00078e000e */
[----:B------:R-:W-:Y:S05]  /*1a360*/  WARPSYNC.COLLECTIVE R15, `(.L_x_1603) ;  /* 0x000000000f087348 */ /* 0x000fea0003c00000 */
[----:B------:R0:W1:Y:S02]  /*1a370*/  SHFL.IDX P6, R14, R13, R12, R11 ;  /* 0x0000000c0d0e7389 */ /* 0x00006400000c000b */
[----:B01----:R-:W-:Y:S01]  /*1a380*/  ENDCOLLECTIVE ;  /* 0x000000000000791b */ /* 0x003fe20003800000 */
.L_x_1603:
        /* <DEDUP_REMOVED lines=14> */
.L_x_1604:
[----:B------:R-:W-:Y:S02]  /*1a470*/  IMAD.MOV.U32 R13, RZ, RZ, R18 ;  /* 0x000000ffff0d7224 */ /* 0x000fe400078e0012 */
[----:B------:R-:W-:Y:S02]  /*1a480*/  IMAD.MOV.U32 R12, RZ, RZ, 0x6 ;  /* 0x00000006ff0c7424 */ /* 0x000fe400078e00ff */
[----:B------:R-:W-:-:S07]  /*1a490*/  IMAD.MOV.U32 R2, RZ, RZ, R14 ;  /* 0x000000ffff027224 */ /* 0x000fce00078e000e */
[----:B------:R-:W-:Y:S05]  /*1a4a0*/  WARPSYNC.COLLECTIVE R15, `(.L_x_1605) ;  /* 0x000000000f087348 */ /* 0x000fea0003c00000 */
[----:B------:R0:W1:Y:S02]  /*1a4b0*/  SHFL.IDX P6, R14, R13, R12, R11 ;  /* 0x0000000c0d0e7389 */ /* 0x00006400000c000b */
[----:B01----:R-:W-:Y:S01]  /*1a4c0*/  ENDCOLLECTIVE ;  /* 0x000000000000791b */ /* 0x003fe20003800000 */
.L_x_1605:
        /* <DEDUP_REMOVED lines=14> */
.L_x_1606:
[----:B------:R-:W-:Y:S02]  /*1a5b0*/  IMAD.MOV.U32 R13, RZ, RZ, R18 ;  /* 0x000000ffff0d7224 */ /* 0x000fe400078e0012 */
[----:B------:R-:W-:Y:S02]  /*1a5c0*/  IMAD.MOV.U32 R12, RZ, RZ, 0x7 ;  /* 0x00000007ff0c7424 */ /* 0x000fe400078e00ff */
[----:B------:R-:W-:-:S07]  /*1a5d0*/  IMAD.MOV.U32 R2, RZ, RZ, R14 ;  /* 0x000000ffff027224 */ /* 0x000fce00078e000e */
[----:B------:R-:W-:Y:S05]  /*1a5e0*/  WARPSYNC.COLLECTIVE R15, `(.L_x_1607) ;  /* 0x000000000f087348 */ /* 0x000fea0003c00000 */
[----:B------:R0:W1:Y:S02]  /*1a5f0*/  SHFL.IDX P6, R14, R13, R12, R11 ;  /* 0x0000000c0d0e7389 */ /* 0x00006400000c000b */
[----:B01----:R-:W-:Y:S01]  /*1a600*/  ENDCOLLECTIVE ;  /* 0x000000000000791b */ /* 0x003fe20003800000 */
.L_x_1607:
        /* <DEDUP_REMOVED lines=13> */
.L_x_1608:
[----:B------:R-:W-:Y:S01]  /*1a6e0*/  @!PT LDS RZ, [RZ] ;  /* 0x00000000fffff984 */ /* 0x000fe20000000800 */
[----:B------:R-:W-:Y:S01]  /*1a6f0*/  @!PT LDS RZ, [RZ] ;  /* 0x00000000fffff984 */ /* 0x000fe20000000800 */
[----:B------:R-:W-:Y:S01]  /*1a700*/  @!PT LDS RZ, [RZ] ;  /* 0x00000000fffff984 */ /* 0x000fe20000000800 */
[----:B------:R0:W-:Y:S01]  /*1a710*/  LDGSTS.E.BYPASS.LTC128B.128 [R7+0x7400], desc[UR36][R2.64+0x80], !P0 ;  /* 0x0740008002077fae */ /* 0x0001e2000c101d64 */
[----:B------:R-:W-:Y:S05]  /*1a720*/  BRA `(.L_x_1609) ;  /* 0xffffffb000dc7947 */ /* 0x000fea000383ffff */
.L_x_1500:
[----:B0-----:R0:W1:Y:S02]  /*1a730*/  SYNCS.PHASECHK.TRANS64.TRYWAIT P0, [R0+URZ+0x28860], R3 ;  /* 0x02886003000075a7 */ /* 0x001064000800017f */
[----:B-1----:R-:W-:Y:S05]  /*1a740*/  @!P0 NANOSLEEP.SYNCS 0x989680 ;  /* 0x009896800000895d */ /* 0x002fea0003900000 */
[----:B------:R-:W1:Y:S02]  /*1a750*/  @!P0 SYNCS.PHASECHK.TRANS64 P0, [R0+URZ+0x28860], R3 ;  /* 0x02886003000085a7 */ /* 0x000e64000800007f */
[----:B-1----:R-:W-:Y:S05]  /*1a760*/  @!P0 BRA `(.L_x_1500) ;  /* 0xfffffffc00f08947 */ /* 0x002fea000383ffff */
[----:B------:R-:W-:Y:S05]  /*1a770*/  BRA `(.L_x_1610) ;  /* 0xffffffb400e87947 */ /* 0x000fea000383ffff */
.L_x_1501:
        /* <DEDUP_REMOVED lines=8> */
.L_x_1612:
[----:B------:R-:W-:Y:S05]  /*1a800*/  BSYNC B0 ;  /* 0x0000000000007941 */ /* 0x000fea0003800000 */
.L_x_1611:
        /* <DEDUP_REMOVED lines=9> */
.L_x_1613:
        /* <DEDUP_REMOVED lines=12> */
.L_x_1614:
        /* <DEDUP_REMOVED lines=13> */
.L_x_1615:
[----:B------:R-:W-:Y:S02]  /*1aa30*/  IMAD.MOV.U32 R13, RZ, RZ, R18 ;  /* 0x000000ffff0d7224 */ /* 0x000fe400078e0012 */
[----:B------:R-:W-:Y:S02]  /*1aa40*/  IMAD.MOV.U32 R12, RZ, RZ, 0x2 ;  /* 0x00000002ff0c7424 */ /* 0x000fe400078e00ff */
[----:B------:R-:W-:-:S07]  /*1aa50*/  IMAD.MOV.U32 R10, RZ, RZ, R14 ;  /* 0x000000ffff0a7224 */ /* 0x000fce00078e000e */
[----:B------:R-:W-:Y:S05]  /*1aa60*/  WARPSYNC.COLLECTIVE R15, `(.L_x_1616) ;  /* 0x000000000f087348 */ /* 0x000fea0003c00000 */
[----:B------:R0:W1:Y:S02]  /*1aa70*/  SHFL.IDX P6, R14, R13, R12, R11 ;  /* 0x0000000c0d0e7389 */ /* 0x00006400000c000b */
[----:B01----:R-:W-:Y:S01]  /*1aa80*/  ENDCOLLECTIVE ;  /* 0x000000000000791b */ /* 0x003fe20003800000 */
.L_x_1616:
        /* <DEDUP_REMOVED lines=14> */
.L_x_1617:
[----:B------:R-:W-:Y:S02]  /*1ab70*/  IMAD.MOV.U32 R13, RZ, RZ, R18 ;  /* 0x000000ffff0d7224 */ /* 0x000fe400078e0012 */
[----:B------:R-:W-:Y:S01]  /*1ab80*/  IMAD.MOV.U32 R12, RZ, RZ, 0x3 ;  /* 0x00000003ff0c7424 */ /* 0x000fe200078e00ff */
[----:B------:R-:W-:-:S13]  /*1ab90*/  IADD3 R2, P2, R14, R5, RZ ;  /* 0x000000050e027210 */ /* 0x000fda0007f5e0ff */
[----:B------:R-:W-:Y:S05]  /*1aba0*/  WARPSYNC.COLLECTIVE R15, `(.L_x_1618) ;  /* 0x000000000f087348 */ /* 0x000fea0003c00000 */
[----:B------:R0:W1:Y:S02]  /*1abb0*/  SHFL.IDX P6, R14, R13, R12, R11 ;  /* 0x0000000c0d0e7389 */ /* 0x00006400000c000b */
[----:B01----:R-:W-:Y:S01]  /*1abc0*/  ENDCOLLECTIVE ;  /* 0x000000000000791b */ /* 0x003fe20003800000 */
.L_x_1618:
        /* <DEDUP_REMOVED lines=13> */
.L_x_1619:
[----:B------:R-:W-:Y:S02]  /*1aca0*/  IMAD.MOV.U32 R13, RZ, RZ, R18 ;  /* 0x000000ffff0d7224 */ /* 0x000fe400078e0012 */
[----:B------:R-:W-:Y:S01]  /*1acb0*/  IMAD.MOV.U32 R12, RZ, RZ, 0x4 ;  /* 0x00000004ff0c7424 */ /* 0x000fe200078e00ff */
[----:B------:R-:W-:-:S13]  /*1acc0*/  IADD3 R2, P2, R14, R5, RZ ;  /* 0x000000050e027210 */ /* 0x000fda0007f5e0ff */
[----:B------:R-:W-:Y:S05]  /*1acd0*/  WARPSYNC.COLLECTIVE R15, `(.L_x_1620) ;  /* 0x000000000f087348 */ /* 0x000fea0003c00000 */
[----:B------:R0:W1:Y:S02]  /*1ace0*/  SHFL.IDX P6, R14, R13, R12, R11 ;  /* 0x0000000c0d0e7389 */ /* 0x00006400000c000b */
[----:B01----:R-:W-:Y:S01]  /*1acf0*/  ENDCOLLECTIVE ;  /* 0x000000000000791b */ /* 0x003fe20003800000 */
.L_x_1620:
        /* <DEDUP_REMOVED lines=13> */
.L_x_1621:
[----:B------:R-:W-:Y:S02]  /*1add0*/  IMAD.MOV.U32 R13, RZ, RZ, R18 ;  /* 0x000000ffff0d7224 */ /* 0x000fe400078e0012 */
[----:B------:R-:W-:Y:S02]  /*1ade0*/  IMAD.MOV.U32 R12, RZ, RZ, 0x5 ;  /* 0x00000005ff0c7424 */ /* 0x000fe400078e00ff */
[----:B------:R-:W-:-:S07]  /*1adf0*/  IMAD.MOV.U32 R10, RZ, RZ, R14 ;  /* 0x000000ffff0a7224 */ /* 0x000fce00078e000e */
[----:B------:R-:W-:Y:S05]  /*1ae00*/  WARPSYNC.COLLECTIVE R15, `(.L_x_1622) ;  /* 0x000000000f087348 */ /* 0x000fea0003c00000 */
[----:B------:R0:W1:Y:S02]  /*1ae10*/  SHFL.IDX P6, R14, R13, R12, R11 ;  /* 0x0000000c0d0e7389 */ /* 0x00006400000c000b */
[----:B01----:R-:W-:Y:S01]  /*1ae20*/  ENDCOLLECTIVE ;  /* 0x000000000000791b */ /* 0x003fe20003800000 */
.L_x_1622:
        /* <DEDUP_REMOVED lines=14> */
.L_x_1623:
[----:B------:R-:W-:Y:S02]  /*1af10*/  IMAD.MOV.U32 R13, RZ, RZ, R18 ;  /* 0x000000ffff0d7224 */ /* 0x000fe400078e0012 */
[----:B------:R-:W-:Y:S01]  /*1af20*/  IMAD.MOV.U32 R12, RZ, RZ, 0x6 ;  /* 0x00000006ff0c7424 */ /* 0x000fe200078e00ff */
[----:B------:R-:W-:-:S13]  /*1af30*/  IADD3 R2, P2, R14, R5, RZ ;  /* 0x000000050e027210 */ /* 0x000fda0007f5e0ff */
[----:B------:R-:W-:Y:S05]  /*1af40*/  WARPSYNC.COLLECTIVE R15, `(.L_x_1624) ;  /* 0x000000000f087348 */ /* 0x000fea0003c00000 */
[----:B------:R0:W1:Y:S02]  /*1af50*/  SHFL.IDX P6, R14, R13, R12, R11 ;  /* 0x0000000c0d0e7389 */ /* 0x00006400000c000b */
[----:B01----:R-:W-:Y:S01]  /*1af60*/  ENDCOLLECTIVE ;  /* 0x000000000000791b */ /* 0x003fe20003800000 */
.L_x_1624:
        /* <DEDUP_REMOVED lines=13> */
.L_x_1625:
[----:B------:R-:W-:Y:S02]  /*1b040*/  IMAD.MOV.U32 R13, RZ, RZ, R18 ;  /* 0x000000ffff0d7224 */ /* 0x000fe400078e0012 */
[----:B------:R-:W-:Y:S02]  /*1b050*/  IMAD.MOV.U32 R12, RZ, RZ, 0x7 ;  /* 0x00000007ff0c7424 */ /* 0x000fe400078e00ff */
[----:B------:R-:W-:-:S07]  /*1b060*/  IMAD.MOV.U32 R10, RZ, RZ, R14 ;  /* 0x000000ffff0a7224 */ /* 0x000fce00078e000e */
[----:B------:R-:W-:Y:S05]  /*1b070*/  WARPSYNC.COLLECTIVE R15, `(.L_x_1626) ;  /* 0x000000000f087348 */ /* 0x000fea0003c00000 */
[----:B------:R0:W1:Y:S02]  /*1b080*/  SHFL.IDX P6, R14, R13, R12, R11 ;  /* 0x0000000c0d0e7389 */ /* 0x00006400000c000b */
[----:B01----:R-:W-:Y:S01]  /*1b090*/  ENDCOLLECTIVE ;  /* 0x000000000000791b */ /* 0x003fe20003800000 */
.L_x_1626:
        /* <DEDUP_REMOVED lines=12> */
.L_x_1627:
[----:B------:R-:W-:Y:S05]  /*1b160*/  BRA `(.L_x_1628) ;  /* 0xffffffb000887947 */ /* 0x000fea000383ffff */
.L_x_1506:
        /* <DEDUP_REMOVED lines=8> */
.L_x_1630:
[----:B------:R-:W-:Y:S05]  /*1b1f0*/  BSYNC B0 ;  /* 0x0000000000007941 */ /* 0x000fea0003800000 */
.L_x_1629:
        /* <DEDUP_REMOVED lines=9> */
.L_x_1631:
[----:B------:R-:W-:Y:S02]  /*1b290*/  ULDC UR4, c[0x0][0xc3c] ;  /* 0x00030f0000047ab9 */ /* 0x000fe40000000800 */
[----:B------:R-:W-:-:S13]  /*1b2a0*/  ISETP.GE.OR P1, PT, R9, UR4, !P0 ;  /* 0x0000000409007c0c */ /* 0x000fda000c726670 */
[----:B------:R-:W0:Y:S08]  /*1b2b0*/  @!P1 LDC.64 R4, c[0x0][0xc80] ;  /* 0x00032000ff049b82 */ /* 0x000e300000000a00 */
[----:B------:R-:W1:Y:S01]  /*1b2c0*/  @!P1 LDC.64 R2, c[0x0][0xc78] ;  /* 0x00031e00ff029b82 */ /* 0x000e620000000a00 */
[----:B------:R-:W-:Y:S02]  /*1b2d0*/  IMAD.MOV.U32 R17, RZ, RZ, RZ ;  /* 0x000000ffff117224 */ /* 0x000fe400078e00ff */
[----:B------:R-:W-:-:S02]  /*1b2e0*/  IMAD.MOV.U32 R8, RZ, RZ, RZ ;  /* 0x000000ffff087224 */ /* 0x000fc400078e00ff */
[----:B------:R-:W-:Y:S02]  /*1b2f0*/  IMAD.MOV.U32 R11, RZ, RZ, RZ ;  /* 0x000000ffff0b7224 */ /* 0x000fe400078e00ff */
[----:B------:R-:W-:Y:S02]  /*1b300*/  IMAD.MOV.U32 R7, RZ, RZ, R14 ;  /* 0x000000ffff077224 */ /* 0x000fe400078e000e */
[----:B0-----:R-:W-:-:S06]  /*1b310*/  @!P1 IMAD.WIDE R4, R9, 0x4, R4 ;  /* 0x0000000409049825 */ /* 0x001fcc00078e0204 */
[----:B------:R-:W2:Y:S01]  /*1b320*/  @!P1 LDG.E R4, desc[UR36][R4.64] ;  /* 0x0000002404049981 */ /* 0x000ea2000c1e1900 */
[----:B-1----:R-:W-:-:S06]  /*1b330*/  @!P1 IMAD.WIDE R2, R9, 0x4, R2 ;  /* 0x0000000409029825 */ /* 0x002fcc00078e0202 */
[----:B------:R-:W3:Y:S01]  /*1b340*/  @!P1 LDG.E R2, desc[UR36][R2.64] ;  /* 0x0000002402029981 */ /* 0x000ee2000c1e1900 */
[C---:B------:R-:W-:Y:S02]  /*1b350*/  ISETP.GE.U32.AND P2, PT, R10.reuse, 0x2, PT ;  /* 0x000000020a00780c */ /* 0x040fe40003f46070 */
[C---:B------:R-:W-:Y:S02]  /*1b360*/  ISETP.GE.U32.AND P3, PT, R10.reuse, 0x4, PT ;  /* 0x000000040a00780c */ /* 0x040fe40003f66070 */
[C---:B------:R-:W-:Y:S02]  /*1b370*/  ISETP.GE.U32.AND P4, PT, R10.reuse, 0x8, PT ;  /* 0x000000080a00780c */ /* 0x040fe40003f86070 */
[C---:B------:R-:W-:Y:S01]  /*1b380*/  ISETP.GE.U32.AND P5, PT, R10.reuse, 0x10, PT ;  /* 0x000000100a00780c */ /* 0x040fe20003fa6070 */
[----:B--2---:R-:W-:Y:S02]  /*1b390*/  @!P1 IMAD.MOV.U32 R17, RZ, RZ, R4 ;  /* 0x000000ffff119224 */ /* 0x004fe400078e0004 */
[----:B---3--:R-:W-:Y:S01]  /*1b3a0*/  @!P1 IMAD.MOV.U32 R8, RZ, RZ, R2 ;  /* 0x000000ffff089224 */ /* 0x008fe200078e0002 */
[----:B------:R-:W-:-:S03]  /*1b3b0*/  ISETP.NE.AND P1, PT, R10, RZ, PT ;  /* 0x000000ff0a00720c */ /* 0x000fc60003f25270 */
[----:B------:R-:W-:-:S10]  /*1b3c0*/  IMAD R13, R8, R17, RZ ;  /* 0x00000011080d7224 */ /* 0x000fd400078e02ff */
[----:B------:R-:W-:Y:S05]  /*1b3d0*/  WARPSYNC.COLLECTIVE R15, `(.L_x_1632) ;  /* 0x000000000f087348 */ /* 0x000fea0003c00000 */
[----:B------:R0:W1:Y:S02]  /*1b3e0*/  SHFL.UP P6, R14, R13, R12, R11 ;  /* 0x0400000c0d0e7389 */ /* 0x00006400000c000b */
[----:B01----:R-:W-:Y:S01]  /*1b3f0*/  ENDCOLLECTIVE ;  /* 0x000000000000791b */ /* 0x003fe20003800000 */
.L_x_1632:
[----:B------:R-:W-:Y:S01]  /*1b400*/  IMAD.MOV.U32 R12, RZ, RZ, 0x2 ;  /* 0x00000002ff0c7424 */ /* 0x000fe200078e00ff */
[----:B------:R-:W-:-:S05]  /*1b410*/  SEL R6, R14, RZ, P1 ;  /* 0x000000ff0e067207 */ /* 0x000fca0000800000 */
[----:B------:R-:W-:-:S04]  /*1b420*/  IMAD.IADD R6, R13, 0x1, R6 ;  /* 0x000000010d067824 */ /* 0x000fc800078e0206 */
[----:B------:R-:W-:-:S07]  /*1b430*/  IMAD.MOV.U32 R13, RZ, RZ, R6 ;  /* 0x000000ffff0d7224 */ /* 0x000fce00078e0006 */
[----:B------:R-:W-:Y:S05]  /*1b440*/  WARPSYNC.COLLECTIVE R15, `(.L_x_1633) ;  /* 0x000000000f087348 */ /* 0x000fea0003c00000 */
[----:B------:R0:W1:Y:S02]  /*1b450*/  SHFL.UP P6, R14, R13, R12, R11 ;  /* 0x0400000c0d0e7389 */ /* 0x00006400000c000b */
[----:B01----:R-:W-:Y:S01]  /*1b460*/  ENDCOLLECTIVE ;  /* 0x000000000000791b */ /* 0x003fe20003800000 */
.L_x_1633:
[----:B------:R-:W-:Y:S01]  /*1b470*/  IMAD.MOV.U32 R12, RZ, RZ, 0x4 ;  /* 0x00000004ff0c7424 */ /* 0x000fe200078e00ff */
[----:B------:R-:W-:-:S05]  /*1b480*/  SEL R3, R14, RZ, P2 ;  /* 0x000000ff0e037207 */ /* 0x000fca0001000000 */
[----:B------:R-:W-:Y:S02]  /*1b490*/  IMAD.IADD R2, R6, 0x1, R3 ;  /* 0x0000000106027824 */ /* 0x000fe400078e0203 */
[----:B------:R-:W-:Y:S02]  /*1b4a0*/  IMAD.MOV.U32 R6, RZ, RZ, RZ ;  /* 0x000000ffff067224 */ /* 0x000fe400078e00ff */
[----:B------:R-:W-:-:S07]  /*1b4b0*/  IMAD.MOV.U32 R13, RZ, RZ, R2 ;  /* 0x000000ffff0d7224 */ /* 0x000fce00078e0002 */
[----:B------:R-:W-:Y:S05]  /*1b4c0*/  WARPSYNC.COLLECTIVE R15, `(.L_x_1634) ;  /* 0x000000000f087348 */ /* 0x000fea0003c00000 */
[----:B------:R0:W1:Y:S02]  /*1b4d0*/  SHFL.UP P6, R14, R13, R12, R11 ;  /* 0x0400000c0d0e7389 */ /* 0x00006400000c000b */
[----:B01----:R-:W-:Y:S01]  /*1b4e0*/  ENDCOLLECTIVE ;  /* 0x000000000000791b */ /* 0x003fe20003800000 */
.L_x_1634:
[----:B------:R-:W-:Y:S01]  /*1b4f0*/  IMAD.MOV.U32 R12, RZ, RZ, 0x8 ;  /* 0x00000008ff0c7424 */ /* 0x000fe200078e00ff */
[----:B------:R-:W-:-:S05]  /*1b500*/  SEL R3, R14, RZ, P3 ;  /* 0x000000ff0e037207 */ /* 0x000fca0001800000 */
[----:B------:R-:W-:-:S04]  /*1b510*/  IMAD.IADD R3, R2, 0x1, R3 ;  /* 0x0000000102037824 */ /* 0x000fc800078e0203 */
[----:B------:R-:W-:-:S07]  /*1b520*/  IMAD.MOV.U32 R13, RZ, RZ, R3 ;  /* 0x000000ffff0d7224 */ /* 0x000fce00078e0003 */
[----:B------:R-:W-:Y:S05]  /*1b530*/  WARPSYNC.COLLECTIVE R15, `(.L_x_1635) ;  /* 0x000000000f087348 */ /* 0x000fea0003c00000 */
[----:B------:R0:W1:Y:S02]  /*1b540*/  SHFL.UP P6, R14, R13, R12, R11 ;  /* 0x0400000c0d0e7389 */ /* 0x00006400000c000b */
[----:B01----:R-:W-:Y:S01]  /*1b550*/  ENDCOLLECTIVE ;  /* 0x000000000000791b */ /* 0x003fe20003800000 */
.L_x_1635:
[----:B------:R-:W-:Y:S01]  /*1b560*/  IMAD.MOV.U32 R12, RZ, RZ, 0x10 ;  /* 0x00000010ff0c7424 */ /* 0x000fe200078e00ff */
[----:B------:R-:W-:-:S05]  /*1b570*/  SEL R4, R14, RZ, P4 ;  /* 0x000000ff0e047207 */ /* 0x000fca0002000000 */
[----:B------:R-:W-:-:S04]  /*1b580*/  IMAD.IADD R4, R3, 0x1, R4 ;  /* 0x0000000103047824 */ /* 0x000fc800078e0204 */
[----:B------:R-:W-:-:S07]  /*1b590*/  IMAD.MOV.U32 R13, RZ, RZ, R4 ;  /* 0x000000ffff0d7224 */ /* 0x000fce00078e0004 */
[----:B------:R-:W-:Y:S05]  /*1b5a0*/  WARPSYNC.COLLECTIVE R15, `(.L_x_1636) ;  /* 0x000000000f087348 */ /* 0x000fea0003c00000 */
[----:B------:R0:W1:Y:S02]  /*1b5b0*/  SHFL.UP P6, R14, R13, R12, R11 ;  /* 0x0400000c0d0e7389 */ /* 0x00006400000c000b */
[----:B01----:R-:W-:Y:S01]  /*1b5c0*/  ENDCOLLECTIVE ;  /* 0x000000000000791b */ /* 0x003fe20003800000 */
.L_x_1636:
        /* <DEDUP_REMOVED lines=8> */
.L_x_1637:
[----:B------:R-:W-:Y:S05]  /*1b650*/  BRA `(.L_x_1638) ;  /* 0xffffffb000947947 */ /* 0x000fea000383ffff */
.L_x_1509:
[----:B------:R-:W-:Y:S01]  /*1b660*/  BSSY B0, `(.L_x_1639) ;  /* 0x0000007000007945 */ /* 0x000fe20003800000 */
[----:B------:R-:W-:Y:S02]  /*1b670*/  IMAD.MOV.U32 R12, RZ, RZ, 0x1 ;  /* 0x00000001ff0c7424 */ /* 0x000fe400078e00ff */
[----:B------:R-:W-:Y:S02]  /*1b680*/  IMAD.MOV.U32 R11, RZ, RZ, RZ ;  /* 0x000000ffff0b7224 */ /* 0x000fe400078e00ff */
[----:B------:R-:W-:-:S07]  /*1b690*/  IMAD.MOV.U32 R15, RZ, RZ, -0x1 ;  /* 0xffffffffff0f7424 */ /* 0x000fce00078e00ff */
[----:B------:R-:W-:Y:S05]  /*1b6a0*/  WARPSYNC.COLLECTIVE R15, `(.L_x_1640) ;  /* 0x000000000f087348 */ /* 0x000fea0003c00000 */
[----:B------:R0:W1:Y:S02]  /*1b6b0*/  SHFL.UP P6, R14, R13, R12, R11 ;  /* 0x0400000c0d0e7389 */ /* 0x00006400000c000b */
[----:B01----:R-:W-:Y:S01]  /*1b6c0*/  ENDCOLLECTIVE ;  /* 0x000000000000791b */ /* 0x003fe20003800000 */
.L_x_1640:
[----:B------:R-:W-:Y:S05]  /*1b6d0*/  BSYNC B0 ;  /* 0x0000000000007941 */ /* 0x000fea0003800000 */
.L_x_1639:
        /* <DEDUP_REMOVED lines=8> */
.L_x_1641:
[----:B------:R-:W-:Y:S01]  /*1b760*/  IMAD.MOV.U32 R12, RZ, RZ, 0x4 ;  /* 0x00000004ff0c7424 */ /* 0x000fe200078e00ff */
[----:B------:R-:W-:-:S05]  /*1b770*/  SEL R2, R14, RZ, P2 ;  /* 0x000000ff0e027207 */ /* 0x000fca0001000000 */
[----:B------:R-:W-:-:S04]  /*1b780*/  IMAD.IADD R2, R13, 0x1, R2 ;  /* 0x000000010d027824 */ /* 0x000fc800078e0202 */
[----:B------:R-:W-:-:S07]  /*1b790*/  IMAD.MOV.U32 R13, RZ, RZ, R2 ;  /* 0x000000ffff0d7224 */ /* 0x000fce00078e0002 */
[----:B------:R-:W-:Y:S05]  /*1b7a0*/  WARPSYNC.COLLECTIVE R15, `(.L_x_1642) ;  /* 0x000000000f087348 */ /* 0x000fea0003c00000 */
[----:B------:R0:W1:Y:S02]  /*1b7b0*/  SHFL.UP P6, R14, R13, R12, R11 ;  /* 0x0400000c0d0e7389 */ /* 0x00006400000c000b */
[----:B01----:R-:W-:Y:S01]  /*1b7c0*/  ENDCOLLECTIVE ;  /* 0x000000000000791b */ /* 0x003fe20003800000 */
.L_x_1642:
[----:B------:R-:W-:Y:S01]  /*1b7d0*/  IMAD.MOV.U32 R12, RZ, RZ, 0x8 ;  /* 0x00000008ff0c7424 */ /* 0x000fe200078e00ff */
[----:B------:R-:W-:-:S05]  /*1b7e0*/  SEL R3, R14, RZ, P3 ;  /* 0x000000ff0e037207 */ /* 0x000fca0001800000 */
[----:B------:R-:W-:-:S04]  /*1b7f0*/  IMAD.IADD R3, R2, 0x1, R3 ;  /* 0x0000000102037824 */ /* 0x000fc800078e0203 */
[----:B------:R-:W-:-:S07]  /*1b800*/  IMAD.MOV.U32 R13, RZ, RZ, R3 ;  /* 0x000000ffff0d7224 */ /* 0x000fce00078e0003 */
[----:B------:R-:W-:Y:S05]  /*1b810*/  WARPSYNC.COLLECTIVE R15, `(.L_x_1643) ;  /* 0x000000000f087348 */ /* 0x000fea0003c00000 */
[----:B------:R0:W1:Y:S02]  /*1b820*/  SHFL.UP P6, R14, R13, R12, R11 ;  /* 0x0400000c0d0e7389 */ /* 0x00006400000c000b */
[----:B01----:R-:W-:Y:S01]  /*1b830*/  ENDCOLLECTIVE ;  /* 0x000000000000791b */ /* 0x003fe20003800000 */
.L_x_1643:
[----:B------:R-:W-:Y:S01]  /*1b840*/  IMAD.MOV.U32 R12, RZ, RZ, 0x10 ;  /* 0x00000010ff0c7424 */ /* 0x000fe200078e00ff */
[----:B------:R-:W-:-:S05]  /*1b850*/  SEL R4, R14, RZ, P4 ;  /* 0x000000ff0e047207 */ /* 0x000fca0002000000 */
[----:B------:R-:W-:-:S04]  /*1b860*/  IMAD.IADD R4, R3, 0x1, R4 ;  /* 0x0000000103047824 */ /* 0x000fc800078e0204 */
[----:B------:R-:W-:-:S07]  /*1b870*/  IMAD.MOV.U32 R13, RZ, RZ, R4 ;  /* 0x000000ffff0d7224 */ /* 0x000fce00078e0004 */
[----:B------:R-:W-:Y:S05]  /*1b880*/  WARPSYNC.COLLECTIVE R15, `(.L_x_1644) ;  /* 0x000000000f087348 */ /* 0x000fea0003c00000 */
[----:B------:R0:W1:Y:S02]  /*1b890*/  SHFL.UP P6, R14, R13, R12, R11 ;  /* 0x0400000c0d0e7389 */ /* 0x00006400000c000b */
[----:B01----:R-:W-:Y:S01]  /*1b8a0*/  ENDCOLLECTIVE ;  /* 0x000000000000791b */ /* 0x003fe20003800000 */
.L_x_1644:
        /* <DEDUP_REMOVED lines=8> */
.L_x_1645:
[----:B------:R-:W-:Y:S05]  /*1b930*/  BRA `(.L_x_1646) ;  /* 0xffffffb000807947 */ /* 0x000fea000383ffff */
.L_x_1511:
[----:B------:R-:W-:Y:S01]  /*1b940*/  BSSY B0, `(.L_x_1647) ;  /* 0x0000006000007945 */ /* 0x000fe20003800000 */
[----:B------:R-:W-:Y:S01]  /*1b950*/  PLOP3.LUT P6, PT, P6, PT, PT, 0x8, 0x0 ;  /* 0x000000000000781c */ /* 0x000fe200037ce170 */
[----:B------:R-:W-:-:S12]  /*1b960*/  IMAD.MOV.U32 R15, RZ, RZ, -0x1 ;  /* 0xffffffffff0f7424 */ /* 0x000fd800078e00ff */
[----:B0-----:R-:W-:Y:S05]  /*1b970*/  WARPSYNC.COLLECTIVE R15, `(.L_x_1648) ;  /* 0x000000000f087348 */ /* 0x001fea0003c00000 */
[----:B------:R-:W-:Y:S01]  /*1b980*/  VOTE.ANY R14, PT, P6 ;  /* 0x00000000000e7806 */ /* 0x000fe200030e0100 */
[----:B0-----:R-:W-:Y:S06]  /*1b990*/  ENDCOLLECTIVE ;  /* 0x000000000000791b */ /* 0x001fec0003800000 */
.L_x_1648:
[----:B------:R-:W-:Y:S05]  /*1b9a0*/  BSYNC B0 ;  /* 0x0000000000007941 */ /* 0x000fea0003800000 */
.L_x_1647:
[----:B------:R-:W-:Y:S02]  /*1b9b0*/  IMAD.MOV.U32 R3, RZ, RZ, R14 ;  /* 0x000000ffff037224 */ /* 0x000fe400078e000e */
[----:B------:R-:W-:Y:S02]  /*1b9c0*/  IMAD.MOV.U32 R13, RZ, RZ, R17 ;  /* 0x000000ffff0d7224 */ /* 0x000fe400078e0011 */
[----:B------:R0:W1:Y:S01]  /*1b9d0*/  POPC R12, R3 ;  /* 0x00000003000c7309 */ /* 0x0000620000000000 */
[----:B------:R-:W-:Y:S02]  /*1b9e0*/  IMAD.MOV.U32 R11, RZ, RZ, 0x1f ;  /* 0x0000001fff0b7424 */ /* 0x000fe400078e00ff */
[----:B------:R-:W-:-:S07]  /*1b9f0*/  IMAD.MOV.U32 R15, RZ, RZ, -0x1 ;  /* 0xffffffffff0f7424 */ /* 0x000fce00078e00ff */
[----:B01----:R-:W-:Y:S05]  /*1ba00*/  WARPSYNC.COLLECTIVE R15, `(.L_x_1649) ;  /* 0x000000000f087348 */ /* 0x003fea0003c00000 */
[----:B-1----:R1:W2:Y:S02]  /*1ba10*/  SHFL.IDX P6, R14, R13, R12, R11 ;  /* 0x0000000c0d0e7389 */ /* 0x0022a400000c000b */
[----:B012---:R-:W-:Y:S01]  /*1ba20*/  ENDCOLLECTIVE ;  /* 0x000000000000791b */ /* 0x007fe20003800000 */
.L_x_1649:
[----:B------:R-:W-:Y:S02]  /*1ba30*/  IMAD.IADD R19, R12, 0x1, R19 ;  /* 0x000000010c137824 */ /* 0x000fe400078e0213 */
[----:B------:R-:W-:Y:S02]  /*1ba40*/  IMAD.MOV.U32 R13, RZ, RZ, R8 ;  /* 0x000000ffff0d7224 */ /* 0x000fe400078e0008 */
[----:B------:R-:W-:-:S07]  /*1ba50*/  IMAD.MOV.U32 R17, RZ, RZ, R14 ;  /* 0x000000ffff117224 */ /* 0x000fce00078e000e */
[----:B------:R-:W-:Y:S05]  /*1ba60*/  WARPSYNC.COLLECTIVE R15, `(.L_x_1650) ;  /* 0x000000000f087348 */ /* 0x000fea0003c00000 */
[----:B------:R0:W1:Y:S02]  /*1ba70*/  SHFL.IDX P6, R14, R13, R12, R11 ;  /* 0x0000000c0d0e7389 */ /* 0x00006400000c000b */
[----:B01----:R-:W-:Y:S01]  /*1ba80*/  ENDCOLLECTIVE ;  /* 0x000000000000791b */ /* 0x003fe20003800000 */
.L_x_1650:
[----:B------:R-:W-:Y:S01]  /*1ba90*/  IMAD.MOV.U32 R8, RZ, RZ, R14 ;  /* 0x000000ffff087224 */ /* 0x000fe200078e000e */
[----:B------:R-:W-:Y:S06]  /*1baa0*/  BRA `(.L_x_1651) ;  /* 0xffffffb000647947 */ /* 0x000fec000383ffff */
.L_x_1513:
[----:B------:R-:W-:Y:S01]  /*1bab0*/  BSSY B0, `(.L_x_1652) ;  /* 0x0000007000007945 */ /* 0x000fe20003800000 */
[----:B------:R-:W-:Y:S02]  /*1bac0*/  IMAD.MOV.U32 R13, RZ, RZ, R2 ;  /* 0x000000ffff0d7224 */ /* 0x000fe400078e0002 */
[----:B------:R-:W-:Y:S02]  /*1bad0*/  IMAD.MOV.U32 R11, RZ, RZ, 0x1f ;  /* 0x0000001fff0b7424 */ /* 0x000fe400078e00ff */
[----:B------:R-:W-:-:S07]  /*1bae0*/  IMAD.MOV.U32 R15, RZ, RZ, -0x1 ;  /* 0xffffffffff0f7424 */ /* 0x000fce00078e00ff */
[----:B0-23--:R-:W-:Y:S05]  /*1baf0*/  WARPSYNC.COLLECTIVE R15, `(.L_x_1653) ;  /* 0x000000000f087348 */ /* 0x00dfea0003c00000 */
[----:B------:R1:W4:Y:S02]  /*1bb00*/  SHFL.IDX P6, R14, R13, R12, R11 ;  /* 0x0000000c0d0e7389 */ /* 0x00032400000c000b */
[----:B01234-:R-:W-:Y:S01]  /*1bb10*/  ENDCOLLECTIVE ;  /* 0x000000000000791b */ /* 0x01ffe20003800000 */
.L_x_1653:
[----:B------:R-:W-:Y:S05]  /*1bb20*/  BSYNC B0 ;  /* 0x0000000000007941 */ /* 0x000fea0003800000 */
.L_x_1652:
[----:B------:R-:W-:Y:S01]  /*1bb30*/  IMAD.MOV.U32 R6, RZ, RZ, R14 ;  /* 0x000000ffff067224 */ /* 0x000fe200078e000e */
[----:B------:R-:W-:Y:S06]  /*1bb40*/  BRA `(.L_x_1512) ;  /* 0xffffffb000547947 */ /* 0x000fec000383ffff */
.L_x_1519:
[----:B-1----:R1:W3:Y:S02]  /*1bb50*/  SYNCS.PHASECHK.TRANS64.TRYWAIT P0, [R4+URZ+0x28820], R0 ;  /* 0x02882000040075a7 */ /* 0x0022e4000800017f */
[----:B---3--:R-:W-:Y:S05]  /*1bb60*/  @!P0 NANOSLEEP.SYNCS 0x989680 ;  /* 0x009896800000895d */ /* 0x008fea0003900000 */
[----:B------:R-:W3:Y:S02]  /*1bb70*/  @!P0 SYNCS.PHASECHK.TRANS64 P0, [R4+URZ+0x28820], R0 ;  /* 0x02882000040085a7 */ /* 0x000ee4000800007f */
[----:B---3--:R-:W-:Y:S05]  /*1bb80*/  @!P0 BRA `(.L_x_1519) ;  /* 0xfffffffc00f08947 */ /* 0x008fea000383ffff */
[----:B------:R-:W-:Y:S05]  /*1bb90*/  BRA `(.L_x_1654) ;  /* 0xffffffb800ac7947 */ /* 0x000fea000383ffff */
.L_x_1520:
        /* <DEDUP_REMOVED lines=11> */
.L_x_1656:
[----:B------:R-:W-:Y:S05]  /*1bc50*/  BSYNC B0 ;  /* 0x0000000000007941 */ /* 0x000fea0003800000 */
.L_x_1655:
[----:B------:R-:W-:Y:S05]  /*1bc60*/  BRA `(.L_x_1657) ;  /* 0xffffffb800947947 */ /* 0x000fea000383ffff */
.L_x_1523:
[----:B------:R-:W-:Y:S01]  /*1bc70*/  BSSY B1, `(.L_x_1658) ;  /* 0x0000006000017945 */ /* 0x000fe20003800000 */
[----:B------:R-:W-:-:S07]  /*1bc80*/  IMAD.MOV.U32 R15, RZ, RZ, -0x1 ;  /* 0xffffffffff0f7424 */ /* 0x000fce00078e00ff */
[----:B012---:R-:W-:Y:S05]  /*1bc90*/  WARPSYNC.COLLECTIVE R15, `(.L_x_1659) ;  /* 0x000000000f0c7348 */ /* 0x007fea0003c00000 */
[----:B------:R-:W-:Y:S02]  /*1bca0*/  ELECT P6, UR62, PT ;  /* 0x00000000003e782f */ /* 0x000fe400038c0000 */
[----:B------:R-:W-:Y:S01]  /*1bcb0*/  MOV R14, UR62 ;  /* 0x0000003e000e7c02 */ /* 0x000fe20008000f00 */
[----:B012---:R-:W-:Y:S10]  /*1bcc0*/  ENDCOLLECTIVE ;  /* 0x000000000000791b */ /* 0x007ff40003800000 */
.L_x_1659:
[----:B------:R-:W-:Y:S05]  /*1bcd0*/  BSYNC B1 ;  /* 0x0000000000017941 */ /* 0x000fea0003800000 */
.L_x_1658:
[----:B------:R-:W-:Y:S05]  /*1bce0*/  BRA `(.L_x_1660) ;  /* 0xffffffb8008c7947 */ /* 0x000fea000383ffff */
.L_x_1525:
[----:B-1----:R1:W3:Y:S02]  /*1bcf0*/  SYNCS.PHASECHK.TRANS64.TRYWAIT P1, [R5+URZ+0x28840], R0 ;  /* 0x02884000050075a7 */ /* 0x0022e4000802017f */
[----:B---3--:R-:W-:Y:S05]  /*1bd00*/  @!P1 NANOSLEEP.SYNCS 0x989680 ;  /* 0x009896800000995d */ /* 0x008fea0003900000 */
[----:B------:R-:W3:Y:S02]  /*1bd10*/  @!P1 SYNCS.PHASECHK.TRANS64 P1, [R5+URZ+0x28840], R0 ;  /* 0x02884000050095a7 */ /* 0x000ee4000802007f */
[----:B---3--:R-:W-:Y:S05]  /*1bd20*/  @!P1 BRA `(.L_x_1525) ;  /* 0xfffffffc00f09947 */ /* 0x008fea000383ffff */
[----:B------:R-:W-:Y:S05]  /*1bd30*/  BRA `(.L_x_1661) ;  /* 0xffffffb800b47947 */ /* 0x000fea000383ffff */
.L_x_1527:
[----:B---3--:R3:W4:Y:S02]  /*1bd40*/  SYNCS.PHASECHK.TRANS64.TRYWAIT P1, [R25+URZ+0x28840], R2 ;  /* 0x02884002190075a7 */ /* 0x008724000802017f */
[----:B----4-:R-:W-:Y:S05]  /*1bd50*/  @!P1 NANOSLEEP.SYNCS 0x989680 ;  /* 0x009896800000995d */ /* 0x010fea0003900000 */
[----:B------:R-:W4:Y:S02]  /*1bd60*/  @!P1 SYNCS.PHASECHK.TRANS64 P1, [R25+URZ+0x28840], R2 ;  /* 0x02884002190095a7 */ /* 0x000f24000802007f */
[----:B----4-:R-:W-:Y:S05]  /*1bd70*/  @!P1 BRA `(.L_x_1527) ;  /* 0xfffffffc00f09947 */ /* 0x010fea000383ffff */
[----:B------:R-:W-:Y:S05]  /*1bd80*/  BRA `(.L_x_1662) ;  /* 0xffffffb800c07947 */ /* 0x000fea000383ffff */
.L_x_1529:
[----:B----4-:R4:W0:Y:S02]  /*1bd90*/  SYNCS.PHASECHK.TRANS64.TRYWAIT P1, [R5+URZ+0x28860], R0 ;  /* 0x02886000050075a7 */ /* 0x010824000802017f */
[----:B0-----:R-:W-:Y:S05]  /*1bda0*/  @!P1 NANOSLEEP.SYNCS 0x989680 ;  /* 0x009896800000995d */ /* 0x001fea0003900000 */
[----:B------:R-:W0:Y:S02]  /*1bdb0*/  @!P1 SYNCS.PHASECHK.TRANS64 P1, [R5+URZ+0x28860], R0 ;  /* 0x02886000050095a7 */ /* 0x000e24000802007f */
[----:B0-----:R-:W-:Y:S05]  /*1bdc0*/  @!P1 BRA `(.L_x_1529) ;  /* 0xfffffffc00f09947 */ /* 0x001fea000383ffff */
[----:B------:R-:W-:Y:S05]  /*1bdd0*/  BRA `(.L_x_1663) ;  /* 0xffffffb800bc7947 */ /* 0x000fea000383ffff */
.L_x_1664:
        /* <DEDUP_REMOVED lines=10> */
.L_x_3546:


//--------------------- .text._ZN7cutlass13device_kernelIN5flash11enable_sm90INS1_16FlashAttnFwdSm90INS1_25CollectiveMainloopFwdSm90ILi2EN4cute5tupleIJNS5_1CILi1EEES8_S8_EEENS6_IJNS7_ILi128EEESA_SA_EEELi128ENS_10bfloat16_tEfNS_4arch4Sm90ELb0ELb1ELb0ELb1ELb1ELb1ELb0ELb1ELb1ELb1ELb1ELb0EEENS1_21CollectiveEpilogueFwdISB_S9_SC_SE_Li256ELb1ELb1ELb1ELb0EEENS1_36VarlenDynamicPersistentTileSchedulerILi128ELi128ELi256ELi128ELb1ELb1ELb1ELb1ELb0ELb1EEEEEEEEEvNT_6ParamsE --------------------------
	.section	.text._ZN7cutlass13device_kernelIN5flash11enable_sm90INS1_16FlashAttnFwdSm90INS1_25CollectiveMainloopFwdSm90ILi2EN4cute5tupleIJNS5_1CILi1EEES8_S8_EEENS6_IJNS7_ILi128EEESA_SA_EEELi128ENS_10bfloat16_tEfNS_4arch4Sm90ELb0ELb1ELb0ELb1ELb1ELb1ELb0ELb1ELb1ELb1ELb1ELb0EEENS1_21CollectiveEpilogueFwdISB_S9_SC_SE_Li256ELb1ELb1ELb1ELb0EEENS1_36VarlenDynamicPersistentTileSchedulerILi128ELi128ELi256ELi128ELb1ELb1ELb1ELb1ELb0ELb1EEEEEEEEEvNT_6ParamsE,"ax",@progbits
	.align	128
.text._ZN7cutlass13device_kernelIN5flash11enable_sm90INS1_16FlashAttnFwdSm90INS1_25CollectiveMainloopFwdSm90ILi2EN4cute5tupleIJNS5_1CILi1EEES8_S8_EEENS6_IJNS7_ILi128EEESA_SA_EEELi128ENS_10bfloat16_tEfNS_4arch4Sm90ELb0ELb1ELb0ELb1ELb1ELb1ELb0ELb1ELb1ELb1ELb1ELb0EEENS1_21CollectiveEpilogueFwdISB_S9_SC_SE_Li256ELb1ELb1ELb1ELb0EEENS1_36VarlenDynamicPersistentTileSchedulerILi128ELi128ELi256ELi128ELb1ELb1ELb1ELb1ELb0ELb1EEEEEEEEEvNT_6ParamsE:
        .type           _ZN7cutlass13device_kernelIN5flash11enable_sm90INS1_16FlashAttnFwdSm90INS1_25CollectiveMainloopFwdSm90ILi2EN4cute5tupleIJNS5_1CILi1EEES8_S8_EEENS6_IJNS7_ILi128EEESA_SA_EEELi128ENS_10bfloat16_tEfNS_4arch4Sm90ELb0ELb1ELb0ELb1ELb1ELb1ELb0ELb1ELb1ELb1ELb1ELb0EEENS1_21CollectiveEpilogueFwdISB_S9_SC_SE_Li256ELb1ELb1ELb1ELb0EEENS1_36VarlenDynamicPersistentTileSchedulerILi128ELi128ELi256ELi128ELb1ELb1ELb1ELb1ELb0ELb1EEEEEEEEEvNT_6ParamsE,@function
        .size           _ZN7cutlass13device_kernelIN5flash11enable_sm90INS1_16FlashAttnFwdSm90INS1_25CollectiveMainloopFwdSm90ILi2EN4cute5tupleIJNS5_1CILi1EEES8_S8_EEENS6_IJNS7_ILi128EEESA_SA_EEELi128ENS_10bfloat16_tEfNS_4arch4Sm90ELb0ELb1ELb0ELb1ELb1ELb1ELb0ELb1ELb1ELb1ELb1ELb0EEENS1_21CollectiveEpilogueFwdISB_S9_SC_SE_Li256ELb1ELb1ELb1ELb0EEENS1_36VarlenDynamicPersistentTileSchedulerILi128ELi128ELi256ELi128ELb1ELb1ELb1ELb1ELb0ELb1EEEEEEEEEvNT_6ParamsE,(.L_x_3547 - _ZN7cutlass13device_kernelIN5flash11enable_sm90INS1_16FlashAttnFwdSm90INS1_25CollectiveMainloopFwdSm90ILi2EN4cute5tupleIJNS5_1CILi1EEES8_S8_EEENS6_IJNS7_ILi128EEESA_SA_EEELi128ENS_10bfloat16_tEfNS_4arch4Sm90ELb0ELb1ELb0ELb1ELb1ELb1ELb0ELb1ELb1ELb1ELb1ELb0EEENS1_21CollectiveEpilogueFwdISB_S9_SC_SE_Li256ELb1ELb1ELb1ELb0EEENS1_36VarlenDynamicPersistentTileSchedulerILi128ELi128ELi256ELi128ELb1ELb1ELb1ELb1ELb0ELb1EEEEEEEEEvNT_6ParamsE)
        .other          _ZN7cutlass13device_kernelIN5flash11enable_sm90INS1_16FlashAttnFwdSm90INS1_25CollectiveMainloopFwdSm90ILi2EN4cute5tupleIJNS5_1CILi1EEES8_S8_EEENS6_IJNS7_ILi128EEESA_SA_EEELi128ENS_10bfloat16_tEfNS_4arch4Sm90ELb0ELb1ELb0ELb1ELb1ELb1ELb0ELb1ELb1ELb1ELb1ELb0EEENS1_21CollectiveEpilogueFwdISB_S9_SC_SE_Li256ELb1ELb1ELb1ELb0EEENS1_36VarlenDynamicPersistentTileSchedulerILi128ELi128ELi256ELi128ELb1ELb1ELb1ELb1ELb0ELb1EEEEEEEEEvNT_6ParamsE,@"STO_CUDA_ENTRY STV_DEFAULT"
_ZN7cutlass13device_kernelIN5flash11enable_sm90INS1_16FlashAttnFwdSm90INS1_25CollectiveMainloopFwdSm90ILi2EN4cute5tupleIJNS5_1CILi1EEES8_S8_EEENS6_IJNS7_ILi128EEESA_SA_EEELi128ENS_10bfloat16_tEfNS_4arch4Sm90ELb0ELb1ELb0ELb1ELb1ELb1ELb0ELb1ELb1ELb1ELb1ELb0EEENS1_21CollectiveEpilogueFwdISB_S9_SC_SE_Li256ELb1ELb1ELb1ELb0EEENS1_36VarlenDynamicPersistentTileSchedulerILi128ELi128ELi256ELi128ELb1ELb1ELb1ELb1ELb0ELb1EEEEEEEEEvNT_6ParamsE:
        /* <DEDUP_REMOVED lines=18> */
.L_x_1666:
[----:B------:R-:W-:Y:S05]  /*0120*/  BSYNC B0 ;  /* 0x0000000000007941 */ /* 0x000fea0003800000 */
.L_x_1665:
        /* <DEDUP_REMOVED lines=41> */
.L_x_1667:
        /* <DEDUP_REMOVED lines=22> */
.L_x_1668:
        /* <DEDUP_REMOVED lines=18> */
.L_x_1669:
        /* <DEDUP_REMOVED lines=22> */
.L_x_1670:
        /* <DEDUP_REMOVED lines=22> */
.L_x_1671:
        /* <DEDUP_REMOVED lines=8> */
.L_x_1674:
[----:B------:R-:W-:-:S08]  /*0980*/  NOP ;  /* 0x0000000000007918 */ /* 0x000fd00000000000 */
[----:B------:R-:W0:Y:S02]  /*0990*/  USETMAXREG.TRY_ALLOC.CTAPOOL UP0, 0xe8 ;  /* 0x000000e8000079c8 */ /* 0x000e240008000600 */
[----:B0-----:R-:W-:-:S13]  /*09a0*/  PLOP3.LUT P0, PT, PT, PT, UP0, 0x80, 0x0 ;  /* 0x000000000000781c */ /* 0x001fda0003f0f008 */
[----:B------:R-:W-:Y:S05]  /*09b0*/  @!P0 BRA `(.L_x_1674) ;  /* 0xfffffffc00f08947 */ /* 0x000fea000383ffff */
[----:B------:R-:W-:Y:S01]  /*09c0*/  SHF.R.U32.HI R2, RZ, 0x7, R0 ;  /* 0x00000007ff027819 */ /* 0x000fe20000011600 */
[----:B------:R-:W0:Y:S08]  /*09d0*/  S2UR UR38, SR_CgaCtaId ;  /* 0x00000000002679c3 */ /* 0x000e300000008800 */
[----:B------:R-:W-:Y:S06]  /*09e0*/  BAR.ARV 0x8, 0x180 ;  /* 0x0206000000007b1d */ /* 0x000fec0000002000 */
[----:B------:R-:W-:Y:S01]  /*09f0*/  ISETP.NE.AND P0, PT, R2, 0x1, PT ;  /* 0x000000010200780c */ /* 0x000fe20003f05270 */
[----:B------:R-:W-:-:S12]  /*0a00*/  UMOV UR4, 0x400 ;  /* 0x0000040000047882 */ /* 0x000fd80000000000 */
[----:B------:R-:W-:Y:S06]  /*0a10*/  @!P0 BAR.ARV 0x9, 0x100 ;  /* 0x0244000000008b1d */ /* 0x000fec0000002000 */
[----:B0-----:R-:W-:Y:S02]  /*0a20*/  ULEA UR4, UR38, UR4, 0x18 ;  /* 0x0000000426047291 */ /* 0x001fe4000f8ec03f */
[----:B------:R-:W-:Y:S04]  /*0a30*/  BAR.SYNC.DEFER_BLOCKING 0x5, 0x180 ;  /* 0x0146000000007b1d */ /* 0x000fe80000010000 */
[----:B------:R-:W-:-:S02]  /*0a40*/  IMAD.U32 R18, RZ, RZ, UR4 ;  /* 0x00000004ff127e24 */ /* 0x000fc4000f8e00ff */
[----:B------:R-:W-:-:S03]  /*0a50*/  ULDC UR4, c[0x0][0xc3c] ;  /* 0x00030f0000047ab9 */ /* 0x000fc60000000800 */
[----:B------:R-:W0:Y:S01]  /*0a60*/  LDS.128 R28, [R18+0x288d0] ;  /* 0x0288d000121c7984 */ /* 0x000e220000000c00 */
[----:B------:R-:W-:Y:S06]  /*0a70*/  BAR.ARV 0x4, 0x180 ;  /* 0x0106000000007b1d */ /* 0x000fec0000002000 */
[----:B0-----:R-:W-:-:S13]  /*0a80*/  ISETP.GE.AND P0, PT, R31, UR4, PT ;  /* 0x000000041f007c0c */ /* 0x001fda000bf06270 */
[----:B------:R-:W-:Y:S05]  /*0a90*/  @P0 BRA `(.L_x_1675) ;  /* 0x0000026000740947 */ /* 0x000fea0003800000 */
[----:B------:R-:W-:Y:S01]  /*0aa0*/  VIADD R0, R0, 0xffffff80 ;  /* 0xffffff8000007836 */ /* 0x000fe20000000000 */
[----:B------:R-:W-:Y:S01]  /*0ab0*/  ULOP3.LUT UR39, UR36, 0x1, URZ, 0xfc, !UPT ;  /* 0x0000000124277892 */ /* 0x000fe2000f8efc3f */
[----:B------:R-:W-:Y:S01]  /*0ac0*/  VIADD R214, R18, 0x10400 ;  /* 0x0001040012d67836 */ /* 0x000fe20000000000 */
[----:B------:R-:W-:Y:S01]  /*0ad0*/  UMOV UR37, URZ ;  /* 0x0000003f00257c82 */ /* 0x000fe20008000000 */
[----:B------:R-:W-:Y:S01]  /*0ae0*/  IMAD.MOV.U32 R19, RZ, RZ, RZ ;  /* 0x000000ffff137224 */ /* 0x000fe200078e00ff */
[----:B------:R-:W-:Y:S01]  /*0af0*/  SHF.R.S32.HI R3, RZ, 0x1f, R0 ;  /* 0x0000001fff037819 */ /* 0x000fe20000011400 */
[----:B------:R-:W-:Y:S02]  /*0b00*/  IMAD.MOV.U32 R199, RZ, RZ, RZ ;  /* 0x000000ffffc77224 */ /* 0x000fe400078e00ff */
[----:B------:R-:W-:Y:S01]  /*0b10*/  IMAD.MOV.U32 R187, RZ, RZ, RZ ;  /* 0x000000ffffbb7224 */ /* 0x000fe200078e00ff */
[CC--:B------:R-:W-:Y:S01]  /*0b20*/  LEA.HI R2, R3.reuse, R0.reuse, RZ, 0x7 ;  /* 0x0000000003027211 */ /* 0x0c0fe200078f38ff */
[----:B------:R-:W-:Y:S01]  /*0b30*/  IMAD.MOV.U32 R184, RZ, RZ, RZ ;  /* 0x000000ffffb87224 */ /* 0x000fe200078e00ff */
[----:B------:R-:W-:-:S02]  /*0b40*/  LEA.HI R4, R3, R0, RZ, 0x4 ;  /* 0x0000000003047211 */ /* 0x000fc400078f20ff */
[----:B------:R-:W-:Y:S02]  /*0b50*/  LOP3.LUT R5, R2, 0xffffff80, RZ, 0xc0, !PT ;  /* 0xffffff8002057812 */ /* 0x000fe400078ec0ff */
[----:B------:R-:W-:Y:S02]  /*0b60*/  SHF.R.S32.HI R7, RZ, 0x4, R4 ;  /* 0x00000004ff077819 */ /* 0x000fe40000011404 */
[----:B------:R-:W-:Y:S01]  /*0b70*/  SHF.R.S32.HI R13, RZ, 0x7, R2 ;  /* 0x00000007ff0d7819 */ /* 0x000fe20000011402 */
[----:B------:R-:W-:Y:S01]  /*0b80*/  IMAD.IADD R14, R0, 0x1, -R5 ;  /* 0x00000001000e7824 */ /* 0x000fe200078e0a05 */
[CC--:B------:R-:W-:Y:S02]  /*0b90*/  LEA.HI R5, R3.reuse, R0.reuse, RZ, 0x5 ;  /* 0x0000000003057211 */ /* 0x0c0fe400078f28ff */
[----:B------:R-:W-:Y:S02]  /*0ba0*/  LEA.HI R188, R3, R0, RZ, 0x3 ;  /* 0x0000000003bc7211 */ /* 0x000fe400078f18ff */
[----:B------:R-:W-:Y:S01]  /*0bb0*/  SHF.R.S32.HI R8, RZ, 0x1f, R14 ;  /* 0x0000001fff087819 */ /* 0x000fe2000001140e */
[----:B------:R-:W-:Y:S01]  /*0bc0*/  IMAD.SHL.U32 R6, R5, 0x20, RZ ;  /* 0x0000002005067824 */ /* 0x000fe200078e00ff */
[----:B------:R-:W-:Y:S01]  /*0bd0*/  LOP3.LUT R5, R4, 0x3fffff0, RZ, 0xc0, !PT ;  /* 0x03fffff004057812 */ /* 0x000fe200078ec0ff */
[----:B------:R-:W-:Y:S01]  /*0be0*/  STL [R1+0xc], R14 ;  /* 0x00000c0e01007387 */ /* 0x000fe20000100800 */
[----:B------:R-:W-:-:S02]  /*0bf0*/  LEA.HI R10, R8, R14, RZ, 0x2 ;  /* 0x0000000e080a7211 */ /* 0x000fc400078f10ff */
[----:B------:R-:W-:Y:S01]  /*0c00*/  LOP3.LUT R6, R6, 0xfffffc00, RZ, 0xc0, !PT ;  /* 0xfffffc0006067812 */ /* 0x000fe200078ec0ff */
[----:B------:R-:W-:Y:S01]  /*0c10*/  IMAD.IADD R5, R0, 0x1, -R5 ;  /* 0x0000000100057824 */ /* 0x000fe200078e0a05 */
[--C-:B------:R-:W-:Y:S01]  /*0c20*/  SHF.R.S32.HI R11, RZ, 0x2, R10.reuse ;  /* 0x00000002ff0b7819 */ /* 0x100fe2000001140a */
[----:B------:R0:W-:Y:S01]  /*0c30*/  STL [R1+0x34], R13 ;  /* 0x0000340d01007387 */ /* 0x0001e20000100800 */
[----:B------:R-:W-:Y:S01]  /*0c40*/  SHF.R.S32.HI R12, RZ, 0x1f, R10 ;  /* 0x0000001fff0c7819 */ /* 0x000fe2000001140a */
[----:B------:R-:W-:Y:S01]  /*0c50*/  IMAD R9, R5, 0x40, R6 ;  /* 0x0000004005097824 */ /* 0x000fe200078e0206 */
[----:B------:R-:W-:Y:S02]  /*0c60*/  LEA.HI R5, R3, R0, RZ, 0x2 ;  /* 0x0000000003057211 */ /* 0x000fe400078f10ff */
[----:B------:R-:W-:Y:S02]  /*0c70*/  LEA.HI R4, R4, R7, RZ, 0x1 ;  /* 0x0000000704047211 */ /* 0x000fe400078f08ff */
[----:B------:R-:W-:-:S02]  /*0c80*/  LOP3.LUT R5, R5, 0xfffffffc, RZ, 0xc0, !PT ;  /* 0xfffffffc05057812 */ /* 0x000fc400078ec0ff */
[----:B------:R-:W-:Y:S02]  /*0c90*/  LEA.HI R12, R12, R11, RZ, 0x3 ;  /* 0x0000000b0c0c7211 */ /* 0x000fe400078f18ff */
[----:B------:R-:W-:Y:S01]  /*0ca0*/  LOP3.LUT R4, R4, 0x1ffffffe, RZ, 0xc0, !PT ;  /* 0x1ffffffe04047812 */ /* 0x000fe200078ec0ff */
[----:B------:R-:W-:Y:S01]  /*0cb0*/  IMAD.IADD R6, R0, 0x1, -R5 ;  /* 0x0000000100067824 */ /* 0x000fe200078e0a05 */
[----:B------:R-:W-:Y:S02]  /*0cc0*/  LEA.HI R2, R2, R13, RZ, 0x1 ;  /* 0x0000000d02027211 */ /* 0x000fe400078f08ff */
[----:B------:R-:W-:Y:S01]  /*0cd0*/  LOP3.LUT R12, R12, 0xfffffff8, RZ, 0xc0, !PT ;  /* 0xfffffff80c0c7812 */ /* 0x000fe200078ec0ff */
[----:B------:R-:W-:Y:S01]  /*0ce0*/  IMAD.IADD R4, R7, 0x1, -R4 ;  /* 0x0000000107047824 */ /* 0x000fe200078e0a04 */
[----:B------:R-:W-:Y:S02]  /*0cf0*/  LEA.HI R8, R8, R14, RZ, 0x5 ;  /* 0x0000000e08087211 */ /* 0x000fe400078f28ff */
[----:B------:R-:W-:Y:S01]  /*0d00*/  LOP3.LUT R5, R188, 0xfffffff8, RZ, 0xc0, !PT ;  /* 0xfffffff8bc057812 */ /* 0x000fe200078ec0ff */
[----:B------:R-:W-:Y:S01]  /*0d10*/  IMAD.IADD R11, R11, 0x1, -R12 ;  /* 0x000000010b0b7824 */ /* 0x000fe200078e0a0c */
[----:B------:R-:W-:-:S02]  /*0d20*/  LOP3.LUT R2, R2, 0x3fffffe, RZ, 0xc0, !PT ;  /* 0x03fffffe02027812 */ /* 0x000fc400078ec0ff */
[----:B------:R-:W-:Y:S01]  /*0d30*/  SHF.R.S32.HI R188, RZ, 0x3, R188 ;  /* 0x00000003ffbc7819 */ /* 0x000fe200000114bc */
[----:B------:R-:W-:Y:S01]  /*0d40*/  IMAD.IADD R220, R0, 0x1, -R5 ;  /* 0x0000000100dc7824 */ /* 0x000fe200078e0a05 */
[----:B------:R-:W-:Y:S01]  /*0d50*/  SHF.R.S32.HI R8, RZ, 0x5, R8 ;  /* 0x00000005ff087819 */ /* 0x000fe20000011408 */
[----:B------:R-:W-:Y:S01]  /*0d60*/  IMAD.IADD R2, R13, 0x1, -R2 ;  /* 0x000000010d027824 */ /* 0x000fe200078e0a02 */
[----:B------:R-:W-:Y:S01]  /*0d70*/  LEA.HI R3, R3, R0, RZ, 0x6 ;  /* 0x0000000003037211 */ /* 0x000fe200078f30ff */
[----:B------:R-:W-:Y:S01]  /*0d80*/  IMAD R0, R4, 0x8, R9 ;  /* 0x0000000804007824 */ /* 0x000fe200078e0209 */
[----:B------:R-:W-:Y:S01]  /*0d90*/  LEA.HI R7, R6, R6, RZ, 0x1 ;  /* 0x0000000606077211 */ /* 0x000fe200078f08ff */
[----:B------:R-:W-:Y:S01]  /*0da0*/  VIADD R15, R188, 0x20 ;  /* 0x00000020bc0f7836 */ /* 0x000fe20000000000 */
[----:B------:R-:W-:Y:S01]  /*0db0*/  LOP3.LUT R10, R10, 0x7ffffffc, RZ, 0xc0, !PT ;  /* 0x7ffffffc0a0a7812 */ /* 0x000fe200078ec0ff */
[----:B------:R-:W-:Y:S01]  /*0dc0*/  IMAD R11, R8, 0x10, R11 ;  /* 0x00000010080b7824 */ /* 0x000fe200078e020b */
[----:B------:R1:W-:Y:S01]  /*0dd0*/  STL [R1+0x3c], R0 ;  /* 0x00003c0001007387 */ /* 0x0003e20000100800 */
[C---:B0-----:R-:W-:Y:S01]  /*0de0*/  VIADD R13, R188.reuse, 0x40 ;  /* 0x00000040bc0d7836 */ /* 0x041fe20000000000 */
[----:B------:R-:W-:Y:S01]  /*0df0*/  LOP3.LUT R7, R7, 0x1ffffffe, RZ, 0xc0, !PT ;  /* 0x1ffffffe07077812 */ /* 0x000fe200078ec0ff */
[----:B------:R-:W-:-:S02]  /*0e00*/  VIADD R12, R188, 0x60 ;  /* 0x00000060bc0c7836 */ /* 0x000fc40000000000 */
[----:B------:R-:W-:Y:S02]  /*0e10*/  IMAD.SHL.U32 R3, R3, 0x8, RZ ;  /* 0x0000000803037824 */ /* 0x000fe400078e00ff */
[----:B------:R-:W-:Y:S01]  /*0e20*/  IMAD R8, R2, 0x40, R11 ;  /* 0x0000004002087824 */ /* 0x000fe200078e020b */
[----:B------:R-:W-:Y:S01]  /*0e30*/  SHF.R.S32.HI R2, RZ, 0x1f, R13 ;  /* 0x0000001fff027819 */ /* 0x000fe2000001140d */
[----:B------:R-:W-:Y:S01]  /*0e40*/  IMAD.SHL.U32 R209, R188, 0x40, RZ ;  /* 0x00000040bcd17824 */ /* 0x000fe200078e00ff */
[----:B-1----:R-:W-:Y:S01]  /*0e50*/  SHF.R.S32.HI R0, RZ, 0x1f, R15 ;  /* 0x0000001fff007819 */ /* 0x002fe2000001140f */
[----:B------:R-:W-:Y:S01]  /*0e60*/  IMAD.SHL.U32 R205, R15, 0x40, RZ ;  /* 0x000000400fcd7824 */ /* 0x000fe200078e00ff */
[----:B------:R-:W-:Y:S01]  /*0e70*/  SHF.R.S32.HI R5, RZ, 0x1f, R12 ;  /* 0x0000001fff057819 */ /* 0x000fe2000001140c */
[----:B------:R-:W-:Y:S01]  /*0e80*/  IMAD.SHL.U32 R16, R220, 0x8, RZ ;  /* 0x00000008dc107824 */ /* 0x000fe200078e00ff */
[----:B------:R-:W-:Y:S01]  /*0e90*/  LOP3.LUT R213, R3, 0xfffffe00, RZ, 0xc0, !PT ;  /* 0xfffffe0003d57812 */ /* 0x000fe200078ec0ff */
[----:B------:R-:W-:Y:S01]  /*0ea0*/  IMAD.SHL.U32 R204, R13, 0x40, RZ ;  /* 0x000000400dcc7824 */ /* 0x000fe200078e00ff */
[----:B------:R-:W-:Y:S01]  /*0eb0*/  LEA.HI R3, R0, R15, RZ, 0x3 ;  /* 0x0000000f00037211 */ /* 0x000fe200078f18ff */
[----:B------:R-:W-:Y:S01]  /*0ec0*/  IMAD.SHL.U32 R203, R12, 0x40, RZ ;  /* 0x000000400ccb7824 */ /* 0x000fe200078e00ff */
[----:B------:R-:W-:Y:S01]  /*0ed0*/  LEA.HI R4, R2, R13, RZ, 0x3 ;  /* 0x0000000d02047211 */ /* 0x000fe200078f18ff */
[----:B------:R-:W-:Y:S01]  /*0ee0*/  IMAD.IADD R7, R6, 0x1, -R7 ;  /* 0x0000000106077824 */ /* 0x000fe200078e0a07 */
[----:B------:R-:W-:Y:S01]  /*0ef0*/  LOP3.LUT R209, R209, 0x1c0, RZ, 0xc0, !PT ;  /* 0x000001c0d1d17812 */ /* 0x000fe200078ec0ff */
[----:B------:R-:W-:Y:S01]  /*0f00*/  IMAD.SHL.U32 R3, R3, 0x40, RZ ;  /* 0x0000004003037824 */ /* 0x000fe200078e00ff */
[----:B------:R-:W-:Y:S01]  /*0f10*/  LEA.HI R5, R5, R12, RZ, 0x3 ;  /* 0x0000000c05057211 */ /* 0x000fe200078f18ff */
[----:B------:R-:W-:Y:S01]  /*0f20*/  IMAD.SHL.U32 R4, R4, 0x40, RZ ;  /* 0x0000004004047824 */ /* 0x000fe200078e00ff */
[----:B------:R-:W-:Y:S01]  /*0f30*/  LOP3.LUT R205, R205, 0x1c0, RZ, 0xc0, !PT ;  /* 0x000001c0cdcd7812 */ /* 0x000fe200078ec0ff */
[----:B------:R-:W-:Y:S01]  /*0f40*/  IMAD.IADD R10, R14, 0x1, -R10 ;  /* 0x000000010e0a7824 */ /* 0x000fe200078e0a0a */
[----:B------:R-:W-:Y:S01]  /*0f50*/  LOP3.LUT R0, R209, 0x38, R16, 0xf8, !PT ;  /* 0x00000038d1007812 */ /* 0x000fe200078ef810 */
[----:B------:R-:W-:Y:S01]  /*0f60*/  IMAD.SHL.U32 R5, R5, 0x40, RZ ;  /* 0x0000004005057824 */ /* 0x000fe200078e00ff */
[----:B------:R-:W-:Y:S01]  /*0f70*/  SHF.R.U32.HI R6, RZ, 0x3, R209 ;  /* 0x00000003ff067819 */ /* 0x000fe200000116d1 */
[----:B------:R-:W-:Y:S01]  /*0f80*/  STL [R1+0x38], R8 ;  /* 0x0000380801007387 */ /* 0x000fe20000100800 */
[----:B------:R-:W-:Y:S01]  /*0f90*/  LOP3.LUT R204, R204, 0x1c0, RZ, 0xc0, !PT ;  /* 0x000001c0cccc7812 */ /* 0x000fe200078ec0ff */
[----:B------:R-:W-:Y:S01]  /*0fa0*/  IMAD.SHL.U32 R189, R10, 0x2, RZ ;  /* 0x000000020abd7824 */ /* 0x000fe200078e00ff */
[----:B------:R-:W-:Y:S01]  /*0fb0*/  LOP3.LUT R203, R203, 0x1c0, RZ, 0xc0, !PT ;  /* 0x000001c0cbcb7812 */ /* 0x000fe200078ec0ff */
[----:B------:R-:W-:Y:S01]  /*0fc0*/  IMAD.SHL.U32 R22, R220, 0x4, RZ ;  /* 0x00000004dc167824 */ /* 0x000fe200078e00ff */
[----:B------:R-:W-:Y:S01]  /*0fd0*/  LOP3.LUT R219, R213, R0, R6, 0xf6, !PT ;  /* 0x00000000d5db7212 */ /* 0x000fe200078ef606 */
[C---:B------:R-:W-:Y:S01]  /*0fe0*/  VIADD R229, R189.reuse, 0x58 ;  /* 0x00000058bde57836 */ /* 0x040fe20000000000 */
[----:B------:R-:W-:Y:S01]  /*0ff0*/  SHF.R.U32.HI R13, RZ, 0x3, R205 ;  /* 0x00000003ff0d7819 */ /* 0x000fe200000116cd */
[----:B------:R-:W-:Y:S01]  /*1000*/  VIADD R228, R189, 0x60 ;  /* 0x00000060bde47836 */ /* 0x000fe20000000000 */
[----:B------:R-:W-:Y:S01]  /*1010*/  LOP3.LUT R9, R205, 0x38, R16, 0xf8, !PT ;  /* 0x00000038cd097812 */ /* 0x000fe200078ef810 */
[----:B------:R-:W-:Y:S01]  /*1020*/  VIADD R2, R16, 0x40 ;  /* 0x0000004010027836 */ /* 0x000fe20000000000 */
[----:B------:R-:W-:Y:S01]  /*1030*/  LOP3.LUT R212, R3, 0xfffffe00, RZ, 0xc0, !PT ;  /* 0xfffffe0003d47812 */ /* 0x000fe200078ec0ff */
[C---:B------:R-:W-:Y:S01]  /*1040*/  VIADD R227, R189.reuse, 0x68 ;  /* 0x00000068bde37836 */ /* 0x040fe20000000000 */
[----:B------:R-:W-:Y:S01]  /*1050*/  SHF.R.U32.HI R12, RZ, 0x3, R204 ;  /* 0x00000003ff0c7819 */ /* 0x000fe200000116cc */
[C---:B------:R-:W-:Y:S01]  /*1060*/  VIADD R226, R189.reuse, 0x70 ;  /* 0x00000070bde27836 */ /* 0x040fe20000000000 */
[--C-:B------:R-:W-:Y:S01]  /*1070*/  LOP3.LUT R0, R204, 0x38, R16.reuse, 0xf8, !PT ;  /* 0x00000038cc007812 */ /* 0x100fe200078ef810 */
[C---:B------:R-:W-:Y:S01]  /*1080*/  VIADD R225, R189.reuse, 0x78 ;  /* 0x00000078bde17836 */ /* 0x040fe20000000000 */
[----:B------:R-:W-:Y:S01]  /*1090*/  LOP3.LUT R211, R4, 0xfffffe00, RZ, 0xc0, !PT ;  /* 0xfffffe0004d37812 */ /* 0x000fe200078ec0ff */
[----:B------:R-:W-:Y:S01]  /*10a0*/  VIADD R186, R22, 0x20 ;  /* 0x0000002016ba7836 */ /* 0x000fe20000000000 */
[----:B------:R-:W-:Y:S01]  /*10b0*/  SHF.R.U32.HI R6, RZ, 0x3, R203 ;  /* 0x00000003ff067819 */ /* 0x000fe200000116cb */
[----:B------:R-:W-:Y:S01]  /*10c0*/  VIADD R224, R189, 0x40 ;  /* 0x00000040bde07836 */ /* 0x000fe20000000000 */
[----:B------:R-:W-:Y:S01]  /*10d0*/  LOP3.LUT R11, R203, 0x38, R16, 0xf8, !PT ;  /* 0x00000038cb0b7812 */ /* 0x000fe200078ef810 */
[----:B------:R-:W-:Y:S01]  /*10e0*/  IMAD R202, R7, 0x8, R8 ;  /* 0x0000000807ca7824 */ /* 0x000fe200078e0208 */
[----:B------:R-:W-:-:S02]  /*10f0*/  LOP3.LUT R210, R5, 0xfffffe00, RZ, 0xc0, !PT ;  /* 0xfffffe0005d27812 */ /* 0x000fc400078ec0ff */
[----:B------:R-:W-:Y:S02]  /*1100*/  LOP3.LUT R9, R212, R9, R13, 0xf6, !PT ;  /* 0x00000009d4097212 */ /* 0x000fe400078ef60d */
[----:B------:R-:W-:Y:S02]  /*1110*/  LOP3.LUT R3, R211, R0, R12, 0xf6, !PT ;  /* 0x00000000d3037212 */ /* 0x000fe400078ef60c */
[----:B------:R-:W-:Y:S01]  /*1120*/  LOP3.LUT R11, R210, R11, R6, 0xf6, !PT ;  /* 0x0000000bd20b7212 */ /* 0x000fe200078ef606 */
[----:B------:R-:W-:Y:S01]  /*1130*/  IMAD R4, R9, 0x2, R214 ;  /* 0x0000000209047824 */ /* 0x000fe200078e02d6 */
[----:B------:R-:W-:Y:S01]  /*1140*/  SHF.R.S32.HI R23, RZ, 0x1f, R22 ;  /* 0x0000001fff177819 */ /* 0x000fe20000011416 */
[----:B------:R-:W-:Y:S01]  /*1150*/  IMAD R3, R3, 0x2, R214 ;  /* 0x0000000203037824 */ /* 0x000fe200078e02d6 */
[----:B------:R-:W-:Y:S01]  /*1160*/  SHF.R.S32.HI R17, RZ, 0x1f, R16 ;  /* 0x0000001fff117819 */ /* 0x000fe20000011410 */
[----:B------:R-:W-:Y:S01]  /*1170*/  IMAD R0, R11, 0x2, R214 ;  /* 0x000000020b007824 */ /* 0x000fe200078e02d6 */
[----:B------:R-:W-:Y:S01]  /*1180*/  STL [R1+0x30], R4 ;  /* 0x0000300401007387 */ /* 0x000fe20000100800 */
[----:B------:R-:W-:Y:S01]  /*1190*/  SHF.R.S32.HI R185, RZ, 0x1f, R2 ;  /* 0x0000001fffb97819 */ /* 0x000fe20000011402 */
[----:B------:R-:W-:-:S02]  /*11a0*/  IMAD R214, R219, 0x2, R214 ;  /* 0x00000002dbd67824 */ /* 0x000fc400078e02d6 */
[----:B------:R0:W-:Y:S04]  /*11b0*/  STL [R1+0x2c], R3 ;  /* 0x00002c0301007387 */ /* 0x0001e80000100800 */
[----:B------:R1:W-:Y:S01]  /*11c0*/  STL [R1+0x28], R0 ;  /* 0x0000280001007387 */ /* 0x0003e20000100800 */
[C---:B0-----:R-:W-:Y:S02]  /*11d0*/  VIADD R3, R189.reuse, 0x48 ;  /* 0x00000048bd037836 */ /* 0x041fe40000000000 */
[----:B-1----:R-:W-:-:S03]  /*11e0*/  VIADD R0, R189, 0x50 ;  /* 0x00000050bd007836 */ /* 0x002fc60000000000 */
[----:B------:R-:W-:Y:S02]  /*11f0*/  SHF.R.S32.HI R5, RZ, 0x1f, R3 ;  /* 0x0000001fff057819 */ /* 0x000fe40000011403 */
[----:B------:R-:W-:Y:S02]  /*1200*/  SHF.R.S32.HI R3, RZ, 0x1f, R229 ;  /* 0x0000001fff037819 */ /* 0x000fe400000114e5 */
[----:B------:R-:W-:Y:S02]  /*1210*/  SHF.R.S32.HI R4, RZ, 0x1f, R0 ;  /* 0x0000001fff047819 */ /* 0x000fe40000011400 */
[----:B------:R-:W-:Y:S02]  /*1220*/  SHF.R.S32.HI R0, RZ, 0x1f, R228 ;  /* 0x0000001fff007819 */ /* 0x000fe400000114e4 */
[----:B------:R-:W-:Y:S02]  /*1230*/  SHF.R.S32.HI R4, RZ, 0x1f, R227 ;  /* 0x0000001fff047819 */ /* 0x000fe400000114e3 */
[----:B------:R-:W-:-:S02]  /*1240*/  SHF.R.S32.HI R3, RZ, 0x1f, R226 ;  /* 0x0000001fff037819 */ /* 0x000fc400000114e2 */
[----:B------:R-:W-:-:S07]  /*1250*/  SHF.R.S32.HI R0, RZ, 0x1f, R225 ;  /* 0x0000001fff007819 */ /* 0x000fce00000114e1 */
.L_x_1972:
[----:B------:R-:W-:Y:S05]  /*1260*/  YIELD ;  /* 0x0000000000007946 */ /* 0x000fea0003800000 */
[----:B------:R-:W-:Y:S01]  /*1270*/  ULDC.64 UR4, c[0x0][0xa28] ;  /* 0x00028a0000047ab9 */ /* 0x000fe20000000a00 */
[----:B01--4-:R-:W0:Y:S01]  /*1280*/  LDC.64 R6, c[0x0][0xa08] ;  /* 0x00028200ff067b82 */ /* 0x013e220000000a00 */
[----:B------:R-:W-:Y:S01]  /*1290*/  ISETP.NE.U32.AND P1, PT, RZ, UR4, PT ;  /* 0x00000004ff007c0c */ /* 0x000fe2000bf25070 */
[----:B------:R-:W-:Y:S02]  /*12a0*/  IMAD.MOV.U32 R12, RZ, RZ, RZ ;  /* 0x000000ffff0c7224 */ /* 0x000fe400078e00ff */
[----:B------:R-:W-:Y:S01]  /*12b0*/  IMAD.MOV.U32 R32, RZ, RZ, RZ ;  /* 0x000000ffff207224 */ /* 0x000fe200078e00ff */
[----:B------:R-:W-:Y:S01]  /*12c0*/  ISETP.NE.AND.EX P1, PT, RZ, UR5, PT, P1 ;  /* 0x00000005ff007c0c */ /* 0x000fe2000bf25310 */
[----:B------:R-:W-:-:S02]  /*12d0*/  ULDC.64 UR4, c[0x0][0xa18] ;  /* 0x0002860000047ab9 */ /* 0x000fc40000000a00 */
[----:B------:R-:W-:-:S04]  /*12e0*/  ISETP.NE.U32.AND P2, PT, RZ, UR4, PT ;  /* 0x00000004ff007c0c */ /* 0x000fc8000bf45070 */
[----:B------:R-:W-:Y:S01]  /*12f0*/  ISETP.NE.AND.EX P2, PT, RZ, UR5, PT, P2 ;  /* 0x00000005ff007c0c */ /* 0x000fe2000bf45320 */
[----:B------:R-:W-:Y:S02]  /*1300*/  ULDC.64 UR4, c[0x0][0xa08] ;  /* 0x0002820000047ab9 */ /* 0x000fe40000000a00 */
[----:B------:R-:W-:-:S03]  /*1310*/  ISETP.NE.U32.AND P0, PT, RZ, UR4, PT ;  /* 0x00000004ff007c0c */ /* 0x000fc6000bf05070 */
[----:B------:R-:W1:Y:S01]  /*1320*/  @P1 LDC.64 R4, c[0x0][0xa28] ;  /* 0x00028a00ff041b82 */ /* 0x000e620000000a00 */
[----:B------:R-:W-:Y:S01]  /*1330*/  ISETP.NE.AND.EX P0, PT, RZ, UR5, PT, P0 ;  /* 0x00000005ff007c0c */ /* 0x000fe2000bf05300 */
[----:B0-----:R-:W-:-:S06]  /*1340*/  IMAD.WIDE R10, R31, 0x4, R6 ;  /* 0x000000041f0a7825 */ /* 0x001fcc00078e0206 */
[----:B------:R-:W0:Y:S01]  /*1350*/  @P2 LDC.64 R8, c[0x0][0xa18] ;  /* 0x00028600ff082b82 */ /* 0x000e220000000a00 */
[----:B------:R-:W-:Y:S02]  /*1360*/  ULDC UR4, c[0x0][0x288] ;  /* 0x0000a20000047ab9 */ /* 0x000fe40000000800 */
[----:B------:R-:W-:Y:S01]  /*1370*/  IMAD.U32 R196, RZ, RZ, UR4 ;  /* 0x00000004ffc47e24 */ /* 0x000fe2000f8e00ff */
[----:B------:R-:W-:Y:S02]  /*1380*/  ULDC.64 UR4, c[0x0][0x418] ;  /* 0x0001060000047ab9 */ /* 0x000fe40000000a00 */
[----:B--2---:R2:W5:Y:S01]  /*1390*/  @P0 LDG.E R32, desc[UR52][R10.64] ;  /* 0x000000340a200981 */ /* 0x004562000c1e1900 */
[----:B-1----:R-:W-:-:S05]  /*13a0*/  @P1 IMAD.WIDE R4, R31, 0x4, R4 ;  /* 0x000000041f041825 */ /* 0x002fca00078e0204 */
[----:B------:R2:W5:Y:S01]  /*13b0*/  @P1 LDG.E R12, desc[UR52][R4.64] ;  /* 0x00000034040c1981 */ /* 0x000562000c1e1900 */
[----:B0-----:R-:W-:-:S05]  /*13c0*/  @P2 IMAD.WIDE R6, R31, 0x4, R8 ;  /* 0x000000041f062825 */ /* 0x001fca00078e0208 */
        /* <DEDUP_REMOVED lines=10> */
[----:B--2---:R-:W-:Y:S06]  /*1470*/  @P2 BRA `(.L_x_1676) ;  /* 0x0000000000242947 */ /* 0x004fec0003800000 */
        /* <DEDUP_REMOVED lines=9> */
.L_x_1676:
        /* <DEDUP_REMOVED lines=10> */
[----:B------:R-:W0:Y:S02]  /*15b0*/  LDC.64 R4, c[0x0][0xa20] ;  /* 0x00028800ff047b82 */ /* 0x000e240000000a00 */
[----:B0-----:R-:W-:-:S05]  /*15c0*/  IMAD.WIDE R4, R31, 0x4, R4 ;  /* 0x000000041f047825 */ /* 0x001fca00078e0204 */
[----:B------:R0:W5:Y:S01]  /*15d0*/  LDG.E R33, desc[UR52][R4.64] ;  /* 0x0000003404217981 */ /* 0x000162000c1e1900 */
[----:B------:R-:W-:Y:S05]  /*15e0*/  BRA `(.L_x_1678) ;  /* 0x0000000000107947 */ /* 0x000fea0003800000 */
.L_x_1677:
[----:B------:R-:W-:Y:S05]  /*15f0*/  @!P0 BRA `(.L_x_1678) ;  /* 0x00000000000c8947 */ /* 0x000fea0003800000 */
[----:B------:R-:W2:Y:S04]  /*1600*/  LDG.E R0, desc[UR52][R10.64] ;  /* 0x000000340a007981 */ /* 0x000ea8000c1e1900 */
[----:B------:R-:W2:Y:S02]  /*1610*/  LDG.E R33, desc[UR52][R10.64+0x4] ;  /* 0x000004340a217981 */ /* 0x000ea4000c1e1900 */
[----:B--2---:R-:W-:-:S07]  /*1620*/  IMAD.IADD R33, R33, 0x1, -R0 ;  /* 0x0000000121217824 */ /* 0x004fce00078e0a00 */
.L_x_1678:
[----:B------:R-:W-:Y:S01]  /*1630*/  ULDC.64 UR4, c[0x0][0xa10] ;  /* 0x0002840000047ab9 */ /* 0x000fe20000000a00 */
[----:B------:R-:W1:Y:S01]  /*1640*/  LDC R8, c[0x0][0x448] ;  /* 0x00011200ff087b82 */ /* 0x000e620000000800 */
[----:B------:R-:W-:-:S04]  /*1650*/  ISETP.NE.U32.AND P0, PT, RZ, UR4, PT ;  /* 0x00000004ff007c0c */ /* 0x000fc8000bf05070 */
[----:B------:R-:W-:Y:S01]  /*1660*/  ISETP.NE.AND.EX P0, PT, RZ, UR5, PT, P0 ;  /* 0x00000005ff007c0c */ /* 0x000fe2000bf05300 */
[----:B------:R-:W-:Y:S02]  /*1670*/  ULDC.64 UR4, c[0x0][0xa30] ;  /* 0x00028c0000047ab9 */ /* 0x000fe40000000a00 */
[----:B------:R-:W-:Y:S01]  /*1680*/  ISETP.NE.U32.AND P1, PT, RZ, UR4, PT ;  /* 0x00000004ff007c0c */ /* 0x000fe2000bf25070 */
[----:B-----5:R-:W-:Y:S01]  /*1690*/  IMAD.MOV.U32 R24, RZ, RZ, R33 ;  /* 0x000000ffff187224 */ /* 0x020fe200078e0021 */
[----:B------:R-:W2:Y:S02]  /*16a0*/  LDC.64 R10, c[0x0][0x9e0] ;  /* 0x00027800ff0a7b82 */ /* 0x000ea40000000a00 */
[----:B------:R-:W-:-:S06]  /*16b0*/  ISETP.NE.AND.EX P1, PT, RZ, UR5, PT, P1 ;  /* 0x00000005ff007c0c */ /* 0x000fcc000bf25310 */
[----:B0-----:R-:W0:Y:S08]  /*16c0*/  @P0 LDC.64 R4, c[0x0][0xa10] ;  /* 0x00028400ff040b82 */ /* 0x001e300000000a00 */
[----:B------:R-:W3:Y:S01]  /*16d0*/  @P1 LDC.64 R6, c[0x0][0xa30] ;  /* 0x00028c00ff061b82 */ /* 0x000ee20000000a00 */
[----:B0-----:R-:W-:-:S05]  /*16e0*/  @P0 IMAD.WIDE R4, R31, 0x4, R4 ;  /* 0x000000041f040825 */ /* 0x001fca00078e0204 */
[----:B------:R-:W4:Y:S04]  /*16f0*/  @P0 LDG.E R0, desc[UR52][R4.64] ;  /* 0x0000003404000981 */ /* 0x000f28000c1e1900 */
[----:B------:R-:W4:Y:S01]  /*1700*/  @P0 LDG.E R3, desc[UR52][R4.64+0x4] ;  /* 0x0000043404030981 */ /* 0x000f22000c1e1900 */
[----:B---3--:R-:W-:-:S05]  /*1710*/  @P1 IMAD.WIDE R6, R31, 0x4, R6 ;  /* 0x000000041f061825 */ /* 0x008fca00078e0206 */
[----:B------:R0:W5:Y:S01]  /*1720*/  @P1 LDG.E R24, desc[UR52][R6.64] ;  /* 0x0000003406181981 */ /* 0x000162000c1e1900 */
[----:B-1----:R-:W-:Y:S01]  /*1730*/  ISETP.NE.AND P1, PT, R8, 0x1, PT ;  /* 0x000000010800780c */ /* 0x002fe20003f25270 */
[----:B------:R-:W-:Y:S01]  /*1740*/  IMAD.SHL.U32 R200, R29, 0x80, RZ ;  /* 0x000000801dc87824 */ /* 0x000fe200078e00ff */
[----:B--2---:R-:W-:Y:S01]  /*1750*/  ISETP.GE.AND P2, PT, R11, 0x1, PT ;  /* 0x000000010b00780c */ /* 0x004fe20003f46270 */
[----:B------:R-:W-:-:S10]  /*1760*/  IMAD.IADD R12, R33, 0x1, -R12 ;  /* 0x00000001210c7824 */ /* 0x000fd400078e0a0c */
[----:B------:R-:W1:Y:S08]  /*1770*/  @P1 LDC R9, c[0x0][0x44c] ;  /* 0x00011300ff091b82 */ /* 0x000e700000000800 */
[----:B------:R-:W2:Y:S01]  /*1780*/  @P1 LDC R8, c[0x0][0x450] ;  /* 0x00011400ff081b82 */ /* 0x000ea20000000800 */
[----:B----4-:R-:W-:Y:S02]  /*1790*/  @P0 IMAD.IADD R25, R3, 0x1, -R0 ;  /* 0x0000000103190824 */ /* 0x010fe400078e0a00 */
[----:B------:R-:W-:-:S02]  /*17a0*/  VIADD R0, R200, 0x7f ;  /* 0x0000007fc8007836 */ /* 0x000fc40000000000 */
[----:B------:R-:W-:Y:S02]  /*17b0*/  IMAD.IADD R198, R12, 0x1, R25 ;  /* 0x000000010cc67824 */ /* 0x000fe400078e0219 */
[----:B-1----:R-:W-:-:S03]  /*17c0*/  @P1 IMAD.HI.U32 R3, R0, R9, RZ ;  /* 0x0000000900031227 */ /* 0x002fc600078e00ff */
[C---:B------:R-:W-:Y:S01]  /*17d0*/  IADD3 R5, R198.reuse, 0x1, -R196 ;  /* 0x00000001c6057810 */ /* 0x040fe20007ffe8c4 */
[----:B------:R-:W-:Y:S01]  /*17e0*/  IMAD.MOV.U32 R4, RZ, RZ, R0 ;  /* 0x000000ffff047224 */ /* 0x000fe200078e0000 */
[----:B--2---:R-:W-:Y:S01]  /*17f0*/  @P1 SHF.R.U32.HI R4, RZ, R8, R3 ;  /* 0x00000008ff041219 */ /* 0x004fe20000011603 */
[----:B------:R-:W-:-:S04]  /*1800*/  VIADD R0, R198, 0x7f ;  /* 0x0000007fc6007836 */ /* 0x000fc80000000000 */
[----:B0-----:R-:W-:Y:S01]  /*1810*/  IMAD.IADD R7, R5, 0x1, R4 ;  /* 0x0000000105077824 */ /* 0x001fe200078e0204 */
[----:B------:R-:W-:-:S04]  /*1820*/  SHF.R.S32.HI R3, RZ, 0x1f, R0 ;  /* 0x0000001fff037819 */ /* 0x000fc80000011400 */
[----:B------:R-:W-:Y:S01]  /*1830*/  LEA.HI R3, R3, R0, RZ, 0x7 ;  /* 0x0000000003037211 */ /* 0x000fe200078f38ff */
[----:B------:R-:W-:-:S03]  /*1840*/  IMAD.IADD R0, R7, 0x1, R10 ;  /* 0x0000000107007824 */ /* 0x000fc600078e020a */
[----:B------:R-:W-:Y:S01]  /*1850*/  SHF.R.S32.HI R94, RZ, 0x7, R3 ;  /* 0x00000007ff5e7819 */ /* 0x000fe20000011403 */
        /* <DEDUP_REMOVED lines=12> */
.L_x_1681:
[----:B------:R-:W-:-:S13]  /*1920*/  ISETP.NE.AND P0, PT, R11, 0x1, PT ;  /* 0x000000010b00780c */ /* 0x000fda0003f05270 */
[----:B------:R-:W0:Y:S02]  /*1930*/  @P0 LDC.64 R4, c[0x0][0x9e8] ;  /* 0x00027a00ff040b82 */ /* 0x000e240000000a00 */
[----:B0-----:R-:W-:-:S05]  /*1940*/  @P0 IMAD.HI.U32 R4, R3, R4, RZ ;  /* 0x0000000403040227 */ /* 0x001fca00078e00ff */
[----:B------:R-:W-:-:S07]  /*1950*/  @P0 SHF.R.U32.HI R3, RZ, R5, R4 ;  /* 0x00000005ff030219 */ /* 0x000fce0000011604 */
.L_x_1682:
[----:B------:R-:W-:Y:S05]  /*1960*/  BSYNC B0 ;  /* 0x0000000000007941 */ /* 0x000fea0003800000 */
.L_x_1680:
[----:B------:R-:W-:-:S05]  /*1970*/  IMAD R3, R3, R11, R11 ;  /* 0x0000000b03037224 */ /* 0x000fca00078e020b */
[----:B------:R-:W-:-:S07]  /*1980*/  VIMNMX R0, R0, R3, PT ;  /* 0x0000000300007248 */ /* 0x000fce0003fe0100 */
.L_x_1679:
[----:B------:R-:W0:Y:S01]  /*1990*/  @P1 LDC R5, c[0x0][0x44c] ;  /* 0x00011300ff051b82 */ /* 0x000e220000000800 */
[----:B------:R-:W-:Y:S01]  /*19a0*/  VIADD R0, R0, 0x7f ;  /* 0x0000007f00007836 */ /* 0x000fe20000000000 */
[----:B------:R-:W-:Y:S01]  /*19b0*/  ULDC UR4, c[0x0][0x9dc] ;  /* 0x0002770000047ab9 */ /* 0x000fe20000000800 */
[----:B------:R-:W-:Y:S02]  /*19c0*/  IMAD.MOV.U32 R4, RZ, RZ, R200 ;  /* 0x000000ffff047224 */ /* 0x000fe400078e00c8 */
[----:B------:R-:W-:Y:S01]  /*19d0*/  IMAD.IADD R93, R198, 0x1, -R196 ;  /* 0x00000001c65d7824 */ /* 0x000fe200078e0ac4 */
[----:B------:R-:W-:Y:S02]  /*19e0*/  SHF.R.S32.HI R3, RZ, 0x1f, R0 ;  /* 0x0000001fff037819 */ /* 0x000fe40000011400 */
[----:B------:R-:W1:Y:S02]  /*19f0*/  @P1 LDC R6, c[0x0][0x450] ;  /* 0x00011400ff061b82 */ /* 0x000e640000000800 */
[----:B------:R-:W-:-:S04]  /*1a00*/  LEA.HI R3, R3, R0, RZ, 0x7 ;  /* 0x0000000003037211 */ /* 0x000fc800078f38ff */
[----:B------:R-:W-:-:S04]  /*1a10*/  SHF.R.S32.HI R3, RZ, 0x7, R3 ;  /* 0x00000007ff037819 */ /* 0x000fc80000011403 */
[----:B------:R-:W-:Y:S01]  /*1a20*/  VIMNMX R8, R94, R3, PT ;  /* 0x000000035e087248 */ /* 0x000fe20003fe0100 */
[----:B0-----:R-:W-:-:S05]  /*1a30*/  @P1 IMAD.HI.U32 R5, R200, R5, RZ ;  /* 0x00000005c8051227 */ /* 0x001fca00078e00ff */
[----:B-1----:R-:W-:-:S05]  /*1a40*/  @P1 SHF.R.U32.HI R4, RZ, R6, R5 ;  /* 0x00000006ff041219 */ /* 0x002fca0000011605 */
[----:B------:R-:W-:-:S04]  /*1a50*/  IMAD.IADD R0, R93, 0x1, R4 ;  /* 0x000000015d007824 */ /* 0x000fc800078e0204 */
[----:B------:R-:W-:Y:S01]  /*1a60*/  VIADD R3, R0, -UR4 ;  /* 0x8000000400037c36 */ /* 0x000fe20008000000 */
[----:B------:R-:W-:Y:S06]  /*1a70*/  @!P2 BRA `(.L_x_1683) ;  /* 0x000000000044a947 */ /* 0x000fec0003800000 */
[----:B------:R-:W-:Y:S01]  /*1a80*/  ISETP.GT.AND P0, PT, R0, -0x1, PT ;  /* 0xffffffff0000780c */ /* 0x000fe20003f04270 */
[----:B------:R-:W-:-:S12]  /*1a90*/  BSSY B0, `(.L_x_1684) ;  /* 0x000000d000007945 */ /* 0x000fd80003800000 */
        /* <DEDUP_REMOVED lines=8> */
.L_x_1685:
[----:B------:R-:W-:-:S13]  /*1b20*/  ISETP.NE.AND P0, PT, R11, 0x1, PT ;  /* 0x000000010b00780c */ /* 0x000fda0003f05270 */
[----:B------:R-:W0:Y:S02]  /*1b30*/  @P0 LDC.64 R4, c[0x0][0x9e8] ;  /* 0x00027a00ff040b82 */ /* 0x000e240000000a00 */
[----:B0-----:R-:W-:-:S05]  /*1b40*/  @P0 IMAD.HI.U32 R4, R0, R4, RZ ;  /* 0x0000000400040227 */ /* 0x001fca00078e00ff */
[----:B------:R-:W-:-:S07]  /*1b50*/  @P0 SHF.R.U32.HI R0, RZ, R5, R4 ;  /* 0x00000005ff000219 */ /* 0x000fce0000011604 */
.L_x_1686:
[----:B------:R-:W-:Y:S05]  /*1b60*/  BSYNC B0 ;  /* 0x0000000000007941 */ /* 0x000fea0003800000 */
.L_x_1684:
[----:B------:R-:W-:-:S05]  /*1b70*/  IMAD R0, R0, R11, RZ ;  /* 0x0000000b00007224 */ /* 0x000fca00078e02ff */
[----:B------:R-:W-:-:S07]  /*1b80*/  VIMNMX R3, R3, R0, !PT ;  /* 0x0000000003037248 */ /* 0x000fce0007fe0100 */
.L_x_1683:
[----:B------:R-:W-:Y:S01]  /*1b90*/  SHF.R.S32.HI R0, RZ, 0x1f, R3 ;  /* 0x0000001fff007819 */ /* 0x000fe20000011403 */
[----:B------:R-:W-:Y:S01]  /*1ba0*/  BSSY B0, `(.L_x_1687) ;  /* 0x0000028000007945 */ /* 0x000fe20003800000 */
[----:B------:R-:W-:Y:S02]  /*1bb0*/  LOP3.LUT R223, R221, 0xff, RZ, 0xc0, !PT ;  /* 0x000000ffdddf7812 */ /* 0x000fe400078ec0ff */
[----:B------:R-:W-:Y:S02]  /*1bc0*/  LEA.HI R0, R0, R3, RZ, 0x7 ;  /* 0x0000000300007211 */ /* 0x000fe400078f38ff */
[----:B------:R-:W-:Y:S02]  /*1bd0*/  SHF.R.U32.HI R221, RZ, 0x10, R221 ;  /* 0x00000010ffdd7819 */ /* 0x000fe400000116dd */
[----:B------:R-:W-:-:S04]  /*1be0*/  SHF.R.S32.HI R0, RZ, 0x7, R0 ;  /* 0x00000007ff007819 */ /* 0x000fc80000011400 */
[----:B------:R-:W-:Y:S01]  /*1bf0*/  VIMNMX R9, RZ, R0, !PT ;  /* 0x00000000ff097248 */ /* 0x000fe20007fe0100 */
[----:B------:R-:W-:-:S03]  /*1c00*/  IMAD.MOV.U32 R0, RZ, RZ, RZ ;  /* 0x000000ffff007224 */ /* 0x000fc600078e00ff */
[----:B------:R-:W-:-:S13]  /*1c10*/  ISETP.GT.AND P0, PT, R8, R9, PT ;  /* 0x000000090800720c */ /* 0x000fda0003f04270 */
[----:B------:R-:W-:Y:S05]  /*1c20*/  @!P0 BRA `(.L_x_1688) ;  /* 0x00000000007c8947 */ /* 0x000fea0003800000 */
[----:B------:R-:W-:Y:S01]  /*1c30*/  ISETP.NE.AND P0, PT, R221, RZ, PT ;  /* 0x000000ffdd00720c */ /* 0x000fe20003f05270 */
[----:B------:R-:W-:-:S03]  /*1c40*/  ULDC UR4, c[0x0][0x9f0] ;  /* 0x00027c0000047ab9 */ /* 0x000fc60000000800 */
[----:B------:R-:W-:-:S04]  /*1c50*/  SEL R11, R221, UR4, P0 ;  /* 0x00000004dd0b7c07 */ /* 0x000fc80008000000 */
[-C--:B------:R-:W-:Y:S02]  /*1c60*/  IABS R6, R11.reuse ;  /* 0x0000000b00067213 */ /* 0x080fe40000000000 */
[----:B------:R-:W-:Y:S02]  /*1c70*/  IADD3 R0, R11, -0x1, R8 ;  /* 0xffffffff0b007810 */ /* 0x000fe40007ffe008 */
[----:B------:R-:W0:Y:S01]  /*1c80*/  I2F.RP R3, R6 ;  /* 0x0000000600037306 */ /* 0x000e220000209400 */
[----:B------:R-:W-:Y:S02]  /*1c90*/  IABS R13, R11 ;  /* 0x0000000b000d7213 */ /* 0x000fe40000000000 */
[----:B------:R-:W-:-:S05]  /*1ca0*/  IMAD.IADD R0, R0, 0x1, -R9 ;  /* 0x0000000100007824 */ /* 0x000fca00078e0a09 */
        /* <DEDUP_REMOVED lines=10> */
[----:B------:R-:W-:-:S04]  /*1d50*/  IMAD.HI.U32 R5, R5, R7, R4 ;  /* 0x0000000705057227 */ /* 0x000fc800078e0004 */
[----:B------:R-:W-:-:S04]  /*1d60*/  IMAD.MOV.U32 R4, RZ, RZ, R10 ;  /* 0x000000ffff047224 */ /* 0x000fc800078e000a */
        /* <DEDUP_REMOVED lines=11> */
.L_x_1688:
[----:B------:R-:W-:Y:S05]  /*1e20*/  BSYNC B0 ;  /* 0x0000000000007941 */ /* 0x000fea0003800000 */
.L_x_1687:
[----:B------:R-:W-:-:S05]  /*1e30*/  IMAD R3, R223, R0, R9 ;  /* 0x00000000df037224 */ /* 0x000fca00078e0209 */
[C---:B------:R-:W-:Y:S01]  /*1e40*/  VIADDMNMX R0, R3.reuse, R0, R8, PT ;  /* 0x0000000003007246 */ /* 0x040fe20003800108 */
[----:B------:R-:W-:-:S04]  /*1e50*/  IMAD R3, R3, 0x80, -R12 ;  /* 0x0000008003037824 */ /* 0x000fc800078e0a0c */
[----:B------:R-:W-:Y:S01]  /*1e60*/  IMAD R0, R0, 0x80, -R12 ;  /* 0x0000008000007824 */ /* 0x000fe200078e0a0c */
[----:B------:R-:W-:-:S04]  /*1e70*/  VIMNMX R3, RZ, R3, !PT ;  /* 0x00000003ff037248 */ /* 0x000fc80007fe0100 */
        /* <DEDUP_REMOVED lines=31> */
.L_x_1691:
[----:B------:R-:W-:Y:S05]  /*2070*/  BSYNC B6 ;  /* 0x0000000000067941 */ /* 0x000fea0003800000 */
.L_x_1690:
        /* <DEDUP_REMOVED lines=20> */
.L_x_1693:
[----:B------:R-:W-:Y:S05]  /*21c0*/  BSYNC B6 ;  /* 0x0000000000067941 */ /* 0x000fea0003800000 */
.L_x_1692:
[----:B------:R-:W-:Y:S01]  /*21d0*/  ULDC.64 UR4, c[0x0][0x9f8] ;  /* 0x00027e0000047ab9 */ /* 0x000fe20000000a00 */
[----:B------:R-:W-:Y:S01]  /*21e0*/  IMAD.MOV.U32 R0, RZ, RZ, R31 ;  /* 0x000000ffff007224 */ /* 0x000fe200078e001f */
[----:B------:R-:W-:Y:S01]  /*21f0*/  ISETP.NE.U32.AND P0, PT, RZ, UR4, PT ;  /* 0x00000004ff007c0c */ /* 0x000fe2000bf05070 */
[----:B------:R-:W0:Y:S03]  /*2200*/  LDC R15, c[0x0][0x3f4] ;  /* 0x0000fd00ff0f7b82 */ /* 0x000e260000000800 */
[----:B------:R-:W-:-:S05]  /*2210*/  ISETP.NE.AND.EX P0, PT, RZ, UR5, PT, P0 ;  /* 0x00000005ff007c0c */ /* 0x000fca000bf05300 */
[----:B------:R-:W1:Y:S08]  /*2220*/  LDC.64 R28, c[0x0][0x3f8] ;  /* 0x0000fe00ff1c7b82 */ /* 0x000e700000000a00 */
[----:B------:R-:W2:Y:S08]  /*2230*/  @P0 LDC.64 R4, c[0x0][0x9f8] ;  /* 0x00027e00ff040b82 */ /* 0x000eb00000000a00 */
[----:B------:R-:W3:Y:S01]  /*2240*/  LDC.64 R34, c[0x0][0x408] ;  /* 0x00010200ff227b82 */ /* 0x000ee20000000a00 */
[----:B--2---:R-:W-:-:S05]  /*2250*/  @P0 IMAD.WIDE R4, R31, 0x4, R4 ;  /* 0x000000041f040825 */ /* 0x004fca00078e0204 */
[----:B------:R3:W2:Y:S01]  /*2260*/  @P0 LDG.E R0, desc[UR52][R4.64] ;  /* 0x0000003404000981 */ /* 0x0006a2000c1e1900 */
[----:B------:R-:W-:Y:S01]  /*2270*/  SHF.R.S32.HI R11, RZ, 0x1f, R188 ;  /* 0x0000001fff0b7819 */ /* 0x000fe200000114bc */
[-C--:B-1----:R-:W-:Y:S01]  /*2280*/  IMAD.WIDE.U32 R6, R188, R28.reuse, R22 ;  /* 0x0000001cbc067225 */ /* 0x082fe200078e0016 */
[----:B0-----:R-:W-:Y:S02]  /*2290*/  ISETP.GE.AND P0, PT, R16, R15, PT ;  /* 0x0000000f1000720c */ /* 0x001fe40003f06270 */
[----:B------:R-:W-:Y:S01]  /*22a0*/  SHF.R.U32.HI R36, RZ, 0x3, R209 ;  /* 0x00000003ff247819 */ /* 0x000fe200000116d1 */
[C---:B------:R-:W-:Y:S01]  /*22b0*/  IMAD R8, R11.reuse, R28, RZ ;  /* 0x0000001c0b087224 */ /* 0x040fe200078e02ff */
[----:B-----5:R-:W-:Y:S01]  /*22c0*/  SHF.R.S32.HI R13, RZ, 0x1f, R24 ;  /* 0x0000001fff0d7819 */ /* 0x020fe20000011418 */
[----:B------:R-:W-:Y:S01]  /*22d0*/  IMAD.MOV.U32 R80, RZ, RZ, R6 ;  /* 0x000000ffff507224 */ /* 0x000fe200078e0006 */
[----:B------:R-:W-:Y:S01]  /*22e0*/  SHF.R.U32.HI R30, RZ, 0x3, R205 ;  /* 0x00000003ff1e7819 */ /* 0x000fe200000116cd */
[-C--:B---3--:R-:W-:Y:S01]  /*22f0*/  IMAD R4, R11, R34.reuse, RZ ;  /* 0x000000220b047224 */ /* 0x088fe200078e02ff */
[----:B------:R-:W-:Y:S01]  /*2300*/  SEL R11, R15, RZ, P0 ;  /* 0x000000ff0f0b7207 */ /* 0x000fe20000000000 */
[----:B------:R-:W-:Y:S01]  /*2310*/  IMAD.WIDE.U32 R84, R188, R34, R22 ;  /* 0x00000022bc547225 */ /* 0x000fe200078e0016 */
[----:B------:R-:W-:-:S02]  /*2320*/  SHF.R.U32.HI R21, RZ, 0x3, R204 ;  /* 0x00000003ff157819 */ /* 0x000fc400000116cc */
[----:B------:R-:W-:Y:S01]  /*2330*/  SHF.R.U32.HI R20, RZ, 0x3, R203 ;  /* 0x00000003ff147819 */ /* 0x000fe200000116cb */
[----:B------:R-:W-:Y:S01]  /*2340*/  IMAD.IADD R11, R16, 0x1, R11 ;  /* 0x00000001100b7824 */ /* 0x000fe200078e020b */
[----:B------:R-:W-:Y:S01]  /*2350*/  SHF.L.U64.HI R31, R34, 0x7, R35 ;  /* 0x00000007221f7819 */ /* 0x000fe20000010223 */
[C---:B------:R-:W-:Y:S02]  /*2360*/  IMAD R87, R188.reuse, R35, R4 ;  /* 0x00000023bc577224 */ /* 0x040fe400078e0204 */
[----:B------:R-:W-:Y:S01]  /*2370*/  IMAD.WIDE.U32 R4, R188, R34, R16 ;  /* 0x00000022bc047225 */ /* 0x000fe200078e0010 */
[----:B------:R-:W-:-:S03]  /*2380*/  SHF.R.S32.HI R6, RZ, 0x1f, R11 ;  /* 0x0000001fff067819 */ /* 0x000fc6000001140b */
[----:B------:R-:W-:Y:S01]  /*2390*/  IMAD.MOV.U32 R86, RZ, RZ, R4 ;  /* 0x000000ffff567224 */ /* 0x000fe200078e0004 */
[----:B------:R-:W-:Y:S01]  /*23a0*/  LEA.HI R12, R6, R11, RZ, 0x3 ;  /* 0x0000000b060c7211 */ /* 0x000fe200078f18ff */
[----:B------:R-:W-:Y:S02]  /*23b0*/  IMAD.IADD R85, R85, 0x1, R87 ;  /* 0x0000000155557824 */ /* 0x000fe400078e0257 */
[----:B------:R-:W-:Y:S01]  /*23c0*/  IMAD.IADD R87, R87, 0x1, R5 ;  /* 0x0000000157577824 */ /* 0x000fe200078e0205 */
[----:B------:R-:W-:Y:S01]  /*23d0*/  LOP3.LUT R4, R209, 0x38, R12, 0xf8, !PT ;  /* 0x00000038d1047812 */ /* 0x000fe200078ef80c */
[----:B------:R-:W-:Y:S01]  /*23e0*/  IMAD R83, R188, R29, R8 ;  /* 0x0000001dbc537224 */ /* 0x000fe200078e0208 */
[----:B------:R-:W-:Y:S01]  /*23f0*/  LEA.HI R5, R6, R11, RZ, 0x6 ;  /* 0x0000000b06057211 */ /* 0x000fe200078f30ff */
[----:B------:R-:W-:Y:S01]  /*2400*/  IMAD.WIDE.U32 R8, R188, R28, R16 ;  /* 0x0000001cbc087225 */ /* 0x000fe200078e0010 */
[----:B------:R-:W-:Y:S02]  /*2410*/  LOP3.LUT R4, R4, R36, RZ, 0x3c, !PT ;  /* 0x0000002404047212 */ /* 0x000fe400078e3cff */
[----:B------:R-:W0:Y:S01]  /*2420*/  S2R R36, SR_TID.X ;  /* 0x0000000000247919 */ /* 0x000e220000002100 */
[----:B------:R-:W-:Y:S01]  /*2430*/  IMAD.SHL.U32 R5, R5, 0x80, RZ ;  /* 0x0000008005057824 */ /* 0x000fe200078e00ff */
[----:B------:R-:W-:Y:S01]  /*2440*/  LOP3.LUT R6, R205, 0x38, R12, 0xf8, !PT ;  /* 0x00000038cd067812 */ /* 0x000fe200078ef80c */
[----:B------:R-:W-:Y:S01]  /*2450*/  IMAD.IADD R81, R7, 0x1, R83 ;  /* 0x0000000107517824 */ /* 0x000fe200078e0253 */
[----:B------:R-:W-:Y:S01]  /*2460*/  LOP3.LUT R76, R12, 0xfffffff8, RZ, 0xc0, !PT ;  /* 0xfffffff80c4c7812 */ /* 0x000fe200078ec0ff */
[----:B------:R-:W-:Y:S01]  /*2470*/  IMAD.MOV.U32 R82, RZ, RZ, R8 ;  /* 0x000000ffff527224 */ /* 0x000fe200078e0008 */
[--C-:B------:R-:W-:Y:S01]  /*2480*/  LOP3.LUT R8, R204, 0x38, R12.reuse, 0xf8, !PT ;  /* 0x00000038cc087812 */ /* 0x100fe200078ef80c */
[----:B------:R-:W-:Y:S01]  /*2490*/  IMAD.IADD R83, R83, 0x1, R9 ;  /* 0x0000000153537824 */ /* 0x000fe200078e0209 */
[----:B------:R-:W-:Y:S01]  /*24a0*/  LOP3.LUT R9, R203, 0x38, R12, 0xf8, !PT ;  /* 0x00000038cb097812 */ /* 0x000fe200078ef80c */
[----:B------:R-:W-:Y:S01]  /*24b0*/  IMAD R10, R13, R28, RZ ;  /* 0x0000001c0d0a7224 */ /* 0x000fe200078e02ff */
[----:B------:R-:W-:Y:S01]  /*24c0*/  LOP3.LUT R7, R5, 0xffffe000, RZ, 0xc0, !PT ;  /* 0xffffe00005077812 */ /* 0x000fe200078ec0ff */
[----:B------:R-:W-:Y:S01]  /*24d0*/  IMAD R13, R13, R34, RZ ;  /* 0x000000220d0d7224 */ /* 0x000fe200078e02ff */
[----:B------:R-:W-:Y:S01]  /*24e0*/  LOP3.LUT R5, R6, R30, RZ, 0x3c, !PT ;  /* 0x0000001e06057212 */ /* 0x000fe200078e3cff */
[----:B------:R-:W-:Y:S01]  /*24f0*/  IMAD R39, R24, R29, R10 ;  /* 0x0000001d18277224 */ /* 0x000fe200078e020a */
[----:B------:R-:W-:Y:S01]  /*2500*/  LOP3.LUT R6, R8, R21, RZ, 0x3c, !PT ;  /* 0x0000001508067212 */ /* 0x000fe200078e3cff */
[----:B------:R-:W-:Y:S01]  /*2510*/  IMAD.WIDE.U32 R80, R24, R28, R80 ;  /* 0x0000001c18507225 */ /* 0x000fe200078e0050 */
[----:B------:R-:W-:-:S02]  /*2520*/  LOP3.LUT R9, R9, R20, RZ, 0x3c, !PT ;  /* 0x0000001409097212 */ /* 0x000fc400078e3cff */
[-C--:B------:R-:W-:Y:S01]  /*2530*/  IADD3 R4, R4, R7.reuse, R213 ;  /* 0x0000000704047210 */ /* 0x080fe20007ffe0d5 */
[----:B------:R-:W-:Y:S01]  /*2540*/  IMAD.WIDE.U32 R82, R24, R28, R82 ;  /* 0x0000001c18527225 */ /* 0x000fe200078e0052 */
[-C--:B------:R-:W-:Y:S02]  /*2550*/  IADD3 R5, R5, R7.reuse, R212 ;  /* 0x0000000705057210 */ /* 0x080fe40007ffe0d4 */
[----:B------:R-:W-:Y:S01]  /*2560*/  IADD3 R6, R6, R7, R211 ;  /* 0x0000000706067210 */ /* 0x000fe20007ffe0d3 */
[C---:B------:R-:W-:Y:S01]  /*2570*/  IMAD R13, R24.reuse, R35, R13 ;  /* 0x00000023180d7224 */ /* 0x040fe200078e020d */
[----:B------:R-:W-:Y:S01]  /*2580*/  IADD3 R7, R9, R7, R210 ;  /* 0x0000000709077210 */ /* 0x000fe20007ffe0d2 */
[-C--:B------:R-:W-:Y:S01]  /*2590*/  IMAD.WIDE.U32 R84, R24, R34.reuse, R84 ;  /* 0x0000002218547225 */ /* 0x080fe200078e0054 */
[C-C-:B------:R-:W-:Y:S02]  /*25a0*/  SHF.L.U64.HI R8, R28.reuse, 0x5, R29.reuse ;  /* 0x000000051c087819 */ /* 0x140fe4000001021d */
[----:B------:R-:W-:Y:S01]  /*25b0*/  SHF.L.U64.HI R9, R28, 0x6, R29 ;  /* 0x000000061c097819 */ /* 0x000fe2000001021d */
[----:B------:R-:W-:Y:S01]  /*25c0*/  IMAD.WIDE.U32 R86, R24, R34, R86 ;  /* 0x0000002218567225 */ /* 0x000fe200078e0056 */
[----:B------:R-:W-:-:S02]  /*25d0*/  SHF.L.U64.HI R10, R28, 0x7, R29 ;  /* 0x000000071c0a7819 */ /* 0x000fc4000001021d */
[----:B0-----:R-:W-:Y:S01]  /*25e0*/  SHF.R.U32.HI R36, RZ, 0x7, R36 ;  /* 0x00000007ff247819 */ /* 0x001fe20000011624 */
[----:B------:R-:W-:Y:S01]  /*25f0*/  IMAD.IADD R3, R32, 0x1, R33 ;  /* 0x0000000120037824 */ /* 0x000fe200078e0221 */
[--C-:B------:R-:W-:Y:S01]  /*2600*/  SHF.L.U64.HI R29, R34, 0x5, R35.reuse ;  /* 0x00000005221d7819 */ /* 0x100fe20000010223 */
[----:B------:R-:W-:Y:S01]  /*2610*/  IMAD.SHL.U32 R20, R28, 0x20, RZ ;  /* 0x000000201c147824 */ /* 0x000fe200078e00ff */
[----:B------:R-:W-:Y:S01]  /*2620*/  ISETP.NE.AND P6, PT, R36, 0x1, PT ;  /* 0x000000012400780c */ /* 0x000fe20003fc5270 */
[----:B------:R-:W-:Y:S01]  /*2630*/  IMAD.SHL.U32 R21, R28, 0x40, RZ ;  /* 0x000000401c157824 */ /* 0x000fe200078e00ff */
[C---:B------:R-:W-:Y:S01]  /*2640*/  SHF.L.U64.HI R30, R34.reuse, 0x6, R35 ;  /* 0x00000006221e7819 */ /* 0x040fe20000010223 */
[C---:B------:R-:W-:Y:S01]  /*2650*/  IMAD.SHL.U32 R32, R34.reuse, 0x20, RZ ;  /* 0x0000002022207824 */ /* 0x040fe200078e00ff */
[----:B------:R-:W-:Y:S01]  /*2660*/  SHF.R.S32.HI R79, RZ, 0x3, R12 ;  /* 0x00000003ff4f7819 */ /* 0x000fe2000001140c */
[----:B------:R-:W-:Y:S01]  /*2670*/  IMAD.SHL.U32 R33, R34, 0x40, RZ ;  /* 0x0000004022217824 */ /* 0x000fe200078e00ff */
[----:B------:R-:W-:Y:S01]  /*2680*/  SHF.R.S32.HI R88, RZ, 0x1f, R76 ;  /* 0x0000001fff587819 */ /* 0x000fe2000001144c */
[----:B------:R-:W-:-:S02]  /*2690*/  VIADD R92, R36, 0x8 ;  /* 0x00000008245c7836 */ /* 0x000fc40000000000 */
[----:B------:R-:W-:Y:S02]  /*26a0*/  IMAD.IADD R38, R81, 0x1, R39 ;  /* 0x0000000151267824 */ /* 0x000fe400078e0227 */
[----:B------:R-:W-:Y:S02]  /*26b0*/  IMAD.SHL.U32 R28, R28, 0x80, RZ ;  /* 0x000000801c1c7824 */ /* 0x000fe400078e00ff */
[----:B------:R-:W-:Y:S05]  /*26c0*/  @!P6 WARPSYNC.ALL ;  /* 0x000000000000e948 */ /* 0x000fea0003800000 */
[----:B------:R-:W-:Y:S01]  /*26d0*/  ULDC UR4, c[0x0][0x2f4] ;  /* 0x0000bd0000047ab9 */ /* 0x000fe20000000800 */
[----:B------:R-:W-:Y:S01]  /*26e0*/  IMAD.SHL.U32 R34, R34, 0x80, RZ ;  /* 0x0000008022227824 */ /* 0x000fe200078e00ff */
[----:B------:R-:W-:Y:S01]  /*26f0*/  ISETP.GE.AND P1, PT, R16, UR4, PT ;  /* 0x0000000410007c0c */ /* 0x000fe2000bf26270 */
[----:B------:R-:W-:Y:S01]  /*2700*/  IMAD R35, R220, 0x20, R188 ;  /* 0x00000020dc237824 */ /* 0x000fe200078e02bc */
[----:B------:R-:W-:Y:S01]  /*2710*/  @!P6 BAR.SYNC.DEFER_BLOCKING 0x9, 0x100 ;  /* 0x024400000000eb1d */ /* 0x000fe20000010000 */
[----:B------:R-:W-:Y:S01]  /*2720*/  IMAD.SHL.U32 R36, R15, 0x2, RZ ;  /* 0x000000020f247824 */ /* 0x000fe200078e00ff */
[----:B------:R-:W-:Y:S01]  /*2730*/  ISETP.GE.AND P2, PT, R2, UR4, PT ;  /* 0x0000000402007c0c */ /* 0x000fe2000bf46270 */
[----:B------:R-:W-:-:S02]  /*2740*/  IMAD.IADD R39, R39, 0x1, R83 ;  /* 0x0000000127277824 */ /* 0x000fc400078e0253 */
[----:B------:R-:W-:Y:S02]  /*2750*/  IMAD.IADD R77, R85, 0x1, R13 ;  /* 0x00000001554d7824 */ /* 0x000fe400078e020d */
[----:B------:R-:W-:Y:S01]  /*2760*/  IMAD.IADD R78, R13, 0x1, R87 ;  /* 0x000000010d4e7824 */ /* 0x000fe200078e0257 */
[----:B--2---:R-:W-:-:S07]  /*2770*/  SHF.R.S32.HI R37, RZ, 0x1f, R0 ;  /* 0x0000001fff257819 */ /* 0x004fce0000011400 */
.L_x_1791:
[----:B------:R-:W0:Y:S01]  /*2780*/  LDC R98, c[0x0][0x430] ;  /* 0x00010c00ff627b82 */ /* 0x000e220000000800 */
[----:B------:R-:W-:Y:S02]  /*2790*/  VIADD R42, R27, 0xffffffff ;  /* 0xffffffff1b2a7836 */ /* 0x000fe40000000000 */
[----:B------:R-:W-:Y:S02]  /*27a0*/  IMAD.MOV.U32 R99, RZ, RZ, RZ ;  /* 0x000000ffff637224 */ /* 0x000fe400078e00ff */
[----:B------:R-:W-:-:S03]  /*27b0*/  IMAD R12, R42, 0x80, R35 ;  /* 0x000000802a0c7824 */ /* 0x000fc600078e0223 */
[----:B-1----:R-:W1:Y:S01]  /*27c0*/  LDC R102, c[0x0][0x3f4] ;  /* 0x0000fd00ff667b82 */ /* 0x002e620000000800 */
[----:B------:R-:W-:Y:S01]  /*27d0*/  IMAD.IADD R43, R3, 0x1, R12 ;  /* 0x00000001032b7824 */ /* 0x000fe200078e020c */
[----:B------:R-:W-:-:S03]  /*27e0*/  ISETP.GE.AND P3, PT, R12, R25, PT ;  /* 0x000000190c00720c */ /* 0x000fc60003f66270 */
[----:B---3--:R-:W-:Y:S01]  /*27f0*/  IMAD.MOV.U32 R11, RZ, RZ, R43 ;  /* 0x000000ffff0b7224 */ /* 0x008fe200078e002b */
[----:B------:R-:W-:Y:S02]  /*2800*/  ISETP.GT.OR P3, PT, R35, 0x7f, P3 ;  /* 0x0000007f2300780c */ /* 0x000fe40001f64670 */
[----:B0-----:R-:W-:-:S11]  /*2810*/  ISETP.NE.AND P4, PT, R98, 0x1, PT ;  /* 0x000000016200780c */ /* 0x001fd60003f85270 */
[----:B------:R-:W0:Y:S08]  /*2820*/  @!P3 LDC.64 R40, c[0x0][0x428] ;  /* 0x00010a00ff28bb82 */ /* 0x000e300000000a00 */
[----:B--2---:R-:W2:Y:S08]  /*2830*/  @!P3 LDC.64 R12, c[0x0][0x418] ;  /* 0x00010600ff0cbb82 */ /* 0x004eb00000000a00 */
[----:B------:R-:W3:Y:S08]  /*2840*/  @P4 LDC R14, c[0x0][0x434] ;  /* 0x00010d00ff0e4b82 */ /* 0x000ef00000000800 */
[----:B----4-:R-:W4:Y:S01]  /*2850*/  @P4 LDC R15, c[0x0][0x438] ;  /* 0x00010e00ff0f4b82 */ /* 0x010f220000000800 */
[----:B---3--:R-:W-:-:S05]  /*2860*/  @P4 IMAD.HI.U32 R14, R43, R14, RZ ;  /* 0x0000000e2b0e4227 */ /* 0x008fca00078e00ff */
[----:B----4-:R-:W-:Y:S01]  /*2870*/  @P4 SHF.R.U32.HI R11, RZ, R15, R14 ;  /* 0x0000000fff0b4219 */ /* 0x010fe2000001160e */
[----:B0-----:R-:W-:-:S03]  /*2880*/  @!P3 IMAD R14, R37, R40, RZ ;  /* 0x00000028250eb224 */ /* 0x001fc600078e02ff */
[--C-:B------:R-:W-:Y:S01]  /*2890*/  @!P3 SHF.R.S32.HI R15, RZ, 0x1f, R11.reuse ;  /* 0x0000001fff0fb819 */ /* 0x100fe2000001140b */
[----:B------:R-:W-:Y:S02]  /*28a0*/  @!P3 IMAD R27, R0, R41, R14 ;  /* 0x00000029001bb224 */ /* 0x000fe400078e020e */
[----:B------:R-:W-:-:S04]  /*28b0*/  @!P3 IMAD.MOV.U32 R14, RZ, RZ, R11 ;  /* 0x000000ffff0eb224 */ /* 0x000fc800078e000b */
[----:B------:R-:W-:-:S04]  /*28c0*/  @!P3 IMAD.WIDE.U32 R14, R0, R40, R14 ;  /* 0x00000028000eb225 */ /* 0x000fc800078e000e */
[----:B------:R-:W-:Y:S01]  /*28d0*/  @!P3 IMAD.IADD R15, R15, 0x1, R27 ;  /* 0x000000010f0fb824 */ /* 0x000fe200078e021b */
[----:B--2---:R-:W-:-:S04]  /*28e0*/  @!P3 LEA R12, P4, R14, R12, 0x2 ;  /* 0x0000000c0e0cb211 */ /* 0x004fc800078810ff */
[----:B------:R-:W-:-:S05]  /*28f0*/  @!P3 LEA.HI.X R13, R14, R13, R15, 0x2, P4 ;  /* 0x0000000d0e0db211 */ /* 0x000fca00020f140f */
[----:B------:R0:W5:Y:S01]  /*2900*/  @!P3 LDG.E R99, desc[UR52][R12.64] ;  /* 0x000000340c63b981 */ /* 0x000162000c1e1900 */
[----:B-1----:R-:W-:Y:S01]  /*2910*/  ISETP.GE.AND P3, PT, R102, 0x1, PT ;  /* 0x000000016600780c */ /* 0x002fe20003f66270 */
[----:B------:R-:W-:Y:S01]  /*2920*/  IMAD.MOV R11, RZ, RZ, -R11 ;  /* 0x000000ffff0b7224 */ /* 0x000fe200078e0a0b */
[----:B------:R-:W-:Y:S01]  /*2930*/  ISETP.GT.AND P4, PT, R42, R26, PT ;  /* 0x0000001a2a00720c */ /* 0x000fe20003f84270 */
[----:B------:R-:W-:Y:S01]  /*2940*/  IMAD R91, R19, 0x4000, R219 ;  /* 0x00004000135b7824 */ /* 0x000fe200078e02db */
[----:B------:R-:W-:Y:S05]  /*2950*/  YIELD ;  /* 0x0000000000007946 */ /* 0x000fea0003800000 */
[----:B------:R-:W-:Y:S01]  /*2960*/  BSSY B0, `(.L_x_1694) ;  /* 0x00005d8000007945 */ /* 0x000fe20003800000 */
[----:B------:R-:W-:Y:S01]  /*2970*/  IMAD R98, R98, R11, R43 ;  /* 0x0000000b62627224 */ /* 0x000fe200078e022b */
[----:B------:R-:W-:Y:S01]  /*2980*/  P2R R90, PR, RZ, 0x10 ;  /* 0x00000010ff5a7803 */ /* 0x000fe20000000000 */
[----:B------:R-:W-:-:S02]  /*2990*/  IMAD R91, R91, 0x2, R18 ;  /* 0x000000025b5b7824 */ /* 0x000fc400078e0212 */
[----:B------:R-:W-:Y:S01]  /*29a0*/  IMAD.MOV.U32 R27, RZ, RZ, R42 ;  /* 0x000000ffff1b7224 */ /* 0x000fe200078e002a */
[----:B0-----:R-:W-:Y:S06]  /*29b0*/  @!P3 BRA `(.L_x_1695) ;  /* 0x0000005400a4b947 */ /* 0x001fec0003800000 */
[----:B------:R-:W-:Y:S01]  /*29c0*/  SHF.R.S32.HI R97, RZ, 0x1f, R98 ;  /* 0x0000001fff617819 */ /* 0x000fe20000011462 */
[----:B------:R-:W-:Y:S01]  /*29d0*/  ULDC.64 UR4, c[0x0][0x300] ;  /* 0x0000c00000047ab9 */ /* 0x000fe20000000a00 */
[----:B-----5:R-:W-:Y:S01]  /*29e0*/  SHF.R.S32.HI R96, RZ, 0x1f, R99 ;  /* 0x0000001fff607819 */ /* 0x020fe20000011463 */
[C---:B------:R-:W-:Y:S01]  /*29f0*/  IMAD.WIDE.U32 R12, R98.reuse, UR4, RZ ;  /* 0x00000004620c7c25 */ /* 0x040fe2000f8e00ff */
[----:B------:R-:W-:Y:S02]  /*2a00*/  ULDC.U8 UR6, c[0x0][0x410] ;  /* 0x0001040000067ab9 */ /* 0x000fe40000000000 */
[----:B------:R-:W-:Y:S01]  /*2a10*/  ISETP.NE.AND P3, PT, RZ, UR6, PT ;  /* 0x00000006ff007c0c */ /* 0x000fe2000bf65270 */
[----:B------:R-:W-:Y:S02]  /*2a20*/  IMAD R11, R97, UR4, RZ ;  /* 0x00000004610b7c24 */ /* 0x000fe4000f8e02ff */
[----:B------:R-:W-:Y:S02]  /*2a30*/  IMAD R15, R31, R27, RZ ;  /* 0x0000001b1f0f7224 */ /* 0x000fe400078e02ff */
[----:B------:R-:W-:Y:S01]  /*2a40*/  IMAD R11, R98, UR5, R11 ;  /* 0x00000005620b7c24 */ /* 0x000fe2000f8e020b */
[----:B------:R-:W-:Y:S01]  /*2a50*/  ULDC.64 UR4, c[0x0][0x310] ;  /* 0x0000c40000047ab9 */ /* 0x000fe20000000a00 */
[----:B------:R-:W-:-:S02]  /*2a60*/  IMAD R95, R42, -0x80, R25 ;  /* 0xffffff802a5f7824 */ /* 0x000fc400078e0219 */
[----:B------:R-:W-:Y:S02]  /*2a70*/  IMAD R14, R96, UR4, RZ ;  /* 0x00000004600e7c24 */ /* 0x000fe4000f8e02ff */
[----:B------:R-:W-:Y:S01]  /*2a80*/  IMAD.IADD R13, R13, 0x1, R11 ;  /* 0x000000010d0d7824 */ /* 0x000fe200078e020b */
[----:B------:R-:W-:Y:S01]  /*2a90*/  VIMNMX R95, R95, 0x80, PT ;  /* 0x000000805f5f7848 */ /* 0x000fe20003fe0100 */
[C---:B------:R-:W-:Y:S02]  /*2aa0*/  IMAD R11, R99.reuse, UR5, R14 ;  /* 0x00000005630b7c24 */ /* 0x040fe4000f8e020e */
[----:B------:R-:W-:Y:S01]  /*2ab0*/  IMAD.WIDE.U32 R12, R99, UR4, R12 ;  /* 0x00000004630c7c25 */ /* 0x000fe2000f8e000c */
[----:B------:R-:W-:-:S03]  /*2ac0*/  ULDC.64 UR4, c[0x0][0x308] ;  /* 0x0000c20000047ab9 */ /* 0x000fc60000000a00 */
[----:B------:R-:W-:Y:S01]  /*2ad0*/  IMAD.IADD R13, R13, 0x1, R11 ;  /* 0x000000010d0d7824 */ /* 0x000fe200078e020b */
[----:B------:R-:W-:Y:S01]  /*2ae0*/  SHF.R.S32.HI R11, RZ, 0x1f, R27 ;  /* 0x0000001fff0b7819 */ /* 0x000fe2000001141b */
[----:B------:R-:W-:Y:S02]  /*2af0*/  IMAD R14, R10, R27, RZ ;  /* 0x0000001b0a0e7224 */ /* 0x000fe400078e02ff */
[----:B------:R-:W-:-:S04]  /*2b00*/  IMAD.WIDE.U32 R40, R197, UR4, R12 ;  /* 0x00000004c5287c25 */ /* 0x000fc8000f8e000c */
[----:B------:R-:W-:Y:S01]  /*2b10*/  IMAD R101, R197, UR5, R41 ;  /* 0x00000005c5657c24 */ /* 0x000fe2000f8e0229 */
[----:B------:R-:W-:Y:S01]  /*2b20*/  ULDC.64 UR4, c[0x0][0x2e8] ;  /* 0x0000ba0000047ab9 */ /* 0x000fe20000000a00 */
[C---:B------:R-:W-:Y:S01]  /*2b30*/  IMAD R89, R11.reuse, R28, R14 ;  /* 0x0000001c0b597224 */ /* 0x040fe200078e020e */
[----:B------:R-:W-:Y:S01]  /*2b40*/  LEA R106, P4, R40, UR4, 0x1 ;  /* 0x00000004286a7c11 */ /* 0x000fe2000f8808ff */
[----:B------:R-:W-:Y:S02]  /*2b50*/  IMAD R11, R11, R34, R15 ;  /* 0x000000220b0b7224 */ /* 0x000fe400078e020f */
[----:B------:R-:W-:Y:S01]  /*2b60*/  IMAD.WIDE.U32 R14, R28, R27, RZ ;  /* 0x0000001b1c0e7225 */ /* 0x000fe200078e00ff */
[----:B------:R-:W-:-:S03]  /*2b70*/  LEA.HI.X R101, R40, UR5, R101, 0x1, P4 ;  /* 0x0000000528657c11 */ /* 0x000fc6000a0f0c65 */
[----:B------:R-:W-:-:S04]  /*2b80*/  IMAD.WIDE.U32 R12, R34, R27, RZ ;  /* 0x0000001b220c7225 */ /* 0x000fc800078e00ff */
[----:B------:R-:W-:Y:S02]  /*2b90*/  IMAD.IADD R89, R15, 0x1, R89 ;  /* 0x000000010f597824 */ /* 0x000fe400078e0259 */
[----:B------:R-:W-:Y:S01]  /*2ba0*/  IMAD.IADD R11, R13, 0x1, R11 ;  /* 0x000000010d0b7824 */ /* 0x000fe200078e020b */
[----:B------:R-:W-:Y:S06]  /*2bb0*/  @!P3 BRA `(.L_x_1696) ;  /* 0x000000280090b947 */ /* 0x000fec0003800000 */
        /* <DEDUP_REMOVED lines=14> */
[----:B------:R-:W-:-:S04]  /*2ca0*/  LEA R40, P3, R41, UR4, 0x1 ;  /* 0x0000000429287c11 */ /* 0x000fc8000f8608ff */
[----:B------:R-:W-:Y:S01]  /*2cb0*/  LEA.HI.X R41, R41, UR5, R42, 0x1, P3 ;  /* 0x0000000529297c11 */ /* 0x000fe200098f0c2a */
[----:B------:R-:W-:Y:S01]  /*2cc0*/  ULDC.64 UR4, c[0x0][0x400] ;  /* 0x0001000000047ab9 */ /* 0x000fe20000000a00 */
[----:B------:R-:W-:-:S05]  /*2cd0*/  IADD3 R43, P3, R84, R12, RZ ;  /* 0x0000000c542b7210 */ /* 0x000fca0007f7e0ff */
[----:B------:R-:W-:Y:S01]  /*2ce0*/  IMAD.X R44, R11, 0x1, R77, P3 ;  /* 0x000000010b2c7824 */ /* 0x000fe200018e064d */
        /* <DEDUP_REMOVED lines=10> */
.L_x_1698:
[----:B------:R-:W-:Y:S05]  /*2d90*/  BSYNC B1 ;  /* 0x0000000000017941 */ /* 0x000fea0003800000 */
.L_x_1697:
        /* <DEDUP_REMOVED lines=15> */
[----:B------:R-:W-:Y:S01]  /*2e90*/  P2R R130, PR, RZ, 0x8 ;  /* 0x00000008ff827803 */ /* 0x000fe20000000000 */
[----:B------:R-:W-:Y:S01]  /*2ea0*/  IMAD.MOV.U32 R43, RZ, RZ, R71 ;  /* 0x000000ffff2b7224 */ /* 0x000fe200078e0047 */
[----:B------:R-:W-:-:S02]  /*2eb0*/  PRMT R122, R40, 0x7610, R122 ;  /* 0x00007610287a7816 */ /* 0x000fc4000000007a */
[----:B------:R-:W-:Y:S02]  /*2ec0*/  CS2R R58, SRZ ;  /* 0x00000000003a7805 */ /* 0x000fe4000001ff00 */
[----:B------:R-:W-:Y:S02]  /*2ed0*/  PRMT R123, R41, 0x7610, R123 ;  /* 0x00007610297b7816 */ /* 0x000fe4000000007b */
[----:B------:R-:W-:Y:S02]  /*2ee0*/  CS2R R62, SRZ ;  /* 0x00000000003e7805 */ /* 0x000fe4000001ff00 */
[----:B------:R-:W-:Y:S02]  /*2ef0*/  PRMT R135, R42, 0x7610, R135 ;  /* 0x000076102a877816 */ /* 0x000fe40000000087 */
[----:B------:R-:W-:Y:S01]  /*2f00*/  PRMT R136, R43, 0x7610, R136 ;  /* 0x000076102b887816 */ /* 0x000fe20000000088 */
        /* <DEDUP_REMOVED lines=21> */
.L_x_1700:
[----:B------:R-:W-:Y:S05]  /*3060*/  BSYNC B1 ;  /* 0x0000000000017941 */ /* 0x000fea0003800000 */
.L_x_1699:
        /* <DEDUP_REMOVED lines=23> */
[----:B------:R-:W-:-:S02]  /*31e0*/  CS2R R54, SRZ ;  /* 0x0000000000367805 */ /* 0x000fc4000001ff00 */
        /* <DEDUP_REMOVED lines=24> */
.L_x_1702:
[----:B------:R-:W-:Y:S05]  /*3370*/  BSYNC B1 ;  /* 0x0000000000017941 */ /* 0x000fea0003800000 */
.L_x_1701:
        /* <DEDUP_REMOVED lines=32> */
.L_x_1704:
[----:B------:R-:W-:Y:S05]  /*3580*/  BSYNC B1 ;  /* 0x0000000000017941 */ /* 0x000fea0003800000 */
.L_x_1703:
[----:B-----5:R-:W-:Y:S01]  /*3590*/  IMAD.MOV.U32 R11, RZ, RZ, R48 ;  /* 0x000000ffff0b7224 */ /* 0x020fe200078e0030 */
[----:B------:R-:W-:Y:S01]  /*35a0*/  UISETP.NE.AND UP0, UPT, UR39, 0x3, UPT ;  /* 0x000000032700788c */ /* 0x000fe2000bf05270 */
[----:B0-----:R-:W-:Y:S02]  /*35b0*/  IMAD.MOV.U32 R12, RZ, RZ, R49 ;  /* 0x000000ffff0c7224 */ /* 0x001fe400078e0031 */
        /* <DEDUP_REMOVED lines=9> */
[----:B------:R-:W-:Y:S01]  /*3650*/  PLOP3.LUT P5, PT, PT, PT, UP0, 0x80, 0x0 ;  /* 0x000000000000781c */ /* 0x000fe20003faf008 */
        /* <DEDUP_REMOVED lines=23> */
.L_x_1705:
[----:B------:R-:W-:Y:S01]  /*37d0*/  IMAD R89, R19, 0x8, R18 ;  /* 0x0000000813597824 */ /* 0x000fe200078e0212 */
[----:B------:R-:W-:Y:S01]  /*37e0*/  SHF.L.U32 R100, R199, 0x1f, RZ ;  /* 0x0000001fc7647819 */ /* 0x000fe200000006ff */
[----:B------:R-:W-:Y:S03]  /*37f0*/  BSSY B1, `(.L_x_1706) ;  /* 0x0000003000017945 */ /* 0x000fe60003800000 */
[----:B------:R-:W0:Y:S02]  /*3800*/  SYNCS.PHASECHK.TRANS64.TRYWAIT P6, [R89+URZ+0x28890], R100 ;  /* 0x02889064590075a7 */ /* 0x000e2400080c017f */
[----:B0-----:R-:W-:Y:S05]  /*3810*/  @!P6 BRA `(.L_x_1707) ;  /* 0x00000234001ce947 */ /* 0x001fea0003800000 */
.L_x_2113:
[----:B------:R-:W-:Y:S05]  /*3820*/  BSYNC B1 ;  /* 0x0000000000017941 */ /* 0x000fea0003800000 */
.L_x_1706:
[----:B------:R-:W-:-:S03]  /*3830*/  UMOV UR4, 0xffffffff ;  /* 0xffffffff00047882 */ /* 0x000fc60000000000 */
[----:B------:R-:W-:Y:S05]  /*3840*/  BRA.DIV UR4, `(.L_x_1708) ;  /* 0x0000023604247947 */ /* 0x000fea000b800000 */
[----:B------:R1:W2:Y:S04]  /*3850*/  SHFL.IDX PT, R75, R101, RZ, 0x181f ;  /* 0x00181fff654b7589 */ /* 0x0002a800000e0000 */
[----:B------:R1:W3:Y:S02]  /*3860*/  SHFL.IDX PT, R103, R106, RZ, 0x181f ;  /* 0x00181fff6a677589 */ /* 0x0002e400000e0000 */
.L_x_2117:
        /* <DEDUP_REMOVED lines=57> */
.L_x_1714:
[----:B------:R-:W-:Y:S05]  /*3c00*/  BSYNC B3 ;  /* 0x0000000000037941 */ /* 0x000fea0003800000 */
.L_x_1713:
[----:B0-----:R4:W-:Y:S02]  /*3c10*/  ST.E.128 desc[UR52][R72.64], R12 ;  /* 0x0000000c48007985 */ /* 0x0019e4000c101d34 */
.L_x_1712:
[----:B------:R-:W-:Y:S05]  /*3c20*/  BSYNC B2 ;  /* 0x0000000000027941 */ /* 0x000fea0003800000 */
.L_x_1711:
        /* <DEDUP_REMOVED lines=13> */
[----:B------:R-:W-:Y:S01]  /*3d00*/  PRMT R122, R122, 0x5410, R11 ;  /* 0x000054107a7a7816 */ /* 0x000fe2000000000b */
[----:B------:R-:W-:Y:S01]  /*3d10*/  IMAD.U32 R11, R12, 0x10000, RZ ;  /* 0x000100000c0b7824 */ /* 0x000fe200078e00ff */
[----:B------:R-:W-:-:S02]  /*3d20*/  PRMT R123, R123, 0x5410, R70 ;  /* 0x000054107b7b7816 */ /* 0x000fc40000000046 */
[----:B------:R-:W-:Y:S01]  /*3d30*/  LOP3.LUT R65, R14, 0xffff0000, RZ, 0xc0, !PT ;  /* 0xffff00000e417812 */ /* 0x000fe200078ec0ff */
[----:B------:R-:W-:Y:S01]  /*3d40*/  IMAD.U32 R14, R13, 0x10000, RZ ;  /* 0x000100000d0e7824 */ /* 0x000fe200078e00ff */
[----:B------:R-:W-:Y:S01]  /*3d50*/  PRMT R121, R121, 0x5410, R72 ;  /* 0x0000541079797816 */ /* 0x000fe20000000048 */
[----:B------:R-:W-:Y:S01]  /*3d60*/  IMAD.U32 R72, R123, 0x10000, RZ ;  /* 0x000100007b487824 */ /* 0x000fe200078e00ff */
[----:B------:R-:W-:Y:S02]  /*3d70*/  LOP3.LUT R13, R13, 0xffff0000, RZ, 0xc0, !PT ;  /* 0xffff00000d0d7812 */ /* 0x000fe400078ec0ff */
[----:B------:R-:W-:Y:S01]  /*3d80*/  LOP3.LUT R71, R122, 0xffff0000, RZ, 0xc0, !PT ;  /* 0xffff00007a477812 */ /* 0x000fe200078ec0ff */
[----:B------:R-:W-:Y:S01]  /*3d90*/  IMAD.U32 R70, R121, 0x10000, RZ ;  /* 0x0001000079467824 */ /* 0x000fe200078e00ff */
[----:B------:R-:W-:Y:S01]  /*3da0*/  LOP3.LUT R67, R120, 0xffff0000, RZ, 0xc0, !PT ;  /* 0xffff000078437812 */ /* 0x000fe200078ec0ff */
        /* <DEDUP_REMOVED lines=29> */
.L_x_1716:
[----:B------:R-:W-:Y:S05]  /*3f80*/  BSYNC B2 ;  /* 0x0000000000027941 */ /* 0x000fea0003800000 */
.L_x_1715:
[----:B0-----:R0:W-:Y:S02]  /*3f90*/  ST.E.128 desc[UR52][R68.64], R12 ;  /* 0x0000000c44007985 */ /* 0x0011e4000c101d34 */
.L_x_1710:
[----:B------:R-:W-:Y:S05]  /*3fa0*/  BSYNC B1 ;  /* 0x0000000000017941 */ /* 0x000fea0003800000 */
.L_x_1709:
[----:B------:R-:W-:-:S03]  /*3fb0*/  UMOV UR4, 0xffffffff ;  /* 0xffffffff00047882 */ /* 0x000fc60000000000 */
[----:B------:R-:W-:Y:S05]  /*3fc0*/  BRA.DIV UR4, `(.L_x_1717) ;  /* 0x0000022e04907947 */ /* 0x000fea000b800000 */
[----:B------:R1:W1:Y:S04]  /*3fd0*/  SHFL.IDX PT, R67, R101, 0x1, 0x181f ;  /* 0x00381f0065437f89 */ /* 0x00026800000e0000 */
[----:B0-----:R0:W0:Y:S02]  /*3fe0*/  SHFL.IDX PT, R69, R106, 0x1, 0x181f ;  /* 0x00381f006a457f89 */ /* 0x00102400000e0000 */
.L_x_2121:
[----:B------:R-:W-:Y:S01]  /*3ff0*/  ISETP.NE.AND P6, PT, R130, RZ, PT ;  /* 0x000000ff8200720c */ /* 0x000fe20003fc5270 */
[----:B------:R-:W-:-:S12]  /*4000*/  BSSY B1, `(.L_x_1718) ;  /* 0x0000072000017945 */ /* 0x000fd80003800000 */
[----:B------:R-:W-:Y:S05]  /*4010*/  @P6 BRA `(.L_x_1719) ;  /* 0x0000000400c06947 */ /* 0x000fea0003800000 */
[----:B------:R-:W-:Y:S04]  /*4020*/  BSSY B2, `(.L_x_1720) ;  /* 0x0000038000027945 */ /* 0x000fe80003800000 */
[----:B------:R-:W-:Y:S05]  /*4030*/  @P1 BRA `(.L_x_1721) ;  /* 0x0000000000d81947 */ /* 0x000fea0003800000 */
[----:B----4-:R4:W2:Y:S01]  /*4040*/  LDS.128 R12, [R91+0x19400] ;  /* 0x019400005b0c7984 */ /* 0x0108a20000000c00 */
[C---:B0-----:R-:W-:Y:S01]  /*4050*/  LEA R64, P6, R16.reuse, R69, 0x1 ;  /* 0x0000004510407211 */ /* 0x041fe200078c08ff */
[----:B------:R-:W-:Y:S03]  /*4060*/  BSSY B3, `(.L_x_1722) ;  /* 0x0000032000037945 */ /* 0x000fe60003800000 */
[----:B-1----:R-:W-:Y:S02]  /*4070*/  LEA.HI.X R65, R16, R67, R17, 0x1, P6 ;  /* 0x0000004310417211 */ /* 0x002fe400030f0c11 */
[----:B------:R-:W-:-:S13]  /*4080*/  ISETP.GE.AND P6, PT, R22, R102, PT ;  /* 0x000000661600720c */ /* 0x000fda0003fc6270 */
[----:B----4-:R-:W-:Y:S05]  /*4090*/  @P6 BRA `(.L_x_1723) ;  /* 0x0000000000b86947 */ /* 0x010fea0003800000 */
[----:B------:R-:W-:Y:S02]  /*40a0*/  SHF.R.U64 R11, R62, 0x10, R63 ;  /* 0x000000103e0b7819 */ /* 0x000fe4000000123f */
[----:B------:R-:W-:Y:S01]  /*40b0*/  SHF.R.U64 R71, R60, 0x10, R61 ;  /* 0x000000103c477819 */ /* 0x000fe2000000123d */
[----:B--2---:R-:W-:Y:S01]  /*40c0*/  IMAD.U32 R60, R14, 0x10000, RZ ;  /* 0x000100000e3c7824 */ /* 0x004fe200078e00ff */
[----:B------:R-:W-:Y:S02]  /*40d0*/  SHF.R.U32.HI R66, RZ, 0x10, R63 ;  /* 0x00000010ff427819 */ /* 0x000fe4000001163f */
[----:B------:R-:W-:Y:S02]  /*40e0*/  SHF.R.U32.HI R68, RZ, 0x10, R61 ;  /* 0x00000010ff447819 */ /* 0x000fe4000001163d */
[----:B------:R-:W-:Y:S01]  /*40f0*/  PRMT R118, R118, 0x5410, R11 ;  /* 0x0000541076767816 */ /* 0x000fe2000000000b */
[----:B------:R-:W-:Y:S01]  /*4100*/  IMAD.U32 R11, R12, 0x10000, RZ ;  /* 0x000100000c0b7824 */ /* 0x000fe200078e00ff */
[----:B------:R-:W-:-:S02]  /*4110*/  PRMT R116, R116, 0x5410, R71 ;  /* 0x0000541074747816 */ /* 0x000fc40000000047 */
[----:B------:R-:W-:Y:S02]  /*4120*/  PRMT R119, R119, 0x5410, R66 ;  /* 0x0000541077777816 */ /* 0x000fe40000000042 */
        /* <DEDUP_REMOVED lines=8> */
[----:B------:R-:W-:Y:S01]  /*41b0*/  FMUL.FTZ R73, R61, R70 ;  /* 0x000000463d497220 */ /* 0x000fe20000410000 */
[----:B------:R-:W-:Y:S01]  /*41c0*/  LOP3.LUT R62, R15, 0xffff0000, RZ, 0xc0, !PT ;  /* 0xffff00000f3e7812 */ /* 0x000fe200078ec0ff */
[C---:B------:R-:W-:Y:S01]  /*41d0*/  FMUL.FTZ R71, R13.reuse, R68 ;  /* 0x000000440d477220 */ /* 0x040fe20000410000 */
[----:B------:R-:W-:Y:S01]  /*41e0*/  LOP3.LUT R12, R12, 0xffff0000, RZ, 0xc0, !PT ;  /* 0xffff00000c0c7812 */ /* 0x000fe200078ec0ff */
[----:B------:R-:W-:Y:S01]  /*41f0*/  FMUL.FTZ R13, R13, R63 ;  /* 0x0000003f0d0d7220 */ /* 0x000fe20000410000 */
[----:B------:R-:W-:Y:S01]  /*4200*/  LOP3.LUT R119, R119, 0xffff0000, RZ, 0xc0, !PT ;  /* 0xffff000077777812 */ /* 0x000fe200078ec0ff */
[----:B------:R-:W-:Y:S01]  /*4210*/  FMUL.FTZ R61, R61, R66 ;  /* 0x000000423d3d7220 */ /* 0x000fe20000410000 */
[----:B------:R-:W-:Y:S01]  /*4220*/  LOP3.LUT R117, R117, 0xffff0000, RZ, 0xc0, !PT ;  /* 0xffff000075757812 */ /* 0x000fe200078ec0ff */
[----:B------:R-:W-:-:S02]  /*4230*/  IMAD.U32 R118, R118, 0x10000, RZ ;  /* 0x0001000076767824 */ /* 0x000fc400078e00ff */
[----:B------:R-:W-:Y:S01]  /*4240*/  FFMA.FTZ R71, R14, R63, -R71 ;  /* 0x0000003f0e477223 */ /* 0x000fe20000010847 */
[----:B------:R-:W-:Y:S02]  /*4250*/  IMAD.U32 R116, R116, 0x10000, RZ ;  /* 0x0001000074747824 */ /* 0x000fe400078e00ff */
[----:B------:R-:W-:Y:S01]  /*4260*/  FFMA.FTZ R68, R14, R68, R13 ;  /* 0x000000440e447223 */ /* 0x000fe2000001000d */
[C---:B------:R-:W-:Y:S01]  /*4270*/  FFMA.FTZ R73, R60.reuse, R66, -R73 ;  /* 0x000000423c497223 */ /* 0x040fe20000010849 */
[----:B------:R-:W-:Y:S02]  /*4280*/  IMAD.U32 R15, R15, 0x10000, RZ ;  /* 0x000100000f0f7824 */ /* 0x000fe400078e00ff */
[----:B------:R-:W-:Y:S01]  /*4290*/  FFMA.FTZ R60, R60, R70, R61 ;  /* 0x000000463c3c7223 */ /* 0x000fe2000001003d */
        /* <DEDUP_REMOVED lines=14> */
.L_x_1723:
[----:B------:R-:W-:Y:S05]  /*4380*/  BSYNC B3 ;  /* 0x0000000000037941 */ /* 0x000fea0003800000 */
.L_x_1722:
[----:B--2---:R0:W-:Y:S02]  /*4390*/  ST.E.128 desc[UR52][R64.64], R12 ;  /* 0x0000000c40007985 */ /* 0x0041e4000c101d34 */
.L_x_1721:
[----:B------:R-:W-:Y:S05]  /*43a0*/  BSYNC B2 ;  /* 0x0000000000027941 */ /* 0x000fea0003800000 */
.L_x_1720:
[----:B------:R-:W-:Y:S05]  /*43b0*/  @P2 BRA `(.L_x_1719) ;  /* 0x0000000000d82947 */ /* 0x000fea0003800000 */
[----:B0---4-:R0:W4:Y:S01]  /*43c0*/  LDS.128 R12, [R91+0x1d400] ;  /* 0x01d400005b0c7984 */ /* 0x0111220000000c00 */
[C---:B------:R-:W-:Y:S01]  /*43d0*/  LEA R60, P6, R2.reuse, R69, 0x1 ;  /* 0x00000045023c7211 */ /* 0x040fe200078c08ff */
[----:B------:R-:W-:Y:S03]  /*43e0*/  BSSY B2, `(.L_x_1724) ;  /* 0x0000032000027945 */ /* 0x000fe60003800000 */
[----:B-1----:R-:W-:Y:S02]  /*43f0*/  LEA.HI.X R61, R2, R67, R185, 0x1, P6 ;  /* 0x00000043023d7211 */ /* 0x002fe400030f0cb9 */
        /* <DEDUP_REMOVED lines=48> */
.L_x_1725:
[----:B------:R-:W-:Y:S05]  /*4700*/  BSYNC B2 ;  /* 0x0000000000027941 */ /* 0x000fea0003800000 */
.L_x_1724:
[----:B----4-:R0:W-:Y:S02]  /*4710*/  ST.E.128 desc[UR52][R60.64], R12 ;  /* 0x0000000c3c007985 */ /* 0x0101e4000c101d34 */
.L_x_1719:
[----:B------:R-:W-:Y:S05]  /*4720*/  BSYNC B1 ;  /* 0x0000000000017941 */ /* 0x000fea0003800000 */
.L_x_1718:
[----:B------:R-:W-:-:S03]  /*4730*/  UMOV UR4, 0xffffffff ;  /* 0xffffffff00047882 */ /* 0x000fc60000000000 */
[----:B------:R-:W-:Y:S05]  /*4740*/  BRA.DIV UR4, `(.L_x_1726) ;  /* 0x0000022604fc7947 */ /* 0x000fea000b800000 */
[----:B------:R1:W1:Y:S04]  /*4750*/  SHFL.IDX PT, R59, R101, 0x2, 0x181f ;  /* 0x00581f00653b7f89 */ /* 0x00026800000e0000 */
[----:B0-----:R0:W0:Y:S02]  /*4760*/  SHFL.IDX PT, R61, R106, 0x2, 0x181f ;  /* 0x00581f006a3d7f89 */ /* 0x00102400000e0000 */
.L_x_2125:
[----:B------:R-:W-:Y:S04]  /*4770*/  BSSY B1, `(.L_x_1727) ;  /* 0x0000072000017945 */ /* 0x000fe80003800000 */
        /* <DEDUP_REMOVED lines=14> */
[----:B------:R-:W-:Y:S02]  /*4860*/  PRMT R131, R131, 0x5410, R58 ;  /* 0x0000541083837816 */ /* 0x000fe4000000003a */
[----:B------:R-:W-:Y:S01]  /*4870*/  PRMT R128, R128, 0x5410, R11 ;  /* 0x0000541080807816 */ /* 0x000fe2000000000b */
[----:B------:R-:W-:Y:S01]  /*4880*/  IMAD.U32 R11, R12, 0x10000, RZ ;  /* 0x000100000c0b7824 */ /* 0x000fe200078e00ff */
[----:B------:R-:W-:Y:S01]  /*4890*/  LOP3.LUT R53, R14, 0xffff0000, RZ, 0xc0, !PT ;  /* 0xffff00000e357812 */ /* 0x000fe200078ec0ff */
[----:B------:R-:W-:Y:S01]  /*48a0*/  IMAD.U32 R14, R13, 0x10000, RZ ;  /* 0x000100000d0e7824 */ /* 0x000fe200078e00ff */
[----:B------:R-:W-:-:S02]  /*48b0*/  PRMT R132, R132, 0x5410, R55 ;  /* 0x0000541084847816 */ /* 0x000fc40000000037 */
[----:B------:R-:W-:Y:S02]  /*48c0*/  PRMT R129, R129, 0x5410, R60 ;  /* 0x0000541081817816 */ /* 0x000fe4000000003c */
        /* <DEDUP_REMOVED lines=34> */
.L_x_1732:
[----:B------:R-:W-:Y:S05]  /*4af0*/  BSYNC B3 ;  /* 0x0000000000037941 */ /* 0x000fea0003800000 */
.L_x_1731:
[----:B--2---:R0:W-:Y:S02]  /*4b00*/  ST.E.128 desc[UR52][R56.64], R12 ;  /* 0x0000000c38007985 */ /* 0x0041e4000c101d34 */
.L_x_1730:
[----:B------:R-:W-:Y:S05]  /*4b10*/  BSYNC B2 ;  /* 0x0000000000027941 */ /* 0x000fea0003800000 */
.L_x_1729:
        /* <DEDUP_REMOVED lines=53> */
.L_x_1734:
[----:B------:R-:W-:Y:S05]  /*4e70*/  BSYNC B2 ;  /* 0x0000000000027941 */ /* 0x000fea0003800000 */
.L_x_1733:
[----:B----4-:R0:W-:Y:S02]  /*4e80*/  ST.E.128 desc[UR52][R52.64], R12 ;  /* 0x0000000c34007985 */ /* 0x0101e4000c101d34 */
.L_x_1728:
[----:B------:R-:W-:Y:S05]  /*4e90*/  BSYNC B1 ;  /* 0x0000000000017941 */ /* 0x000fea0003800000 */
.L_x_1727:
[----:B------:R-:W-:-:S03]  /*4ea0*/  UMOV UR4, 0xffffffff ;  /* 0xffffffff00047882 */ /* 0x000fc60000000000 */
[----:B------:R-:W-:Y:S05]  /*4eb0*/  BRA.DIV UR4, `(.L_x_1735) ;  /* 0x00000222046c7947 */ /* 0x000fea000b800000 */
[----:B-1----:R-:W1:Y:S04]  /*4ec0*/  SHFL.IDX PT, R101, R101, 0x3, 0x181f ;  /* 0x00781f0065657f89 */ /* 0x002e6800000e0000 */
[----:B------:R0:W0:Y:S02]  /*4ed0*/  SHFL.IDX PT, R51, R106, 0x3, 0x181f ;  /* 0x00781f006a337f89 */ /* 0x00002400000e0000 */
.L_x_2129:
[----:B------:R-:W-:Y:S05]  /*4ee0*/  @P4 BRA `(.L_x_1736) ;  /* 0x0000003400fc4947 */ /* 0x000fea0003800000 */
[----:B------:R-:W-:Y:S04]  /*4ef0*/  BSSY B1, `(.L_x_1737) ;  /* 0x0000038000017945 */ /* 0x000fe80003800000 */
[----:B------:R-:W-:Y:S05]  /*4f00*/  @P1 BRA `(.L_x_1738) ;  /* 0x0000000000d81947 */ /* 0x000fea0003800000 */
[----:B0---4-:R0:W4:Y:S01]  /*4f10*/  LDS.128 R12, [R91+0x1b400] ;  /* 0x01b400005b0c7984 */ /* 0x0111220000000c00 */
[C---:B------:R-:W-:Y:S01]  /*4f20*/  LEA R48, P3, R16.reuse, R51, 0x1 ;  /* 0x0000003310307211 */ /* 0x040fe200078608ff */
[----:B------:R-:W-:Y:S03]  /*4f30*/  BSSY B2, `(.L_x_1739) ;  /* 0x0000032000027945 */ /* 0x000fe60003800000 */
[----:B-1----:R-:W-:Y:S02]  /*4f40*/  LEA.HI.X R49, R16, R101, R17, 0x1, P3 ;  /* 0x0000006510317211 */ /* 0x002fe400018f0c11 */
[----:B------:R-:W-:-:S13]  /*4f50*/  ISETP.GE.AND P3, PT, R22, R102, PT ;  /* 0x000000661600720c */ /* 0x000fda0003f66270 */
[----:B0-----:R-:W-:Y:S05]  /*4f60*/  @P3 BRA `(.L_x_1740) ;  /* 0x0000000000b83947 */ /* 0x001fea0003800000 */
[----:B------:R-:W-:Y:S02]  /*4f70*/  SHF.R.U64 R11, R46, 0x10, R47 ;  /* 0x000000102e0b7819 */ /* 0x000fe4000000122f */
[----:B------:R-:W-:Y:S01]  /*4f80*/  SHF.R.U64 R53, R44, 0x10, R45 ;  /* 0x000000102c357819 */ /* 0x000fe2000000122d */
[----:B----4-:R-:W-:Y:S01]  /*4f90*/  IMAD.U32 R44, R14, 0x10000, RZ ;  /* 0x000100000e2c7824 */ /* 0x010fe200078e00ff */
        /* <DEDUP_REMOVED lines=43> */
.L_x_1740:
[----:B------:R-:W-:Y:S05]  /*5250*/  BSYNC B2 ;  /* 0x0000000000027941 */ /* 0x000fea0003800000 */
.L_x_1739:
[----:B----4-:R0:W-:Y:S02]  /*5260*/  ST.E.128 desc[UR52][R48.64], R12 ;  /* 0x0000000c30007985 */ /* 0x0101e4000c101d34 */
.L_x_1738:
[----:B------:R-:W-:Y:S05]  /*5270*/  BSYNC B1 ;  /* 0x0000000000017941 */ /* 0x000fea0003800000 */
.L_x_1737:
        /* <DEDUP_REMOVED lines=21> */
[C---:B------:R-:W-:Y:S01]  /*53d0*/  LOP3.LUT R47, R105.reuse, 0xffff0000, RZ, 0xc0, !PT ;  /* 0xffff0000692f7812 */ /* 0x040fe200078ec0ff */
[----:B------:R-:W-:Y:S01]  /*53e0*/  IMAD.U32 R46, R104, 0x10000, RZ ;  /* 0x00010000682e7824 */ /* 0x000fe200078e00ff */
[----:B------:R-:W-:Y:S01]  /*53f0*/  LOP3.LUT R43, R74, 0xffff0000, RZ, 0xc0, !PT ;  /* 0xffff00004a2b7812 */ /* 0x000fe200078ec0ff */
[----:B------:R-:W-:Y:S01]  /*5400*/  IMAD.U32 R105, R105, 0x10000, RZ ;  /* 0x0001000069697824 */ /* 0x000fe200078e00ff */
[----:B------:R-:W-:Y:S01]  /*5410*/  LOP3.LUT R12, R12, 0xffff0000, RZ, 0xc0, !PT ;  /* 0xffff00000c0c7812 */ /* 0x000fe200078ec0ff */
[----:B------:R-:W-:Y:S01]  /*5420*/  FMUL.FTZ R49, R13, R47 ;  /* 0x0000002f0d317220 */ /* 0x000fe20000410000 */
[----:B------:R-:W-:Y:S01]  /*5430*/  LOP3.LUT R42, R15, 0xffff0000, RZ, 0xc0, !PT ;  /* 0xffff00000f2a7812 */ /* 0x000fe200078ec0ff */
[----:B------:R-:W-:Y:S01]  /*5440*/  FMUL.FTZ R50, R13, R43 ;  /* 0x0000002b0d327220 */ /* 0x000fe20000410000 */
[----:B------:R-:W-:Y:S01]  /*5450*/  FMUL.FTZ R13, R41, R48 ;  /* 0x00000030290d7220 */ /* 0x000fe20000410000 */
[----:B------:R-:W-:Y:S01]  /*5460*/  LOP3.LUT R107, R107, 0xffff0000, RZ, 0xc0, !PT ;  /* 0xffff00006b6b7812 */ /* 0x000fe200078ec0ff */
[----:B------:R-:W-:Y:S01]  /*5470*/  FMUL.FTZ R41, R41, R46 ;  /* 0x0000002e29297220 */ /* 0x000fe20000410000 */
[----:B------:R-:W-:Y:S01]  /*5480*/  LOP3.LUT R104, R104, 0xffff0000, RZ, 0xc0, !PT ;  /* 0xffff000068687812 */ /* 0x000fe200078ec0ff */
[----:B------:R-:W-:-:S02]  /*5490*/  IMAD.U32 R74, R74, 0x10000, RZ ;  /* 0x000100004a4a7824 */ /* 0x000fc400078e00ff */
[C---:B------:R-:W-:Y:S01]  /*54a0*/  FFMA.FTZ R49, R14.reuse, R43, -R49 ;  /* 0x0000002b0e317223 */ /* 0x040fe20000010831 */
[----:B------:R-:W-:Y:S01]  /*54b0*/  FFMA.FTZ R50, R14, R47, R50 ;  /* 0x0000002f0e327223 */ /* 0x000fe20000010032 */
[----:B------:R-:W-:Y:S01]  /*54c0*/  FFMA.FTZ R13, R40, R46, -R13 ;  /* 0x0000002e280d7223 */ /* 0x000fe2000001080d */
[----:B------:R-:W-:Y:S01]  /*54d0*/  FMUL.FTZ R14, R12, R105 ;  /* 0x000000690c0e7220 */ /* 0x000fe20000410000 */
[----:B------:R-:W-:Y:S02]  /*54e0*/  IMAD.U32 R15, R15, 0x10000, RZ ;  /* 0x000100000f0f7824 */ /* 0x000fe400078e00ff */
[----:B------:R-:W-:Y:S01]  /*54f0*/  FFMA.FTZ R40, R40, R48, R41 ;  /* 0x0000003028287223 */ /* 0x000fe20000010029 */
        /* <DEDUP_REMOVED lines=13> */
.L_x_1742:
[----:B------:R-:W-:Y:S05]  /*55d0*/  BSYNC B1 ;  /* 0x0000000000017941 */ /* 0x000fea0003800000 */
.L_x_1741:
[----:B----4-:R0:W-:Y:S01]  /*55e0*/  ST.E.128 desc[UR52][R44.64], R12 ;  /* 0x0000000c2c007985 */ /* 0x0101e2000c101d34 */
[----:B------:R-:W-:Y:S05]  /*55f0*/  BRA `(.L_x_1736) ;  /* 0x0000003000387947 */ /* 0x000fea0003800000 */
.L_x_1696:
[C---:B------:R-:W-:Y:S01]  /*5600*/  VIADD R40, R188.reuse, 0x20 ;  /* 0x00000020bc287836 */ /* 0x040fe20000000000 */
[----:B------:R-:W-:Y:S01]  /*5610*/  CS2R R46, SRZ ;  /* 0x00000000002e7805 */ /* 0x000fe2000001ff00 */
[----:B------:R-:W-:-:S03]  /*5620*/  VIADD R44, R188, 0x40 ;  /* 0x00000040bc2c7836 */ /* 0x000fc60000000000 */
[----:B------:R-:W-:-:S04]  /*5630*/  ISETP.GE.AND P4, PT, R40, R95, PT ;  /* 0x0000005f2800720c */ /* 0x000fc80003f86270 */
        /* <DEDUP_REMOVED lines=19> */
[----:B------:R-:W-:Y:S02]  /*5770*/  @!P5 IMAD.X R45, R89, 0x1, R39, P6 ;  /* 0x00000001592dd824 */ /* 0x000fe400030e0627 */
[----:B------:R-:W0:Y:S01]  /*5780*/  @!P5 LDC.64 R50, c[0x0][0x400] ;  /* 0x00010000ff32db82 */ /* 0x000e220000000a00 */
[----:B----4-:R-:W-:-:S04]  /*5790*/  @!P5 LEA R48, P6, R44, R48, 0x1 ;  /* 0x000000302c30d211 */ /* 0x010fc800078c08ff */
[----:B------:R-:W-:Y:S02]  /*57a0*/  @!P5 LEA.HI.X R49, R44, R49, R45, 0x1, P6 ;  /* 0x000000312c31d211 */ /* 0x000fe400030f0c2d */
[----:B------:R-:W-:-:S05]  /*57b0*/  @!P5 IADD3 R44, P6, R86, R12, RZ ;  /* 0x0000000c562cd210 */ /* 0x000fca0007fde0ff */
[----:B------:R-:W-:Y:S01]  /*57c0*/  @!P5 IMAD.X R45, R11, 0x1, R78, P6 ;  /* 0x000000010b2dd824 */ /* 0x000fe200030e064e */
[----:B0-----:R-:W-:-:S04]  /*57d0*/  @!P5 LEA R50, P6, R44, R50, 0x1 ;  /* 0x000000322c32d211 */ /* 0x001fc800078c08ff */
[----:B------:R-:W-:Y:S02]  /*57e0*/  @!P5 LEA.HI.X R51, R44, R51, R45, 0x1, P6 ;  /* 0x000000332c33d211 */ /* 0x000fe400030f0c2d */
[----:B------:R-:W-:Y:S02]  /*57f0*/  CS2R R44, SRZ ;  /* 0x00000000002c7805 */ /* 0x000fe4000001ff00 */
[----:B------:R-:W-:-:S04]  /*5800*/  @!P4 LEA R56, P6, R42, R56, 0x1 ;  /* 0x000000382a38c211 */ /* 0x000fc800078c08ff */
[----:B------:R-:W-:Y:S02]  /*5810*/  @!P4 LEA.HI.X R57, R42, R57, R43, 0x1, P6 ;  /* 0x000000392a39c211 */ /* 0x000fe400030f0c2b */
[----:B------:R-:W-:Y:S02]  /*5820*/  CS2R R42, SRZ ;  /* 0x00000000002a7805 */ /* 0x000fe4000001ff00 */
[C---:B-1----:R-:W-:Y:S01]  /*5830*/  @!P4 LEA R58, P6, R40.reuse, R58, 0x1 ;  /* 0x0000003a283ac211 */ /* 0x042fe200078c08ff */
[----:B------:R0:W5:Y:S03]  /*5840*/  @!P5 LDG.E.128 R44, desc[UR52][R50.64] ;  /* 0x00000034322cd981 */ /* 0x000166000c1e1d00 */
[----:B------:R-:W-:Y:S02]  /*5850*/  @!P4 LEA.HI.X R59, R40, R59, R41, 0x1, P6 ;  /* 0x0000003b283bc211 */ /* 0x000fe400030f0c29 */
[----:B------:R-:W-:-:S02]  /*5860*/  CS2R R40, SRZ ;  /* 0x0000000000287805 */ /* 0x000fc4000001ff00 */
[----:B------:R-:W-:Y:S02]  /*5870*/  CS2R R54, SRZ ;  /* 0x0000000000367805 */ /* 0x000fe4000001ff00 */
[----:B------:R-:W-:Y:S02]  /*5880*/  CS2R R52, SRZ ;  /* 0x0000000000347805 */ /* 0x000fe4000001ff00 */
[----:B------:R1:W5:Y:S01]  /*5890*/  @!P5 LDG.E.128 R40, desc[UR52][R48.64] ;  /* 0x000000343028d981 */ /* 0x000362000c1e1d00 */
[----:B0-----:R-:W-:-:S03]  /*58a0*/  CS2R R50, SRZ ;  /* 0x0000000000327805 */ /* 0x001fc6000001ff00 */
[----:B------:R0:W5:Y:S01]  /*58b0*/  @!P4 LDG.E.128 R52, desc[UR52][R58.64] ;  /* 0x000000343a34c981 */ /* 0x000162000c1e1d00 */
[----:B-1----:R-:W-:-:S06]  /*58c0*/  CS2R R48, SRZ ;  /* 0x0000000000307805 */ /* 0x002fcc000001ff00 */
[----:B------:R1:W5:Y:S01]  /*58d0*/  @!P4 LDG.E.128 R48, desc[UR52][R56.64] ;  /* 0x000000343830c981 */ /* 0x000362000c1e1d00 */
[----:B--2---:R-:W-:Y:S01]  /*58e0*/  @!P3 LEA R64, P4, R62, R64, 0x1 ;  /* 0x000000403e40b211 */ /* 0x004fe200078808ff */
[----:B------:R-:W-:-:S03]  /*58f0*/  VIADD R68, R188, 0x60 ;  /* 0x00000060bc447836 */ /* 0x000fc60000000000 */
[----:B------:R-:W-:Y:S02]  /*5900*/  @!P3 LEA.HI.X R65, R62, R65, R63, 0x1, P4 ;  /* 0x000000413e41b211 */ /* 0x000fe400020f0c3f */
[----:B---3--:R-:W-:-:S04]  /*5910*/  @!P3 LEA R66, P4, R60, R66, 0x1 ;  /* 0x000000423c42b211 */ /* 0x008fc800078808ff */
[----:B------:R-:W-:Y:S02]  /*5920*/  @!P3 LEA.HI.X R67, R60, R67, R61, 0x1, P4 ;  /* 0x000000433c43b211 */ /* 0x000fe400020f0c3d */
[----:B------:R-:W-:-:S04]  /*5930*/  ISETP.GE.AND P4, PT, R68, R95, PT ;  /* 0x0000005f4400720c */ /* 0x000fc80003f86270 */
[----:B------:R-:W-:Y:S02]  /*5940*/  ISETP.GE.OR P4, PT, R16, R102, P4 ;  /* 0x000000661000720c */ /* 0x000fe40002786670 */
[----:B0-----:R-:W-:Y:S02]  /*5950*/  CS2R R58, SRZ ;  /* 0x00000000003a7805 */ /* 0x001fe4000001ff00 */
[----:B-1----:R-:W-:Y:S02]  /*5960*/  CS2R R56, SRZ ;  /* 0x0000000000387805 */ /* 0x002fe4000001ff00 */
[----:B------:R-:W-:Y:S02]  /*5970*/  CS2R R62, SRZ ;  /* 0x00000000003e7805 */ /* 0x000fe4000001ff00 */
[----:B------:R-:W-:Y:S01]  /*5980*/  CS2R R60, SRZ ;  /* 0x00000000003c7805 */ /* 0x000fe2000001ff00 */
        /* <DEDUP_REMOVED lines=12> */
[----:B------:R-:W-:Y:S01]  /*5a50*/  IMAD.MOV.U32 R13, RZ, RZ, R11 ;  /* 0x000000ffff0d7224 */ /* 0x000fe200078e000b */
[----:B------:R-:W-:-:S04]  /*5a60*/  ULDC.64 UR6, c[0x0][0x400] ;  /* 0x0001000000067ab9 */ /* 0x000fc80000000a00 */
[----:B------:R-:W1:Y:S01]  /*5a70*/  LDC.64 R66, c[0x0][0x408] ;  /* 0x00010200ff427b82 */ /* 0x000e620000000a00 */
[----:B0-----:R-:W-:-:S04]  /*5a80*/  IMAD.WIDE.U32 R14, R64, 0x60, R14 ;  /* 0x00000060400e7825 */ /* 0x001fc800078e000e */
[----:B------:R-:W-:Y:S01]  /*5a90*/  IMAD R65, R65, 0x60, RZ ;  /* 0x0000006041417824 */ /* 0x000fe200078e02ff */
[----:B------:R-:W-:Y:S01]  /*5aa0*/  IADD3 R14, P4, R82, R14, RZ ;  /* 0x0000000e520e7210 */ /* 0x000fe20007f9e0ff */
[----:B-1----:R-:W-:-:S03]  /*5ab0*/  IMAD.WIDE.U32 R12, R66, 0x60, R12 ;  /* 0x00000060420c7825 */ /* 0x002fc600078e000c */
[----:B------:R-:W-:Y:S01]  /*5ac0*/  IADD3.X R15, R39, R15, R65, P4, !PT ;  /* 0x0000000f270f7210 */ /* 0x000fe200027fe441 */
[----:B------:R-:W-:Y:S01]  /*5ad0*/  IMAD R67, R67, 0x60, RZ ;  /* 0x0000006043437824 */ /* 0x000fe200078e02ff */
[----:B------:R-:W-:-:S04]  /*5ae0*/  IADD3 R11, P4, R86, R12, RZ ;  /* 0x0000000c560b7210 */ /* 0x000fc80007f9e0ff */
[----:B------:R-:W-:Y:S02]  /*5af0*/  IADD3.X R12, R78, R13, R67, P4, !PT ;  /* 0x0000000d4e0c7210 */ /* 0x000fe400027fe443 */
[----:B------:R-:W-:-:S04]  /*5b00*/  LEA R64, P4, R14, UR4, 0x1 ;  /* 0x000000040e407c11 */ /* 0x000fc8000f8808ff */
[----:B------:R-:W-:Y:S02]  /*5b10*/  LEA.HI.X R65, R14, UR5, R15, 0x1, P4 ;  /* 0x000000050e417c11 */ /* 0x000fe4000a0f0c0f */
[----:B------:R-:W-:-:S04]  /*5b20*/  LEA R68, P4, R11, UR6, 0x1 ;  /* 0x000000060b447c11 */ /* 0x000fc8000f8808ff */
[----:B------:R-:W-:Y:S01]  /*5b30*/  LEA.HI.X R69, R11, UR7, R12, 0x1, P4 ;  /* 0x000000070b457c11 */ /* 0x000fe2000a0f0c0c */
[----:B------:R-:W5:Y:S05]  /*5b40*/  LDG.E.128 R64, desc[UR52][R64.64] ;  /* 0x0000003440407981 */ /* 0x000f6a000c1e1d00 */
[----:B------:R-:W5:Y:S03]  /*5b50*/  LDG.E.128 R68, desc[UR52][R68.64] ;  /* 0x0000003444447981 */ /* 0x000f66000c1e1d00 */
.L_x_1744:
[----:B------:R-:W-:Y:S05]  /*5b60*/  BSYNC B1 ;  /* 0x0000000000017941 */ /* 0x000fea0003800000 */
.L_x_1743:
        /* <DEDUP_REMOVED lines=68> */
.L_x_1745:
[----:B------:R-:W-:Y:S01]  /*5fb0*/  IMAD R89, R19, 0x8, R18 ;  /* 0x0000000813597824 */ /* 0x000fe200078e0212 */
[----:B------:R-:W-:Y:S01]  /*5fc0*/  SHF.L.U32 R100, R199, 0x1f, RZ ;  /* 0x0000001fc7647819 */ /* 0x000fe200000006ff */
[----:B------:R-:W0:Y:S01]  /*5fd0*/  LDC R107, c[0x0][0x2f4] ;  /* 0x0000bd00ff6b7b82 */ /* 0x000e220000000800 */
[----:B------:R-:W-:Y:S02]  /*5fe0*/  BSSY B1, `(.L_x_1746) ;  /* 0x0000003000017945 */ /* 0x000fe40003800000 */
[----:B------:R-:W1:Y:S02]  /*5ff0*/  SYNCS.PHASECHK.TRANS64.TRYWAIT P4, [R89+URZ+0x28890], R100 ;  /* 0x02889064590075a7 */ /* 0x000e64000808017f */
[----:B-1----:R-:W-:Y:S05]  /*6000*/  @!P4 BRA `(.L_x_1747) ;  /* 0x000002100064c947 */ /* 0x002fea0003800000 */
.L_x_2130:
[----:B------:R-:W-:Y:S05]  /*6010*/  BSYNC B1 ;  /* 0x0000000000017941 */ /* 0x000fea0003800000 */
.L_x_1746:
[----:B------:R-:W-:Y:S01]  /*6020*/  UMOV UR4, 0xffffffff ;  /* 0xffffffff00047882 */ /* 0x000fe20000000000 */
[----:B0-----:R-:W-:Y:S02]  /*6030*/  IMAD.IADD R109, R107, 0x1, -R36 ;  /* 0x000000016b6d7824 */ /* 0x001fe400078e0a24 */
[----:B------:R-:W-:Y:S05]  /*6040*/  BRA.DIV UR4, `(.L_x_1748) ;  /* 0x0000021204687947 */ /* 0x000fea000b800000 */
[----:B------:R0:W2:Y:S04]  /*6050*/  SHFL.IDX PT, R105, R101, RZ, 0x181f ;  /* 0x00181fff65697589 */ /* 0x0000a800000e0000 */
[----:B------:R0:W3:Y:S02]  /*6060*/  SHFL.IDX PT, R104, R106, RZ, 0x181f ;  /* 0x00181fff6a687589 */ /* 0x0000e400000e0000 */
.L_x_2134:
[----:B------:R-:W-:Y:S01]  /*6070*/  ISETP.GE.OR P4, PT, R188, R95, P1 ;  /* 0x0000005fbc00720c */ /* 0x000fe20000f86670 */
[----:B------:R-:W-:-:S12]  /*6080*/  BSSY B1, `(.L_x_1749) ;  /* 0x0000079000017945 */ /* 0x000fd80003800000 */
[----:B------:R-:W-:Y:S05]  /*6090*/  @P4 BRA `(.L_x_1750) ;  /* 0x0000000400dc4947 */ /* 0x000fea0003800000 */
[----:B------:R-:W-:Y:S01]  /*60a0*/  SEL R11, R36, R109, !P0 ;  /* 0x0000006d240b7207 */ /* 0x000fe20004000000 */
[----:B------:R-:W-:Y:S01]  /*60b0*/  BSSY B2, `(.L_x_1751) ;  /* 0x0000071000027945 */ /* 0x000fe20003800000 */
[----:B------:R-:W-:Y:S02]  /*60c0*/  SHF.R.U32.HI R13, RZ, 0x3, R209 ;  /* 0x00000003ff0d7819 */ /* 0x000fe400000116d1 */
[----:B------:R-:W-:Y:S02]  /*60d0*/  SHF.R.S32.HI R12, RZ, 0x1f, R11 ;  /* 0x0000001fff0c7819 */ /* 0x000fe4000001140b */
[----:B---3--:R-:W-:Y:S02]  /*60e0*/  LEA R102, P4, R76, R104, 0x1 ;  /* 0x000000684c667211 */ /* 0x008fe400078808ff */
[----:B------:R-:W-:Y:S02]  /*60f0*/  LEA.HI R12, R12, R11, RZ, 0x4 ;  /* 0x0000000b0c0c7211 */ /* 0x000fe400078f20ff */
[----:B--2---:R-:W-:-:S02]  /*6100*/  LEA.HI.X R103, R76, R105, R88, 0x1, P4 ;  /* 0x000000694c677211 */ /* 0x004fc400020f0c58 */
        /* <DEDUP_REMOVED lines=12> */
[----:B------:R-:W-:-:S03]  /*61d0*/  IMAD R72, R13, 0x2, R18 ;  /* 0x000000020d487824 */ /* 0x000fc600078e0212 */
[----:B------:R2:W3:Y:S04]  /*61e0*/  LDS.128 R12, [R11+0x18400] ;  /* 0x018400000b0c7984 */ /* 0x0004e80000000c00 */
[----:B------:R-:W4:Y:S01]  /*61f0*/  LDS.128 R72, [R72+0x18400] ;  /* 0x0184000048487984 */ /* 0x000f220000000c00 */
[----:B------:R-:W-:Y:S05]  /*6200*/  @P3 BRA `(.L_x_1752) ;  /* 0x00000004006c3947 */ /* 0x000fea0003800000 */
[----:B------:R-:W-:Y:S01]  /*6210*/  SHF.R.U32.HI R142, RZ, 0x10, R45 ;  /* 0x00000010ff8e7819 */ /* 0x000fe2000001162d */
[----:B----4-:R-:W-:Y:S01]  /*6220*/  IMAD.U32 R136, R75, 0x10000, RZ ;  /* 0x000100004b887824 */ /* 0x010fe200078e00ff */
[----:B------:R-:W-:Y:S01]  /*6230*/  SHF.R.U32.HI R147, RZ, 0x10, R41 ;  /* 0x00000010ff937819 */ /* 0x000fe20000011629 */
[----:B---3--:R-:W-:Y:S01]  /*6240*/  IMAD.U32 R135, R15, 0x10000, RZ ;  /* 0x000100000f877824 */ /* 0x008fe200078e00ff */
[----:B------:R-:W-:Y:S01]  /*6250*/  PRMT R141, R141, 0x5410, R142 ;  /* 0x000054108d8d7816 */ /* 0x000fe2000000008e */
[----:B--2---:R-:W-:Y:S01]  /*6260*/  IMAD.U32 R11, R14, 0x10000, RZ ;  /* 0x000100000e0b7824 */ /* 0x004fe200078e00ff */
[----:B------:R-:W-:Y:S02]  /*6270*/  PRMT R140, R140, 0x5410, R147 ;  /* 0x000054108c8c7816 */ /* 0x000fe40000000093 */
[----:B------:R-:W-:Y:S01]  /*6280*/  SHF.R.U64 R40, R40, 0x10, R41 ;  /* 0x0000001028287819 */ /* 0x000fe20000001229 */
[----:B------:R-:W-:Y:S01]  /*6290*/  IMAD.U32 R142, R141, 0x10000, RZ ;  /* 0x000100008d8e7824 */ /* 0x000fe200078e00ff */
[----:B------:R-:W-:Y:S01]  /*62a0*/  SHF.R.U32.HI R143, RZ, 0x10, R43 ;  /* 0x00000010ff8f7819 */ /* 0x000fe2000001162b */
[----:B------:R-:W-:Y:S01]  /*62b0*/  IMAD.U32 R41, R72, 0x10000, RZ ;  /* 0x0001000048297824 */ /* 0x000fe200078e00ff */
[----:B------:R-:W-:Y:S01]  /*62c0*/  SHF.R.U64 R146, R44, 0x10, R45 ;  /* 0x000000102c927819 */ /* 0x000fe2000000122d */
[----:B------:R-:W-:Y:S01]  /*62d0*/  IMAD.U32 R44, R13, 0x10000, RZ ;  /* 0x000100000d2c7824 */ /* 0x000fe200078e00ff */
[----:B------:R-:W-:Y:S01]  /*62e0*/  SHF.R.U64 R145, R42, 0x10, R43 ;  /* 0x000000102a917819 */ /* 0x000fe2000000122b */
[----:B------:R-:W-:Y:S01]  /*62f0*/  IMAD.U32 R43, R73, 0x10000, RZ ;  /* 0x00010000492b7824 */ /* 0x000fe200078e00ff */
[----:B------:R-:W-:-:S02]  /*6300*/  SHF.R.U64 R45, R46, 0x10, R47 ;  /* 0x000000102e2d7819 */ /* 0x000fc4000000122f */
[----:B------:R-:W-:Y:S02]  /*6310*/  SHF.R.U32.HI R144, RZ, 0x10, R47 ;  /* 0x00000010ff907819 */ /* 0x000fe4000001162f */
[----:B------:R-:W-:Y:S01]  /*6320*/  LOP3.LUT R47, R75, 0xffff0000, RZ, 0xc0, !PT ;  /* 0xffff00004b2f7812 */ /* 0x000fe200078ec0ff */
[----:B------:R-:W-:Y:S01]  /*6330*/  IMAD.U32 R75, R140, 0x10000, RZ ;  /* 0x000100008c4b7824 */ /* 0x000fe200078e00ff */
[----:B------:R-:W-:Y:S02]  /*6340*/  LOP3.LUT R46, R73, 0xffff0000, RZ, 0xc0, !PT ;  /* 0xffff0000492e7812 */ /* 0x000fe400078ec0ff */
[----:B------:R-:W-:Y:S02]  /*6350*/  PRMT R73, R111, 0x5432, R40 ;  /* 0x000054326f497816 */ /* 0x000fe40000000028 */
[----:B------:R-:W-:Y:S02]  /*6360*/  PRMT R138, R138, 0x5410, R143 ;  /* 0x000054108a8a7816 */ /* 0x000fe4000000008f */
[----:B------:R-:W-:-:S02]  /*6370*/  LOP3.LUT R141, R141, 0xffff0000, RZ, 0xc0, !PT ;  /* 0xffff00008d8d7812 */ /* 0x000fc400078ec0ff */
[----:B------:R-:W-:Y:S01]  /*6380*/  PRMT R40, R110, 0x5432, R145 ;  /* 0x000054326e287816 */ /* 0x000fe20000000091 */
[-C--:B------:R-:W-:Y:S01]  /*6390*/  FMUL.FTZ R145, R43, R142.reuse ;  /* 0x0000008e2b917220 */ /* 0x080fe20000410000 */
[----:B------:R-:W-:Y:S01]  /*63a0*/  PRMT R143, R137, 0x5410, R144 ;  /* 0x00005410898f7816 */ /* 0x000fe20000000090 */
[-C--:B------:R-:W-:Y:S01]  /*63b0*/  FMUL.FTZ R137, R43, R75.reuse ;  /* 0x0000004b2b897220 */ /* 0x080fe20000410000 */
[----:B------:R-:W-:Y:S01]  /*63c0*/  LOP3.LUT R140, R140, 0xffff0000, RZ, 0xc0, !PT ;  /* 0xffff00008c8c7812 */ /* 0x000fe200078ec0ff */
[----:B------:R-:W-:Y:S01]  /*63d0*/  FFMA.FTZ R43, R44, R75, -R145 ;  /* 0x0000004b2c2b7223 */ /* 0x000fe20000010891 */
[----:B------:R-:W-:Y:S01]  /*63e0*/  LOP3.LUT R133, R13, 0xffff0000, RZ, 0xc0, !PT ;  /* 0xffff00000d857812 */ /* 0x000fe200078ec0ff */
[----:B------:R-:W-:Y:S01]  /*63f0*/  IMAD.U32 R144, R143, 0x10000, RZ ;  /* 0x000100008f907824 */ /* 0x000fe200078e00ff */
[----:B------:R-:W-:Y:S01]  /*6400*/  PRMT R139, R139, 0x5410, R146 ;  /* 0x000054108b8b7816 */ /* 0x000fe20000000092 */
[----:B------:R-:W-:Y:S01]  /*6410*/  FMUL.FTZ R146, R46, R141 ;  /* 0x0000008d2e927220 */ /* 0x000fe20000410000 */
[----:B------:R-:W-:Y:S01]  /*6420*/  FFMA.FTZ R44, R44, R142, R137 ;  /* 0x0000008e2c2c7223 */ /* 0x000fe20000010089 */
[----:B------:R-:W-:Y:S01]  /*6430*/  FMUL.FTZ R142, R46, R140 ;  /* 0x0000008c2e8e7220 */ /* 0x000fe20000410000 */
[----:B------:R-:W-:-:S02]  /*6440*/  IMAD.U32 R137, R138, 0x10000, RZ ;  /* 0x000100008a897824 */ /* 0x000fc400078e00ff */
[----:B------:R-:W-:Y:S01]  /*6450*/  FFMA.FTZ R46, R133, R140, -R146 ;  /* 0x0000008c852e7223 */ /* 0x000fe20000010892 */
[----:B------:R-:W-:Y:S01]  /*6460*/  LOP3.LUT R143, R143, 0xffff0000, RZ, 0xc0, !PT ;  /* 0xffff00008f8f7812 */ /* 0x000fe200078ec0ff */
[C---:B------:R-:W-:Y:S01]  /*6470*/  FMUL.FTZ R140, R136.reuse, R144 ;  /* 0x00000090888c7220 */ /* 0x040fe20000410000 */
[----:B------:R-:W-:Y:S01]  /*6480*/  LOP3.LUT R42, R15, 0xffff0000, RZ, 0xc0, !PT ;  /* 0xffff00000f2a7812 */ /* 0x000fe200078ec0ff */
[----:B------:R-:W-:Y:S01]  /*6490*/  FMUL.FTZ R145, R136, R137 ;  /* 0x0000008988917220 */ /* 0x000fe20000410000 */
[----:B------:R-:W-:Y:S01]  /*64a0*/  FFMA.FTZ R75, R133, R141, R142 ;  /* 0x0000008d854b7223 */ /* 0x000fe2000001008e */
[----:B------:R-:W-:Y:S01]  /*64b0*/  LOP3.LUT R138, R138, 0xffff0000, RZ, 0xc0, !PT ;  /* 0xffff00008a8a7812 */ /* 0x000fe200078ec0ff */
[----:B------:R-:W-:Y:S01]  /*64c0*/  FFMA.FTZ R137, R135, R137, -R140 ;  /* 0x0000008987897223 */ /* 0x000fe2000001088c */
[----:B------:R-:W-:Y:S01]  /*64d0*/  FMUL.FTZ R133, R47, R143 ;  /* 0x0000008f2f857220 */ /* 0x000fe20000410000 */
[----:B------:R-:W-:Y:S01]  /*64e0*/  IMAD.U32 R140, R139, 0x10000, RZ ;  /* 0x000100008b8c7824 */ /* 0x000fe200078e00ff */
[----:B------:R-:W-:Y:S01]  /*64f0*/  LOP3.LUT R72, R72, 0xffff0000, RZ, 0xc0, !PT ;  /* 0xffff000048487812 */ /* 0x000fe200078ec0ff */
[----:B------:R-:W-:-:S02]  /*6500*/  IMAD.U32 R136, R73, 0x10000, RZ ;  /* 0x0001000049887824 */ /* 0x000fc400078e00ff */
[-C--:B------:R-:W-:Y:S01]  /*6510*/  FMUL.FTZ R47, R47, R138.reuse ;  /* 0x0000008a2f2f7220 */ /* 0x080fe20000410000 */
[----:B------:R-:W-:Y:S01]  /*6520*/  FFMA.FTZ R142, R42, R138, -R133 ;  /* 0x0000008a2a8e7223 */ /* 0x000fe20000010885 */
[----:B------:R-:W-:Y:S01]  /*6530*/  LOP3.LUT R139, R139, 0xffff0000, RZ, 0xc0, !PT ;  /* 0xffff00008b8b7812 */ /* 0x000fe200078ec0ff */
[----:B------:R-:W-:Y:S01]  /*6540*/  FMUL.FTZ R138, R41, R140 ;  /* 0x0000008c298a7220 */ /* 0x000fe20000410000 */
[----:B------:R-:W-:Y:S01]  /*6550*/  LOP3.LUT R73, R73, 0xffff0000, RZ, 0xc0, !PT ;  /* 0xffff000049497812 */ /* 0x000fe200078ec0ff */
[----:B------:R-:W-:Y:S01]  /*6560*/  IMAD.U32 R13, R12, 0x10000, RZ ;  /* 0x000100000c0d7824 */ /* 0x000fe200078e00ff */
[----:B------:R-:W-:Y:S01]  /*6570*/  PRMT R45, R108, 0x5432, R45 ;  /* 0x000054326c2d7816 */ /* 0x000fe2000000002d */
[----:B------:R-:W-:Y:S01]  /*6580*/  FMUL.FTZ R41, R41, R136 ;  /* 0x0000008829297220 */ /* 0x000fe20000410000 */
[----:B------:R-:W-:Y:S01]  /*6590*/  FFMA.FTZ R145, R135, R144, R145 ;  /* 0x0000009087917223 */ /* 0x000fe20000010091 */
[----:B------:R-:W-:Y:S01]  /*65a0*/  LOP3.LUT R12, R12, 0xffff0000, RZ, 0xc0, !PT ;  /* 0xffff00000c0c7812 */ /* 0x000fe200078ec0ff */
[----:B------:R-:W-:Y:S01]  /*65b0*/  FFMA.FTZ R144, R42, R143, R47 ;  /* 0x0000008f2a907223 */ /* 0x000fe2000001002f */
[----:B------:R-:W-:Y:S01]  /*65c0*/  LOP3.LUT R15, R14, 0xffff0000, RZ, 0xc0, !PT ;  /* 0xffff00000e0f7812 */ /* 0x000fe200078ec0ff */
[C---:B------:R-:W-:Y:S01]  /*65d0*/  FMUL.FTZ R47, R72.reuse, R139 ;  /* 0x0000008b482f7220 */ /* 0x040fe20000410000 */
[----:B------:R-:W-:Y:S01]  /*65e0*/  FFMA.FTZ R140, R13, R140, R41 ;  /* 0x0000008c0d8c7223 */ /* 0x000fe20000010029 */
[----:B------:R-:W-:Y:S01]  /*65f0*/  FMUL.FTZ R133, R72, R73 ;  /* 0x0000004948857220 */ /* 0x000fe20000410000 */
[----:B------:R-:W-:-:S02]  /*6600*/  IMAD.U32 R14, R74, 0x10000, RZ ;  /* 0x000100004a0e7824 */ /* 0x000fc400078e00ff */
[----:B------:R-:W-:Y:S01]  /*6610*/  FFMA.FTZ R138, R13, R136, -R138 ;  /* 0x000000880d8a7223 */ /* 0x000fe2000001088a */
[C---:B------:R-:W-:Y:S01]  /*6620*/  IMAD.U32 R41, R45.reuse, 0x10000, RZ ;  /* 0x000100002d297824 */ /* 0x040fe200078e00ff */
[----:B------:R-:W-:Y:S01]  /*6630*/  LOP3.LUT R74, R74, 0xffff0000, RZ, 0xc0, !PT ;  /* 0xffff00004a4a7812 */ /* 0x000fe200078ec0ff */
[----:B------:R-:W-:Y:S01]  /*6640*/  IMAD.U32 R13, R40, 0x10000, RZ ;  /* 0x00010000280d7824 */ /* 0x000fe200078e00ff */
[----:B------:R-:W-:Y:S01]  /*6650*/  LOP3.LUT R45, R45, 0xffff0000, RZ, 0xc0, !PT ;  /* 0xffff00002d2d7812 */ /* 0x000fe200078ec0ff */
[C---:B------:R-:W-:Y:S01]  /*6660*/  FFMA.FTZ R47, R12.reuse, R73, -R47 ;  /* 0x000000490c2f7223 */ /* 0x040fe2000001082f */
[----:B------:R-:W-:Y:S01]  /*6670*/  FFMA.FTZ R133, R12, R139, R133 ;  /* 0x0000008b0c857223 */ /* 0x000fe20000010085 */
[----:B------:R-:W-:Y:S01]  /*6680*/  FMUL.FTZ R12, R14, R41 ;  /* 0x000000290e0c7220 */ /* 0x000fe20000410000 */
[----:B------:R-:W-:Y:S01]  /*6690*/  LOP3.LUT R40, R40, 0xffff0000, RZ, 0xc0, !PT ;  /* 0xffff000028287812 */ /* 0x000fe200078ec0ff */
[----:B------:R-:W-:Y:S01]  /*66a0*/  FMUL.FTZ R14, R14, R13 ;  /* 0x0000000d0e0e7220 */ /* 0x000fe20000410000 */
[----:B------:R-:W-:Y:S01]  /*66b0*/  FMUL.FTZ R42, R74, R45 ;  /* 0x0000002d4a2a7220 */ /* 0x000fe20000410000 */
[C---:B------:R-:W-:Y:S01]  /*66c0*/  FFMA.FTZ R12, R11.reuse, R13, -R12 ;  /* 0x0000000d0b0c7223 */ /* 0x040fe2000001080c */
[----:B------:R-:W-:Y:S01]  /*66d0*/  F2FP.BF16.F32.PACK_AB R137, R142, R137 ;  /* 0x000000898e89723e */ /* 0x000fe200000010ff */
[----:B------:R-:W-:Y:S01]  /*66e0*/  FFMA.FTZ R14, R11, R41, R14 ;  /* 0x000000290b0e7223 */ /* 0x000fe2000001000e */
[-C--:B------:R-:W-:Y:S01]  /*66f0*/  FMUL.FTZ R74, R74, R40.reuse ;  /* 0x000000284a4a7220 */ /* 0x080fe20000410000 */
[----:B------:R-:W-:Y:S01]  /*6700*/  FFMA.FTZ R11, R15, R40, -R42 ;  /* 0x000000280f0b7223 */ /* 0x000fe2000001082a */
[----:B------:R-:W-:-:S02]  /*6710*/  F2FP.BF16.F32.PACK_AB R138, R47, R138 ;  /* 0x0000008a2f8a723e */ /* 0x000fc400000010ff */
[----:B------:R-:W-:Y:S01]  /*6720*/  FFMA.FTZ R15, R15, R45, R74 ;  /* 0x0000002d0f0f7223 */ /* 0x000fe2000001004a */
        /* <DEDUP_REMOVED lines=9> */
.L_x_1752:
[----:B------:R-:W-:Y:S05]  /*67c0*/  BSYNC B2 ;  /* 0x0000000000027941 */ /* 0x000fea0003800000 */
.L_x_1751:
[----:B------:R-:W-:Y:S01]  /*67d0*/  ISETP.GE.AND P4, PT, R134, R107, PT ;  /* 0x0000006b8600720c */ /* 0x000fe20003f86270 */
[----:B---3--:R3:W-:-:S12]  /*67e0*/  ST.E.128 desc[UR52][R102.64], R12 ;  /* 0x0000000c66007985 */ /* 0x0087d8000c101d34 */
[----:B------:R-:W-:-:S05]  /*67f0*/  @!P4 IMAD.WIDE R104, R134, 0x2, R104 ;  /* 0x000000028668c825 */ /* 0x000fca00078e0268 */
[----:B----4-:R3:W-:Y:S02]  /*6800*/  @!P4 ST.E.128 desc[UR52][R104.64], R72 ;  /* 0x000000486800c985 */ /* 0x0107e4000c101d34 */
.L_x_1750:
[----:B------:R-:W-:Y:S05]  /*6810*/  BSYNC B1 ;  /* 0x0000000000017941 */ /* 0x000fea0003800000 */
.L_x_1749:
[----:B------:R-:W-:-:S03]  /*6820*/  UMOV UR4, 0xffffffff ;  /* 0xffffffff00047882 */ /* 0x000fc60000000000 */
[----:B------:R-:W-:Y:S05]  /*6830*/  BRA.DIV UR4, `(.L_x_1753) ;  /* 0x0000020a04b87947 */ /* 0x000fea000b800000 */
[----:B------:R4:W0:Y:S04]  /*6840*/  SHFL.IDX PT, R47, R101, 0x1, 0x181f ;  /* 0x00381f00652f7f89 */ /* 0x00082800000e0000 */
[----:B------:R4:W0:Y:S02]  /*6850*/  SHFL.IDX PT, R46, R106, 0x1, 0x181f ;  /* 0x00381f006a2e7f89 */ /* 0x00082400000e0000 */
.L_x_2138:
[----:B--2---:R-:W-:Y:S01]  /*6860*/  VIADD R11, R188, 0x20 ;  /* 0x00000020bc0b7836 */ /* 0x004fe20000000000 */
[----:B------:R-:W-:Y:S04]  /*6870*/  BSSY B1, `(.L_x_1754) ;  /* 0x000007c000017945 */ /* 0x000fe80003800000 */
[----:B------:R-:W-:-:S13]  /*6880*/  ISETP.GE.OR P4, PT, R11, R95, P1 ;  /* 0x0000005f0b00720c */ /* 0x000fda0000f86670 */
[----:B------:R-:W-:Y:S05]  /*6890*/  @P4 BRA `(.L_x_1755) ;  /* 0x0000000400e44947 */ /* 0x000fea0003800000 */
[----:B------:R-:W-:Y:S01]  /*68a0*/  SEL R11, R36, R109, !P0 ;  /* 0x0000006d240b7207 */ /* 0x000fe20004000000 */
[----:B------:R-:W-:Y:S01]  /*68b0*/  BSSY B2, `(.L_x_1756) ;  /* 0x0000073000027945 */ /* 0x000fe20003800000 */
[----:B---3--:R-:W-:Y:S02]  /*68c0*/  SHF.R.U32.HI R13, RZ, 0x3, R205 ;  /* 0x00000003ff0d7819 */ /* 0x008fe400000116cd */
        /* <DEDUP_REMOVED lines=17> */
[----:B------:R0:W2:Y:S04]  /*69e0*/  LDS.128 R12, [R11+0x18400] ;  /* 0x018400000b0c7984 */ /* 0x0000a80000000c00 */
[----:B------:R-:W3:Y:S01]  /*69f0*/  LDS.128 R40, [R40+0x18400] ;  /* 0x0184000028287984 */ /* 0x000ee20000000c00 */
[----:B------:R-:W-:Y:S05]  /*6a00*/  @P3 BRA `(.L_x_1757) ;  /* 0x0000000400743947 */ /* 0x000fea0003800000 */
[----:B------:R-:W-:Y:S01]  /*6a10*/  SHF.R.U32.HI R105, RZ, 0x10, R49 ;  /* 0x00000010ff697819 */ /* 0x000fe20000011631 */
[----:B0-2---:R-:W-:Y:S01]  /*6a20*/  IMAD.U32 R11, R14, 0x10000, RZ ;  /* 0x000100000e0b7824 */ /* 0x005fe200078e00ff */
[----:B------:R-:W-:Y:S02]  /*6a30*/  SHF.R.U32.HI R73, RZ, 0x10, R53 ;  /* 0x00000010ff497819 */ /* 0x000fe40000011635 */
[----:B------:R-:W-:Y:S02]  /*6a40*/  PRMT R128, R128, 0x5410, R105 ;  /* 0x0000541080807816 */ /* 0x000fe40000000069 */
[----:B------:R-:W-:Y:S02]  /*6a50*/  PRMT R132, R132, 0x5410, R73 ;  /* 0x0000541084847816 */ /* 0x000fe40000000049 */
[----:B------:R-:W-:Y:S02]  /*6a60*/  SHF.R.U32.HI R75, RZ, 0x10, R55 ;  /* 0x00000010ff4b7819 */ /* 0x000fe40000011637 */
[----:B------:R-:W-:Y:S01]  /*6a70*/  SHF.R.U64 R102, R52, 0x10, R53 ;  /* 0x0000001034667819 */ /* 0x000fe20000001235 */
[----:B---3--:R-:W-:Y:S01]  /*6a80*/  IMAD.U32 R52, R41, 0x10000, RZ ;  /* 0x0001000029347824 */ /* 0x008fe200078e00ff */
[----:B------:R-:W-:Y:S01]  /*6a90*/  SHF.R.U64 R74, R54, 0x10, R55 ;  /* 0x00000010364a7819 */ /* 0x000fe20000001237 */
[----:B------:R-:W-:Y:S01]  /*6aa0*/  IMAD.U32 R73, R132, 0x10000, RZ ;  /* 0x0001000084497824 */ /* 0x000fe200078e00ff */
[----:B------:R-:W-:Y:S01]  /*6ab0*/  SHF.R.U32.HI R103, RZ, 0x10, R51 ;  /* 0x00000010ff677819 */ /* 0x000fe20000011633 */
[----:B------:R-:W-:Y:S01]  /*6ac0*/  IMAD.U32 R55, R128, 0x10000, RZ ;  /* 0x0001000080377824 */ /* 0x000fe200078e00ff */
[----:B------:R-:W-:Y:S01]  /*6ad0*/  PRMT R130, R130, 0x5410, R75 ;  /* 0x0000541082827816 */ /* 0x000fe2000000004b */
[----:B------:R-:W-:Y:S01]  /*6ae0*/  IMAD.U32 R54, R43, 0x10000, RZ ;  /* 0x000100002b367824 */ /* 0x000fe200078e00ff */
[----:B------:R-:W-:Y:S01]  /*6af0*/  SHF.R.U64 R134, R48, 0x10, R49 ;  /* 0x0000001030867819 */ /* 0x000fe20000001231 */
[----:B------:R-:W-:Y:S01]  /*6b00*/  IMAD.U32 R49, R13, 0x10000, RZ ;  /* 0x000100000d317824 */ /* 0x000fe200078e00ff */
[----:B------:R-:W-:Y:S01]  /*6b10*/  PRMT R131, R131, 0x5410, R102 ;  /* 0x0000541083837816 */ /* 0x000fe20000000066 */
[C---:B------:R-:W-:Y:S01]  /*6b20*/  FMUL.FTZ R102, R52.reuse, R55 ;  /* 0x0000003734667220 */ /* 0x040fe20000410000 */
[----:B------:R-:W-:Y:S01]  /*6b30*/  PRMT R129, R129, 0x5410, R74 ;  /* 0x0000541081817816 */ /* 0x000fe2000000004a */
[----:B------:R-:W-:Y:S01]  /*6b40*/  FMUL.FTZ R74, R52, R73 ;  /* 0x00000049344a7220 */ /* 0x000fe20000410000 */
[----:B------:R-:W-:Y:S01]  /*6b50*/  LOP3.LUT R53, R41, 0xffff0000, RZ, 0xc0, !PT ;  /* 0xffff000029357812 */ /* 0x000fe200078ec0ff */
[----:B------:R-:W-:Y:S01]  /*6b60*/  IMAD.U32 R52, R130, 0x10000, RZ ;  /* 0x0001000082347824 */ /* 0x000fe200078e00ff */
[----:B------:R-:W-:Y:S01]  /*6b70*/  PRMT R126, R126, 0x5410, R103 ;  /* 0x000054107e7e7816 */ /* 0x000fe20000000067 */
[C---:B------:R-:W-:Y:S01]  /*6b80*/  FFMA.FTZ R74, R49.reuse, R55, -R74 ;  /* 0x00000037314a7223 */ /* 0x040fe2000001084a */
[----:B------:R-:W-:Y:S01]  /*6b90*/  LOP3.LUT R132, R132, 0xffff0000, RZ, 0xc0, !PT ;  /* 0xffff000084847812 */ /* 0x000fe200078ec0ff */
[----:B------:R-:W-:Y:S01]  /*6ba0*/  FFMA.FTZ R102, R49, R73, R102 ;  /* 0x0000004931667223 */ /* 0x000fe20000010066 */
[----:B------:R-:W-:Y:S01]  /*6bb0*/  LOP3.LUT R128, R128, 0xffff0000, RZ, 0xc0, !PT ;  /* 0xffff000080807812 */ /* 0x000fe200078ec0ff */
[----:B------:R-:W-:Y:S01]  /*6bc0*/  IMAD.U32 R49, R126, 0x10000, RZ ;  /* 0x000100007e317824 */ /* 0x000fe200078e00ff */
[----:B------:R-:W-:Y:S01]  /*6bd0*/  SHF.R.U64 R104, R50, 0x10, R51 ;  /* 0x0000001032687819 */ /* 0x000fe20000001233 */
[----:B------:R-:W-:Y:S01]  /*6be0*/  FMUL.FTZ R55, R53, R132 ;  /* 0x0000008435377220 */ /* 0x000fe20000410000 */
[----:B------:R-:W-:Y:S01]  /*6bf0*/  LOP3.LUT R50, R13, 0xffff0000, RZ, 0xc0, !PT ;  /* 0xffff00000d327812 */ /* 0x000fe200078ec0ff */
[----:B------:R-:W-:Y:S01]  /*6c00*/  FMUL.FTZ R53, R53, R128 ;  /* 0x0000008035357220 */ /* 0x000fe20000410000 */
[----:B------:R-:W-:Y:S01]  /*6c10*/  PRMT R125, R125, 0x5410, R104 ;  /* 0x000054107d7d7816 */ /* 0x000fe20000000068 */
[----:B------:R-:W-:Y:S01]  /*6c20*/  IMAD.U32 R51, R15, 0x10000, RZ ;  /* 0x000100000f337824 */ /* 0x000fe200078e00ff */
[----:B------:R-:W-:Y:S01]  /*6c30*/  PRMT R127, R127, 0x5410, R134 ;  /* 0x000054107f7f7816 */ /* 0x000fe20000000086 */
[C---:B------:R-:W-:Y:S01]  /*6c40*/  FMUL.FTZ R104, R54.reuse, R52 ;  /* 0x0000003436687220 */ /* 0x040fe20000410000 */
[----:B------:R-:W-:Y:S01]  /*6c50*/  LOP3.LUT R43, R43, 0xffff0000, RZ, 0xc0, !PT ;  /* 0xffff00002b2b7812 */ /* 0x000fe200078ec0ff */
[----:B------:R-:W-:Y:S01]  /*6c60*/  FMUL.FTZ R73, R54, R49 ;  /* 0x0000003136497220 */ /* 0x000fe20000410000 */
[----:B------:R-:W-:Y:S01]  /*6c70*/  LOP3.LUT R130, R130, 0xffff0000, RZ, 0xc0, !PT ;  /* 0xffff000082827812 */ /* 0x000fe200078ec0ff */
[----:B------:R-:W-:Y:S01]  /*6c80*/  FFMA.FTZ R55, R50, R128, -R55 ;  /* 0x0000008032377223 */ /* 0x000fe20000010837 */
[----:B------:R-:W-:Y:S01]  /*6c90*/  LOP3.LUT R126, R126, 0xffff0000, RZ, 0xc0, !PT ;  /* 0xffff00007e7e7812 */ /* 0x000fe200078ec0ff */
[----:B------:R-:W-:Y:S01]  /*6ca0*/  FFMA.FTZ R53, R50, R132, R53 ;  /* 0x0000008432357223 */ /* 0x000fe20000010035 */
[----:B------:R-:W-:-:S02]  /*6cb0*/  IMAD.U32 R41, R40, 0x10000, RZ ;  /* 0x0001000028297824 */ /* 0x000fc400078e00ff */
[----:B------:R-:W-:Y:S01]  /*6cc0*/  FFMA.FTZ R104, R51, R49, -R104 ;  /* 0x0000003133687223 */ /* 0x000fe20000010868 */
[----:B------:R-:W-:Y:S02]  /*6cd0*/  IMAD.U32 R50, R131, 0x10000, RZ ;  /* 0x0001000083327824 */ /* 0x000fe400078e00ff */
[----:B------:R-:W-:Y:S01]  /*6ce0*/  FFMA.FTZ R73, R51, R52, R73 ;  /* 0x0000003433497223 */ /* 0x000fe20000010049 */
[----:B------:R-:W-:Y:S02]  /*6cf0*/  IMAD.U32 R49, R127, 0x10000, RZ ;  /* 0x000100007f317824 */ /* 0x000fe400078e00ff */
[C---:B------:R-:W-:Y:S01]  /*6d00*/  FMUL.FTZ R52, R43.reuse, R130 ;  /* 0x000000822b347220 */ /* 0x040fe20000410000 */
[----:B------:R-:W-:Y:S01]  /*6d10*/  FMUL.FTZ R54, R43, R126 ;  /* 0x0000007e2b367220 */ /* 0x000fe20000410000 */
[----:B------:R-:W-:Y:S01]  /*6d20*/  LOP3.LUT R15, R15, 0xffff0000, RZ, 0xc0, !PT ;  /* 0xffff00000f0f7812 */ /* 0x000fe200078ec0ff */
[C---:B------:R-:W-:Y:S01]  /*6d30*/  FMUL.FTZ R43, R41.reuse, R50 ;  /* 0x00000032292b7220 */ /* 0x040fe20000410000 */
[----:B------:R-:W-:Y:S01]  /*6d40*/  IMAD.U32 R48, R12, 0x10000, RZ ;  /* 0x000100000c307824 */ /* 0x000fe200078e00ff */
[----:B------:R-:W-:Y:S01]  /*6d50*/  LOP3.LUT R40, R40, 0xffff0000, RZ, 0xc0, !PT ;  /* 0xffff000028287812 */ /* 0x000fe200078ec0ff */
[-C--:B------:R-:W-:Y:S01]  /*6d60*/  FMUL.FTZ R41, R41, R49.reuse ;  /* 0x0000003129297220 */ /* 0x080fe20000410000 */
[----:B------:R-:W-:Y:S01]  /*6d70*/  LOP3.LUT R131, R131, 0xffff0000, RZ, 0xc0, !PT ;  /* 0xffff000083837812 */ /* 0x000fe200078ec0ff */
[----:B------:R-:W-:Y:S01]  /*6d80*/  FFMA.FTZ R51, R15, R126, -R52 ;  /* 0x0000007e0f337223 */ /* 0x000fe20000010834 */
[----:B------:R-:W-:Y:S01]  /*6d90*/  LOP3.LUT R127, R127, 0xffff0000, RZ, 0xc0, !PT ;  /* 0xffff00007f7f7812 */ /* 0x000fe200078ec0ff */
[----:B------:R-:W-:Y:S01]  /*6da0*/  FFMA.FTZ R54, R15, R130, R54 ;  /* 0x000000820f367223 */ /* 0x000fe20000010036 */
[C---:B------:R-:W-:Y:S01]  /*6db0*/  FFMA.FTZ R43, R48.reuse, R49, -R43 ;  /* 0x00000031302b7223 */ /* 0x040fe2000001082b */
[----:B------:R-:W-:Y:S01]  /*6dc0*/  FFMA.FTZ R41, R48, R50, R41 ;  /* 0x0000003230297223 */ /* 0x000fe20000010029 */
[----:B------:R-:W-:Y:S01]  /*6dd0*/  LOP3.LUT R12, R12, 0xffff0000, RZ, 0xc0, !PT ;  /* 0xffff00000c0c7812 */ /* 0x000fe200078ec0ff */
[----:B------:R-:W-:-:S02]  /*6de0*/  IMAD.U32 R13, R42, 0x10000, RZ ;  /* 0x000100002a0d7824 */ /* 0x000fc400078e00ff */
[C---:B------:R-:W-:Y:S01]  /*6df0*/  FMUL.FTZ R15, R40.reuse, R131 ;  /* 0x00000083280f7220 */ /* 0x040fe20000410000 */
[-C--:B------:R-:W-:Y:S01]  /*6e00*/  FMUL.FTZ R49, R40, R127.reuse ;  /* 0x0000007f28317220 */ /* 0x080fe20000410000 */
[----:B------:R-:W-:Y:S01]  /*6e10*/  IMAD.U32 R48, R129, 0x10000, RZ ;  /* 0x0001000081307824 */ /* 0x000fe200078e00ff */
[----:B------:R-:W-:Y:S01]  /*6e20*/  LOP3.LUT R42, R42, 0xffff0000, RZ, 0xc0, !PT ;  /* 0xffff00002a2a7812 */ /* 0x000fe200078ec0ff */
[----:B------:R-:W-:Y:S01]  /*6e30*/  IMAD.U32 R40, R125, 0x10000, RZ ;  /* 0x000100007d287824 */ /* 0x000fe200078e00ff */
[----:B------:R-:W-:Y:S01]  /*6e40*/  LOP3.LUT R129, R129, 0xffff0000, RZ, 0xc0, !PT ;  /* 0xffff000081817812 */ /* 0x000fe200078ec0ff */
[----:B------:R-:W-:Y:S01]  /*6e50*/  FFMA.FTZ R50, R12, R127, -R15 ;  /* 0x0000007f0c327223 */ /* 0x000fe2000001080f */
[----:B------:R-:W-:Y:S01]  /*6e60*/  LOP3.LUT R125, R125, 0xffff0000, RZ, 0xc0, !PT ;  /* 0xffff00007d7d7812 */ /* 0x000fe200078ec0ff */
[C---:B------:R-:W-:Y:S01]  /*6e70*/  FMUL.FTZ R52, R13.reuse, R48 ;  /* 0x000000300d347220 */ /* 0x040fe20000410000 */
[----:B------:R-:W-:Y:S01]  /*6e80*/  LOP3.LUT R14, R14, 0xffff0000, RZ, 0xc0, !PT ;  /* 0xffff00000e0e7812 */ /* 0x000fe200078ec0ff */
[C---:B------:R-:W-:Y:S01]  /*6e90*/  FMUL.FTZ R15, R42.reuse, R129 ;  /* 0x000000812a0f7220 */ /* 0x040fe20000410000 */
        /* <DEDUP_REMOVED lines=17> */
[----:B------:R-:W-:Y:S01]  /*6fb0*/  F2FP.BF16.F32.PACK_AB R42, R42, R13 ;  /* 0x0000000d2a2a723e */ /* 0x000fe200000010ff */
[----:B------:R-:W-:-:S02]  /*6fc0*/  IMAD.MOV.U32 R13, RZ, RZ, R55 ;  /* 0x000000ffff0d7224 */ /* 0x000fc400078e0037 */
[----:B------:R-:W-:-:S07]  /*6fd0*/  IMAD.MOV.U32 R15, RZ, RZ, R51 ;  /* 0x000000ffff0f7224 */ /* 0x000fce00078e0033 */
.L_x_1757:
[----:B------:R-:W-:Y:S05]  /*6fe0*/  BSYNC B2 ;  /* 0x0000000000027941 */ /* 0x000fea0003800000 */
.L_x_1756:
[----:B------:R-:W-:Y:S01]  /*6ff0*/  ISETP.GE.AND P4, PT, R72, R107, PT ;  /* 0x0000006b4800720c */ /* 0x000fe20003f86270 */
[----:B--2---:R2:W-:-:S12]  /*7000*/  ST.E.128 desc[UR52][R44.64], R12 ;  /* 0x0000000c2c007985 */ /* 0x0045d8000c101d34 */
[----:B------:R-:W-:-:S05]  /*7010*/  @!P4 IMAD.WIDE R46, R72, 0x2, R46 ;  /* 0x00000002482ec825 */ /* 0x000fca00078e022e */
[----:B---3--:R2:W-:Y:S02]  /*7020*/  @!P4 ST.E.128 desc[UR52][R46.64], R40 ;  /* 0x000000282e00c985 */ /* 0x0085e4000c101d34 */
.L_x_1755:
[----:B------:R-:W-:Y:S05]  /*7030*/  BSYNC B1 ;  /* 0x0000000000017941 */ /* 0x000fea0003800000 */
.L_x_1754:
[----:B------:R-:W-:-:S03]  /*7040*/  UMOV UR4, 0xffffffff ;  /* 0xffffffff00047882 */ /* 0x000fc60000000000 */
[----:B------:R-:W-:Y:S05]  /*7050*/  BRA.DIV UR4, `(.L_x_1758) ;  /* 0x0000020204fc7947 */ /* 0x000fea000b800000 */
[----:B0-2---:R0:W2:Y:S04]  /*7060*/  SHFL.IDX PT, R47, R101, 0x2, 0x181f ;  /* 0x00581f00652f7f89 */ /* 0x0050a800000e0000 */
[----:B------:R0:W0:Y:S02]  /*7070*/  SHFL.IDX PT, R46, R106, 0x2, 0x181f ;  /* 0x00581f006a2e7f89 */ /* 0x00002400000e0000 */
.L_x_2142:
[----:B------:R-:W-:Y:S01]  /*7080*/  VIADD R11, R188, 0x40 ;  /* 0x00000040bc0b7836 */ /* 0x000fe20000000000 */
        /* <DEDUP_REMOVED lines=24> */
[----:B------:R-:W2:Y:S01]  /*7210*/  LDS.128 R40, [R40+0x18400] ;  /* 0x0184000028287984 */ /* 0x000ea20000000c00 */
[----:B------:R-:W-:Y:S05]  /*7220*/  @P3 BRA `(.L_x_1762) ;  /* 0x0000000400683947 */ /* 0x000fea0003800000 */
[----:B------:R-:W-:Y:S01]  /*7230*/  SHF.R.U64 R73, R60, 0x10, R61 ;  /* 0x000000103c497819 */ /* 0x000fe2000000123d */
[----:B--2---:R-:W-:Y:S01]  /*7240*/  IMAD.U32 R52, R41, 0x10000, RZ ;  /* 0x0001000029347824 */ /* 0x004fe200078e00ff */
[----:B------:R-:W-:Y:S01]  /*7250*/  SHF.R.U64 R75, R56, 0x10, R57 ;  /* 0x00000010384b7819 */ /* 0x000fe20000001239 */
[----:B0-----:R-:W-:Y:S01]  /*7260*/  IMAD.U32 R49, R13, 0x10000, RZ ;  /* 0x000100000d317824 */ /* 0x001fe200078e00ff */
[----:B------:R-:W-:Y:S01]  /*7270*/  SHF.R.U32.HI R60, RZ, 0x10, R61 ;  /* 0x00000010ff3c7819 */ /* 0x000fe2000001163d */
[----:B------:R-:W-:Y:S01]  /*7280*/  IMAD.U32 R54, R43, 0x10000, RZ ;  /* 0x000100002b367824 */ /* 0x000fe200078e00ff */
[----:B------:R-:W-:Y:S02]  /*7290*/  SHF.R.U32.HI R56, RZ, 0x10, R57 ;  /* 0x00000010ff387819 */ /* 0x000fe40000011639 */
[----:B------:R-:W-:Y:S02]  /*72a0*/  SHF.R.U64 R57, R58, 0x10, R59 ;  /* 0x000000103a397819 */ /* 0x000fe4000000123b */
[----:B------:R-:W-:-:S02]  /*72b0*/  PRMT R123, R123, 0x5410, R60 ;  /* 0x000054107b7b7816 */ /* 0x000fc4000000003c */
[----:B------:R-:W-:Y:S02]  /*72c0*/  PRMT R121, R121, 0x5410, R56 ;  /* 0x0000541079797816 */ /* 0x000fe40000000038 */
[----:B------:R-:W-:Y:S02]  /*72d0*/  SHF.R.U32.HI R58, RZ, 0x10, R59 ;  /* 0x00000010ff3a7819 */ /* 0x000fe4000001163b */
[----:B------:R-:W-:Y:S01]  /*72e0*/  PRMT R124, R124, 0x5410, R57 ;  /* 0x000054107c7c7816 */ /* 0x000fe20000000039 */
[----:B------:R-:W-:Y:S01]  /*72f0*/  IMAD.U32 R57, R123, 0x10000, RZ ;  /* 0x000100007b397824 */ /* 0x000fe200078e00ff */
[--C-:B------:R-:W-:Y:S01]  /*7300*/  SHF.R.U64 R59, R62, 0x10, R63.reuse ;  /* 0x000000103e3b7819 */ /* 0x100fe2000000123f */
[----:B------:R-:W-:Y:S01]  /*7310*/  IMAD.U32 R56, R121, 0x10000, RZ ;  /* 0x0001000079387824 */ /* 0x000fe200078e00ff */
[----:B------:R-:W-:Y:S02]  /*7320*/  SHF.R.U32.HI R62, RZ, 0x10, R63 ;  /* 0x00000010ff3e7819 */ /* 0x000fe4000001163f */
        /* <DEDUP_REMOVED lines=71> */
[----:B------:R-:W-:Y:S02]  /*77a0*/  F2FP.BF16.F32.PACK_AB R15, R60, R63 ;  /* 0x0000003f3c0f723e */ /* 0x000fe400000010ff */
[----:B------:R-:W-:-:S02]  /*77b0*/  F2FP.BF16.F32.PACK_AB R41, R54, R57 ;  /* 0x000000393629723e */ /* 0x000fc400000010ff */
[----:B------:R-:W-:-:S07]  /*77c0*/  F2FP.BF16.F32.PACK_AB R40, R51, R52 ;  /* 0x000000343328723e */ /* 0x000fce00000010ff */
.L_x_1762:
[----:B------:R-:W-:Y:S05]  /*77d0*/  BSYNC B2 ;  /* 0x0000000000027941 */ /* 0x000fea0003800000 */
.L_x_1761:
[----:B------:R-:W-:Y:S01]  /*77e0*/  ISETP.GE.AND P4, PT, R11, R107, PT ;  /* 0x0000006b0b00720c */ /* 0x000fe20003f86270 */
[----:B0-----:R0:W-:-:S12]  /*77f0*/  ST.E.128 desc[UR52][R44.64], R12 ;  /* 0x0000000c2c007985 */ /* 0x0011d8000c101d34 */
[----:B------:R-:W-:-:S05]  /*7800*/  @!P4 IMAD.WIDE R46, R11, 0x2, R46 ;  /* 0x000000020b2ec825 */ /* 0x000fca00078e022e */
[----:B--2---:R0:W-:Y:S02]  /*7810*/  @!P4 ST.E.128 desc[UR52][R46.64], R40 ;  /* 0x000000282e00c985 */ /* 0x0041e4000c101d34 */
.L_x_1760:
[----:B------:R-:W-:Y:S05]  /*7820*/  BSYNC B1 ;  /* 0x0000000000017941 */ /* 0x000fea0003800000 */
.L_x_1759:
[----:B------:R-:W-:-:S03]  /*7830*/  UMOV UR4, 0xffffffff ;  /* 0xffffffff00047882 */ /* 0x000fc60000000000 */
[----:B------:R-:W-:Y:S05]  /*7840*/  BRA.DIV UR4, `(.L_x_1763) ;  /* 0x000001fe044c7947 */ /* 0x000fea000b800000 */
[----:B0---4-:R-:W0:Y:S04]  /*7850*/  SHFL.IDX PT, R101, R101, 0x3, 0x181f ;  /* 0x00781f0065657f89 */ /* 0x011e2800000e0000 */
[----:B------:R-:W4:Y:S02]  /*7860*/  SHFL.IDX PT, R106, R106, 0x3, 0x181f ;  /* 0x00781f006a6a7f89 */ /* 0x000f2400000e0000 */
.L_x_2146:
[----:B------:R-:W-:-:S05]  /*7870*/  VIADD R11, R188, 0x60 ;  /* 0x00000060bc0b7836 */ /* 0x000fca0000000000 */
[----:B------:R-:W-:-:S13]  /*7880*/  ISETP.GE.OR P4, PT, R11, R95, P1 ;  /* 0x0000005f0b00720c */ /* 0x000fda0000f86670 */
[----:B------:R-:W-:Y:S05]  /*7890*/  @P4 BRA `(.L_x_1736) ;  /* 0x0000000c00904947 */ /* 0x000fea0003800000 */
[----:B------:R-:W-:Y:S01]  /*78a0*/  SEL R109, R36, R109, !P0 ;  /* 0x0000006d246d7207 */ /* 0x000fe20004000000 */
[----:B------:R-:W-:Y:S01]  /*78b0*/  BSSY B1, `(.L_x_1764) ;  /* 0x0000072000017945 */ /* 0x000fe20003800000 */
[----:B---3--:R-:W-:Y:S02]  /*78c0*/  SHF.R.U32.HI R13, RZ, 0x3, R203 ;  /* 0x00000003ff0d7819 */ /* 0x008fe400000116cb */
[----:B------:R-:W-:Y:S02]  /*78d0*/  SHF.R.S32.HI R12, RZ, 0x1f, R109 ;  /* 0x0000001fff0c7819 */ /* 0x000fe4000001146d */
[----:B----4-:R-:W-:Y:S02]  /*78e0*/  LEA R44, P4, R76, R106, 0x1 ;  /* 0x0000006a4c2c7211 */ /* 0x010fe400078808ff */
[----:B------:R-:W-:Y:S02]  /*78f0*/  LEA.HI R12, R12, R109, RZ, 0x4 ;  /* 0x0000006d0c0c7211 */ /* 0x000fe400078f20ff */
[----:B0-----:R-:W-:-:S02]  /*7900*/  LEA.HI.X R45, R76, R101, R88, 0x1, P4 ;  /* 0x000000654c2d7211 */ /* 0x001fc400020f0c58 */
        /* <DEDUP_REMOVED lines=16> */
[----:B------:R-:W-:Y:S01]  /*7a10*/  SHF.R.U64 R54, R68, 0x10, R69 ;  /* 0x0000001044367819 */ /* 0x000fe20000001245 */
[----:B----4-:R-:W-:Y:S01]  /*7a20*/  IMAD.U32 R50, R41, 0x10000, RZ ;  /* 0x0001000029327824 */ /* 0x010fe200078e00ff */
[----:B------:R-:W-:Y:S01]  /*7a30*/  SHF.R.U64 R58, R64, 0x10, R65 ;  /* 0x00000010403a7819 */ /* 0x000fe20000001241 */
[----:B--23--:R-:W-:Y:S01]  /*7a40*/  IMAD.U32 R47, R13, 0x10000, RZ ;  /* 0x000100000d2f7824 */ /* 0x00cfe200078e00ff */
[----:B------:R-:W-:Y:S01]  /*7a50*/  SHF.R.U32.HI R69, RZ, 0x10, R69 ;  /* 0x00000010ff457819 */ /* 0x000fe20000011645 */
[----:B------:R-:W-:Y:S01]  /*7a60*/  IMAD.U32 R52, R43, 0x10000, RZ ;  /* 0x000100002b347824 */ /* 0x000fe200078e00ff */
[----:B------:R-:W-:Y:S01]  /*7a70*/  SHF.R.U32.HI R65, RZ, 0x10, R65 ;  /* 0x00000010ff417819 */ /* 0x000fe20000011641 */
[----:B------:R-:W-:Y:S01]  /*7a80*/  IMAD.U32 R48, R40, 0x10000, RZ ;  /* 0x0001000028307824 */ /* 0x000fe200078e00ff */
[----:B------:R-:W-:Y:S01]  /*7a90*/  SHF.R.U64 R55, R66, 0x10, R67 ;  /* 0x0000001042377819 */ /* 0x000fe20000001243 */
[----:B0-----:R-:W-:Y:S01]  /*7aa0*/  IMAD.U32 R11, R12, 0x10000, RZ ;  /* 0x000100000c0b7824 */ /* 0x001fe200078e00ff */
[----:B------:R-:W-:-:S02]  /*7ab0*/  PRMT R116, R116, 0x5410, R69 ;  /* 0x0000541074747816 */ /* 0x000fc40000000045 */
[----:B------:R-:W-:Y:S02]  /*7ac0*/  PRMT R112, R112, 0x5410, R65 ;  /* 0x0000541070707816 */ /* 0x000fe40000000041 */
[----:B------:R-:W-:Y:S02]  /*7ad0*/  SHF.R.U64 R56, R70, 0x10, R71 ;  /* 0x0000001046387819 */ /* 0x000fe40000001247 */
[----:B------:R-:W-:Y:S01]  /*7ae0*/  PRMT R108, R108, 0x5410, R55 ;  /* 0x000054106c6c7816 */ /* 0x000fe20000000037 */
[----:B------:R-:W-:Y:S01]  /*7af0*/  IMAD.U32 R55, R116, 0x10000, RZ ;  /* 0x0001000074377824 */ /* 0x000fe200078e00ff */
[----:B------:R-:W-:Y:S02]  /*7b00*/  SHF.R.U32.HI R71, RZ, 0x10, R71 ;  /* 0x00000010ff477819 */ /* 0x000fe40000011647 */
[----:B------:R-:W-:Y:S01]  /*7b10*/  PRMT R115, R115, 0x5410, R54 ;  /* 0x0000541073737816 */ /* 0x000fe20000000036 */
[----:B------:R-:W-:Y:S01]  /*7b20*/  IMAD.U32 R54, R112, 0x10000, RZ ;  /* 0x0001000070367824 */ /* 0x000fe200078e00ff */
[----:B------:R-:W-:-:S02]  /*7b30*/  SHF.R.U32.HI R67, RZ, 0x10, R67 ;  /* 0x00000010ff437819 */ /* 0x000fc40000011643 */
[----:B------:R-:W-:Y:S01]  /*7b40*/  PRMT R113, R113, 0x5410, R56 ;  /* 0x0000541071717816 */ /* 0x000fe20000000038 */
[-C--:B------:R-:W-:Y:S01]  /*7b50*/  FMUL.FTZ R56, R50, R55.reuse ;  /* 0x0000003732387220 */ /* 0x080fe20000410000 */
[----:B------:R-:W-:Y:S01]  /*7b60*/  PRMT R114, R114, 0x5410, R71 ;  /* 0x0000541072727816 */ /* 0x000fe20000000047 */
[-C--:B------:R-:W-:Y:S01]  /*7b70*/  FMUL.FTZ R50, R50, R54.reuse ;  /* 0x0000003632327220 */ /* 0x080fe20000410000 */
[----:B------:R-:W-:Y:S01]  /*7b80*/  PRMT R110, R110, 0x5410, R67 ;  /* 0x000054106e6e7816 */ /* 0x000fe20000000043 */
[----:B------:R-:W-:Y:S01]  /*7b90*/  FFMA.FTZ R56, R47, R54, -R56 ;  /* 0x000000362f387223 */ /* 0x000fe20000010838 */
[----:B------:R-:W-:Y:S01]  /*7ba0*/  LOP3.LUT R51, R41, 0xffff0000, RZ, 0xc0, !PT ;  /* 0xffff000029337812 */ /* 0x000fe200078ec0ff */
[----:B------:R-:W-:Y:S01]  /*7bb0*/  IMAD.U32 R57, R114, 0x10000, RZ ;  /* 0x0001000072397824 */ /* 0x000fe200078e00ff */
[----:B------:R-:W-:Y:S01]  /*7bc0*/  LOP3.LUT R112, R112, 0xffff0000, RZ, 0xc0, !PT ;  /* 0xffff000070707812 */ /* 0x000fe200078ec0ff */
[----:B------:R-:W-:Y:S01]  /*7bd0*/  FFMA.FTZ R55, R47, R55, R50 ;  /* 0x000000372f377223 */ /* 0x000fe20000010032 */
[----:B------:R-:W-:Y:S01]  /*7be0*/  LOP3.LUT R116, R116, 0xffff0000, RZ, 0xc0, !PT ;  /* 0xffff000074747812 */ /* 0x000fe200078ec0ff */
[----:B------:R-:W-:Y:S01]  /*7bf0*/  IMAD.U32 R47, R110, 0x10000, RZ ;  /* 0x000100006e2f7824 */ /* 0x000fe200078e00ff */
        /* <DEDUP_REMOVED lines=11> */
[----:B------:R-:W-:Y:S01]  /*7cb0*/  FFMA.FTZ R116, R13, R116, R50 ;  /* 0x000000740d747223 */ /* 0x000fe20000010032 */
[----:B------:R-:W-:Y:S01]  /*7cc0*/  LOP3.LUT R41, R15, 0xffff0000, RZ, 0xc0, !PT ;  /* 0xffff00000f297812 */ /* 0x000fe200078ec0ff */
[----:B------:R-:W-:Y:S01]  /*7cd0*/  FFMA.FTZ R51, R13, R112, -R54 ;  /* 0x000000700d337223 */ /* 0x000fe20000010836 */
[C---:B------:R-:W-:Y:S01]  /*7ce0*/  FFMA.FTZ R59, R40.reuse, R47, -R59 ;  /* 0x0000002f283b7223 */ /* 0x040fe2000001083b */
[----:B------:R-:W-:Y:S01]  /*7cf0*/  FFMA.FTZ R57, R40, R57, R52 ;  /* 0x0000003928397223 */ /* 0x000fe20000010034 */
[----:B------:R-:W-:Y:S01]  /*7d00*/  FMUL.FTZ R50, R53, R114 ;  /* 0x0000007235327220 */ /* 0x000fe20000410000 */
[----:B------:R-:W-:-:S02]  /*7d10*/  IMAD.U32 R13, R111, 0x10000, RZ ;  /* 0x000100006f0d7824 */ /* 0x000fc400078e00ff */
[-C--:B------:R-:W-:Y:S01]  /*7d20*/  FMUL.FTZ R52, R53, R110.reuse ;  /* 0x0000006e35347220 */ /* 0x080fe20000410000 */
[----:B------:R-:W-:Y:S02]  /*7d30*/  IMAD.U32 R40, R115, 0x10000, RZ ;  /* 0x0001000073287824 */ /* 0x000fe400078e00ff */
[----:B------:R-:W-:Y:S01]  /*7d40*/  FFMA.FTZ R110, R41, R110, -R50 ;  /* 0x0000006e296e7223 */ /* 0x000fe20000010832 */
[CC--:B------:R-:W-:Y:S01]  /*7d50*/  FMUL.FTZ R47, R48.reuse, R13.reuse ;  /* 0x0000000d302f7220 */ /* 0x0c0fe20000410000 */
[----:B------:R-:W-:Y:S01]  /*7d60*/  LOP3.LUT R115, R115, 0xffff0000, RZ, 0xc0, !PT ;  /* 0xffff000073737812 */ /* 0x000fe200078ec0ff */
[-C--:B------:R-:W-:Y:S01]  /*7d70*/  FMUL.FTZ R50, R48, R40.reuse ;  /* 0x0000002830327220 */ /* 0x080fe20000410000 */
[C---:B------:R-:W-:Y:S01]  /*7d80*/  IMAD.U32 R43, R42.reuse, 0x10000, RZ ;  /* 0x000100002a2b7824 */ /* 0x040fe200078e00ff */
[----:B------:R-:W-:Y:S01]  /*7d90*/  LOP3.LUT R42, R42, 0xffff0000, RZ, 0xc0, !PT ;  /* 0xffff00002a2a7812 */ /* 0x000fe200078ec0ff */
[----:B------:R-:W-:Y:S02]  /*7da0*/  IMAD.U32 R48, R113, 0x10000, RZ ;  /* 0x0001000071307824 */ /* 0x000fe400078e00ff */
[C---:B------:R-:W-:Y:S01]  /*7db0*/  FFMA.FTZ R50, R11.reuse, R13, -R50 ;  /* 0x0000000d0b327223 */ /* 0x040fe20000010832 */
[----:B------:R-:W-:Y:S01]  /*7dc0*/  FFMA.FTZ R47, R11, R40, R47 ;  /* 0x000000280b2f7223 */ /* 0x000fe2000001002f */
[----:B------:R-:W-:Y:S01]  /*7dd0*/  LOP3.LUT R113, R113, 0xffff0000, RZ, 0xc0, !PT ;  /* 0xffff000071717812 */ /* 0x000fe200078ec0ff */
[----:B------:R-:W-:Y:S01]  /*7de0*/  FFMA.FTZ R114, R41, R114, R52 ;  /* 0x0000007229727223 */ /* 0x000fe20000010034 */
[----:B------:R-:W-:Y:S01]  /*7df0*/  LOP3.LUT R12, R12, 0xffff0000, RZ, 0xc0, !PT ;  /* 0xffff00000c0c7812 */ /* 0x000fe200078ec0ff */
[----:B------:R-:W-:Y:S01]  /*7e00*/  FMUL.FTZ R41, R49, R115 ;  /* 0x0000007331297220 */ /* 0x000fe20000410000 */
[----:B------:R-:W-:Y:S01]  /*7e10*/  LOP3.LUT R111, R111, 0xffff0000, RZ, 0xc0, !PT ;  /* 0xffff00006f6f7812 */ /* 0x000fe200078ec0ff */
[C---:B------:R-:W-:Y:S01]  /*7e20*/  IMAD.U32 R40, R108.reuse, 0x10000, RZ ;  /* 0x000100006c287824 */ /* 0x040fe200078e00ff */
[----:B------:R-:W-:Y:S01]  /*7e30*/  LOP3.LUT R11, R108, 0xffff0000, RZ, 0xc0, !PT ;  /* 0xffff00006c0b7812 */ /* 0x000fe200078ec0ff */
[C---:B------:R-:W-:Y:S01]  /*7e40*/  IMAD.U32 R15, R14.reuse, 0x10000, RZ ;  /* 0x000100000e0f7824 */ /* 0x040fe200078e00ff */
[----:B------:R-:W-:Y:S01]  /*7e50*/  LOP3.LUT R14, R14, 0xffff0000, RZ, 0xc0, !PT ;  /* 0xffff00000e0e7812 */ /* 0x000fe200078ec0ff */
[----:B------:R-:W-:Y:S01]  /*7e60*/  FMUL.FTZ R52, R43, R48 ;  /* 0x000000302b347220 */ /* 0x000fe20000410000 */
[----:B------:R-:W-:Y:S01]  /*7e70*/  FMUL.FTZ R13, R42, R113 ;  /* 0x000000712a0d7220 */ /* 0x000fe20000410000 */
[-C--:B------:R-:W-:Y:S01]  /*7e80*/  FMUL.FTZ R49, R49, R111.reuse ;  /* 0x0000006f31317220 */ /* 0x080fe20000410000 */
        /* <DEDUP_REMOVED lines=13> */
[----:B------:R-:W-:Y:S02]  /*7f60*/  F2FP.BF16.F32.PACK_AB R40, R12, R47 ;  /* 0x0000002f0c28723e */ /* 0x000fe400000010ff */
[----:B------:R-:W-:Y:S01]  /*7f70*/  F2FP.BF16.F32.PACK_AB R14, R13, R52 ;  /* 0x000000340d0e723e */ /* 0x000fe200000010ff */
[----:B------:R-:W-:Y:S01]  /*7f80*/  IMAD.MOV.U32 R12, RZ, RZ, R50 ;  /* 0x000000ffff0c7224 */ /* 0x000fe200078e0032 */
[----:B------:R-:W-:Y:S01]  /*7f90*/  F2FP.BF16.F32.PACK_AB R42, R42, R43 ;  /* 0x0000002b2a2a723e */ /* 0x000fe200000010ff */
[----:B------:R-:W-:Y:S01]  /*7fa0*/  IMAD.MOV.U32 R13, RZ, RZ, R51 ;  /* 0x000000ffff0d7224 */ /* 0x000fe200078e0033 */
[----:B------:R-:W-:Y:S01]  /*7fb0*/  F2FP.BF16.F32.PACK_AB R15, R110, R59 ;  /* 0x0000003b6e0f723e */ /* 0x000fe200000010ff */
[----:B------:R-:W-:-:S07]  /*7fc0*/  IMAD.MOV.U32 R43, RZ, RZ, R57 ;  /* 0x000000ffff2b7224 */ /* 0x000fce00078e0039 */
.L_x_1765:
[----:B------:R-:W-:Y:S05]  /*7fd0*/  BSYNC B1 ;  /* 0x0000000000017941 */ /* 0x000fea0003800000 */
.L_x_1764:
[----:B---3--:R3:W-:Y:S01]  /*7fe0*/  ST.E.128 desc[UR52][R44.64], R12 ;  /* 0x0000000c2c007985 */ /* 0x0087e2000c101d34 */
[----:B------:R-:W-:Y:S01]  /*7ff0*/  ISETP.GE.AND P3, PT, R46, R107, PT ;  /* 0x0000006b2e00720c */ /* 0x000fe20003f66270 */
[----:B------:R-:W-:-:S12]  /*8000*/  IMAD.MOV.U32 R107, RZ, RZ, R101 ;  /* 0x000000ffff6b7224 */ /* 0x000fd800078e0065 */
[----:B------:R-:W-:Y:S05]  /*8010*/  @P3 BRA `(.L_x_1736) ;  /* 0x0000000400b03947 */ /* 0x000fea0003800000 */
[----:B--2---:R-:W-:-:S05]  /*8020*/  IMAD.WIDE R46, R46, 0x2, R106 ;  /* 0x000000022e2e7825 */ /* 0x004fca00078e026a */
[----:B----4-:R2:W-:Y:S01]  /*8030*/  ST.E.128 desc[UR52][R46.64], R40 ;  /* 0x000000282e007985 */ /* 0x0105e2000c101d34 */
[----:B------:R-:W-:Y:S05]  /*8040*/  BRA `(.L_x_1736) ;  /* 0x0000000400a47947 */ /* 0x000fea0003800000 */
.L_x_1695:
[----:B------:R-:W-:-:S06]  /*8050*/  UISETP.NE.AND UP0, UPT, UR39, 0x3, UPT ;  /* 0x000000032700788c */ /* 0x000fcc000bf05270 */
[----:B------:R-:W-:-:S13]  /*8060*/  PLOP3.LUT P5, PT, PT, PT, UP0, 0x80, 0x0 ;  /* 0x000000000000781c */ /* 0x000fda0003faf008 */
[----:B------:R-:W-:Y:S05]  /*8070*/  @!P5 BRA `(.L_x_1766) ;  /* 0x000000000004d947 */ /* 0x000fea0003800000 */
[----:B------:R-:W-:Y:S01]  /*8080*/  BPT.TRAP 0x1 ;  /* 0x000000040000795c */ /* 0x000fe20000300000 */
.L_x_1766:
[----:B------:R-:W-:Y:S01]  /*8090*/  IMAD R89, R19, 0x8, R18 ;  /* 0x0000000813597824 */ /* 0x000fe200078e0212 */
[----:B------:R-:W-:Y:S01]  /*80a0*/  SHF.L.U32 R100, R199, 0x1f, RZ ;  /* 0x0000001fc7647819 */ /* 0x000fe200000006ff */
[----:B------:R-:W-:Y:S01]  /*80b0*/  BSSY B1, `(.L_x_1767) ;  /* 0x0000004000017945 */ /* 0x000fe20003800000 */
[----:B------:R-:W-:Y:S02]  /*80c0*/  SHF.R.S32.HI R97, RZ, 0x1f, R98 ;  /* 0x0000001fff617819 */ /* 0x000fe40000011462 */
[----:B------:R-:W0:Y:S02]  /*80d0*/  SYNCS.PHASECHK.TRANS64.TRYWAIT P3, [R89+URZ+0x28890], R100 ;  /* 0x02889064590075a7 */ /* 0x000e24000806017f */
[----:B0-----:R-:W-:Y:S05]  /*80e0*/  @!P3 BRA `(.L_x_1768) ;  /* 0x000001f40070b947 */ /* 0x001fea0003800000 */
.L_x_2147:
[----:B------:R-:W-:Y:S05]  /*80f0*/  BSYNC B1 ;  /* 0x0000000000017941 */ /* 0x000fea0003800000 */
.L_x_1767:
[----:B------:R-:W-:Y:S01]  /*8100*/  ULDC.64 UR4, c[0x0][0x300] ;  /* 0x0000c00000047ab9 */ /* 0x000fe20000000a00 */
[----:B-----5:R-:W-:Y:S01]  /*8110*/  SHF.R.S32.HI R96, RZ, 0x1f, R99 ;  /* 0x0000001fff607819 */ /* 0x020fe20000011463 */
[----:B------:R-:W-:Y:S01]  /*8120*/  IMAD R11, R97, UR4, RZ ;  /* 0x00000004610b7c24 */ /* 0x000fe2000f8e02ff */
[----:B------:R-:W-:Y:S01]  /*8130*/  ULDC.64 UR6, c[0x0][0x2e8] ;  /* 0x0000ba0000067ab9 */ /* 0x000fe20000000a00 */
[----:B------:R-:W-:-:S04]  /*8140*/  IMAD.WIDE.U32 R12, R98, UR4, RZ ;  /* 0x00000004620c7c25 */ /* 0x000fc8000f8e00ff */
        /* <DEDUP_REMOVED lines=20> */
.L_x_2151:
        /* <DEDUP_REMOVED lines=13> */
.L_x_1771:
[----:B------:R-:W-:Y:S05]  /*8360*/  BSYNC B1 ;  /* 0x0000000000017941 */ /* 0x000fea0003800000 */
.L_x_1770:
[----:B------:R-:W-:-:S03]  /*8370*/  UMOV UR4, 0xffffffff ;  /* 0xffffffff00047882 */ /* 0x000fc60000000000 */
[----:B------:R-:W-:Y:S05]  /*8380*/  BRA.DIV UR4, `(.L_x_1772) ;  /* 0x000001f604247947 */ /* 0x000fea000b800000 */
[----:B--2-4-:R2:W4:Y:S04]  /*8390*/  SHFL.IDX PT, R41, R45, 0x1, 0x181f ;  /* 0x00381f002d297f89 */ /* 0x01452800000e0000 */
[----:B---3--:R2:W3:Y:S02]  /*83a0*/  SHFL.IDX PT, R14, R44, 0x1, 0x181f ;  /* 0x00381f002c0e7f89 */ /* 0x0084e400000e0000 */
.L_x_2155:
        /* <DEDUP_REMOVED lines=14> */
.L_x_1774:
[----:B------:R-:W-:Y:S05]  /*8490*/  BSYNC B1 ;  /* 0x0000000000017941 */ /* 0x000fea0003800000 */
.L_x_1773:
[----:B------:R-:W-:-:S03]  /*84a0*/  UMOV UR4, 0xffffffff ;  /* 0xffffffff00047882 */ /* 0x000fc60000000000 */
[----:B------:R-:W-:Y:S05]  /*84b0*/  BRA.DIV UR4, `(.L_x_1775) ;  /* 0x000001f604207947 */ /* 0x000fea000b800000 */
[----:B---34-:R3:W4:Y:S04]  /*84c0*/  SHFL.IDX PT, R41, R45, 0x2, 0x181f ;  /* 0x00581f002d297f89 */ /* 0x01872800000e0000 */
[----:B------:R3:W0:Y:S02]  /*84d0*/  SHFL.IDX PT, R14, R44, 0x2, 0x181f ;  /* 0x00581f002c0e7f89 */ /* 0x00062400000e0000 */
.L_x_2159:
        /* <DEDUP_REMOVED lines=14> */
.L_x_1777:
[----:B------:R-:W-:Y:S05]  /*85c0*/  BSYNC B1 ;  /* 0x0000000000017941 */ /* 0x000fea0003800000 */
.L_x_1776:
[----:B------:R-:W-:-:S03]  /*85d0*/  UMOV UR4, 0xffffffff ;  /* 0xffffffff00047882 */ /* 0x000fc60000000000 */
[----:B------:R-:W-:Y:S05]  /*85e0*/  BRA.DIV UR4, `(.L_x_1778) ;  /* 0x000001f6041c7947 */ /* 0x000fea000b800000 */
[----:B0---4-:R0:W4:Y:S04]  /*85f0*/  SHFL.IDX PT, R41, R45, 0x3, 0x181f ;  /* 0x00781f002d297f89 */ /* 0x01112800000e0000 */
[----:B------:R0:W0:Y:S02]  /*8600*/  SHFL.IDX PT, R14, R44, 0x3, 0x181f ;  /* 0x00781f002c0e7f89 */ /* 0x00002400000e0000 */
.L_x_2163:
        /* <DEDUP_REMOVED lines=13> */
.L_x_1736:
[----:B------:R-:W-:Y:S05]  /*86e0*/  BSYNC B0 ;  /* 0x0000000000007941 */ /* 0x000fea0003800000 */
.L_x_1694:
[----:B0-----:R-:W0:Y:S01]  /*86f0*/  S2R R11, SR_TID.X ;  /* 0x00000000000b7919 */ /* 0x001e220000002100 */
[----:B------:R-:W-:Y:S01]  /*8700*/  @!PT LDS RZ, [RZ] ;  /* 0x00000000fffff984 */ /* 0x000fe20000000800 */
[----:B------:R-:W-:Y:S01]  /*8710*/  @!PT LDS RZ, [RZ] ;  /* 0x00000000fffff984 */ /* 0x000fe20000000800 */
[----:B------:R-:W-:Y:S01]  /*8720*/  @!PT LDS RZ, [RZ] ;  /* 0x00000000fffff984 */ /* 0x000fe20000000800 */
[----:B------:R-:W-:Y:S01]  /*8730*/  @!PT LDS RZ, [RZ] ;  /* 0x00000000fffff984 */ /* 0x000fe20000000800 */
[----:B------:R5:W-:Y:S06]  /*8740*/  MEMBAR.ALL.CTA ;  /* 0x0000000000007992 */ /* 0x000bec0000008000 */
[----:B-----5:R-:W5:Y:S01]  /*8750*/  FENCE.VIEW.ASYNC.S ;  /* 0x00000000000073c6 */ /* 0x020f620000000000 */
[----:B------:R-:W-:Y:S05]  /*8760*/  WARPSYNC.ALL ;  /* 0x0000000000007948 */ /* 0x000fea0003800000 */
[----:B------:R-:W-:Y:S01]  /*8770*/  BSSY B0, `(.L_x_1779) ;  /* 0x0000009000007945 */ /* 0x000fe20003800000 */
[----:B0-----:R-:W-:Y:S01]  /*8780*/  LOP3.LUT R11, R11, 0x7f, RZ, 0xc0, !PT ;  /* 0x0000007f0b0b7812 */ /* 0x001fe200078ec0ff */
[----:B-----5:R0:W-:Y:S03]  /*8790*/  BAR.SYNC.DEFER_BLOCKING R92, 0x80 ;  /* 0x0002005c0000751d */ /* 0x0201e60000010000 */
[----:B------:R-:W-:-:S13]  /*87a0*/  ISETP.NE.AND P3, PT, R11, RZ, PT ;  /* 0x000000ff0b00720c */ /* 0x000fda0003f65270 */
[----:B------:R-:W-:-:S05]  /*87b0*/  @!P3 VIADD R11, R89, 0x288a0 ;  /* 0x000288a0590bb836 */ /* 0x000fca0000000000 */
[----:B------:R-:W-:-:S04]  /*87c0*/  @!P3 PRMT R11, RZ, 0x654, R11 ;  /* 0x00000654ff0bb816 */ /* 0x000fc8000000000b */
[----:B------:R0:W-:Y:S01]  /*87d0*/  @!P3 SYNCS.ARRIVE.TRANS64.RED.A1T0 RZ, [R11+URZ], RZ ;  /* 0x000000ff0bffb9a7 */ /* 0x0001e2000810043f */
[----:B------:R-:W-:Y:S05]  /*87e0*/  @!P5 BRA `(.L_x_1780) ;  /* 0x000000000004d947 */ /* 0x000fea0003800000 */
[----:B------:R-:W-:Y:S01]  /*87f0*/  BPT.TRAP 0x1 ;  /* 0x000000040000795c */ /* 0x000fe20000300000 */
.L_x_1780:
[----:B------:R-:W-:Y:S05]  /*8800*/  BSYNC B0 ;  /* 0x0000000000007941 */ /* 0x000fea0003800000 */
.L_x_1779:
[----:B------:R-:W5:Y:S01]  /*8810*/  SYNCS.PHASECHK.TRANS64.TRYWAIT P4, [R89+URZ+0x288b0], R100 ;  /* 0x0288b064590075a7 */ /* 0x000f62000808017f */
[----:B------:R-:W-:Y:S01]  /*8820*/  ULDC UR40, c[0x0][0x2f4] ;  /* 0x0000bd0000287ab9 */ /* 0x000fe20000000800 */
[----:B------:R-:W-:Y:S04]  /*8830*/  BSSY B0, `(.L_x_1781) ;  /* 0x0000002000007945 */ /* 0x000fe80003800000 */
[----:B-----5:R-:W-:Y:S05]  /*8840*/  @!P4 BRA `(.L_x_1782) ;  /* 0x000001f000ccc947 */ /* 0x020fea0003800000 */
.L_x_2164:
[----:B------:R-:W-:Y:S05]  /*8850*/  BSYNC B0 ;  /* 0x0000000000007941 */ /* 0x000fea0003800000 */
.L_x_1781:
[----:B------:R-:W-:Y:S01]  /*8860*/  ULDC.64 UR4, c[0x0][0x328] ;  /* 0x0000ca0000047ab9 */ /* 0x000fe20000000a00 */
[----:B------:R-:W-:Y:S01]  /*8870*/  ULDC.64 UR6, c[0x0][0x318] ;  /* 0x0000c60000067ab9 */ /* 0x000fe20000000a00 */
[----:B------:R-:W-:Y:S01]  /*8880*/  IMAD R97, R97, UR4, RZ ;  /* 0x0000000461617c24 */ /* 0x000fe2000f8e02ff */
[----:B------:R-:W-:Y:S01]  /*8890*/  BSSY B0, `(.L_x_1783) ;  /* 0x000001d000007945 */ /* 0x000fe20003800000 */
[----:B---34-:R-:W-:-:S04]  /*88a0*/  IMAD.WIDE.U32 R12, R98, UR4, RZ ;  /* 0x00000004620c7c25 */ /* 0x018fc8000f8e00ff */
[----:B------:R-:W-:Y:S01]  /*88b0*/  IMAD R97, R98, UR5, R97 ;  /* 0x0000000562617c24 */ /* 0x000fe2000f8e0261 */
[----:B------:R-:W-:Y:S01]  /*88c0*/  ULDC.64 UR4, c[0x0][0x338] ;  /* 0x0000ce0000047ab9 */ /* 0x000fe20000000a00 */
[----:B------:R-:W-:Y:S02]  /*88d0*/  IMAD.IADD R95, R95, 0x1, -R188 ;  /* 0x000000015f5f7824 */ /* 0x000fe400078e0abc */
[----:B------:R-:W-:Y:S02]  /*88e0*/  IMAD R96, R96, UR4, RZ ;  /* 0x0000000460607c24 */ /* 0x000fe4000f8e02ff */
[----:B------:R-:W-:Y:S02]  /*88f0*/  IMAD.IADD R13, R13, 0x1, R97 ;  /* 0x000000010d0d7824 */ /* 0x000fe400078e0261 */
[C---:B0-----:R-:W-:Y:S02]  /*8900*/  IMAD R11, R99.reuse, UR5, R96 ;  /* 0x00000005630b7c24 */ /* 0x041fe4000f8e0260 */
[----:B------:R-:W-:Y:S01]  /*8910*/  IMAD.WIDE.U32 R12, R99, UR4, R12 ;  /* 0x00000004630c7c25 */ /* 0x000fe2000f8e000c */
[----:B------:R-:W-:-:S03]  /*8920*/  ULDC.64 UR4, c[0x0][0x330] ;  /* 0x0000cc0000047ab9 */ /* 0x000fc60000000a00 */
[----:B------:R-:W-:Y:S02]  /*8930*/  IMAD.IADD R13, R13, 0x1, R11 ;  /* 0x000000010d0d7824 */ /* 0x000fe400078e020b */
[----:B------:R-:W-:-:S04]  /*8940*/  IMAD.WIDE.U32 R12, R197, UR4, R12 ;  /* 0x00000004c50c7c25 */ /* 0x000fc8000f8e000c */
[----:B------:R-:W-:Y:S01]  /*8950*/  IMAD R11, R197, UR5, R13 ;  /* 0x00000005c50b7c24 */ /* 0x000fe2000f8e020d */
[----:B-12---:R-:W-:-:S04]  /*8960*/  LEA R44, P4, R12, UR6, 0x1 ;  /* 0x000000060c2c7c11 */ /* 0x006fc8000f8808ff */
        /* <DEDUP_REMOVED lines=15> */
.L_x_1784:
[----:B------:R-:W-:Y:S05]  /*8a60*/  BSYNC B0 ;  /* 0x0000000000007941 */ /* 0x000fea0003800000 */
.L_x_1783:
        /* <DEDUP_REMOVED lines=15> */
.L_x_1786:
[----:B------:R-:W-:Y:S05]  /*8b60*/  BSYNC B0 ;  /* 0x0000000000007941 */ /* 0x000fea0003800000 */
.L_x_1785:
        /* <DEDUP_REMOVED lines=15> */
.L_x_1788:
[----:B------:R-:W-:Y:S05]  /*8c60*/  BSYNC B0 ;  /* 0x0000000000007941 */ /* 0x000fea0003800000 */
.L_x_1787:
[----:B------:R-:W-:Y:S01]  /*8c70*/  ISETP.GE.AND P4, PT, R95, 0x61, PT ;  /* 0x000000615f00780c */ /* 0x000fe20003f86270 */
[----:B------:R-:W3:Y:S01]  /*8c80*/  SHFL.IDX PT, R11, R11, 0x3, 0x181f ;  /* 0x00781f000b0b7f89 */ /* 0x000ee200000e0000 */
[----:B------:R-:W-:Y:S03]  /*8c90*/  BSSY B0, `(.L_x_1789) ;  /* 0x000000d000007945 */ /* 0x000fe60003800000 */
[----:B01----:R0:W1:Y:S08]  /*8ca0*/  SHFL.IDX PT, R43, R44, 0x3, 0x181f ;  /* 0x00781f002c2b7f89 */ /* 0x00307000000e0000 */
[----:B0-----:R-:W-:Y:S05]  /*8cb0*/  @!P4 BRA `(.L_x_1790) ;  /* 0x000000000028c947 */ /* 0x001fea0003800000 */
[----:B------:R-:W-:-:S13]  /*8cc0*/  ISETP.GE.AND P4, PT, R16, UR40, PT ;  /* 0x0000002810007c0c */ /* 0x000fda000bf86270 */
[----:B--2---:R-:W0:Y:S01]  /*8cd0*/  @!P4 LDS.128 R12, [R91+0x3400] ;  /* 0x003400005b0cc984 */ /* 0x004e220000000c00 */
        /* <DEDUP_REMOVED lines=8> */
.L_x_1790:
[----:B------:R-:W-:Y:S05]  /*8d60*/  BSYNC B0 ;  /* 0x0000000000007941 */ /* 0x000fea0003800000 */
.L_x_1789:
[----:B------:R-:W-:Y:S01]  /*8d70*/  @!PT LDS RZ, [RZ] ;  /* 0x00000000fffff984 */ /* 0x000fe20000000800 */
[----:B------:R-:W-:Y:S01]  /*8d80*/  @!PT LDS RZ, [RZ] ;  /* 0x00000000fffff984 */ /* 0x000fe20000000800 */
[----:B------:R-:W-:Y:S01]  /*8d90*/  @!PT LDS RZ, [RZ] ;  /* 0x00000000fffff984 */ /* 0x000fe20000000800 */
[----:B------:R-:W-:Y:S01]  /*8da0*/  @!PT LDS RZ, [RZ] ;  /* 0x00000000fffff984 */ /* 0x000fe20000000800 */
[----:B------:R4:W-:Y:S06]  /*8db0*/  MEMBAR.ALL.CTA ;  /* 0x0000000000007992 */ /* 0x0009ec0000008000 */
[----:B----4-:R-:W4:Y:S01]  /*8dc0*/  FENCE.VIEW.ASYNC.S ;  /* 0x00000000000073c6 */ /* 0x010f220000000000 */
[----:B------:R-:W-:Y:S01]  /*8dd0*/  @!P3 VIADD R89, R89, 0x288c0 ;  /* 0x000288c05959b836 */ /* 0x000fe20000000000 */
[----:B----4-:R4:W-:Y:S01]  /*8de0*/  BAR.SYNC.DEFER_BLOCKING R92, 0x80 ;  /* 0x0002005c0000751d */ /* 0x0109e20000010000 */
[----:B------:R-:W-:Y:S01]  /*8df0*/  ISETP.NE.AND P4, PT, R90, RZ, PT ;  /* 0x000000ff5a00720c */ /* 0x000fe20003f85270 */
[----:B------:R-:W-:-:S02]  /*8e00*/  VIADD R19, R19, 0x1 ;  /* 0x0000000113137836 */ /* 0x000fc40000000000 */
[----:B------:R-:W-:-:S04]  /*8e10*/  @!P3 PRMT R89, RZ, 0x654, R89 ;  /* 0x00000654ff59b816 */ /* 0x000fc80000000059 */
[----:B------:R4:W-:Y:S01]  /*8e20*/  @!P3 SYNCS.ARRIVE.TRANS64.RED.A1T0 RZ, [R89+URZ], RZ ;  /* 0x000000ff59ffb9a7 */ /* 0x0009e2000810043f */
[----:B------:R-:W-:-:S04]  /*8e30*/  ISETP.NE.AND P3, PT, R19, 0x2, PT ;  /* 0x000000021300780c */ /* 0x000fc80003f65270 */
[----:B0-----:R-:W-:Y:S02]  /*8e40*/  SEL R12, RZ, 0x1, P3 ;  /* 0x00000001ff0c7807 */ /* 0x001fe40001800000 */
[----:B------:R-:W-:Y:S02]  /*8e50*/  SEL R19, R19, RZ, P3 ;  /* 0x000000ff13137207 */ /* 0x000fe40001800000 */
[----:B------:R-:W-:Y:S01]  /*8e60*/  LOP3.LUT R199, R199, R12, RZ, 0x3c, !PT ;  /* 0x0000000cc7c77212 */ /* 0x000fe200078e3cff */
[----:B------:R-:W-:Y:S06]  /*8e70*/  @P4 BRA `(.L_x_1791) ;  /* 0xffffff9800404947 */ /* 0x000fec000383ffff */
[----:B---3--:R-:W0:Y:S01]  /*8e80*/  S2R R11, SR_TID.X ;  /* 0x00000000000b7919 */ /* 0x008e220000002100 */
[----:B------:R-:W-:Y:S02]  /*8e90*/  PLOP3.LUT P0, PT, PT, PT, PT, 0x8, 0x0 ;  /* 0x000000000000781c */ /* 0x000fe40003f0e170 */
[----:B0-----:R-:W-:-:S04]  /*8ea0*/  SHF.R.U32.HI R11, RZ, 0x7, R11 ;  /* 0x00000007ff0b7819 */ /* 0x001fc8000001160b */
[----:B------:R-:W-:-:S13]  /*8eb0*/  ISETP.NE.AND P4, PT, R11, 0x1, PT ;  /* 0x000000010b00780c */ /* 0x000fda0003f85270 */
[----:B------:R-:W-:Y:S06]  /*8ec0*/  @!P4 BAR.ARV 0x9, 0x100 ;  /* 0x024400000000cb1d */ /* 0x000fec0000002000 */
.L_x_1689:
[----:B------:R-:W0:Y:S01]  /*8ed0*/  LDC R0, c[0x0][0x448] ;  /* 0x00011200ff007b82 */ /* 0x000e220000000800 */
[----:B------:R-:W-:-:S07]  /*8ee0*/  IADD3 R5, R198, 0x1, -R196 ;  /* 0x00000001c6057810 */ /* 0x000fce0007ffe8c4 */
[----:B------:R-:W3:Y:S01]  /*8ef0*/  LDC.64 R6, c[0x0][0x9e0] ;  /* 0x00027800ff067b82 */ /* 0x000ee20000000a00 */
[----:B0-----:R-:W-:Y:S01]  /*8f00*/  ISETP.NE.AND P1, PT, R0, 0x1, PT ;  /* 0x000000010000780c */ /* 0x001fe20003f25270 */
[----:B------:R-:W-:Y:S01]  /*8f10*/  VIADD R0, R200, 0x7f ;  /* 0x0000007fc8007836 */ /* 0x000fe20000000000 */
[----:B---3--:R-:W-:-:S11]  /*8f20*/  ISETP.GE.AND P2, PT, R7, 0x1, PT ;  /* 0x000000010700780c */ /* 0x008fd60003f46270 */
[----:B------:R-:W0:Y:S08]  /*8f30*/  @P1 LDC R3, c[0x0][0x44c] ;  /* 0x00011300ff031b82 */ /* 0x000e300000000800 */
[----:B------:R-:W3:Y:S01]  /*8f40*/  @P1 LDC R4, c[0x0][0x450] ;  /* 0x00011400ff041b82 */ /* 0x000ee20000000800 */
[----:B0-----:R-:W-:-:S05]  /*8f50*/  @P1 IMAD.HI.U32 R3, R0, R3, RZ ;  /* 0x0000000300031227 */ /* 0x001fca00078e00ff */
[----:B---3--:R-:W-:-:S05]  /*8f60*/  @P1 SHF.R.U32.HI R0, RZ, R4, R3 ;  /* 0x00000004ff001219 */ /* 0x008fca0000011603 */
[----:B------:R-:W-:Y:S01]  /*8f70*/  IMAD.IADD R5, R5, 0x1, R0 ;  /* 0x0000000105057824 */ /* 0x000fe200078e0200 */
[----:B------:R-:W-:Y:S06]  /*8f80*/  @P0 BRA `(.L_x_1792) ;  /* 0x00000000000c0947 */ /* 0x000fec0003800000 */
[----:B------:R-:W0:Y:S01]  /*8f90*/  FENCE.VIEW.ASYNC.G ;  /* 0x00000000000073c6 */ /* 0x000e220000000100 */
[----:B------:R-:W-:Y:S05]  /*8fa0*/  WARPSYNC.ALL ;  /* 0x0000000000007948 */ /* 0x000fea0003800000 */
[----:B0-----:R-:W-:Y:S06]  /*8fb0*/  BAR.ARV 0xc, 0x180 ;  /* 0x0306000000007b1d */ /* 0x001fec0000002000 */
.L_x_1792:
        /* <DEDUP_REMOVED lines=13> */
.L_x_1795:
[----:B------:R-:W-:-:S13]  /*9090*/  ISETP.NE.AND P0, PT, R7, 0x1, PT ;  /* 0x000000010700780c */ /* 0x000fda0003f05270 */
[----:B------:R-:W0:Y:S02]  /*90a0*/  @P0 LDC.64 R4, c[0x0][0x9e8] ;  /* 0x00027a00ff040b82 */ /* 0x000e240000000a00 */
[----:B0-----:R-:W-:-:S05]  /*90b0*/  @P0 IMAD.HI.U32 R4, R3, R4, RZ ;  /* 0x0000000403040227 */ /* 0x001fca00078e00ff */
[----:B------:R-:W-:-:S07]  /*90c0*/  @P0 SHF.R.U32.HI R3, RZ, R5, R4 ;  /* 0x00000005ff030219 */ /* 0x000fce0000011604 */
.L_x_1796:
[----:B------:R-:W-:Y:S05]  /*90d0*/  BSYNC B0 ;  /* 0x0000000000007941 */ /* 0x000fea0003800000 */
.L_x_1794:
[----:B------:R-:W-:-:S05]  /*90e0*/  IMAD R3, R3, R7, R7 ;  /* 0x0000000703037224 */ /* 0x000fca00078e0207 */
[----:B------:R-:W-:-:S07]  /*90f0*/  VIMNMX R0, R0, R3, PT ;  /* 0x0000000300007248 */ /* 0x000fce0003fe0100 */
.L_x_1793:
[----:B------:R-:W0:Y:S01]  /*9100*/  @P1 LDC R5, c[0x0][0x44c] ;  /* 0x00011300ff051b82 */ /* 0x000e220000000800 */
[----:B------:R-:W-:Y:S01]  /*9110*/  VIADD R0, R0, 0x7f ;  /* 0x0000007f00007836 */ /* 0x000fe20000000000 */
[----:B------:R-:W-:Y:S01]  /*9120*/  ULDC UR4, c[0x0][0x9dc] ;  /* 0x0002770000047ab9 */ /* 0x000fe20000000800 */
[----:B------:R-:W-:-:S03]  /*9130*/  IMAD.MOV.U32 R4, RZ, RZ, R200 ;  /* 0x000000ffff047224 */ /* 0x000fc600078e00c8 */
[----:B------:R-:W-:Y:S02]  /*9140*/  SHF.R.S32.HI R3, RZ, 0x1f, R0 ;  /* 0x0000001fff037819 */ /* 0x000fe40000011400 */
[----:B------:R-:W3:Y:S02]  /*9150*/  @P1 LDC R6, c[0x0][0x450] ;  /* 0x00011400ff061b82 */ /* 0x000ee40000000800 */
[----:B------:R-:W-:-:S04]  /*9160*/  LEA.HI R3, R3, R0, RZ, 0x7 ;  /* 0x0000000003037211 */ /* 0x000fc800078f38ff */
[----:B------:R-:W-:-:S04]  /*9170*/  SHF.R.S32.HI R3, RZ, 0x7, R3 ;  /* 0x00000007ff037819 */ /* 0x000fc80000011403 */
[----:B------:R-:W-:Y:S01]  /*9180*/  VIMNMX R9, R94, R3, PT ;  /* 0x000000035e097248 */ /* 0x000fe20003fe0100 */
[----:B0-----:R-:W-:-:S05]  /*9190*/  @P1 IMAD.HI.U32 R5, R200, R5, RZ ;  /* 0x00000005c8051227 */ /* 0x001fca00078e00ff */
[----:B---3--:R-:W-:-:S05]  /*91a0*/  @P1 SHF.R.U32.HI R4, RZ, R6, R5 ;  /* 0x00000006ff041219 */ /* 0x008fca0000011605 */
        /* <DEDUP_REMOVED lines=13> */
.L_x_1799:
[----:B------:R-:W-:-:S13]  /*9280*/  ISETP.NE.AND P0, PT, R7, 0x1, PT ;  /* 0x000000010700780c */ /* 0x000fda0003f05270 */
[----:B------:R-:W0:Y:S02]  /*9290*/  @P0 LDC.64 R4, c[0x0][0x9e8] ;  /* 0x00027a00ff040b82 */ /* 0x000e240000000a00 */
[----:B0-----:R-:W-:-:S05]  /*92a0*/  @P0 IMAD.HI.U32 R4, R0, R4, RZ ;  /* 0x0000000400040227 */ /* 0x001fca00078e00ff */
[----:B------:R-:W-:-:S07]  /*92b0*/  @P0 SHF.R.U32.HI R0, RZ, R5, R4 ;  /* 0x00000005ff000219 */ /* 0x000fce0000011604 */
.L_x_1800:
[----:B------:R-:W-:Y:S05]  /*92c0*/  BSYNC B0 ;  /* 0x0000000000007941 */ /* 0x000fea0003800000 */
.L_x_1798:
[----:B------:R-:W-:-:S05]  /*92d0*/  IMAD R0, R0, R7, RZ ;  /* 0x0000000700007224 */ /* 0x000fca00078e02ff */
[----:B------:R-:W-:-:S07]  /*92e0*/  VIMNMX R3, R3, R0, !PT ;  /* 0x0000000003037248 */ /* 0x000fce0007fe0100 */
.L_x_1797:
[----:B------:R-:W-:Y:S01]  /*92f0*/  SHF.R.S32.HI R0, RZ, 0x1f, R3 ;  /* 0x0000001fff007819 */ /* 0x000fe20000011403 */
[----:B------:R-:W-:Y:S01]  /*9300*/  BSSY B0, `(.L_x_1801) ;  /* 0x0000026000007945 */ /* 0x000fe20003800000 */
[----:B------:R-:W-:Y:S02]  /*9310*/  IMAD.MOV.U32 R88, RZ, RZ, RZ ;  /* 0x000000ffff587224 */ /* 0x000fe400078e00ff */
[----:B------:R-:W-:-:S04]  /*9320*/  LEA.HI R0, R0, R3, RZ, 0x7 ;  /* 0x0000000300007211 */ /* 0x000fc800078f38ff */
[----:B------:R-:W-:-:S04]  /*9330*/  SHF.R.S32.HI R0, RZ, 0x7, R0 ;  /* 0x00000007ff007819 */ /* 0x000fc80000011400 */
[----:B------:R-:W-:-:S04]  /*9340*/  VIMNMX R208, RZ, R0, !PT ;  /* 0x00000000ffd07248 */ /* 0x000fc80007fe0100 */
        /* <DEDUP_REMOVED lines=16> */
[----:B------:R0:W3:Y:S02]  /*9450*/  F2I.FTZ.U32.TRUNC.NTZ R5, R4 ;  /* 0x0000000400057305 */ /* 0x0000e4000021f000 */
[----:B0-----:R-:W-:Y:S02]  /*9460*/  IMAD.MOV.U32 R4, RZ, RZ, RZ ;  /* 0x000000ffff047224 */ /* 0x001fe400078e00ff */
[----:B---3--:R-:W-:-:S04]  /*9470*/  IMAD.MOV R7, RZ, RZ, -R5 ;  /* 0x000000ffff077224 */ /* 0x008fc800078e0a05 */
        /* <DEDUP_REMOVED lines=14> */
.L_x_1802:
[----:B------:R-:W-:Y:S05]  /*9560*/  BSYNC B0 ;  /* 0x0000000000007941 */ /* 0x000fea0003800000 */
.L_x_1801:
[-C--:B------:R-:W-:Y:S01]  /*9570*/  IMAD R208, R223, R88.reuse, R208 ;  /* 0x00000058dfd07224 */ /* 0x080fe200078e02d0 */
[----:B------:R-:W-:Y:S02]  /*9580*/  PLOP3.LUT P0, PT, PT, PT, PT, 0x80, 0x0 ;  /* 0x000000000000781c */ /* 0x000fe40003f0f070 */
[----:B------:R-:W-:Y:S02]  /*9590*/  CS2R R20, SRZ ;  /* 0x0000000000147805 */ /* 0x000fe4000001ff00 */
[----:B------:R-:W-:Y:S02]  /*95a0*/  CS2R R150, SRZ ;  /* 0x0000000000967805 */ /* 0x000fe4000001ff00 */
[----:B------:R-:W-:Y:S02]  /*95b0*/  CS2R R148, SRZ ;  /* 0x0000000000947805 */ /* 0x000fe4000001ff00 */
[----:B------:R-:W-:Y:S02]  /*95c0*/  VIADDMNMX R88, R208, R88, R9, PT ;  /* 0x00000058d0587246 */ /* 0x000fe40003800109 */
[----:B------:R-:W-:-:S02]  /*95d0*/  CS2R R146, SRZ ;  /* 0x0000000000927805 */ /* 0x000fc4000001ff00 */
[----:B------:R-:W-:Y:S02]  /*95e0*/  CS2R R144, SRZ ;  /* 0x0000000000907805 */ /* 0x000fe4000001ff00 */
[----:B------:R-:W-:Y:S02]  /*95f0*/  CS2R R142, SRZ ;  /* 0x00000000008e7805 */ /* 0x000fe4000001ff00 */
[----:B------:R-:W-:Y:S02]  /*9600*/  ISETP.GT.AND P1, PT, R88, R208, PT ;  /* 0x000000d05800720c */ /* 0x000fe40003f24270 */
        /* <DEDUP_REMOVED lines=28> */
[----:B------:R-:W-:Y:S01]  /*97d0*/  UMOV UR4, 0xffffffff ;  /* 0xffffffff00047882 */ /* 0x000fe20000000000 */
[----:B------:R-:W-:Y:S02]  /*97e0*/  VIADD R3, R18, 0x10400 ;  /* 0x0001040012037836 */ /* 0x000fe40000000000 */
[----:B------:R-:W-:Y:S05]  /*97f0*/  BRA.DIV UR4, `(.L_x_1804) ;  /* 0x000001e204f47947 */ /* 0x000fea000b800000 */
[----:B------:R-:W3:Y:S04]  /*9800*/  LDL R0, [R1+0x34] ;  /* 0x0000340001007983 */ /* 0x000ee80000100800 */
[----:B---3--:R0:W3:Y:S02]  /*9810*/  SHFL.IDX PT, R201, R0, RZ, 0x1f ;  /* 0x00001fff00c97589 */ /* 0x0080e400000e0000 */
.L_x_2167:
[----:B0--3--:R-:W-:Y:S01]  /*9820*/  LEA.HI R0, R201, R201, RZ, 0x1 ;  /* 0x000000c9c9007211 */ /* 0x009fe200078f08ff */
[----:B------:R-:W-:Y:S01]  /*9830*/  BSSY B6, `(.L_x_1805) ;  /* 0x0000019000067945 */ /* 0x000fe20003800000 */
[----:B------:R-:W-:Y:S02]  /*9840*/  LOP3.LUT P0, RZ, R3, 0x3ff, RZ, 0xc0, !PT ;  /* 0x000003ff03ff7812 */ /* 0x000fe4000780c0ff */
[----:B------:R-:W-:Y:S02]  /*9850*/  LOP3.LUT R0, R0, 0x1e, RZ, 0xc0, !PT ;  /* 0x0000001e00007812 */ /* 0x000fe400078ec0ff */
[----:B------:R-:W-:-:S03]  /*9860*/  P2R R25, PR, RZ, 0x1 ;  /* 0x00000001ff197803 */ /* 0x000fc60000000000 */
[----:B------:R-:W-:-:S04]  /*9870*/  IMAD.IADD R0, R201, 0x1, -R0 ;  /* 0x00000001c9007824 */ /* 0x000fc800078e0a00 */
[----:B------:R-:W-:-:S05]  /*9880*/  IMAD R0, R0, 0x2000, R3 ;  /* 0x0000200000007824 */ /* 0x000fca00078e0203 */
[----:B------:R-:W-:-:S04]  /*9890*/  SHF.R.U32.HI R0, RZ, 0x4, R0 ;  /* 0x00000004ff007819 */ /* 0x000fc80000011600 */
[----:B------:R-:W-:Y:S01]  /*98a0*/  LOP3.LUT R36, R0, 0x3fff, RZ, 0xc0, !PT ;  /* 0x00003fff00247812 */ /* 0x000fe200078ec0ff */
[----:B------:R-:W-:Y:S06]  /*98b0*/  @!P0 BRA `(.L_x_1806) ;  /* 0x0000000000408947 */ /* 0x000fec0003800000 */
[----:B------:R-:W-:Y:S01]  /*98c0*/  MOV R0, 0x0 ;  /* 0x0000000000007802 */ /* 0x000fe20000000f00 */
[----:B------:R-:W-:Y:S01]  /*98d0*/  ULDC.64 UR4, c[0x4][0x80] ;  /* 0x0100200000047ab9 */ /* 0x000fe20000000a00 */
[----:B------:R-:W-:Y:S01]  /*98e0*/  ULDC.64 UR6, c[0x4][0x88] ;  /* 0x0100220000067ab9 */ /* 0x000fe20000000a00 */
[----:B------:R-:W-:Y:S01]  /*98f0*/  IMAD.U32 R4, RZ, RZ, UR4 ;  /* 0x00000004ff047e24 */ /* 0x000fe2000f8e00ff */
[----:B------:R0:W3:Y:S01]  /*9900*/  LDC.64 R14, c[0x4][R0] ;  /* 0x01000000000e7b82 */ /* 0x0000e20000000a00 */
        /* <DEDUP_REMOVED lines=8> */
[----:B0-2---:R-:W-:-:S07]  /*9990*/  IMAD.MOV.U32 R13, RZ, RZ, RZ ;  /* 0x000000ffff0d7224 */ /* 0x005fce00078e00ff */
[----:B------:R-:W-:-:S07]  /*99a0*/  LEPC R20, `(.L_x_1806) ;  /* 0x000000001014794e */ /* 0x000fce0000000000 */
[----:B-1-345:R-:W-:Y:S05]  /*99b0*/  CALL.ABS.NOINC R14 ;  /* 0x000000000e007343 */ /* 0x03afea0003c00000 */
.L_x_1806:
[----:B------:R-:W-:Y:S05]  /*99c0*/  BSYNC B6 ;  /* 0x0000000000067941 */ /* 0x000fea0003800000 */
.L_x_1805:
        /* <DEDUP_REMOVED lines=13> */
.L_x_1810:
[----:B---3--:R3:W0:Y:S02]  /*9aa0*/  SYNCS.PHASECHK.TRANS64.TRYWAIT P0, [R18+URZ+0x28800], R3 ;  /* 0x02880003120075a7 */ /* 0x008624000800017f */
[----:B0-----:R-:W-:Y:S05]  /*9ab0*/  @!P0 NANOSLEEP.SYNCS 0x989680 ;  /* 0x009896800000895d */ /* 0x001fea0003900000 */
[----:B------:R-:W0:Y:S02]  /*9ac0*/  @!P0 SYNCS.PHASECHK.TRANS64 P0, [R18+URZ+0x28800], R3 ;  /* 0x02880003120085a7 */ /* 0x000e24000800007f */
[----:B0-----:R-:W-:Y:S05]  /*9ad0*/  @!P0 BRA `(.L_x_1810) ;  /* 0xfffffffc00f08947 */ /* 0x001fea000383ffff */
.L_x_1809:
[----:B------:R-:W-:Y:S05]  /*9ae0*/  BSYNC B0 ;  /* 0x0000000000007941 */ /* 0x000fea0003800000 */
.L_x_1808:
[----:B------:R-:W-:Y:S05]  /*9af0*/  BRA `(.L_x_1811) ;  /* 0x00000054002c7947 */ /* 0x000fea0003800000 */
.L_x_1807:
[----:B------:R-:W-:Y:S01]  /*9b00*/  ISETP.NE.AND P0, PT, R25, RZ, PT ;  /* 0x000000ff1900720c */ /* 0x000fe20003f05270 */
[----:B------:R-:W-:Y:S01]  /*9b10*/  ULDC.64 UR4, c[0x0][0x3f8] ;  /* 0x0000fe0000047ab9 */ /* 0x000fe20000000a00 */
[----:B-----5:R-:W-:Y:S01]  /*9b20*/  SHF.R.S32.HI R0, RZ, 0x1f, R24 ;  /* 0x0000001fff007819 */ /* 0x020fe20000011418 */
[----:B------:R-:W-:Y:S01]  /*9b30*/  ULDC.64 UR6, c[0x0][0x408] ;  /* 0x0001020000067ab9 */ /* 0x000fe20000000a00 */
[----:B------:R-:W-:Y:S01]  /*9b40*/  IMAD.WIDE.U32 R26, R24, UR4, RZ ;  /* 0x00000004181a7c25 */ /* 0x000fe2000f8e00ff */
[----:B------:R-:W-:Y:S03]  /*9b50*/  BSSY B6, `(.L_x_1812) ;  /* 0x0000019000067945 */ /* 0x000fe60003800000 */
[C---:B------:R-:W-:Y:S02]  /*9b60*/  IMAD R3, R0.reuse, UR4, RZ ;  /* 0x0000000400037c24 */ /* 0x040fe4000f8e02ff */
[----:B------:R-:W-:-:S02]  /*9b70*/  IMAD R5, R0, UR6, RZ ;  /* 0x0000000600057c24 */ /* 0x000fc4000f8e02ff */
[C---:B------:R-:W-:Y:S02]  /*9b80*/  IMAD R3, R24.reuse, UR5, R3 ;  /* 0x0000000518037c24 */ /* 0x040fe4000f8e0203 */
[C---:B------:R-:W-:Y:S02]  /*9b90*/  IMAD R5, R24.reuse, UR7, R5 ;  /* 0x0000000718057c24 */ /* 0x040fe4000f8e0205 */
[----:B------:R-:W-:-:S04]  /*9ba0*/  IMAD.WIDE.U32 R24, R24, UR6, RZ ;  /* 0x0000000618187c25 */ /* 0x000fc8000f8e00ff */
[----:B------:R-:W-:Y:S02]  /*9bb0*/  IMAD.IADD R29, R3, 0x1, R27 ;  /* 0x00000001031d7824 */ /* 0x000fe400078e021b */
[----:B------:R-:W-:Y:S01]  /*9bc0*/  IMAD.IADD R31, R5, 0x1, R25 ;  /* 0x00000001051f7824 */ /* 0x000fe200078e0219 */
        /* <DEDUP_REMOVED lines=16> */
[----:B-1-34-:R-:W-:Y:S05]  /*9cd0*/  CALL.ABS.NOINC R14 ;  /* 0x000000000e007343 */ /* 0x01afea0003c00000 */
.L_x_1813:
[----:B------:R-:W-:Y:S05]  /*9ce0*/  BSYNC B6 ;  /* 0x0000000000067941 */ /* 0x000fea0003800000 */
.L_x_1812:
[----:B------:R-:W-:Y:S01]  /*9cf0*/  ULDC.U8 UR4, c[0x0][0x410] ;  /* 0x0001040000047ab9 */ /* 0x000fe20000000000 */
[----:B------:R-:W-:Y:S01]  /*9d00*/  IMAD.IADD R56, R188, 0x1, R200 ;  /* 0x00000001bc387824 */ /* 0x000fe200078e02c8 */
[----:B------:R-:W-:Y:S01]  /*9d10*/  ISETP.NE.AND P0, PT, RZ, UR4, PT ;  /* 0x00000004ff007c0c */ /* 0x000fe2000bf05270 */
[----:B------:R-:W-:Y:S02]  /*9d20*/  BSSY B0, `(.L_x_1814) ;  /* 0x0000520000007945 */ /* 0x000fe40003800000 */
[----:B------:R-:W-:-:S10]  /*9d30*/  IMAD R3, R220, 0x20, R56 ;  /* 0x00000020dc037824 */ /* 0x000fd400078e0238 */
[----:B------:R-:W-:Y:S05]  /*9d40*/  @!P0 BRA `(.L_x_1815) ;  /* 0x00000028006c8947 */ /* 0x000fea0003800000 */
[----:B------:R-:W0:Y:S01]  /*9d50*/  LDC R75, c[0x0][0x448] ;  /* 0x00011200ff4b7b82 */ /* 0x000e220000000800 */
[----:B------:R-:W-:Y:S01]  /*9d60*/  ULDC.64 UR4, c[0x0][0x3f8] ;  /* 0x0000fe0000047ab9 */ /* 0x000fe20000000a00 */
[----:B------:R-:W-:Y:S01]  /*9d70*/  ULDC.64 UR6, c[0x0][0x408] ;  /* 0x0001020000067ab9 */ /* 0x000fe20000000a00 */
[----:B------:R-:W-:Y:S01]  /*9d80*/  IMAD.MOV.U32 R8, RZ, RZ, R26 ;  /* 0x000000ffff087224 */ /* 0x000fe200078e001a */
[----:B------:R-:W-:Y:S01]  /*9d90*/  SHF.R.S32.HI R67, RZ, 0x1f, R186 ;  /* 0x0000001fff437819 */ /* 0x000fe200000114ba */
[----:B------:R-:W-:Y:S02]  /*9da0*/  IMAD.MOV.U32 R9, RZ, RZ, R29 ;  /* 0x000000ffff097224 */ /* 0x000fe400078e001d */
[----:B------:R-:W-:Y:S02]  /*9db0*/  IMAD.MOV.U32 R10, RZ, RZ, R24 ;  /* 0x000000ffff0a7224 */ /* 0x000fe400078e0018 */
[----:B------:R-:W-:Y:S01]  /*9dc0*/  IMAD.MOV.U32 R11, RZ, RZ, R31 ;  /* 0x000000ffff0b7224 */ /* 0x000fe200078e001f */
[----:B0-----:R-:W-:-:S13]  /*9dd0*/  ISETP.NE.AND P0, PT, R75, 0x1, PT ;  /* 0x000000014b00780c */ /* 0x001fda0003f05270 */
[----:B------:R-:W0:Y:S08]  /*9de0*/  @P0 LDC R0, c[0x0][0x44c] ;  /* 0x00011300ff000b82 */ /* 0x000e300000000800 */
[----:B------:R-:W3:Y:S01]  /*9df0*/  @P0 LDC R5, c[0x0][0x450] ;  /* 0x00011400ff050b82 */ /* 0x000ee20000000800 */
[----:B0-----:R-:W-:-:S05]  /*9e00*/  @P0 IMAD.HI.U32 R0, R3, R0, RZ ;  /* 0x0000000003000227 */ /* 0x001fca00078e00ff */
[----:B---3--:R-:W-:-:S04]  /*9e10*/  @P0 SHF.R.U32.HI R3, RZ, R5, R0 ;  /* 0x00000005ff030219 */ /* 0x008fc80000011600 */
[----:B------:R-:W-:Y:S01]  /*9e20*/  SHF.R.S32.HI R0, RZ, 0x1f, R3 ;  /* 0x0000001fff007819 */ /* 0x000fe20000011403 */
[----:B------:R-:W-:-:S04]  /*9e30*/  IMAD.WIDE.U32 R8, R3, UR4, R8 ;  /* 0x0000000403087c25 */ /* 0x000fc8000f8e0008 */
[C---:B------:R-:W-:Y:S02]  /*9e40*/  IMAD R4, R0.reuse, UR4, RZ ;  /* 0x0000000400047c24 */ /* 0x040fe4000f8e02ff */
[----:B------:R-:W-:Y:S02]  /*9e50*/  IMAD R0, R0, UR6, RZ ;  /* 0x0000000600007c24 */ /* 0x000fe4000f8e02ff */
[C---:B--2---:R-:W-:Y:S01]  /*9e60*/  IMAD R13, R3.reuse, UR5, R4 ;  /* 0x00000005030d7c24 */ /* 0x044fe2000f8e0204 */
[----:B------:R-:W-:Y:S01]  /*9e70*/  ULDC.64 UR4, c[0x0][0x3e8] ;  /* 0x0000fa0000047ab9 */ /* 0x000fe20000000a00 */
[C---:B------:R-:W-:Y:S01]  /*9e80*/  IMAD.WIDE.U32 R10, R3.reuse, UR6, R10 ;  /* 0x00000006030a7c25 */ /* 0x040fe2000f8e000a */
[----:B------:R-:W-:Y:S01]  /*9e90*/  LEA R5, P0, R8, UR4, 0x1 ;  /* 0x0000000408057c11 */ /* 0x000fe2000f8008ff */
[----:B------:R-:W-:Y:S02]  /*9ea0*/  UMOV UR4, 0xffffffff ;  /* 0xffffffff00047882 */ /* 0x000fe40000000000 */
[----:B------:R-:W-:Y:S01]  /*9eb0*/  IMAD R3, R3, UR7, R0 ;  /* 0x0000000703037c24 */ /* 0x000fe2000f8e0200 */
[----:B------:R-:W-:Y:S01]  /*9ec0*/  ULDC.64 UR6, c[0x0][0x400] ;  /* 0x0001000000067ab9 */ /* 0x000fe20000000a00 */
[----:B------:R-:W-:Y:S01]  /*9ed0*/  IMAD.IADD R9, R9, 0x1, R13 ;  /* 0x0000000109097824 */ /* 0x000fe200078e020d */
[----:B------:R-:W-:Y:S01]  /*9ee0*/  LEA R7, P1, R10, UR6, 0x1 ;  /* 0x000000060a077c11 */ /* 0x000fe2000f8208ff */
[----:B------:R-:W-:-:S03]  /*9ef0*/  IMAD.IADD R3, R11, 0x1, R3 ;  /* 0x000000010b037824 */ /* 0x000fc600078e0203 */
[----:B------:R-:W-:Y:S02]  /*9f00*/  LEA.HI.X R6, R8, UR5, R9, 0x1, P0 ;  /* 0x0000000508067c11 */ /* 0x000fe400080f0c09 */
[----:B------:R-:W-:Y:S01]  /*9f10*/  LEA.HI.X R8, R10, UR7, R3, 0x1, P1 ;  /* 0x000000070a087c11 */ /* 0x000fe200088f0c03 */
[----:B------:R-:W-:Y:S06]  /*9f20*/  BRA.DIV UR4, `(.L_x_1816) ;  /* 0x000001de04547947 */ /* 0x000fec000b800000 */
[----:B------:R0:W2:Y:S04]  /*9f30*/  SHFL.IDX PT, R0, R6, RZ, 0x181f ;  /* 0x00181fff06007589 */ /* 0x0000a800000e0000 */
[----:B------:R0:W3:Y:S04]  /*9f40*/  SHFL.IDX PT, R3, R5, RZ, 0x181f ;  /* 0x00181fff05037589 */ /* 0x0000e800000e0000 */
[----:B------:R0:W0:Y:S04]  /*9f50*/  SHFL.IDX PT, R4, R8, RZ, 0x181f ;  /* 0x00181fff08047589 */ /* 0x00002800000e0000 */
[----:B------:R0:W0:Y:S02]  /*9f60*/  SHFL.IDX PT, R14, R7, RZ, 0x181f ;  /* 0x00181fff070e7589 */ /* 0x00002400000e0000 */
.L_x_2173:
[----:B------:R-:W-:Y:S01]  /*9f70*/  IMAD R75, R196, R75, RZ ;  /* 0x0000004bc44b7224 */ /* 0x000fe200078e02ff */
[----:B------:R-:W-:Y:S01]  /*9f80*/  BSSY B1, `(.L_x_1817) ;  /* 0x000001e000017945 */ /* 0x000fe20003800000 */
[----:B------:R-:W-:Y:S02]  /*9f90*/  CS2R R48, SRZ ;  /* 0x0000000000307805 */ /* 0x000fe4000001ff00 */
[----:B------:R-:W-:Y:S02]  /*9fa0*/  CS2R R38, SRZ ;  /* 0x0000000000267805 */ /* 0x000fe4000001ff00 */
[----:B------:R-:W-:Y:S02]  /*9fb0*/  CS2R R46, SRZ ;  /* 0x00000000002e7805 */ /* 0x000fe4000001ff00 */
[----:B------:R-:W-:Y:S02]  /*9fc0*/  ISETP.GE.AND P0, PT, R56, R75, PT ;  /* 0x0000004b3800720c */ /* 0x000fe40003f06270 */
[----:B------:R-:W-:-:S11]  /*9fd0*/  CS2R R40, SRZ ;  /* 0x0000000000287805 */ /* 0x000fd6000001ff00 */
        /* <DEDUP_REMOVED lines=8> */
[C---:B------:R-:W-:Y:S01]  /*a060*/  @!P5 IMAD.SHL.U32 R15, R186.reuse, 0x2, RZ ;  /* 0x00000002ba0fd824 */ /* 0x040fe200078e00ff */
[----:B------:R-:W-:Y:S02]  /*a070*/  @!P5 SHF.L.U64.HI R9, R186, 0x1, R67 ;  /* 0x00000001ba09d819 */ /* 0x000fe40000010243 */
[CC--:B---3--:R-:W-:Y:S02]  /*a080*/  @!P4 IADD3 R10, P0, R3.reuse, R12.reuse, RZ ;  /* 0x0000000c030ac210 */ /* 0x0c8fe40007f1e0ff */
[----:B0-----:R-:W-:Y:S02]  /*a090*/  @!P4 IADD3 R12, P1, R14, R12, RZ ;  /* 0x0000000c0e0cc210 */ /* 0x001fe40007f3e0ff */
[-C--:B------:R-:W-:Y:S01]  /*a0a0*/  @!P5 IADD3 R20, P2, R3, R15.reuse, RZ ;  /* 0x0000000f0314d210 */ /* 0x080fe20007f5e0ff */
[----:B--2---:R-:W-:Y:S01]  /*a0b0*/  @!P4 IMAD.X R11, R0, 0x1, R13, P0 ;  /* 0x00000001000bc824 */ /* 0x004fe200000e060d */
[----:B------:R-:W-:Y:S02]  /*a0c0*/  @!P5 IADD3 R14, P3, R14, R15, RZ ;  /* 0x0000000f0e0ed210 */ /* 0x000fe40007f7e0ff */
[----:B------:R-:W-:-:S02]  /*a0d0*/  CS2R R46, SRZ ;  /* 0x00000000002e7805 */ /* 0x000fc4000001ff00 */
[----:B------:R-:W-:Y:S01]  /*a0e0*/  CS2R R48, SRZ ;  /* 0x0000000000307805 */ /* 0x000fe2000001ff00 */
[----:B------:R-:W-:Y:S02]  /*a0f0*/  @!P5 IMAD.X R21, R0, 0x1, R9, P2 ;  /* 0x000000010015d824 */ /* 0x000fe400010e0609 */
[C---:B------:R-:W-:Y:S02]  /*a100*/  @!P4 IMAD.X R13, R4.reuse, 0x1, R13, P1 ;  /* 0x00000001040dc824 */ /* 0x040fe400008e060d */
[----:B------:R-:W-:Y:S01]  /*a110*/  @!P5 IMAD.X R15, R4, 0x1, R9, P3 ;  /* 0x00000001040fd824 */ /* 0x000fe200018e0609 */
[----:B------:R0:W5:Y:S04]  /*a120*/  @!P5 LD.E.64 R40, desc[UR52][R20.64] ;  /* 0x000000341428d980 */ /* 0x000168000c101b00 */
[----:B------:R0:W5:Y:S04]  /*a130*/  @!P5 LD.E.64 R38, desc[UR52][R14.64] ;  /* 0x000000340e26d980 */ /* 0x000168000c101b00 */
[----:B------:R0:W5:Y:S04]  /*a140*/  @!P4 LD.E.64 R46, desc[UR52][R10.64] ;  /* 0x000000340a2ec980 */ /* 0x000168000c101b00 */
[----:B------:R0:W5:Y:S02]  /*a150*/  @!P4 LD.E.64 R48, desc[UR52][R12.64] ;  /* 0x000000340c30c980 */ /* 0x000164000c101b00 */
.L_x_1818:
[----:B------:R-:W-:Y:S05]  /*a160*/  BSYNC B1 ;  /* 0x0000000000017941 */ /* 0x000fea0003800000 */
.L_x_1817:
[----:B--2--5:R-:W-:Y:S01]  /*a170*/  IMAD.MOV.U32 R0, RZ, RZ, R48 ;  /* 0x000000ffff007224 */ /* 0x024fe200078e0030 */
[----:B------:R-:W-:Y:S01]  /*a180*/  UMOV UR4, 0xffffffff ;  /* 0xffffffff00047882 */ /* 0x000fe20000000000 */
[----:B---3--:R-:W-:Y:S01]  /*a190*/  IMAD.MOV.U32 R3, RZ, RZ, R49 ;  /* 0x000000ffff037224 */ /* 0x008fe200078e0031 */
[----:B-1----:R-:W-:Y:S01]  /*a1a0*/  CS2R R42, SRZ ;  /* 0x00000000002a7805 */ /* 0x002fe2000001ff00 */
[----:B0-----:R-:W-:Y:S01]  /*a1b0*/  IMAD.MOV.U32 R4, RZ, RZ, R38 ;  /* 0x000000ffff047224 */ /* 0x001fe200078e0026 */
        /* <DEDUP_REMOVED lines=12> */
[----:B------:R-:W-:Y:S01]  /*a280*/  PRMT R72, R9, 0x7610, R72 ;  /* 0x0000761009487816 */ /* 0x000fe20000000048 */
[----:B------:R-:W-:Y:S06]  /*a290*/  BRA.DIV UR4, `(.L_x_1819) ;  /* 0x000001da04e87947 */ /* 0x000fec000b800000 */
[----:B------:R0:W1:Y:S04]  /*a2a0*/  SHFL.IDX PT, R0, R6, 0x1, 0x181f ;  /* 0x00381f0006007f89 */ /* 0x00006800000e0000 */
[----:B------:R0:W2:Y:S04]  /*a2b0*/  SHFL.IDX PT, R3, R5, 0x1, 0x181f ;  /* 0x00381f0005037f89 */ /* 0x0000a800000e0000 */
[----:B------:R0:W3:Y:S04]  /*a2c0*/  SHFL.IDX PT, R4, R8, 0x1, 0x181f ;  /* 0x00381f0008047f89 */ /* 0x0000e800000e0000 */
[----:B------:R0:W0:Y:S02]  /*a2d0*/  SHFL.IDX PT, R14, R7, 0x1, 0x181f ;  /* 0x00381f00070e7f89 */ /* 0x00002400000e0000 */
.L_x_2179:
[----:B------:R-:W-:Y:S01]  /*a2e0*/  VIADD R10, R56, 0x20 ;  /* 0x00000020380a7836 */ /* 0x000fe20000000000 */
[----:B------:R-:W-:Y:S01]  /*a2f0*/  BSSY B1, `(.L_x_1820) ;  /* 0x000001d000017945 */ /* 0x000fe20003800000 */
[----:B------:R-:W-:Y:S02]  /*a300*/  CS2R R28, SRZ ;  /* 0x00000000001c7805 */ /* 0x000fe4000001ff00 */
[----:B------:R-:W-:Y:S02]  /*a310*/  CS2R R44, SRZ ;  /* 0x00000000002c7805 */ /* 0x000fe4000001ff00 */
[----:B------:R-:W-:Y:S02]  /*a320*/  CS2R R30, SRZ ;  /* 0x00000000001e7805 */ /* 0x000fe4000001ff00 */
        /* <DEDUP_REMOVED lines=11> */
[CC--:B--2---:R-:W-:Y:S02]  /*a3e0*/  @!P4 IADD3 R10, P0, R3.reuse, R12.reuse, RZ ;  /* 0x0000000c030ac210 */ /* 0x0c4fe40007f1e0ff */
[-C--:B------:R-:W-:Y:S02]  /*a3f0*/  @!P5 IADD3 R20, P2, R3, R11.reuse, RZ ;  /* 0x0000000b0314d210 */ /* 0x080fe40007f5e0ff */
[C---:B0-----:R-:W-:Y:S02]  /*a400*/  @!P4 IADD3 R12, P1, R14.reuse, R12, RZ ;  /* 0x0000000c0e0cc210 */ /* 0x041fe40007f3e0ff */
[----:B------:R-:W-:Y:S01]  /*a410*/  @!P5 IADD3 R14, P3, R14, R11, RZ ;  /* 0x0000000b0e0ed210 */ /* 0x000fe20007f7e0ff */
[----:B-1----:R-:W-:Y:S01]  /*a420*/  @!P5 IMAD.X R21, R0, 0x1, R15, P2 ;  /* 0x000000010015d824 */ /* 0x002fe200010e060f */
[----:B------:R-:W-:-:S02]  /*a430*/  CS2R R44, SRZ ;  /* 0x00000000002c7805 */ /* 0x000fc4000001ff00 */
[----:B------:R-:W-:Y:S01]  /*a440*/  CS2R R42, SRZ ;  /* 0x00000000002a7805 */ /* 0x000fe2000001ff00 */
[--C-:B------:R-:W-:Y:S02]  /*a450*/  @!P4 IMAD.X R11, R0, 0x1, R9.reuse, P0 ;  /* 0x00000001000bc824 */ /* 0x100fe400000e0609 */
[C---:B---3--:R-:W-:Y:S01]  /*a460*/  @!P4 IMAD.X R13, R4.reuse, 0x1, R9, P1 ;  /* 0x00000001040dc824 */ /* 0x048fe200008e0609 */
[----:B------:R0:W5:Y:S01]  /*a470*/  @!P5 LD.E.64 R30, desc[UR52][R20.64] ;  /* 0x00000034141ed980 */ /* 0x000162000c101b00 */
[----:B------:R-:W-:-:S03]  /*a480*/  @!P5 IMAD.X R15, R4, 0x1, R15, P3 ;  /* 0x00000001040fd824 */ /* 0x000fc600018e060f */
[----:B------:R0:W5:Y:S04]  /*a490*/  @!P4 LD.E.64 R44, desc[UR52][R10.64] ;  /* 0x000000340a2cc980 */ /* 0x000168000c101b00 */
[----:B------:R0:W5:Y:S04]  /*a4a0*/  @!P5 LD.E.64 R28, desc[UR52][R14.64] ;  /* 0x000000340e1cd980 */ /* 0x000168000c101b00 */
[----:B------:R0:W5:Y:S02]  /*a4b0*/  @!P4 LD.E.64 R42, desc[UR52][R12.64] ;  /* 0x000000340c2ac980 */ /* 0x000164000c101b00 */
.L_x_1821:
[----:B------:R-:W-:Y:S05]  /*a4c0*/  BSYNC B1 ;  /* 0x0000000000017941 */ /* 0x000fea0003800000 */
.L_x_1820:
[----:B-1---5:R-:W-:Y:S01]  /*a4d0*/  IMAD.MOV.U32 R0, RZ, RZ, R42 ;  /* 0x000000ffff007224 */ /* 0x022fe200078e002a */
[----:B------:R-:W-:Y:S01]  /*a4e0*/  UMOV UR4, 0xffffffff ;  /* 0xffffffff00047882 */ /* 0x000fe20000000000 */
[----:B--2---:R-:W-:Y:S02]  /*a4f0*/  IMAD.MOV.U32 R3, RZ, RZ, R43 ;  /* 0x000000ffff037224 */ /* 0x004fe400078e002b */
[----:B---3--:R-:W-:Y:S01]  /*a500*/  IMAD.MOV.U32 R4, RZ, RZ, R28 ;  /* 0x000000ffff047224 */ /* 0x008fe200078e001c */
        /* <DEDUP_REMOVED lines=14> */
[----:B------:R1:W2:Y:S04]  /*a5f0*/  SHFL.IDX PT, R0, R6, 0x2, 0x181f ;  /* 0x00581f0006007f89 */ /* 0x0002a800000e0000 */
[----:B------:R1:W3:Y:S04]  /*a600*/  SHFL.IDX PT, R3, R5, 0x2, 0x181f ;  /* 0x00581f0005037f89 */ /* 0x0002e800000e0000 */
[----:B------:R1:W1:Y:S04]  /*a610*/  SHFL.IDX PT, R4, R8, 0x2, 0x181f ;  /* 0x00581f0008047f89 */ /* 0x00026800000e0000 */
[----:B0-----:R0:W0:Y:S02]  /*a620*/  SHFL.IDX PT, R14, R7, 0x2, 0x181f ;  /* 0x00581f00070e7f89 */ /* 0x00102400000e0000 */
.L_x_2185:
[----:B------:R-:W-:Y:S01]  /*a630*/  VIADD R10, R56, 0x40 ;  /* 0x00000040380a7836 */ /* 0x000fe20000000000 */
        /* <DEDUP_REMOVED lines=17> */
[-C--:B------:R-:W-:Y:S02]  /*a750*/  @!P5 IADD3 R20, P2, R3, R11.reuse, RZ ;  /* 0x0000000b0314d210 */ /* 0x080fe40007f5e0ff */
[C---:B0-----:R-:W-:Y:S02]  /*a760*/  @!P4 IADD3 R12, P1, R14.reuse, R12, RZ ;  /* 0x0000000c0e0cc210 */ /* 0x041fe40007f3e0ff */
[----:B------:R-:W-:Y:S01]  /*a770*/  @!P5 IADD3 R14, P3, R14, R11, RZ ;  /* 0x0000000b0e0ed210 */ /* 0x000fe20007f7e0ff */
[----:B--2---:R-:W-:Y:S01]  /*a780*/  @!P5 IMAD.X R21, R0, 0x1, R15, P2 ;  /* 0x000000010015d824 */ /* 0x004fe200010e060f */
[----:B------:R-:W-:-:S02]  /*a790*/  CS2R R34, SRZ ;  /* 0x0000000000227805 */ /* 0x000fc4000001ff00 */
[----:B------:R-:W-:Y:S01]  /*a7a0*/  CS2R R32, SRZ ;  /* 0x0000000000207805 */ /* 0x000fe2000001ff00 */
[--C-:B------:R-:W-:Y:S02]  /*a7b0*/  @!P4 IMAD.X R11, R0, 0x1, R9.reuse, P0 ;  /* 0x00000001000bc824 */ /* 0x100fe400000e0609 */
[C---:B-1----:R-:W-:Y:S01]  /*a7c0*/  @!P4 IMAD.X R13, R4.reuse, 0x1, R9, P1 ;  /* 0x00000001040dc824 */ /* 0x042fe200008e0609 */
[----:B------:R0:W5:Y:S01]  /*a7d0*/  @!P5 LD.E.64 R24, desc[UR52][R20.64] ;  /* 0x000000341418d980 */ /* 0x000162000c101b00 */
[----:B------:R-:W-:-:S03]  /*a7e0*/  @!P5 IMAD.X R15, R4, 0x1, R15, P3 ;  /* 0x00000001040fd824 */ /* 0x000fc600018e060f */
[----:B------:R0:W5:Y:S04]  /*a7f0*/  @!P4 LD.E.64 R34, desc[UR52][R10.64] ;  /* 0x000000340a22c980 */ /* 0x000168000c101b00 */
[----:B------:R0:W5:Y:S04]  /*a800*/  @!P5 LD.E.64 R26, desc[UR52][R14.64] ;  /* 0x000000340e1ad980 */ /* 0x000168000c101b00 */
[----:B------:R0:W5:Y:S02]  /*a810*/  @!P4 LD.E.64 R32, desc[UR52][R12.64] ;  /* 0x000000340c20c980 */ /* 0x000164000c101b00 */
.L_x_1824:
[----:B------:R-:W-:Y:S05]  /*a820*/  BSYNC B1 ;  /* 0x0000000000017941 */ /* 0x000fea0003800000 */
.L_x_1823:
[----:B--2--5:R-:W-:Y:S01]  /*a830*/  IMAD.MOV.U32 R0, RZ, RZ, R32 ;  /* 0x000000ffff007224 */ /* 0x024fe200078e0020 */
[----:B------:R-:W-:Y:S01]  /*a840*/  UMOV UR4, 0xffffffff ;  /* 0xffffffff00047882 */ /* 0x000fe20000000000 */
[----:B---3--:R-:W-:Y:S01]  /*a850*/  IMAD.MOV.U32 R3, RZ, RZ, R33 ;  /* 0x000000ffff037224 */ /* 0x008fe200078e0021 */
[----:B0-----:R-:W-:Y:S01]  /*a860*/  CS2R R20, SRZ ;  /* 0x0000000000147805 */ /* 0x001fe2000001ff00 */
[----:B-1----:R-:W-:Y:S01]  /*a870*/  IMAD.MOV.U32 R4, RZ, RZ, R26 ;  /* 0x000000ffff047224 */ /* 0x002fe200078e001a */
        /* <DEDUP_REMOVED lines=18> */
.L_x_2191:
[----:B------:R-:W-:Y:S01]  /*a9a0*/  VIADD R56, R56, 0x60 ;  /* 0x0000006038387836 */ /* 0x000fe20000000000 */
[----:B------:R-:W-:Y:S01]  /*a9b0*/  BSSY B1, `(.L_x_1826) ;  /* 0x000001d000017945 */ /* 0x000fe20003800000 */
[----:B0-----:R-:W-:Y:S02]  /*a9c0*/  CS2R R8, SRZ ;  /* 0x0000000000087805 */ /* 0x001fe4000001ff00 */
[----:B------:R-:W-:Y:S02]  /*a9d0*/  CS2R R12, SRZ ;  /* 0x00000000000c7805 */ /* 0x000fe4000001ff00 */
[----:B------:R-:W-:Y:S02]  /*a9e0*/  CS2R R10, SRZ ;  /* 0x00000000000a7805 */ /* 0x000fe4000001ff00 */
[----:B------:R-:W-:-:S13]  /*a9f0*/  ISETP.GE.AND P0, PT, R56, R75, PT ;  /* 0x0000004b3800720c */ /* 0x000fda0003f06270 */
[----:B------:R-:W-:Y:S05]  /*aa00*/  @P0 BRA `(.L_x_1827) ;  /* 0x00000000005c0947 */ /* 0x000fea0003800000 */
[----:B------:R-:W-:Y:S01]  /*aa10*/  ULDC UR4, c[0x0][0x3f4] ;  /* 0x0000fd0000047ab9 */ /* 0x000fe20000000800 */
[----:B------:R-:W-:Y:S02]  /*aa20*/  CS2R R10, SRZ ;  /* 0x00000000000a7805 */ /* 0x000fe4000001ff00 */
[----:B------:R-:W-:Y:S02]  /*aa30*/  ISETP.GE.AND P4, PT, R22, UR4, PT ;  /* 0x0000000416007c0c */ /* 0x000fe4000bf86270 */
[----:B------:R-:W-:-:S11]  /*aa40*/  ISETP.GE.AND P5, PT, R186, UR4, PT ;  /* 0x00000004ba007c0c */ /* 0x000fd6000bfa6270 */
[C---:B------:R-:W-:Y:S01]  /*aa50*/  @!P4 IMAD.SHL.U32 R66, R22.reuse, 0x2, RZ ;  /* 0x000000021642c824 */ /* 0x040fe200078e00ff */
[----:B------:R-:W-:Y:S01]  /*aa60*/  @!P4 SHF.L.U64.HI R5, R22, 0x1, R23 ;  /* 0x000000011605c819 */ /* 0x000fe20000010217 */
[C---:B------:R-:W-:Y:S01]  /*aa70*/  @!P5 IMAD.SHL.U32 R15, R186.reuse, 0x2, RZ ;  /* 0x00000002ba0fd824 */ /* 0x040fe200078e00ff */
[----:B------:R-:W-:Y:S02]  /*aa80*/  @!P5 SHF.L.U64.HI R9, R186, 0x1, R67 ;  /* 0x00000001ba09d819 */ /* 0x000fe40000010243 */
[CC--:B--2---:R-:W-:Y:S02]  /*aa90*/  @!P4 IADD3 R6, P0, R3.reuse, R66.reuse, RZ ;  /* 0x000000420306c210 */ /* 0x0c4fe40007f1e0ff */
[----:B------:R-:W-:Y:S02]  /*aaa0*/  @!P4 IADD3 R66, P1, R14, R66, RZ ;  /* 0x000000420e42c210 */ /* 0x000fe40007f3e0ff */
[----:B------:R-:W-:Y:S02]  /*aab0*/  @!P5 IADD3 R68, P2, R3, R15, RZ ;  /* 0x0000000f0344d210 */ /* 0x000fe40007f5e0ff */
[----:B------:R-:W-:-:S02]  /*aac0*/  CS2R R12, SRZ ;  /* 0x00000000000c7805 */ /* 0x000fc4000001ff00 */
[----:B------:R-:W-:Y:S02]  /*aad0*/  @!P5 IADD3 R14, P3, R14, R15, RZ ;  /* 0x0000000f0e0ed210 */ /* 0x000fe40007f7e0ff */
[----:B------:R-:W-:Y:S01]  /*aae0*/  CS2R R20, SRZ ;  /* 0x0000000000147805 */ /* 0x000fe2000001ff00 */
[C---:B-1----:R-:W-:Y:S02]  /*aaf0*/  @!P4 IMAD.X R7, R0.reuse, 0x1, R5, P0 ;  /* 0x000000010007c824 */ /* 0x042fe400000e0605 */
[--C-:B------:R-:W-:Y:S02]  /*ab00*/  @!P5 IMAD.X R69, R0, 0x1, R9.reuse, P2 ;  /* 0x000000010045d824 */ /* 0x100fe400010e0609 */
[C---:B---3--:R-:W-:Y:S01]  /*ab10*/  @!P5 IMAD.X R15, R4.reuse, 0x1, R9, P3 ;  /* 0x00000001040fd824 */ /* 0x048fe200018e0609 */
[----:B------:R-:W-:Y:S01]  /*ab20*/  CS2R R8, SRZ ;  /* 0x0000000000087805 */ /* 0x000fe2000001ff00 */
[----:B------:R-:W-:Y:S01]  /*ab30*/  @!P4 IMAD.X R67, R4, 0x1, R5, P1 ;  /* 0x000000010443c824 */ /* 0x000fe200008e0605 */
[----:B------:R0:W5:Y:S04]  /*ab40*/  @!P5 LD.E.64 R10, desc[UR52][R68.64] ;  /* 0x00000034440ad980 */ /* 0x000168000c101b00 */
[----:B------:R0:W5:Y:S04]  /*ab50*/  @!P5 LD.E.64 R8, desc[UR52][R14.64] ;  /* 0x000000340e08d980 */ /* 0x000168000c101b00 */
[----:B------:R0:W5:Y:S04]  /*ab60*/  @!P4 LD.E.64 R12, desc[UR52][R6.64] ;  /* 0x00000034060cc980 */ /* 0x000168000c101b00 */
[----:B------:R0:W5:Y:S02]  /*ab70*/  @!P4 LD.E.64 R20, desc[UR52][R66.64] ;  /* 0x000000344214c980 */ /* 0x000164000c101b00 */
.L_x_1827:
[----:B------:R-:W-:Y:S05]  /*ab80*/  BSYNC B1 ;  /* 0x0000000000017941 */ /* 0x000fea0003800000 */
.L_x_1826:
[----:B------:R-:W-:Y:S01]  /*ab90*/  ULEA.HI UR4, UR37, UR37, URZ, 0x1 ;  /* 0x0000002525047291 */ /* 0x000fe2000f8f083f */
[----:B---3-5:R-:W-:Y:S01]  /*aba0*/  IMAD.MOV.U32 R4, RZ, RZ, R21 ;  /* 0x000000ffff047224 */ /* 0x028fe200078e0015 */
[----:B--2---:R-:W-:Y:S01]  /*abb0*/  VIADDMNMX R3, R75, -R200, 0x80, PT ;  /* 0x000000804b037446 */ /* 0x004fe200038009c8 */
[----:B-1----:R-:W-:Y:S01]  /*abc0*/  IMAD.MOV.U32 R0, RZ, RZ, R20 ;  /* 0x000000ffff007224 */ /* 0x002fe200078e0014 */
[----:B------:R-:W-:Y:S01]  /*abd0*/  ULOP3.LUT UR4, UR4, 0xfffffffe, URZ, 0xc0, !UPT ;  /* 0xfffffffe04047892 */ /* 0x000fe2000f8ec03f */
[----:B0-----:R-:W-:Y:S01]  /*abe0*/  IMAD.MOV.U32 R6, RZ, RZ, R12 ;  /* 0x000000ffff067224 */ /* 0x001fe200078e000c */
[----:B------:R-:W-:Y:S01]  /*abf0*/  PRMT R67, R4, 0x7610, R67 ;  /* 0x0000761004437816 */ /* 0x000fe20000000043 */
[----:B------:R-:W-:Y:S01]  /*ac00*/  IMAD.MOV.U32 R4, RZ, RZ, R9 ;  /* 0x000000ffff047224 */ /* 0x000fe200078e0009 */
[----:B------:R-:W-:Y:S01]  /*ac10*/  UIADD3 UR4, UR37, -UR4, URZ ;  /* 0x8000000425047290 */ /* 0x000fe2000fffe03f */
[----:B------:R-:W-:Y:S01]  /*ac20*/  IMAD.MOV.U32 R7, RZ, RZ, R13 ;  /* 0x000000ffff077224 */ /* 0x000fe200078e000d */
[----:B------:R-:W-:Y:S01]  /*ac30*/  BSSY B1, `(.L_x_1828) ;  /* 0x000000d000017945 */ /* 0x000fe20003800000 */
[----:B------:R-:W-:Y:S01]  /*ac40*/  PRMT R66, R0, 0x7610, R66 ;  /* 0x0000761000427816 */ /* 0x000fe20000000042 */
[----:B------:R-:W-:Y:S01]  /*ac50*/  IMAD.MOV.U32 R0, RZ, RZ, R8 ;  /* 0x000000ffff007224 */ /* 0x000fe200078e0008 */
[----:B------:R-:W-:Y:S01]  /*ac60*/  PRMT R14, R4, 0x7610, R14 ;  /* 0x00007610040e7816 */ /* 0x000fe2000000000e */
[----:B------:R-:W-:Y:S01]  /*ac70*/  IMAD.U32 R5, RZ, RZ, UR4 ;  /* 0x00000004ff057e24 */ /* 0x000fe2000f8e00ff */
[----:B------:R-:W-:Y:S01]  /*ac80*/  PRMT R68, R6, 0x7610, R68 ;  /* 0x0000761006447816 */ /* 0x000fe20000000044 */
[----:B------:R-:W-:Y:S01]  /*ac90*/  IMAD.MOV.U32 R4, RZ, RZ, R10 ;  /* 0x000000ffff047224 */ /* 0x000fe200078e000a */
[----:B------:R-:W-:Y:S01]  /*aca0*/  ISETP.GE.AND P1, PT, R188, R3, PT ;  /* 0x00000003bc00720c */ /* 0x000fe20003f26270 */
[----:B------:R-:W-:Y:S01]  /*acb0*/  IMAD.MOV.U32 R6, RZ, RZ, R11 ;  /* 0x000000ffff067224 */ /* 0x000fe200078e000b */
[----:B------:R-:W-:-:S02]  /*acc0*/  SHF.L.U32 R5, R5, 0x1f, RZ ;  /* 0x0000001f05057819 */ /* 0x000fc400000006ff */
[----:B------:R-:W-:Y:S02]  /*acd0*/  PRMT R69, R7, 0x7610, R69 ;  /* 0x0000761007457816 */ /* 0x000fe40000000045 */
[----:B------:R-:W0:Y:S02]  /*ace0*/  SYNCS.PHASECHK.TRANS64.TRYWAIT P0, [R18+URZ+0x28800], R5 ;  /* 0x02880005120075a7 */ /* 0x000e24000800017f */
[----:B0-----:R-:W-:Y:S05]  /*acf0*/  @!P0 BRA `(.L_x_1829) ;  /* 0x000001d400a08947 */ /* 0x001fea0003800000 */
.L_x_2192:
[----:B------:R-:W-:Y:S05]  /*ad00*/  BSYNC B1 ;  /* 0x0000000000017941 */ /* 0x000fea0003800000 */
.L_x_1828:
[----:B------:R-:W-:Y:S01]  /*ad10*/  BSSY B1, `(.L_x_1830) ;  /* 0x0000067000017945 */ /* 0x000fe20003800000 */
        /* <DEDUP_REMOVED lines=9> */
[----:B------:R-:W-:Y:S02]  /*adb0*/  SHF.R.U32.HI R78, RZ, 0x10, R49 ;  /* 0x00000010ff4e7819 */ /* 0x000fe40000011631 */
[----:B------:R-:W-:Y:S02]  /*adc0*/  SHF.R.U32.HI R75, RZ, 0x10, R47 ;  /* 0x00000010ff4b7819 */ /* 0x000fe4000001162f */
[----:B------:R-:W-:Y:S02]  /*add0*/  PRMT R78, R37, 0x5432, R78 ;  /* 0x00005432254e7816 */ /* 0x000fe4000000004e */
[----:B------:R-:W-:Y:S02]  /*ade0*/  SHF.R.U64 R77, R48, 0x10, R49 ;  /* 0x00000010304d7819 */ /* 0x000fe40000001231 */
[----:B------:R-:W-:Y:S01]  /*adf0*/  PRMT R75, R79, 0x5410, R75 ;  /* 0x000054104f4b7816 */ /* 0x000fe2000000004b */
[----:B------:R-:W-:Y:S01]  /*ae00*/  IMAD.U32 R79, R78, 0x10000, RZ ;  /* 0x000100004e4f7824 */ /* 0x000fe200078e00ff */
[----:B------:R-:W-:-:S02]  /*ae10*/  SHF.R.U64 R74, R46, 0x10, R47 ;  /* 0x000000102e4a7819 */ /* 0x000fc4000000122f */
[----:B------:R-:W-:Y:S01]  /*ae20*/  PRMT R77, R76, 0x5410, R77 ;  /* 0x000054104c4d7816 */ /* 0x000fe2000000004d */
[C---:B------:R-:W-:Y:S01]  /*ae30*/  IMAD.U32 R76, R75.reuse, 0x10000, RZ ;  /* 0x000100004b4c7824 */ /* 0x040fe200078e00ff */
[----:B------:R-:W-:Y:S02]  /*ae40*/  LOP3.LUT R78, R78, 0xffff0000, RZ, 0xc0, !PT ;  /* 0xffff00004e4e7812 */ /* 0x000fe400078ec0ff */
[----:B------:R-:W-:Y:S02]  /*ae50*/  LOP3.LUT R75, R75, 0xffff0000, RZ, 0xc0, !PT ;  /* 0xffff00004b4b7812 */ /* 0x000fe400078ec0ff */
[----:B------:R-:W-:Y:S02]  /*ae60*/  PRMT R74, R50, 0x5432, R74 ;  /* 0x00005432324a7816 */ /* 0x000fe4000000004a */
[C---:B0-----:R-:W-:Y:S01]  /*ae70*/  LOP3.LUT R47, R6.reuse, 0xffff0000, RZ, 0xc0, !PT ;  /* 0xffff0000062f7812 */ /* 0x041fe200078ec0ff */
[----:B------:R-:W-:Y:S01]  /*ae80*/  IMAD.U32 R46, R6, 0x10000, RZ ;  /* 0x00010000062e7824 */ /* 0x000fe200078e00ff */
[C---:B------:R-:W-:Y:S01]  /*ae90*/  LOP3.LUT R49, R7.reuse, 0xffff0000, RZ, 0xc0, !PT ;  /* 0xffff000007317812 */ /* 0x040fe200078ec0ff */
[----:B------:R-:W-:-:S02]  /*aea0*/  IMAD.U32 R48, R7, 0x10000, RZ ;  /* 0x0001000007307824 */ /* 0x000fc400078e00ff */
[CC--:B------:R-:W-:Y:S01]  /*aeb0*/  FMUL.FTZ R81, R47.reuse, R79.reuse ;  /* 0x0000004f2f517220 */ /* 0x0c0fe20000410000 */
[----:B------:R-:W-:Y:S01]  /*aec0*/  FMUL.FTZ R80, R47, R76 ;  /* 0x0000004c2f507220 */ /* 0x000fe20000410000 */
[----:B------:R-:W-:Y:S01]  /*aed0*/  FMUL.FTZ R47, R49, R78 ;  /* 0x0000004e312f7220 */ /* 0x000fe20000410000 */
[----:B------:R-:W-:Y:S02]  /*aee0*/  IMAD.U32 R6, R4, 0x10000, RZ ;  /* 0x0001000004067824 */ /* 0x000fe400078e00ff */
[C---:B------:R-:W-:Y:S01]  /*aef0*/  FFMA.FTZ R81, R46.reuse, R76, -R81 ;  /* 0x0000004c2e517223 */ /* 0x040fe20000010851 */
[----:B------:R-:W-:Y:S01]  /*af00*/  FFMA.FTZ R80, R46, R79, R80 ;  /* 0x0000004f2e507223 */ /* 0x000fe20000010050 */
[-C--:B------:R-:W-:Y:S01]  /*af10*/  FFMA.FTZ R79, R48, R75.reuse, -R47 ;  /* 0x0000004b304f7223 */ /* 0x080fe2000001082f */
[C---:B------:R-:W-:Y:S01]  /*af20*/  IMAD.U32 R7, R5.reuse, 0x10000, RZ ;  /* 0x0001000005077824 */ /* 0x040fe200078e00ff */
[----:B------:R-:W-:Y:S01]  /*af30*/  LOP3.LUT R4, R4, 0xffff0000, RZ, 0xc0, !PT ;  /* 0xffff000004047812 */ /* 0x000fe200078ec0ff */
[C---:B------:R-:W-:Y:S01]  /*af40*/  IMAD.U32 R47, R74.reuse, 0x10000, RZ ;  /* 0x000100004a2f7824 */ /* 0x040fe200078e00ff */
[----:B------:R-:W-:Y:S01]  /*af50*/  LOP3.LUT R5, R5, 0xffff0000, RZ, 0xc0, !PT ;  /* 0xffff000005057812 */ /* 0x000fe200078ec0ff */
[----:B------:R-:W-:Y:S01]  /*af60*/  FMUL.FTZ R83, R49, R75 ;  /* 0x0000004b31537220 */ /* 0x000fe20000410000 */
[C---:B------:R-:W-:Y:S01]  /*af70*/  LOP3.LUT R46, R77.reuse, 0xffff0000, RZ, 0xc0, !PT ;  /* 0xffff00004d2e7812 */ /* 0x040fe200078ec0ff */
[----:B------:R-:W-:Y:S01]  /*af80*/  IMAD.U32 R49, R77, 0x10000, RZ ;  /* 0x000100004d317824 */ /* 0x000fe200078e00ff */
[----:B------:R-:W-:Y:S01]  /*af90*/  LOP3.LUT R74, R74, 0xffff0000, RZ, 0xc0, !PT ;  /* 0xffff00004a4a7812 */ /* 0x000fe200078ec0ff */
[----:B------:R-:W-:Y:S01]  /*afa0*/  FFMA.FTZ R78, R48, R78, R83 ;  /* 0x0000004e304e7223 */ /* 0x000fe20000010053 */
[C---:B------:R-:W-:Y:S01]  /*afb0*/  FMUL.FTZ R48, R4.reuse, R47 ;  /* 0x0000002f04307220 */ /* 0x040fe20000410000 */
[-C--:B------:R-:W-:Y:S01]  /*afc0*/  FMUL.FTZ R75, R4, R49.reuse ;  /* 0x00000031044b7220 */ /* 0x080fe20000410000 */
[C---:B------:R-:W-:Y:S01]  /*afd0*/  FMUL.FTZ R76, R5.reuse, R46 ;  /* 0x0000002e054c7220 */ /* 0x040fe20000410000 */
[-C--:B------:R-:W-:Y:S01]  /*afe0*/  FMUL.FTZ R77, R5, R74.reuse ;  /* 0x0000004a054d7220 */ /* 0x080fe20000410000 */
[C---:B------:R-:W-:Y:S01]  /*aff0*/  FFMA.FTZ R49, R6.reuse, R49, R48 ;  /* 0x0000003106317223 */ /* 0x040fe20000010030 */
[----:B------:R-:W-:Y:S01]  /*b000*/  FFMA.FTZ R4, R6, R47, -R75 ;  /* 0x0000002f06047223 */ /* 0x000fe2000001084b */
[C---:B------:R-:W-:Y:S01]  /*b010*/  FFMA.FTZ R5, R7.reuse, R74, -R76 ;  /* 0x0000004a07057223 */ /* 0x040fe2000001084c */
[----:B------:R-:W-:Y:S01]  /*b020*/  FFMA.FTZ R46, R7, R46, R77 ;  /* 0x0000002e072e7223 */ /* 0x000fe2000001004d */
[----:B------:R-:W-:-:S02]  /*b030*/  F2FP.BF16.F32.PACK_AB R6, R80, R81 ;  /* 0x000000515006723e */ /* 0x000fc400000010ff */
[----:B------:R-:W-:Y:S02]  /*b040*/  F2FP.BF16.F32.PACK_AB R7, R78, R79 ;  /* 0x0000004f4e07723e */ /* 0x000fe400000010ff */
[----:B------:R-:W-:Y:S02]  /*b050*/  F2FP.BF16.F32.PACK_AB R4, R49, R4 ;  /* 0x000000043104723e */ /* 0x000fe400000010ff */
[----:B------:R-:W-:-:S05]  /*b060*/  F2FP.BF16.F32.PACK_AB R5, R46, R5 ;  /* 0x000000052e05723e */ /* 0x000fca00000010ff */
[----:B------:R0:W-:Y:S02]  /*b070*/  STS.128 [R214], R4 ;  /* 0x00000004d6007388 */ /* 0x0001e40000000c00 */
.L_x_1833:
[----:B------:R-:W-:Y:S05]  /*b080*/  BSYNC B2 ;  /* 0x0000000000027941 */ /* 0x000fea0003800000 */
.L_x_1832:
[----:B------:R-:W-:Y:S05]  /*b090*/  @P1 BRA `(.L_x_1831) ;  /* 0x0000000000b81947 */ /* 0x000fea0003800000 */
[----:B0-----:R-:W0:Y:S01]  /*b0a0*/  LDS.128 R4, [R214+0x4000] ;  /* 0x00400000d6047984 */ /* 0x001e220000000c00 */
[----:B------:R-:W-:Y:S02]  /*b0b0*/  SHF.R.U64 R40, R40, 0x10, R41 ;  /* 0x0000001028287819 */ /* 0x000fe40000001229 */
[----:B------:R-:W-:Y:S02]  /*b0c0*/  SHF.R.U64 R38, R38, 0x10, R39 ;  /* 0x0000001026267819 */ /* 0x000fe40000001227 */
[----:B------:R-:W-:Y:S02]  /*b0d0*/  SHF.R.U32.HI R41, RZ, 0x10, R41 ;  /* 0x00000010ff297819 */ /* 0x000fe40000011629 */
[----:B------:R-:W-:Y:S02]  /*b0e0*/  SHF.R.U32.HI R39, RZ, 0x10, R39 ;  /* 0x00000010ff277819 */ /* 0x000fe40000011627 */
[----:B------:R-:W-:Y:S02]  /*b0f0*/  PRMT R72, R72, 0x5410, R41 ;  /* 0x0000541048487816 */ /* 0x000fe40000000029 */
[----:B------:R-:W-:-:S02]  /*b100*/  PRMT R70, R70, 0x5410, R39 ;  /* 0x0000541046467816 */ /* 0x000fc40000000027 */
[----:B------:R-:W-:Y:S01]  /*b110*/  PRMT R71, R71, 0x5410, R38 ;  /* 0x0000541047477816 */ /* 0x000fe20000000026 */
[C---:B------:R-:W-:Y:S01]  /*b120*/  IMAD.U32 R46, R72.reuse, 0x10000, RZ ;  /* 0x00010000482e7824 */ /* 0x040fe200078e00ff */
[----:B------:R-:W-:Y:S01]  /*b130*/  LOP3.LUT R72, R72, 0xffff0000, RZ, 0xc0, !PT ;  /* 0xffff000048487812 */ /* 0x000fe200078ec0ff */
[C---:B------:R-:W-:Y:S01]  /*b140*/  IMAD.U32 R47, R70.reuse, 0x10000, RZ ;  /* 0x00010000462f7824 */ /* 0x040fe200078e00ff */
[----:B------:R-:W-:Y:S02]  /*b150*/  LOP3.LUT R70, R70, 0xffff0000, RZ, 0xc0, !PT ;  /* 0xffff000046467812 */ /* 0x000fe400078ec0ff */
[----:B------:R-:W-:Y:S02]  /*b160*/  PRMT R73, R73, 0x5410, R40 ;  /* 0x0000541049497816 */ /* 0x000fe40000000028 */
[C---:B0-----:R-:W-:Y:S01]  /*b170*/  LOP3.LUT R39, R6.reuse, 0xffff0000, RZ, 0xc0, !PT ;  /* 0xffff000006277812 */ /* 0x041fe200078ec0ff */
[----:B------:R-:W-:Y:S01]  /*b180*/  IMAD.U32 R38, R6, 0x10000, RZ ;  /* 0x0001000006267824 */ /* 0x000fe200078e00ff */
[C---:B------:R-:W-:Y:S01]  /*b190*/  LOP3.LUT R41, R7.reuse, 0xffff0000, RZ, 0xc0, !PT ;  /* 0xffff000007297812 */ /* 0x040fe200078ec0ff */
[----:B------:R-:W-:-:S02]  /*b1a0*/  IMAD.U32 R40, R7, 0x10000, RZ ;  /* 0x0001000007287824 */ /* 0x000fc400078e00ff */
[C---:B------:R-:W-:Y:S01]  /*b1b0*/  FMUL.FTZ R48, R39.reuse, R46 ;  /* 0x0000002e27307220 */ /* 0x040fe20000410000 */
[-C--:B------:R-:W-:Y:S01]  /*b1c0*/  FMUL.FTZ R49, R39, R47.reuse ;  /* 0x0000002f27317220 */ /* 0x080fe20000410000 */
[----:B------:R-:W-:Y:S01]  /*b1d0*/  FMUL.FTZ R39, R41, R70 ;  /* 0x0000004629277220 */ /* 0x000fe20000410000 */
[----:B------:R-:W-:Y:S02]  /*b1e0*/  IMAD.U32 R6, R4, 0x10000, RZ ;  /* 0x0001000004067824 */ /* 0x000fe400078e00ff */
[C---:B------:R-:W-:Y:S01]  /*b1f0*/  FFMA.FTZ R75, R38.reuse, R47, R48 ;  /* 0x0000002f264b7223 */ /* 0x040fe20000010030 */
[----:B------:R-:W-:Y:S02]  /*b200*/  IMAD.U32 R7, R5, 0x10000, RZ ;  /* 0x0001000005077824 */ /* 0x000fe400078e00ff */
[----:B------:R-:W-:Y:S01]  /*b210*/  FFMA.FTZ R74, R38, R46, -R49 ;  /* 0x0000002e264a7223 */ /* 0x000fe20000010831 */
[-C--:B------:R-:W-:Y:S01]  /*b220*/  FMUL.FTZ R47, R41, R72.reuse ;  /* 0x00000048292f7220 */ /* 0x080fe20000410000 */
[----:B------:R-:W-:Y:S01]  /*b230*/  LOP3.LUT R4, R4, 0xffff0000, RZ, 0xc0, !PT ;  /* 0xffff000004047812 */ /* 0x000fe200078ec0ff */
[C---:B------:R-:W-:Y:S01]  /*b240*/  FFMA.FTZ R72, R40.reuse, R72, -R39 ;  /* 0x0000004828487223 */ /* 0x040fe20000010827 */
[----:B------:R-:W-:Y:S01]  /*b250*/  LOP3.LUT R5, R5, 0xffff0000, RZ, 0xc0, !PT ;  /* 0xffff000005057812 */ /* 0x000fe200078ec0ff */
[C---:B------:R-:W-:Y:S01]  /*b260*/  IMAD.U32 R41, R71.reuse, 0x10000, RZ ;  /* 0x0001000047297824 */ /* 0x040fe200078e00ff */
[----:B------:R-:W-:Y:S01]  /*b270*/  LOP3.LUT R46, R71, 0xffff0000, RZ, 0xc0, !PT ;  /* 0xffff0000472e7812 */ /* 0x000fe200078ec0ff */
[C---:B------:R-:W-:Y:S01]  /*b280*/  IMAD.U32 R39, R73.reuse, 0x10000, RZ ;  /* 0x0001000049277824 */ /* 0x040fe200078e00ff */
[----:B------:R-:W-:Y:S01]  /*b290*/  LOP3.LUT R38, R73, 0xffff0000, RZ, 0xc0, !PT ;  /* 0xffff000049267812 */ /* 0x000fe200078ec0ff */
[----:B------:R-:W-:Y:S01]  /*b2a0*/  FFMA.FTZ R71, R40, R70, R47 ;  /* 0x0000004628477223 */ /* 0x000fe2000001002f */
[C---:B------:R-:W-:Y:S01]  /*b2b0*/  FMUL.FTZ R47, R4.reuse, R41 ;  /* 0x00000029042f7220 */ /* 0x040fe20000410000 */
[-C--:B------:R-:W-:Y:S01]  /*b2c0*/  FMUL.FTZ R40, R4, R39.reuse ;  /* 0x0000002704287220 */ /* 0x080fe20000410000 */
        /* <DEDUP_REMOVED lines=11> */
.L_x_1831:
[----:B------:R-:W-:Y:S05]  /*b380*/  BSYNC B1 ;  /* 0x0000000000017941 */ /* 0x000fea0003800000 */
.L_x_1830:
        /* <DEDUP_REMOVED lines=10> */
[----:B------:R-:W-:Y:S02]  /*b430*/  SHF.R.U64 R41, R44, 0x10, R45 ;  /* 0x000000102c297819 */ /* 0x000fe4000000122d */
[----:B------:R-:W-:Y:S02]  /*b440*/  SHF.R.U64 R39, R42, 0x10, R43 ;  /* 0x000000102a277819 */ /* 0x000fe4000000122b */
[----:B------:R-:W-:Y:S02]  /*b450*/  SHF.R.U32.HI R44, RZ, 0x10, R45 ;  /* 0x00000010ff2c7819 */ /* 0x000fe4000001162d */
[----:B------:R-:W-:Y:S02]  /*b460*/  SHF.R.U32.HI R42, RZ, 0x10, R43 ;  /* 0x00000010ff2a7819 */ /* 0x000fe4000001162b */
[----:B------:R-:W-:Y:S02]  /*b470*/  PRMT R65, R65, 0x5410, R44 ;  /* 0x0000541041417816 */ /* 0x000fe4000000002c */
[----:B------:R-:W-:-:S02]  /*b480*/  PRMT R63, R63, 0x5410, R42 ;  /* 0x000054103f3f7816 */ /* 0x000fc4000000002a */
[----:B------:R-:W-:Y:S01]  /*b490*/  PRMT R62, R62, 0x5410, R39 ;  /* 0x000054103e3e7816 */ /* 0x000fe20000000027 */
[----:B------:R-:W-:Y:S01]  /*b4a0*/  IMAD.U32 R42, R65, 0x10000, RZ ;  /* 0x00010000412a7824 */ /* 0x000fe200078e00ff */
[----:B------:R-:W-:Y:S01]  /*b4b0*/  PRMT R64, R64, 0x5410, R41 ;  /* 0x0000541040407816 */ /* 0x000fe20000000029 */
[C---:B------:R-:W-:Y:S01]  /*b4c0*/  IMAD.U32 R43, R63.reuse, 0x10000, RZ ;  /* 0x000100003f2b7824 */ /* 0x040fe200078e00ff */
[----:B------:R-:W-:Y:S02]  /*b4d0*/  LOP3.LUT R63, R63, 0xffff0000, RZ, 0xc0, !PT ;  /* 0xffff00003f3f7812 */ /* 0x000fe400078ec0ff */
[----:B------:R-:W-:Y:S02]  /*b4e0*/  LOP3.LUT R65, R65, 0xffff0000, RZ, 0xc0, !PT ;  /* 0xffff000041417812 */ /* 0x000fe400078ec0ff */
[C---:B0-----:R-:W-:Y:S01]  /*b4f0*/  LOP3.LUT R39, R6.reuse, 0xffff0000, RZ, 0xc0, !PT ;  /* 0xffff000006277812 */ /* 0x041fe200078ec0ff */
[----:B------:R-:W-:Y:S01]  /*b500*/  IMAD.U32 R38, R6, 0x10000, RZ ;  /* 0x0001000006267824 */ /* 0x000fe200078e00ff */
[C---:B------:R-:W-:Y:S01]  /*b510*/  LOP3.LUT R41, R7.reuse, 0xffff0000, RZ, 0xc0, !PT ;  /* 0xffff000007297812 */ /* 0x040fe200078ec0ff */
[----:B------:R-:W-:-:S02]  /*b520*/  IMAD.U32 R40, R7, 0x10000, RZ ;  /* 0x0001000007287824 */ /* 0x000fc400078e00ff */
[CC--:B------:R-:W-:Y:S01]  /*b530*/  FMUL.FTZ R44, R39.reuse, R42.reuse ;  /* 0x0000002a272c7220 */ /* 0x0c0fe20000410000 */
[----:B------:R-:W-:Y:S01]  /*b540*/  FMUL.FTZ R45, R39, R43 ;  /* 0x0000002b272d7220 */ /* 0x000fe20000410000 */
[C---:B------:R-:W-:Y:S01]  /*b550*/  FMUL.FTZ R39, R41.reuse, R63 ;  /* 0x0000003f29277220 */ /* 0x040fe20000410000 */
[----:B------:R-:W-:Y:S02]  /*b560*/  IMAD.U32 R6, R4, 0x10000, RZ ;  /* 0x0001000004067824 */ /* 0x000fe400078e00ff */
[----:B------:R-:W-:Y:S01]  /*b570*/  FFMA.FTZ R47, R38, R43, R44 ;  /* 0x0000002b262f7223 */ /* 0x000fe2000001002c */
[-C--:B------:R-:W-:Y:S01]  /*b580*/  FMUL.FTZ R43, R41, R65.reuse ;  /* 0x00000041292b7220 */ /* 0x080fe20000410000 */
[----:B------:R-:W-:Y:S01]  /*b590*/  FFMA.FTZ R65, R40, R65, -R39 ;  /* 0x0000004128417223 */ /* 0x000fe20000010827 */
[C---:B------:R-:W-:Y:S01]  /*b5a0*/  IMAD.U32 R7, R5.reuse, 0x10000, RZ ;  /* 0x0001000005077824 */ /* 0x040fe200078e00ff */
[----:B------:R-:W-:Y:S01]  /*b5b0*/  LOP3.LUT R4, R4, 0xffff0000, RZ, 0xc0, !PT ;  /* 0xffff000004047812 */ /* 0x000fe200078ec0ff */
[----:B------:R-:W-:Y:S01]  /*b5c0*/  IMAD.U32 R41, R62, 0x10000, RZ ;  /* 0x000100003e297824 */ /* 0x000fe200078e00ff */
[----:B------:R-:W-:Y:S01]  /*b5d0*/  LOP3.LUT R5, R5, 0xffff0000, RZ, 0xc0, !PT ;  /* 0xffff000005057812 */ /* 0x000fe200078ec0ff */
[----:B------:R-:W-:Y:S01]  /*b5e0*/  IMAD.U32 R39, R64, 0x10000, RZ ;  /* 0x0001000040277824 */ /* 0x000fe200078e00ff */
[----:B------:R-:W-:Y:S01]  /*b5f0*/  LOP3.LUT R62, R62, 0xffff0000, RZ, 0xc0, !PT ;  /* 0xffff00003e3e7812 */ /* 0x000fe200078ec0ff */
[----:B------:R-:W-:Y:S01]  /*b600*/  FFMA.FTZ R42, R38, R42, -R45 ;  /* 0x0000002a262a7223 */ /* 0x000fe2000001082d */
        /* <DEDUP_REMOVED lines=15> */
.L_x_1837:
[----:B------:R-:W-:Y:S05]  /*b700*/  BSYNC B2 ;  /* 0x0000000000027941 */ /* 0x000fea0003800000 */
.L_x_1836:
        /* <DEDUP_REMOVED lines=47> */
.L_x_1835:
[----:B------:R-:W-:Y:S05]  /*ba00*/  BSYNC B1 ;  /* 0x0000000000017941 */ /* 0x000fea0003800000 */
.L_x_1834:
        /* <DEDUP_REMOVED lines=55> */
.L_x_1841:
[----:B------:R-:W-:Y:S05]  /*bd80*/  BSYNC B2 ;  /* 0x0000000000027941 */ /* 0x000fea0003800000 */
.L_x_1840:
        /* <DEDUP_REMOVED lines=47> */
.L_x_1839:
[----:B------:R-:W-:Y:S05]  /*c080*/  BSYNC B1 ;  /* 0x0000000000017941 */ /* 0x000fea0003800000 */
.L_x_1838:
        /* <DEDUP_REMOVED lines=22> */
[C---:B------:R-:W-:Y:S01]  /*c1f0*/  IMAD.U32 R20, R7.reuse, 0x10000, RZ ;  /* 0x0001000007147824 */ /* 0x040fe200078e00ff */
[----:B------:R-:W-:Y:S01]  /*c200*/  LOP3.LUT R7, R7, 0xffff0000, RZ, 0xc0, !PT ;  /* 0xffff000007077812 */ /* 0x000fe200078ec0ff */
[----:B------:R-:W-:-:S02]  /*c210*/  IMAD.U32 R12, R6, 0x10000, RZ ;  /* 0x00010000060c7824 */ /* 0x000fc400078e00ff */
[CC--:B------:R-:W-:Y:S01]  /*c220*/  FMUL.FTZ R25, R13.reuse, R24.reuse ;  /* 0x000000180d197220 */ /* 0x0c0fe20000410000 */
[----:B------:R-:W-:Y:S01]  /*c230*/  FMUL.FTZ R13, R13, R21 ;  /* 0x000000150d0d7220 */ /* 0x000fe20000410000 */
[C---:B------:R-:W-:Y:S01]  /*c240*/  FMUL.FTZ R29, R7.reuse, R67 ;  /* 0x00000043071d7220 */ /* 0x040fe20000410000 */
[----:B------:R-:W-:Y:S02]  /*c250*/  IMAD.U32 R3, R4, 0x10000, RZ ;  /* 0x0001000004037824 */ /* 0x000fe400078e00ff */
[C---:B------:R-:W-:Y:S01]  /*c260*/  FFMA.FTZ R26, R12.reuse, R21, -R25 ;  /* 0x000000150c1a7223 */ /* 0x040fe20000010819 */
[----:B------:R-:W-:Y:S01]  /*c270*/  FFMA.FTZ R27, R12, R24, R13 ;  /* 0x000000180c1b7223 */ /* 0x000fe2000001000d */
[-C--:B------:R-:W-:Y:S01]  /*c280*/  FMUL.FTZ R13, R7, R69.reuse ;  /* 0x00000045070d7220 */ /* 0x080fe20000410000 */
        /* <DEDUP_REMOVED lines=12> */
[----:B------:R-:W-:Y:S01]  /*c350*/  FMUL.FTZ R25, R5, R68 ;  /* 0x0000004405197220 */ /* 0x000fe20000410000 */
        /* <DEDUP_REMOVED lines=9> */
.L_x_1844:
[----:B------:R-:W-:Y:S05]  /*c3f0*/  BSYNC B1 ;  /* 0x0000000000017941 */ /* 0x000fea0003800000 */
.L_x_1843:
        /* <DEDUP_REMOVED lines=13> */
[----:B------:R-:W-:Y:S01]  /*c4d0*/  PRMT R10, R0, 0x5410, R3 ;  /* 0x00005410000a7816 */ /* 0x000fe20000000003 */
        /* <DEDUP_REMOVED lines=8> */
[----:B------:R-:W-:Y:S01]  /*c560*/  FMUL.FTZ R20, R7, R14 ;  /* 0x0000000e07147220 */ /* 0x000fe20000410000 */
[----:B------:R-:W-:-:S02]  /*c570*/  IMAD.U32 R4, R5, 0x10000, RZ ;  /* 0x0001000005047824 */ /* 0x000fc400078e00ff */
[C---:B------:R-:W-:Y:S01]  /*c580*/  FFMA.FTZ R21, R8.reuse, R11, -R21 ;  /* 0x0000000b08157223 */ /* 0x040fe20000010815 */
[----:B------:R-:W-:Y:S01]  /*c590*/  FFMA.FTZ R12, R8, R13, R6 ;  /* 0x0000000d080c7223 */ /* 0x000fe20000010006 */
[-C--:B------:R-:W-:Y:S01]  /*c5a0*/  FMUL.FTZ R8, R7, R56.reuse ;  /* 0x0000003807087220 */ /* 0x080fe20000410000 */
[C---:B------:R-:W-:Y:S01]  /*c5b0*/  IMAD.U32 R7, R10.reuse, 0x10000, RZ ;  /* 0x000100000a077824 */ /* 0x040fe200078e00ff */
[----:B------:R-:W-:Y:S01]  /*c5c0*/  LOP3.LUT R5, R5, 0xffff0000, RZ, 0xc0, !PT ;  /* 0xffff000005057812 */ /* 0x000fe200078ec0ff */
        /* <DEDUP_REMOVED lines=17> */
[----:B------:R0:W-:Y:S01]  /*c6e0*/  STS.128 [R214+0x7000], R4 ;  /* 0x00700004d6007388 */ /* 0x0001e20000000c00 */
[----:B------:R-:W-:Y:S05]  /*c6f0*/  BRA `(.L_x_1842) ;  /* 0x0000002800087947 */ /* 0x000fea0003800000 */
.L_x_1815:
[----:B------:R-:W0:Y:S01]  /*c700*/  LDC R5, c[0x0][0x448] ;  /* 0x00011200ff057b82 */ /* 0x000e220000000800 */
[----:B------:R-:W-:Y:S01]  /*c710*/  ULDC.64 UR4, c[0x0][0x3f8] ;  /* 0x0000fe0000047ab9 */ /* 0x000fe20000000a00 */
[----:B------:R-:W-:Y:S01]  /*c720*/  ULDC.64 UR6, c[0x0][0x408] ;  /* 0x0001020000067ab9 */ /* 0x000fe20000000a00 */
        /* <DEDUP_REMOVED lines=11> */
[C---:B------:R-:W-:Y:S01]  /*c7e0*/  IMAD R7, R3.reuse, UR5, R4 ;  /* 0x0000000503077c24 */ /* 0x040fe2000f8e0204 */
        /* <DEDUP_REMOVED lines=12> */
[----:B------:R-:W0:Y:S01]  /*c8b0*/  LDC R55, c[0x0][0x3f4] ;  /* 0x0000fd00ff377b82 */ /* 0x000e220000000800 */
[----:B------:R-:W3:Y:S01]  /*c8c0*/  SHFL.IDX PT, R4, R32, RZ, 0x181f ;  /* 0x00181fff20047589 */ /* 0x000ee200000e0000 */
[----:B------:R-:W-:-:S03]  /*c8d0*/  IMAD R3, R196, R5, RZ ;  /* 0x00000005c4037224 */ /* 0x000fc600078e02ff */
[----:B------:R-:W5:Y:S04]  /*c8e0*/  SHFL.IDX PT, R0, R35, RZ, 0x181f ;  /* 0x00181fff23007589 */ /* 0x000f6800000e0000 */
[----:B------:R-:W1:Y:S04]  /*c8f0*/  SHFL.IDX PT, R14, R34, RZ, 0x181f ;  /* 0x00181fff220e7589 */ /* 0x000e6800000e0000 */
[----:B------:R-:W2:Y:S01]  /*c900*/  SHFL.IDX PT, R5, R33, RZ, 0x181f ;  /* 0x00181fff21057589 */ /* 0x000ea200000e0000 */
[----:B0-----:R-:W-:-:S04]  /*c910*/  ISETP.GE.AND P0, PT, R16, R55, PT ;  /* 0x000000371000720c */ /* 0x001fc80003f06270 */
[----:B------:R-:W-:-:S13]  /*c920*/  ISETP.GE.OR P1, PT, R56, R3, P0 ;  /* 0x000000033800720c */ /* 0x000fda0000726670 */
[C---:B------:R-:W-:Y:S01]  /*c930*/  @!P1 IMAD.SHL.U32 R21, R16.reuse, 0x2, RZ ;  /* 0x0000000210159824 */ /* 0x040fe200078e00ff */
[----:B------:R-:W-:-:S04]  /*c940*/  @!P1 SHF.L.U64.HI R6, R16, 0x1, R17 ;  /* 0x0000000110069819 */ /* 0x000fc80000010211 */
[----:B---3--:R-:W-:-:S05]  /*c950*/  @!P1 IADD3 R4, P2, R4, R21, RZ ;  /* 0x0000001504049210 */ /* 0x008fca0007f5e0ff */
[----:B-----5:R-:W-:Y:S02]  /*c960*/  @!P1 IMAD.X R7, R0, 0x1, R6, P2 ;  /* 0x0000000100079824 */ /* 0x020fe400010e0606 */
[----:B------:R-:W-:Y:S02]  /*c970*/  @!P1 IMAD.MOV.U32 R8, RZ, RZ, R4 ;  /* 0x000000ffff089224 */ /* 0x000fe400078e0004 */
[----:B------:R-:W-:-:S06]  /*c980*/  @!P1 IMAD.MOV.U32 R9, RZ, RZ, R7 ;  /* 0x000000ffff099224 */ /* 0x000fcc00078e0007 */
[----:B------:R-:W3:Y:S01]  /*c990*/  @!P1 LD.E.128 R8, desc[UR52][R8.64] ;  /* 0x0000003408089980 */ /* 0x000ee2000c101d00 */
[----:B-1----:R-:W-:-:S05]  /*c9a0*/  @!P1 IADD3 R14, P2, R14, R21, RZ ;  /* 0x000000150e0e9210 */ /* 0x002fca0007f5e0ff */
[----:B--2---:R-:W-:Y:S02]  /*c9b0*/  @!P1 IMAD.X R5, R5, 0x1, R6, P2 ;  /* 0x0000000105059824 */ /* 0x004fe400010e0606 */
[----:B------:R-:W-:-:S06]  /*c9c0*/  @!P1 IMAD.MOV.U32 R4, RZ, RZ, R14 ;  /* 0x000000ffff049224 */ /* 0x000fcc00078e000e */
[----:B------:R-:W2:Y:S01]  /*c9d0*/  @!P1 LD.E.128 R4, desc[UR52][R4.64] ;  /* 0x0000003404049980 */ /* 0x000ea2000c101d00 */
[----:B------:R-:W-:Y:S02]  /*c9e0*/  CS2R R48, SRZ ;  /* 0x0000000000307805 */ /* 0x000fe4000001ff00 */
[----:B------:R-:W-:Y:S02]  /*c9f0*/  CS2R R50, SRZ ;  /* 0x0000000000327805 */ /* 0x000fe4000001ff00 */
[----:B------:R-:W-:Y:S01]  /*ca00*/  CS2R R38, SRZ ;  /* 0x0000000000267805 */ /* 0x000fe2000001ff00 */
[----:B------:R0:W1:Y:S01]  /*ca10*/  SHFL.IDX PT, R14, R34, 0x1, 0x181f ;  /* 0x00381f00220e7f89 */ /* 0x00006200000e0000 */
[----:B------:R-:W-:Y:S02]  /*ca20*/  CS2R R20, SRZ ;  /* 0x0000000000147805 */ /* 0x000fe4000001ff00 */
[----:B------:R-:W-:Y:S01]  /*ca30*/  CS2R R24, SRZ ;  /* 0x0000000000187805 */ /* 0x000fe2000001ff00 */
[----:B---3--:R-:W-:-:S02]  /*ca40*/  @!P1 IMAD.MOV.U32 R48, RZ, RZ, R8 ;  /* 0x000000ffff309224 */ /* 0x008fc400078e0008 */
[----:B------:R-:W-:Y:S01]  /*ca50*/  @!P1 IMAD.MOV.U32 R49, RZ, RZ, R9 ;  /* 0x000000ffff319224 */ /* 0x000fe200078e0009 */
[----:B------:R0:W3:Y:S01]  /*ca60*/  SHFL.IDX PT, R8, R32, 0x1, 0x181f ;  /* 0x00381f0020087f89 */ /* 0x0000e200000e0000 */
[----:B------:R-:W-:Y:S02]  /*ca70*/  IMAD.MOV.U32 R0, RZ, RZ, R48 ;  /* 0x000000ffff007224 */ /* 0x000fe400078e0030 */
[----:B------:R-:W-:Y:S01]  /*ca80*/  @!P1 IMAD.MOV.U32 R50, RZ, RZ, R10 ;  /* 0x000000ffff329224 */ /* 0x000fe200078e000a */
[----:B------:R0:W0:Y:S01]  /*ca90*/  SHFL.IDX PT, R9, R33, 0x1, 0x181f ;  /* 0x00381f0021097f89 */ /* 0x00002200000e0000 */
[----:B------:R-:W-:Y:S01]  /*caa0*/  @!P1 IMAD.MOV.U32 R51, RZ, RZ, R11 ;  /* 0x000000ffff339224 */ /* 0x000fe200078e000b */
[----:B------:R-:W-:Y:S01]  /*cab0*/  PRMT R77, R0, 0x7610, R77 ;  /* 0x00007610004d7816 */ /* 0x000fe2000000004d */
[----:B------:R-:W-:Y:S01]  /*cac0*/  IMAD.MOV.U32 R12, RZ, RZ, R49 ;  /* 0x000000ffff0c7224 */ /* 0x000fe200078e0031 */
[----:B------:R0:W0:Y:S01]  /*cad0*/  SHFL.IDX PT, R0, R35, 0x1, 0x181f ;  /* 0x00381f0023007f89 */ /* 0x00002200000e0000 */
[----:B------:R-:W-:-:S02]  /*cae0*/  IMAD.MOV.U32 R10, RZ, RZ, R50 ;  /* 0x000000ffff0a7224 */ /* 0x000fc400078e0032 */
[----:B--2---:R-:W-:Y:S01]  /*caf0*/  @!P1 IMAD.MOV.U32 R38, RZ, RZ, R4 ;  /* 0x000000ffff269224 */ /* 0x004fe200078e0004 */
[----:B------:R-:W-:Y:S01]  /*cb00*/  PRMT R78, R12, 0x7610, R78 ;  /* 0x000076100c4e7816 */ /* 0x000fe2000000004e */
[----:B------:R-:W-:Y:S01]  /*cb10*/  @!P1 IMAD.MOV.U32 R39, RZ, RZ, R5 ;  /* 0x000000ffff279224 */ /* 0x000fe200078e0005 */
[----:B------:R-:W-:Y:S01]  /*cb20*/  PRMT R37, R10, 0x7610, R37 ;  /* 0x000076100a257816 */ /* 0x000fe20000000025 */
[----:B------:R-:W-:Y:S02]  /*cb30*/  @!P1 IMAD.MOV.U32 R20, RZ, RZ, R6 ;  /* 0x000000ffff149224 */ /* 0x000fe400078e0006 */
[----:B------:R-:W-:Y:S02]  /*cb40*/  @!P1 IMAD.MOV.U32 R21, RZ, RZ, R7 ;  /* 0x000000ffff159224 */ /* 0x000fe400078e0007 */
[----:B------:R-:W-:Y:S02]  /*cb50*/  IMAD.MOV.U32 R11, RZ, RZ, R51 ;  /* 0x000000ffff0b7224 */ /* 0x000fe400078e0033 */
[----:B------:R-:W-:-:S02]  /*cb60*/  IMAD.MOV.U32 R4, RZ, RZ, R38 ;  /* 0x000000ffff047224 */ /* 0x000fc400078e0026 */
[----:B------:R-:W-:Y:S01]  /*cb70*/  IMAD.MOV.U32 R5, RZ, RZ, R39 ;  /* 0x000000ffff057224 */ /* 0x000fe200078e0027 */
[----:B------:R-:W-:Y:S01]  /*cb80*/  PRMT R52, R11, 0x7610, R52 ;  /* 0x000076100b347816 */ /* 0x000fe20000000034 */
[----:B------:R-:W-:Y:S01]  /*cb90*/  IMAD.MOV.U32 R6, RZ, RZ, R20 ;  /* 0x000000ffff067224 */ /* 0x000fe200078e0014 */
[----:B------:R-:W-:Y:S01]  /*cba0*/  PRMT R79, R4, 0x7610, R79 ;  /* 0x00007610044f7816 */ /* 0x000fe2000000004f */
[----:B------:R-:W-:Y:S01]  /*cbb0*/  IMAD.MOV.U32 R7, RZ, RZ, R21 ;  /* 0x000000ffff077224 */ /* 0x000fe200078e0015 */
[----:B------:R-:W-:Y:S02]  /*cbc0*/  PRMT R80, R5, 0x7610, R80 ;  /* 0x0000761005507816 */ /* 0x000fe40000000050 */
[----:B------:R-:W-:Y:S02]  /*cbd0*/  PRMT R81, R6, 0x7610, R81 ;  /* 0x0000761006517816 */ /* 0x000fe40000000051 */
[----:B01-3--:R-:W-:-:S07]  /*cbe0*/  PRMT R82, R7, 0x7610, R82 ;  /* 0x0000761007527816 */ /* 0x00bfce0000000052 */
.L_x_2202:
[----:B------:R-:W-:Y:S01]  /*cbf0*/  VIADD R4, R56, 0x20 ;  /* 0x0000002038047836 */ /* 0x000fe20000000000 */
[----:B------:R-:W-:Y:S01]  /*cc00*/  BSSY B1, `(.L_x_1846) ;  /* 0x0000012000017945 */ /* 0x000fe20003800000 */
[----:B------:R-:W-:Y:S02]  /*cc10*/  CS2R R26, SRZ ;  /* 0x00000000001a7805 */ /* 0x000fe4000001ff00 */
[----:B------:R-:W-:Y:S02]  /*cc20*/  CS2R R6, SRZ ;  /* 0x0000000000067805 */ /* 0x000fe4000001ff00 */
[----:B------:R-:W-:Y:S02]  /*cc30*/  ISETP.GE.AND P1, PT, R4, R3, PT ;  /* 0x000000030400720c */ /* 0x000fe40003f26270 */
[----:B------:R-:W-:-:S11]  /*cc40*/  CS2R R4, SRZ ;  /* 0x0000000000047805 */ /* 0x000fd6000001ff00 */
[----:B------:R-:W-:Y:S05]  /*cc50*/  @P1 BRA `(.L_x_1847) ;  /* 0x0000000000301947 */ /* 0x000fea0003800000 */
[----:B------:R-:W-:Y:S02]  /*cc60*/  CS2R R26, SRZ ;  /* 0x00000000001a7805 */ /* 0x000fe4000001ff00 */
[----:B------:R-:W-:Y:S02]  /*cc70*/  CS2R R4, SRZ ;  /* 0x0000000000047805 */ /* 0x000fe4000001ff00 */
[----:B------:R-:W-:Y:S01]  /*cc80*/  CS2R R6, SRZ ;  /* 0x0000000000067805 */ /* 0x000fe2000001ff00 */
[----:B------:R-:W-:Y:S06]  /*cc90*/  @P0 BRA `(.L_x_1847) ;  /* 0x0000000000200947 */ /* 0x000fec0003800000 */
[C---:B------:R-:W-:Y:S01]  /*cca0*/  IMAD.SHL.U32 R15, R16.reuse, 0x2, RZ ;  /* 0x00000002100f7824 */ /* 0x040fe200078e00ff */
[----:B------:R-:W-:-:S04]  /*ccb0*/  SHF.L.U64.HI R6, R16, 0x1, R17 ;  /* 0x0000000110067819 */ /* 0x000fc80000010211 */
[-C--:B------:R-:W-:Y:S02]  /*ccc0*/  IADD3 R4, P1, R8, R15.reuse, RZ ;  /* 0x0000000f08047210 */ /* 0x080fe40007f3e0ff */
[----:B------:R-:W-:-:S03]  /*ccd0*/  IADD3 R14, P2, R14, R15, RZ ;  /* 0x0000000f0e0e7210 */ /* 0x000fc60007f5e0ff */
[--C-:B------:R-:W-:Y:S02]  /*cce0*/  IMAD.X R5, R0, 0x1, R6.reuse, P1 ;  /* 0x0000000100057824 */ /* 0x100fe400008e0606 */
[----:B------:R-:W-:-:S04]  /*ccf0*/  IMAD.X R15, R9, 0x1, R6, P2 ;  /* 0x00000001090f7824 */ /* 0x000fc800010e0606 */
[----:B------:R-:W5:Y:S04]  /*cd00*/  LD.E.128 R4, desc[UR52][R4.64] ;  /* 0x0000003404047980 */ /* 0x000f68000c101d00 */
[----:B------:R0:W5:Y:S02]  /*cd10*/  LD.E.128 R24, desc[UR52][R14.64] ;  /* 0x000000340e187980 */ /* 0x000164000c101d00 */
.L_x_1847:
[----:B------:R-:W-:Y:S05]  /*cd20*/  BSYNC B1 ;  /* 0x0000000000017941 */ /* 0x000fea0003800000 */
.L_x_1846:
[----:B-----5:R-:W-:Y:S01]  /*cd30*/  IMAD.MOV.U32 R0, RZ, RZ, R24 ;  /* 0x000000ffff007224 */ /* 0x020fe200078e0018 */
[----:B------:R-:W-:Y:S01]  /*cd40*/  UMOV UR4, 0xffffffff ;  /* 0xffffffff00047882 */ /* 0x000fe20000000000 */
        /* <DEDUP_REMOVED lines=16> */
[----:B------:R-:W1:Y:S01]  /*ce50*/  SHFL.IDX PT, R8, R32, 0x2, 0x181f ;  /* 0x00581f0020087f89 */ /* 0x000e6200000e0000 */
[----:B------:R-:W-:-:S03]  /*ce60*/  VIADD R10, R56, 0x40 ;  /* 0x00000040380a7836 */ /* 0x000fc60000000000 */
[----:B------:R-:W2:Y:S02]  /*ce70*/  SHFL.IDX PT, R0, R35, 0x2, 0x181f ;  /* 0x00581f0023007f89 */ /* 0x000ea400000e0000 */
[----:B------:R-:W-:Y:S02]  /*ce80*/  ISETP.GE.OR P1, PT, R10, R3, P0 ;  /* 0x000000030a00720c */ /* 0x000fe40000726670 */
[----:B0-----:R-:W0:Y:S04]  /*ce90*/  SHFL.IDX PT, R14, R34, 0x2, 0x181f ;  /* 0x00581f00220e7f89 */ /* 0x001e2800000e0000 */
[----:B------:R-:W3:Y:S07]  /*cea0*/  SHFL.IDX PT, R28, R33, 0x2, 0x181f ;  /* 0x00581f00211c7f89 */ /* 0x000eee00000e0000 */
[C---:B------:R-:W-:Y:S01]  /*ceb0*/  @!P1 IMAD.SHL.U32 R31, R16.reuse, 0x2, RZ ;  /* 0x00000002101f9824 */ /* 0x040fe200078e00ff */
[----:B------:R-:W-:-:S04]  /*cec0*/  @!P1 SHF.L.U64.HI R29, R16, 0x1, R17 ;  /* 0x00000001101d9819 */ /* 0x000fc80000010211 */
[----:B-1----:R-:W-:-:S05]  /*ced0*/  @!P1 IADD3 R8, P2, R8, R31, RZ ;  /* 0x0000001f08089210 */ /* 0x002fca0007f5e0ff */
[----:B--2---:R-:W-:-:S06]  /*cee0*/  @!P1 IMAD.X R9, R0, 0x1, R29, P2 ;  /* 0x0000000100099824 */ /* 0x004fcc00010e061d */
[----:B------:R-:W2:Y:S01]  /*cef0*/  @!P1 LD.E.128 R8, desc[UR52][R8.64] ;  /* 0x0000003408089980 */ /* 0x000ea2000c101d00 */
[----:B0-----:R-:W-:-:S05]  /*cf00*/  @!P1 IADD3 R14, P2, R14, R31, RZ ;  /* 0x0000001f0e0e9210 */ /* 0x001fca0007f5e0ff */
[----:B---3--:R-:W-:-:S04]  /*cf10*/  @!P1 IMAD.X R29, R28, 0x1, R29, P2 ;  /* 0x000000011c1d9824 */ /* 0x008fc800010e061d */
[----:B------:R-:W-:-:S05]  /*cf20*/  @!P1 IMAD.MOV.U32 R15, RZ, RZ, R29 ;  /* 0x000000ffff0f9224 */ /* 0x000fca00078e001d */
[----:B------:R-:W3:Y:S01]  /*cf30*/  @!P1 LD.E.128 R28, desc[UR52][R14.64] ;  /* 0x000000340e1c9980 */ /* 0x000ee2000c101d00 */
[----:B------:R-:W-:Y:S02]  /*cf40*/  CS2R R44, SRZ ;  /* 0x00000000002c7805 */ /* 0x000fe4000001ff00 */
[----:B------:R-:W-:Y:S02]  /*cf50*/  CS2R R46, SRZ ;  /* 0x00000000002e7805 */ /* 0x000fe4000001ff00 */
[----:B------:R-:W-:Y:S01]  /*cf60*/  CS2R R40, SRZ ;  /* 0x0000000000287805 */ /* 0x000fe2000001ff00 */
[----:B------:R-:W0:Y:S01]  /*cf70*/  SHFL.IDX PT, R32, R32, 0x3, 0x181f ;  /* 0x00781f0020207f89 */ /* 0x000e2200000e0000 */
[----:B------:R-:W-:-:S03]  /*cf80*/  CS2R R42, SRZ ;  /* 0x00000000002a7805 */ /* 0x000fc6000001ff00 */
[----:B------:R-:W1:Y:S04]  /*cf90*/  SHFL.IDX PT, R34, R34, 0x3, 0x181f ;  /* 0x00781f0022227f89 */ /* 0x000e6800000e0000 */
[----:B------:R-:W0:Y:S01]  /*cfa0*/  SHFL.IDX PT, R33, R33, 0x3, 0x181f ;  /* 0x00781f0021217f89 */ /* 0x000e2200000e0000 */
[----:B--2---:R-:W-:Y:S02]  /*cfb0*/  @!P1 IMAD.MOV.U32 R44, RZ, RZ, R8 ;  /* 0x000000ffff2c9224 */ /* 0x004fe400078e0008 */
[----:B------:R-:W-:Y:S02]  /*cfc0*/  @!P1 IMAD.MOV.U32 R46, RZ, RZ, R10 ;  /* 0x000000ffff2e9224 */ /* 0x000fe400078e000a */
[----:B------:R-:W-:Y:S02]  /*cfd0*/  IMAD.MOV.U32 R0, RZ, RZ, R44 ;  /* 0x000000ffff007224 */ /* 0x000fe400078e002c */
[----:B------:R-:W-:-:S02]  /*cfe0*/  @!P1 IMAD.MOV.U32 R47, RZ, RZ, R11 ;  /* 0x000000ffff2f9224 */ /* 0x000fc400078e000b */
[----:B------:R-:W-:Y:S01]  /*cff0*/  @!P1 IMAD.MOV.U32 R45, RZ, RZ, R9 ;  /* 0x000000ffff2d9224 */ /* 0x000fe200078e0009 */
[----:B------:R-:W-:Y:S01]  /*d000*/  PRMT R65, R0, 0x7610, R65 ;  /* 0x0000761000417816 */ /* 0x000fe20000000041 */
[----:B------:R-:W-:Y:S01]  /*d010*/  IMAD.MOV.U32 R8, RZ, RZ, R46 ;  /* 0x000000ffff087224 */ /* 0x000fe200078e002e */
[----:B------:R2:W0:Y:S01]  /*d020*/  SHFL.IDX PT, R0, R35, 0x3, 0x181f ;  /* 0x00781f0023007f89 */ /* 0x00042200000e0000 */
[----:B------:R-:W-:Y:S02]  /*d030*/  IMAD.MOV.U32 R9, RZ, RZ, R47 ;  /* 0x000000ffff097224 */ /* 0x000fe400078e002f */
[----:B------:R-:W-:Y:S01]  /*d040*/  IMAD.MOV.U32 R12, RZ, RZ, R45 ;  /* 0x000000ffff0c7224 */ /* 0x000fe200078e002d */
[----:B------:R-:W-:Y:S01]  /*d050*/  PRMT R53, R8, 0x7610, R53 ;  /* 0x0000761008357816 */ /* 0x000fe20000000035 */
[----:B---3--:R-:W-:Y:S01]  /*d060*/  @!P1 IMAD.MOV.U32 R40, RZ, RZ, R28 ;  /* 0x000000ffff289224 */ /* 0x008fe200078e001c */
[----:B------:R-:W-:Y:S01]  /*d070*/  PRMT R54, R9, 0x7610, R54 ;  /* 0x0000761009367816 */ /* 0x000fe20000000036 */
[----:B------:R-:W-:Y:S01]  /*d080*/  @!P1 IMAD.MOV.U32 R41, RZ, RZ, R29 ;  /* 0x000000ffff299224 */ /* 0x000fe200078e001d */
[----:B------:R-:W-:Y:S01]  /*d090*/  PRMT R66, R12, 0x7610, R66 ;  /* 0x000076100c427816 */ /* 0x000fe20000000042 */
[----:B------:R-:W-:-:S02]  /*d0a0*/  @!P1 IMAD.MOV.U32 R42, RZ, RZ, R30 ;  /* 0x000000ffff2a9224 */ /* 0x000fc400078e001e */
[----:B------:R-:W-:Y:S02]  /*d0b0*/  @!P1 IMAD.MOV.U32 R43, RZ, RZ, R31 ;  /* 0x000000ffff2b9224 */ /* 0x000fe400078e001f */
[----:B------:R-:W-:Y:S02]  /*d0c0*/  IMAD.MOV.U32 R8, RZ, RZ, R40 ;  /* 0x000000ffff087224 */ /* 0x000fe400078e0028 */
[----:B------:R-:W-:Y:S02]  /*d0d0*/  IMAD.MOV.U32 R9, RZ, RZ, R41 ;  /* 0x000000ffff097224 */ /* 0x000fe400078e0029 */
[----:B------:R-:W-:Y:S01]  /*d0e0*/  IMAD.MOV.U32 R10, RZ, RZ, R42 ;  /* 0x000000ffff0a7224 */ /* 0x000fe200078e002a */
[----:B------:R-:W-:Y:S01]  /*d0f0*/  PRMT R72, R8, 0x7610, R72 ;  /* 0x0000761008487816 */ /* 0x000fe20000000048 */
[----:B------:R-:W-:Y:S01]  /*d100*/  IMAD.MOV.U32 R11, RZ, RZ, R43 ;  /* 0x000000ffff0b7224 */ /* 0x000fe200078e002b */
[----:B------:R-:W-:Y:S02]  /*d110*/  PRMT R73, R9, 0x7610, R73 ;  /* 0x0000761009497816 */ /* 0x000fe40000000049 */
[----:B------:R-:W-:-:S02]  /*d120*/  CS2R R8, SRZ ;  /* 0x0000000000087805 */ /* 0x000fc4000001ff00 */
[----:B------:R-:W-:Y:S02]  /*d130*/  PRMT R74, R10, 0x7610, R74 ;  /* 0x000076100a4a7816 */ /* 0x000fe4000000004a */
[----:B012---:R-:W-:-:S07]  /*d140*/  PRMT R75, R11, 0x7610, R75 ;  /* 0x000076100b4b7816 */ /* 0x007fce000000004b */
.L_x_2212:
[----:B------:R-:W-:Y:S01]  /*d150*/  VIADD R56, R56, 0x60 ;  /* 0x0000006038387836 */ /* 0x000fe20000000000 */
[----:B------:R-:W-:Y:S01]  /*d160*/  BSSY B1, `(.L_x_1849) ;  /* 0x0000012000017945 */ /* 0x000fe20003800000 */
[----:B------:R-:W-:Y:S02]  /*d170*/  CS2R R10, SRZ ;  /* 0x00000000000a7805 */ /* 0x000fe4000001ff00 */
[----:B------:R-:W-:Y:S02]  /*d180*/  CS2R R12, SRZ ;  /* 0x00000000000c7805 */ /* 0x000fe4000001ff00 */
[----:B------:R-:W-:Y:S02]  /*d190*/  CS2R R14, SRZ ;  /* 0x00000000000e7805 */ /* 0x000fe4000001ff00 */
[----:B------:R-:W-:-:S13]  /*d1a0*/  ISETP.GE.AND P1, PT, R56, R3, PT ;  /* 0x000000033800720c */ /* 0x000fda0003f26270 */
        /* <DEDUP_REMOVED lines=12> */
[----:B------:R-:W5:Y:S02]  /*d270*/  LD.E.128 R8, desc[UR52][R8.64] ;  /* 0x0000003408087980 */ /* 0x000f64000c101d00 */
.L_x_1850:
[----:B------:R-:W-:Y:S05]  /*d280*/  BSYNC B1 ;  /* 0x0000000000017941 */ /* 0x000fea0003800000 */
.L_x_1849:
[----:B------:R-:W-:Y:S01]  /*d290*/  ULEA.HI UR4, UR37, UR37, URZ, 0x1 ;  /* 0x0000002525047291 */ /* 0x000fe2000f8f083f */
[C---:B------:R-:W-:Y:S01]  /*d2a0*/  VIADD R0, R188.reuse, 0x20 ;  /* 0x00000020bc007836 */ /* 0x040fe20000000000 */
[----:B------:R-:W-:Y:S01]  /*d2b0*/  VIADDMNMX R3, R3, -R200, 0x80, PT ;  /* 0x0000008003037446 */ /* 0x000fe200038009c8 */
[C---:B------:R-:W-:Y:S01]  /*d2c0*/  VIADD R31, R188.reuse, 0x40 ;  /* 0x00000040bc1f7836 */ /* 0x040fe20000000000 */
[----:B------:R-:W-:Y:S01]  /*d2d0*/  ULOP3.LUT UR4, UR4, 0xfffffffe, URZ, 0xc0, !UPT ;  /* 0xfffffffe04047892 */ /* 0x000fe2000f8ec03f */
[----:B------:R-:W-:Y:S01]  /*d2e0*/  VIADD R30, R188, 0x60 ;  /* 0x00000060bc1e7836 */ /* 0x000fe20000000000 */
[-C--:B------:R-:W-:Y:S01]  /*d2f0*/  ISETP.GE.OR P2, PT, R0, R3.reuse, P0 ;  /* 0x000000030000720c */ /* 0x080fe20000746670 */
[----:B-----5:R-:W-:Y:S01]  /*d300*/  IMAD.MOV.U32 R0, RZ, RZ, R8 ;  /* 0x000000ffff007224 */ /* 0x020fe200078e0008 */
[----:B------:R-:W-:Y:S01]  /*d310*/  UIADD3 UR4, UR37, -UR4, URZ ;  /* 0x8000000425047290 */ /* 0x000fe2000fffe03f */
[----:B------:R-:W-:Y:S01]  /*d320*/  IMAD.MOV.U32 R28, RZ, RZ, R9 ;  /* 0x000000ffff1c7224 */ /* 0x000fe200078e0009 */
[-C--:B------:R-:W-:Y:S01]  /*d330*/  ISETP.GE.OR P3, PT, R188, R3.reuse, P0 ;  /* 0x00000003bc00720c */ /* 0x080fe20000766670 */
[----:B------:R-:W-:Y:S01]  /*d340*/  BSSY B1, `(.L_x_1851) ;  /* 0x0000013000017945 */ /* 0x000fe20003800000 */
[----:B------:R-:W-:-:S02]  /*d350*/  ISETP.GE.OR P1, PT, R31, R3, P0 ;  /* 0x000000031f00720c */ /* 0x000fc40000726670 */
[----:B------:R-:W-:Y:S01]  /*d360*/  IMAD.U32 R29, RZ, RZ, UR4 ;  /* 0x00000004ff1d7e24 */ /* 0x000fe2000f8e00ff */
[----:B------:R-:W-:Y:S01]  /*d370*/  ISETP.GE.OR P0, PT, R30, R3, P0 ;  /* 0x000000031e00720c */ /* 0x000fe20000706670 */
[----:B------:R-:W-:Y:S01]  /*d380*/  IMAD.MOV.U32 R3, RZ, RZ, R11 ;  /* 0x000000ffff037224 */ /* 0x000fe200078e000b */
[----:B------:R-:W-:Y:S01]  /*d390*/  PRMT R56, R0, 0x7610, R56 ;  /* 0x0000761000387816 */ /* 0x000fe20000000038 */
[----:B------:R-:W-:Y:S01]  /*d3a0*/  IMAD.MOV.U32 R0, RZ, RZ, R10 ;  /* 0x000000ffff007224 */ /* 0x000fe200078e000a */
[----:B------:R-:W-:Y:S01]  /*d3b0*/  SHF.L.U32 R29, R29, 0x1f, RZ ;  /* 0x0000001f1d1d7819 */ /* 0x000fe200000006ff */
[----:B------:R-:W-:Y:S01]  /*d3c0*/  IMAD.MOV.U32 R30, RZ, RZ, R13 ;  /* 0x000000ffff1e7224 */ /* 0x000fe200078e000d */
[----:B------:R-:W-:Y:S01]  /*d3d0*/  PRMT R67, R28, 0x7610, R67 ;  /* 0x000076101c437816 */ /* 0x000fe20000000043 */
[----:B------:R-:W-:Y:S01]  /*d3e0*/  IMAD.MOV.U32 R28, RZ, RZ, R12 ;  /* 0x000000ffff1c7224 */ /* 0x000fe200078e000c */
[----:B------:R-:W0:Y:S01]  /*d3f0*/  SYNCS.PHASECHK.TRANS64.TRYWAIT P4, [R18+URZ+0x28800], R29 ;  /* 0x0288001d120075a7 */ /* 0x000e22000808017f */
[----:B------:R-:W-:Y:S01]  /*d400*/  PRMT R68, R0, 0x7610, R68 ;  /* 0x0000761000447816 */ /* 0x000fe20000000044 */
[----:B------:R-:W-:Y:S01]  /*d410*/  IMAD.MOV.U32 R0, RZ, RZ, R14 ;  /* 0x000000ffff007224 */ /* 0x000fe200078e000e */
[----:B------:R-:W-:Y:S01]  /*d420*/  PRMT R69, R3, 0x7610, R69 ;  /* 0x0000761003457816 */ /* 0x000fe20000000045 */
[----:B------:R-:W-:Y:S01]  /*d430*/  IMAD.MOV.U32 R3, RZ, RZ, R15 ;  /* 0x000000ffff037224 */ /* 0x000fe200078e000f */
[----:B------:R-:W-:-:S02]  /*d440*/  PRMT R70, R28, 0x7610, R70 ;  /* 0x000076101c467816 */ /* 0x000fc40000000046 */
[----:B------:R-:W-:Y:S01]  /*d450*/  PRMT R71, R30, 0x7610, R71 ;  /* 0x000076101e477816 */ /* 0x000fe20000000047 */
[----:B0-----:R-:W-:Y:S06]  /*d460*/  @!P4 BRA `(.L_x_1852) ;  /* 0x000001b800b8c947 */ /* 0x001fec0003800000 */
.L_x_2213:
[----:B------:R-:W-:Y:S05]  /*d470*/  BSYNC B1 ;  /* 0x0000000000017941 */ /* 0x000fea0003800000 */
.L_x_1851:
[----:B------:R-:W-:Y:S04]  /*d480*/  BSSY B1, `(.L_x_1853) ;  /* 0x0000069000017945 */ /* 0x000fe80003800000 */
[----:B------:R-:W-:Y:S05]  /*d490*/  @P3 BRA `(.L_x_1854) ;  /* 0x00000004009c3947 */ /* 0x000fea0003800000 */
[----:B------:R-:W-:Y:S02]  /*d4a0*/  LEA.HI R28, R55, R220, RZ, 0x1d ;  /* 0x000000dc371c7211 */ /* 0x000fe400078fe8ff */
[----:B------:R-:W-:Y:S02]  /*d4b0*/  SHF.R.U32.HI R31, RZ, 0x3, R209 ;  /* 0x00000003ff1f7819 */ /* 0x000fe400000116d1 */
[----:B0-----:R-:W-:Y:S01]  /*d4c0*/  SHF.R.S32.HI R29, RZ, 0x1f, R28 ;  /* 0x0000001fff1d7819 */ /* 0x001fe2000001141c */
[----:B------:R-:W-:Y:S01]  /*d4d0*/  IMAD.SHL.U32 R30, R28, 0x8, RZ ;  /* 0x000000081c1e7824 */ /* 0x000fe200078e00ff */
[----:B------:R-:W-:Y:S02]  /*d4e0*/  SHF.R.U64 R38, R38, 0x10, R39 ;  /* 0x0000001026267819 */ /* 0x000fe40000001227 */
[----:B------:R-:W-:Y:S02]  /*d4f0*/  LEA.HI R29, R29, R28, RZ, 0x3 ;  /* 0x0000001c1d1d7211 */ /* 0x000fe400078f18ff */
[----:B------:R-:W-:-:S02]  /*d500*/  LOP3.LUT R30, R209, 0x38, R30, 0xf8, !PT ;  /* 0x00000038d11e7812 */ /* 0x000fc400078ef81e */
[----:B------:R-:W-:Y:S01]  /*d510*/  SHF.R.U64 R84, R48, 0x10, R49 ;  /* 0x0000001030547819 */ /* 0x000fe20000001231 */
[----:B------:R-:W-:Y:S01]  /*d520*/  IMAD.SHL.U32 R29, R29, 0x400, RZ ;  /* 0x000004001d1d7824 */ /* 0x000fe200078e00ff */
[----:B------:R-:W-:Y:S02]  /*d530*/  LOP3.LUT R30, R30, R31, RZ, 0x3c, !PT ;  /* 0x0000001f1e1e7212 */ /* 0x000fe400078e3cff */
[----:B------:R-:W-:Y:S02]  /*d540*/  SHF.R.U32.HI R39, RZ, 0x10, R39 ;  /* 0x00000010ff277819 */ /* 0x000fe40000011627 */
[----:B------:R-:W-:Y:S02]  /*d550*/  LOP3.LUT R28, R29, 0x7fffe000, RZ, 0xc0, !PT ;  /* 0x7fffe0001d1c7812 */ /* 0x000fe400078ec0ff */
[----:B------:R-:W-:Y:S02]  /*d560*/  PRMT R79, R79, 0x5410, R38 ;  /* 0x000054104f4f7816 */ /* 0x000fe40000000026 */
[----:B------:R-:W-:-:S02]  /*d570*/  IADD3 R33, R30, R28, R213 ;  /* 0x0000001c1e217210 */ /* 0x000fc40007ffe0d5 */
[----:B------:R-:W0:Y:S01]  /*d580*/  LDS.128 R28, [R214] ;  /* 0x00000000d61c7984 */ /* 0x000e220000000c00 */
[--C-:B------:R-:W-:Y:S02]  /*d590*/  SHF.R.U64 R48, R50, 0x10, R51.reuse ;  /* 0x0000001032307819 */ /* 0x100fe40000001233 */
[----:B------:R-:W-:Y:S01]  /*d5a0*/  IMAD R76, R33, 0x2, R18 ;  /* 0x00000002214c7824 */ /* 0x000fe200078e0212 */
[----:B------:R-:W-:Y:S02]  /*d5b0*/  SHF.R.U32.HI R51, RZ, 0x10, R51 ;  /* 0x00000010ff337819 */ /* 0x000fe40000011633 */
[----:B------:R-:W-:Y:S02]  /*d5c0*/  PRMT R77, R77, 0x5410, R84 ;  /* 0x000054104d4d7816 */ /* 0x000fe40000000054 */
[----:B------:R-:W1:Y:S01]  /*d5d0*/  LDS.128 R32, [R76+0x10400] ;  /* 0x010400004c207984 */ /* 0x000e620000000c00 */
[----:B------:R-:W-:Y:S02]  /*d5e0*/  SHF.R.U32.HI R49, RZ, 0x10, R49 ;  /* 0x00000010ff317819 */ /* 0x000fe40000011631 */
[----:B------:R-:W-:-:S02]  /*d5f0*/  SHF.R.U64 R20, R20, 0x10, R21 ;  /* 0x0000001014147819 */ /* 0x000fc40000001215 */
[----:B------:R-:W-:Y:S01]  /*d600*/  PRMT R84, R80, 0x5410, R39 ;  /* 0x0000541050547816 */ /* 0x000fe20000000027 */
[----:B------:R-:W-:Y:S01]  /*d610*/  IMAD.U32 R80, R79, 0x10000, RZ ;  /* 0x000100004f507824 */ /* 0x000fe200078e00ff */
[----:B------:R-:W-:Y:S02]  /*d620*/  SHF.R.U32.HI R21, RZ, 0x10, R21 ;  /* 0x00000010ff157819 */ /* 0x000fe40000011615 */
[----:B------:R-:W-:Y:S01]  /*d630*/  PRMT R52, R52, 0x5410, R51 ;  /* 0x0000541034347816 */ /* 0x000fe20000000033 */
[----:B------:R-:W-:Y:S01]  /*d640*/  IMAD.U32 R51, R77, 0x10000, RZ ;  /* 0x000100004d337824 */ /* 0x000fe200078e00ff */
[----:B------:R-:W-:Y:S02]  /*d650*/  PRMT R78, R78, 0x5410, R49 ;  /* 0x000054104e4e7816 */ /* 0x000fe40000000031 */
[----:B------:R-:W-:Y:S02]  /*d660*/  PRMT R83, R37, 0x5410, R48 ;  /* 0x0000541025537816 */ /* 0x000fe40000000030 */
[----:B------:R-:W-:Y:S01]  /*d670*/  PRMT R85, R81, 0x5410, R20 ;  /* 0x0000541051557816 */ /* 0x000fe20000000014 */
[----:B------:R-:W-:Y:S01]  /*d680*/  IMAD.U32 R81, R84, 0x10000, RZ ;  /* 0x0001000054517824 */ /* 0x000fe200078e00ff */
[----:B------:R-:W-:-:S02]  /*d690*/  PRMT R82, R82, 0x5410, R21 ;  /* 0x0000541052527816 */ /* 0x000fc40000000015 */
        /* <DEDUP_REMOVED lines=15> */
[C---:B------:R-:W-:Y:S01]  /*d790*/  FMUL.FTZ R87, R39.reuse, R80 ;  /* 0x0000005027577220 */ /* 0x040fe20000410000 */
[----:B----4-:R-:W-:Y:S01]  /*d7a0*/  FMUL.FTZ R89, R39, R51 ;  /* 0x0000003327597220 */ /* 0x010fe20000410000 */
[----:B------:R-:W-:-:S02]  /*d7b0*/  IMAD.U32 R39, R78, 0x10000, RZ ;  /* 0x000100004e277824 */ /* 0x000fc400078e00ff */
[----:B------:R-:W-:Y:S01]  /*d7c0*/  FMUL.FTZ R90, R48, R81 ;  /* 0x00000051305a7220 */ /* 0x000fe20000410000 */
[----:B------:R-:W-:Y:S01]  /*d7d0*/  FFMA.FTZ R86, R20, R51, -R87 ;  /* 0x0000003314567223 */ /* 0x000fe20000010857 */
[----:B------:R-:W-:Y:S02]  /*d7e0*/  IMAD.U32 R50, R35, 0x10000, RZ ;  /* 0x0001000023327824 */ /* 0x000fe400078e00ff */
[-C--:B------:R-:W-:Y:S01]  /*d7f0*/  FMUL.FTZ R48, R48, R39.reuse ;  /* 0x0000002730307220 */ /* 0x080fe20000410000 */
[----:B------:R-:W-:Y:S02]  /*d800*/  IMAD.U32 R87, R82, 0x10000, RZ ;  /* 0x0001000052577824 */ /* 0x000fe400078e00ff */
[C---:B------:R-:W-:Y:S01]  /*d810*/  FFMA.FTZ R90, R37.reuse, R39, -R90 ;  /* 0x00000027255a7223 */ /* 0x040fe2000001085a */
[----:B------:R-:W-:Y:S02]  /*d820*/  IMAD.U32 R51, R52, 0x10000, RZ ;  /* 0x0001000034337824 */ /* 0x000fe400078e00ff */
[----:B------:R-:W-:Y:S01]  /*d830*/  FFMA.FTZ R89, R20, R80, R89 ;  /* 0x0000005014597223 */ /* 0x000fe20000010059 */
[----:B------:R-:W-:Y:S01]  /*d840*/  FMUL.FTZ R39, R50, R87 ;  /* 0x0000005732277220 */ /* 0x000fe20000410000 */
[----:B------:R-:W-:Y:S01]  /*d850*/  LOP3.LUT R78, R78, 0xffff0000, RZ, 0xc0, !PT ;  /* 0xffff00004e4e7812 */ /* 0x000fe200078ec0ff */
[----:B------:R-:W-:Y:S01]  /*d860*/  FMUL.FTZ R50, R50, R51 ;  /* 0x0000003332327220 */ /* 0x000fe20000410000 */
[----:B------:R-:W-:Y:S01]  /*d870*/  FMUL.FTZ R20, R32, R79 ;  /* 0x0000004f20147220 */ /* 0x000fe20000410000 */
[----:B------:R-:W-:Y:S01]  /*d880*/  FFMA.FTZ R48, R37, R81, R48 ;  /* 0x0000005125307223 */ /* 0x000fe20000010030 */
[C---:B------:R-:W-:Y:S01]  /*d890*/  FFMA.FTZ R39, R38.reuse, R51, -R39 ;  /* 0x0000003326277223 */ /* 0x040fe20000010827 */
[----:B------:R-:W-:Y:S01]  /*d8a0*/  FFMA.FTZ R87, R38, R87, R50 ;  /* 0x0000005726577223 */ /* 0x000fe20000010032 */
[----:B------:R-:W-:Y:S01]  /*d8b0*/  FMUL.FTZ R38, R32, R77 ;  /* 0x0000004d20267220 */ /* 0x000fe20000410000 */
[----:B------:R-:W-:Y:S01]  /*d8c0*/  FMUL.FTZ R37, R33, R84 ;  /* 0x0000005421257220 */ /* 0x000fe20000410000 */
[----:B------:R-:W-:-:S02]  /*d8d0*/  IMAD.U32 R49, R34, 0x10000, RZ ;  /* 0x0001000022317824 */ /* 0x000fc400078e00ff */
[----:B------:R-:W-:Y:S01]  /*d8e0*/  FFMA.FTZ R77, R21, R77, -R20 ;  /* 0x0000004d154d7223 */ /* 0x000fe20000010814 */
[----:B------:R-:W-:Y:S02]  /*d8f0*/  IMAD.U32 R32, R85, 0x10000, RZ ;  /* 0x0001000055207824 */ /* 0x000fe400078e00ff */
[-C--:B------:R-:W-:Y:S01]  /*d900*/  FMUL.FTZ R33, R33, R78.reuse ;  /* 0x0000004e21217220 */ /* 0x080fe20000410000 */
[----:B------:R-:W-:Y:S02]  /*d910*/  IMAD.U32 R20, R83, 0x10000, RZ ;  /* 0x0001000053147824 */ /* 0x000fe400078e00ff */
[C---:B------:R-:W-:Y:S01]  /*d920*/  FFMA.FTZ R37, R28.reuse, R78, -R37 ;  /* 0x0000004e1c257223 */ /* 0x040fe20000010825 */
[C---:B------:R-:W-:Y:S01]  /*d930*/  FMUL.FTZ R50, R49.reuse, R32 ;  /* 0x0000002031327220 */ /* 0x040fe20000410000 */
[----:B------:R-:W-:Y:S01]  /*d940*/  FFMA.FTZ R33, R28, R84, R33 ;  /* 0x000000541c217223 */ /* 0x000fe20000010021 */
[----:B------:R-:W-:Y:S01]  /*d950*/  LOP3.LUT R34, R34, 0xffff0000, RZ, 0xc0, !PT ;  /* 0xffff000022227812 */ /* 0x000fe200078ec0ff */
[-C--:B------:R-:W-:Y:S01]  /*d960*/  FMUL.FTZ R28, R49, R20.reuse ;  /* 0x00000014311c7220 */ /* 0x080fe20000410000 */
[----:B------:R-:W-:Y:S01]  /*d970*/  LOP3.LUT R35, R35, 0xffff0000, RZ, 0xc0, !PT ;  /* 0xffff000023237812 */ /* 0x000fe200078ec0ff */
[----:B------:R-:W-:Y:S01]  /*d980*/  FFMA.FTZ R50, R29, R20, -R50 ;  /* 0x000000141d327223 */ /* 0x000fe20000010832 */
[----:B------:R-:W-:Y:S01]  /*d990*/  LOP3.LUT R85, R85, 0xffff0000, RZ, 0xc0, !PT ;  /* 0xffff000055557812 */ /* 0x000fe200078ec0ff */
[----:B------:R-:W-:Y:S01]  /*d9a0*/  FFMA.FTZ R38, R21, R79, R38 ;  /* 0x0000004f15267223 */ /* 0x000fe20000010026 */
[----:B------:R-:W-:Y:S01]  /*d9b0*/  LOP3.LUT R82, R82, 0xffff0000, RZ, 0xc0, !PT ;  /* 0xffff000052527812 */ /* 0x000fe200078ec0ff */
[----:B------:R-:W-:Y:S01]  /*d9c0*/  FFMA.FTZ R20, R29, R32, R28 ;  /* 0x000000201d147223 */ /* 0x000fe2000001001c */
[----:B------:R-:W-:Y:S01]  /*d9d0*/  LOP3.LUT R83, R83, 0xffff0000, RZ, 0xc0, !PT ;  /* 0xffff000053537812 */ /* 0x000fe200078ec0ff */
[----:B------:R-:W-:Y:S01]  /*d9e0*/  FMUL.FTZ R21, R34, R85 ;  /* 0x0000005522157220 */ /* 0x000fe20000410000 */
[----:B------:R-:W-:Y:S01]  /*d9f0*/  LOP3.LUT R52, R52, 0xffff0000, RZ, 0xc0, !PT ;  /* 0xffff000034347812 */ /* 0x000fe200078ec0ff */
[----:B------:R-:W-:Y:S01]  /*da00*/  FMUL.FTZ R28, R35, R82 ;  /* 0x00000052231c7220 */ /* 0x000fe20000410000 */
[----:B------:R-:W-:Y:S01]  /*da10*/  F2FP.BF16.F32.PACK_AB R29, R37, R90 ;  /* 0x0000005a251d723e */ /* 0x000fe200000010ff */
[-C--:B------:R-:W-:Y:S01]  /*da20*/  FMUL.FTZ R34, R34, R83.reuse ;  /* 0x0000005322227220 */ /* 0x080fe20000410000 */
[C---:B------:R-:W-:Y:S01]  /*da30*/  FFMA.FTZ R21, R30.reuse, R83, -R21 ;  /* 0x000000531e157223 */ /* 0x040fe20000010815 */
        /* <DEDUP_REMOVED lines=8> */
[----:B------:R-:W-:Y:S01]  /*dac0*/  F2FP.BF16.F32.PACK_AB R33, R33, R48 ;  /* 0x000000302121723e */ /* 0x000fe200000010ff */
[----:B------:R1:W-:Y:S01]  /*dad0*/  STS.128 [R214], R28 ;  /* 0x0000001cd6007388 */ /* 0x0003e20000000c00 */
[----:B------:R-:W-:Y:S02]  /*dae0*/  F2FP.BF16.F32.PACK_AB R34, R85, R20 ;  /* 0x000000145522723e */ /* 0x000fe400000010ff */
[----:B------:R-:W-:-:S05]  /*daf0*/  F2FP.BF16.F32.PACK_AB R35, R82, R87 ;  /* 0x000000575223723e */ /* 0x000fca00000010ff */
[----:B------:R1:W-:Y:S02]  /*db00*/  STS.128 [R76+0x10400], R32 ;  /* 0x010400204c007388 */ /* 0x0003e40000000c00 */
.L_x_1854:
[----:B------:R-:W-:Y:S05]  /*db10*/  BSYNC B1 ;  /* 0x0000000000017941 */ /* 0x000fea0003800000 */
.L_x_1853:
[----:B------:R-:W-:Y:S04]  /*db20*/  BSSY B1, `(.L_x_1855) ;  /* 0x000006a000017945 */ /* 0x000fe80003800000 */
[----:B------:R-:W-:Y:S05]  /*db30*/  @P2 BRA `(.L_x_1856) ;  /* 0x0000000400a02947 */ /* 0x000fea0003800000 */
[----:B------:R-:W2:Y:S01]  /*db40*/  LDL R52, [R1+0x30] ;  /* 0x0000300001347983 */ /* 0x000ea20000100800 */
[----:B------:R-:W-:Y:S02]  /*db50*/  LEA.HI R20, R55, R220, RZ, 0x1d ;  /* 0x000000dc37147211 */ /* 0x000fe400078fe8ff */
[----:B01----:R-:W-:Y:S02]  /*db60*/  SHF.R.U32.HI R29, RZ, 0x3, R205 ;  /* 0x00000003ff1d7819 */ /* 0x003fe400000116cd */
[----:B------:R-:W-:Y:S01]  /*db70*/  SHF.R.S32.HI R21, RZ, 0x1f, R20 ;  /* 0x0000001fff157819 */ /* 0x000fe20000011414 */
[----:B------:R-:W-:Y:S01]  /*db80*/  IMAD.SHL.U32 R28, R20, 0x8, RZ ;  /* 0x00000008141c7824 */ /* 0x000fe200078e00ff */
[----:B------:R-:W-:Y:S02]  /*db90*/  SHF.R.U64 R38, R4, 0x10, R5 ;  /* 0x0000001004267819 */ /* 0x000fe40000001205 */
[----:B------:R-:W-:Y:S02]  /*dba0*/  LEA.HI R21, R21, R20, RZ, 0x3 ;  /* 0x0000001415157211 */ /* 0x000fe400078f18ff */
[----:B------:R-:W-:-:S02]  /*dbb0*/  LOP3.LUT R20, R205, 0x38, R28, 0xf8, !PT ;  /* 0x00000038cd147812 */ /* 0x000fc400078ef81c */
[----:B------:R-:W-:Y:S01]  /*dbc0*/  SHF.R.U32.HI R5, RZ, 0x10, R5 ;  /* 0x00000010ff057819 */ /* 0x000fe20000011605 */
[----:B------:R-:W-:Y:S01]  /*dbd0*/  IMAD.SHL.U32 R28, R21, 0x400, RZ ;  /* 0x00000400151c7824 */ /* 0x000fe200078e00ff */
[----:B------:R-:W-:Y:S02]  /*dbe0*/  LOP3.LUT R21, R20, R29, RZ, 0x3c, !PT ;  /* 0x0000001d14157212 */ /* 0x000fe400078e3cff */
[----:B------:R-:W-:Y:S02]  /*dbf0*/  SHF.R.U64 R20, R6, 0x10, R7 ;  /* 0x0000001006147819 */ /* 0x000fe40000001207 */
[----:B------:R-:W-:Y:S02]  /*dc00*/  LOP3.LUT R28, R28, 0x7fffe000, RZ, 0xc0, !PT ;  /* 0x7fffe0001c1c7812 */ /* 0x000fe400078ec0ff */
[----:B------:R-:W-:Y:S02]  /*dc10*/  SHF.R.U64 R6, R24, 0x10, R25 ;  /* 0x0000001018067819 */ /* 0x000fe40000001219 */
[----:B------:R-:W-:-:S02]  /*dc20*/  IADD3 R21, R21, R28, R212 ;  /* 0x0000001c15157210 */ /* 0x000fc40007ffe0d4 */
[----:B------:R-:W-:Y:S02]  /*dc30*/  SHF.R.U32.HI R7, RZ, 0x10, R7 ;  /* 0x00000010ff077819 */ /* 0x000fe40000011607 */
[----:B------:R-:W-:Y:S01]  /*dc40*/  SHF.R.U32.HI R25, RZ, 0x10, R25 ;  /* 0x00000010ff197819 */ /* 0x000fe20000011619 */
[----:B------:R-:W-:Y:S01]  /*dc50*/  IMAD R21, R21, 0x2, R18 ;  /* 0x0000000215157824 */ /* 0x000fe200078e0212 */
[--C-:B------:R-:W-:Y:S02]  /*dc60*/  SHF.R.U64 R4, R26, 0x10, R27.reuse ;  /* 0x000000101a047819 */ /* 0x100fe4000000121b */
[----:B------:R-:W-:Y:S02]  /*dc70*/  PRMT R57, R57, 0x5410, R6 ;  /* 0x0000541039397816 */ /* 0x000fe40000000006 */
[----:B------:R-:W0:Y:S01]  /*dc80*/  LDS.128 R32, [R21+0x10400] ;  /* 0x0104000015207984 */ /* 0x000e220000000c00 */
[----:B------:R-:W-:Y:S02]  /*dc90*/  SHF.R.U32.HI R27, RZ, 0x10, R27 ;  /* 0x00000010ff1b7819 */ /* 0x000fe4000001161b */
[----:B------:R-:W-:Y:S01]  /*dca0*/  PRMT R61, R61, 0x5410, R38 ;  /* 0x000054103d3d7816 */ /* 0x000fe20000000026 */
[----:B------:R-:W-:Y:S01]  /*dcb0*/  IMAD.U32 R38, R57, 0x10000, RZ ;  /* 0x0001000039267824 */ /* 0x000fe200078e00ff */
[----:B------:R-:W-:-:S02]  /*dcc0*/  PRMT R62, R62, 0x5410, R5 ;  /* 0x000054103e3e7816 */ /* 0x000fc40000000005 */
[----:B------:R-:W-:Y:S01]  /*dcd0*/  PRMT R63, R63, 0x5410, R20 ;  /* 0x000054103f3f7816 */ /* 0x000fe20000000014 */
[----:B------:R-:W-:Y:S01]  /*dce0*/  IMAD.U32 R37, R61, 0x10000, RZ ;  /* 0x000100003d257824 */ /* 0x000fe200078e00ff */
[----:B------:R-:W-:Y:S02]  /*dcf0*/  PRMT R64, R64, 0x5410, R7 ;  /* 0x0000541040407816 */ /* 0x000fe40000000007 */
[----:B------:R-:W-:Y:S02]  /*dd00*/  PRMT R58, R58, 0x5410, R25 ;  /* 0x000054103a3a7816 */ /* 0x000fe40000000019 */
[----:B------:R-:W-:Y:S02]  /*dd10*/  PRMT R59, R59, 0x5410, R4 ;  /* 0x000054103b3b7816 */ /* 0x000fe40000000004 */
[----:B------:R-:W-:Y:S02]  /*dd20*/  PRMT R60, R60, 0x5410, R27 ;  /* 0x000054103c3c7816 */ /* 0x000fe4000000001b */
[----:B------:R-:W-:-:S02]  /*dd30*/  LOP3.LUT R57, R57, 0xffff0000, RZ, 0xc0, !PT ;  /* 0xffff000039397812 */ /* 0x000fc400078ec0ff */
[----:B------:R-:W-:Y:S01]  /*dd40*/  LOP3.LUT R61, R61, 0xffff0000, RZ, 0xc0, !PT ;  /* 0xffff00003d3d7812 */ /* 0x000fe200078ec0ff */
[C---:B0-----:R-:W-:Y:S01]  /*dd50*/  IMAD.U32 R25, R32.reuse, 0x10000, RZ ;  /* 0x0001000020197824 */ /* 0x041fe200078e00ff */
[----:B------:R-:W-:Y:S01]  /*dd60*/  LOP3.LUT R26, R32, 0xffff0000, RZ, 0xc0, !PT ;  /* 0xffff0000201a7812 */ /* 0x000fe200078ec0ff */
[C---:B------:R-:W-:Y:S01]  /*dd70*/  IMAD.U32 R27, R33.reuse, 0x10000, RZ ;  /* 0x00010000211b7824 */ /* 0x040fe200078e00ff */
[----:B------:R-:W-:Y:S01]  /*dd80*/  LOP3.LUT R32, R33, 0xffff0000, RZ, 0xc0, !PT ;  /* 0xffff000021207812 */ /* 0x000fe200078ec0ff */
[----:B------:R-:W-:Y:S02]  /*dd90*/  IMAD.U32 R33, R35, 0x10000, RZ ;  /* 0x0001000023217824 */ /* 0x000fe400078e00ff */
[C---:B------:R-:W-:Y:S01]  /*dda0*/  FMUL.FTZ R39, R25.reuse, R38 ;  /* 0x0000002619277220 */ /* 0x040fe20000410000 */
[-C--:B------:R-:W-:Y:S01]  /*ddb0*/  FMUL.FTZ R49, R25, R37.reuse ;  /* 0x0000002519317220 */ /* 0x080fe20000410000 */
[----:B------:R-:W-:Y:S01]  /*ddc0*/  IMAD.U32 R25, R62, 0x10000, RZ ;  /* 0x000100003e197824 */ /* 0x000fe200078e00ff */
[----:B--2---:R-:W0:Y:S02]  /*ddd0*/  LDS.128 R28, [R52] ;  /* 0x00000000341c7984 */ /* 0x004e240000000c00 */
        /* <DEDUP_REMOVED lines=8> */
[C---:B------:R-:W-:Y:S01]  /*de60*/  IMAD.U32 R29, R34.reuse, 0x10000, RZ ;  /* 0x00010000221d7824 */ /* 0x040fe200078e00ff */
[----:B------:R-:W-:Y:S01]  /*de70*/  LOP3.LUT R31, R34, 0xffff0000, RZ, 0xc0, !PT ;  /* 0xffff0000221f7812 */ /* 0x000fe200078ec0ff */
[----:B------:R-:W-:Y:S01]  /*de80*/  FFMA.FTZ R39, R4, R37, -R39 ;  /* 0x0000002504277223 */ /* 0x000fe20000010827 */
[----:B------:R-:W-:Y:S01]  /*de90*/  LOP3.LUT R34, R35, 0xffff0000, RZ, 0xc0, !PT ;  /* 0xffff000023227812 */ /* 0x000fe200078ec0ff */
[----:B------:R-:W-:-:S02]  /*dea0*/  IMAD.U32 R35, R58, 0x10000, RZ ;  /* 0x000100003a237824 */ /* 0x000fc400078e00ff */
[----:B------:R-:W-:Y:S01]  /*deb0*/  FFMA.FTZ R49, R4, R38, R49 ;  /* 0x0000002604317223 */ /* 0x000fe20000010031 */
[----:B------:R-:W-:Y:S02]  /*dec0*/  IMAD.U32 R37, R60, 0x10000, RZ ;  /* 0x000100003c257824 */ /* 0x000fe400078e00ff */
[C---:B------:R-:W-:Y:S01]  /*ded0*/  FMUL.FTZ R51, R27.reuse, R35 ;  /* 0x000000231b337220 */ /* 0x040fe20000410000 */
[-C--:B------:R-:W-:Y:S01]  /*dee0*/  FMUL.FTZ R27, R27, R25.reuse ;  /* 0x000000191b1b7220 */ /* 0x080fe20000410000 */
[----:B------:R-:W-:Y:S02]  /*def0*/  IMAD.U32 R4, R64, 0x10000, RZ ;  /* 0x0001000040047824 */ /* 0x000fe400078e00ff */
[C---:B------:R-:W-:Y:S01]  /*df00*/  FFMA.FTZ R51, R6.reuse, R25, -R51 ;  /* 0x0000001906337223 */ /* 0x040fe20000010833 */
[C---:B------:R-:W-:Y:S01]  /*df10*/  FMUL.FTZ R25, R33.reuse, R37 ;  /* 0x0000002521197220 */ /* 0x040fe20000410000 */
[----:B------:R-:W-:Y:S01]  /*df20*/  FFMA.FTZ R35, R6, R35, R27 ;  /* 0x0000002306237223 */ /* 0x000fe2000001001b */
[-C--:B------:R-:W-:Y:S01]  /*df30*/  FMUL.FTZ R38, R33, R4.reuse ;  /* 0x0000000421267220 */ /* 0x080fe20000410000 */
[----:B------:R-:W-:Y:S01]  /*df40*/  LOP3.LUT R27, R58, 0xffff0000, RZ, 0xc0, !PT ;  /* 0xffff00003a1b7812 */ /* 0x000fe200078ec0ff */
[----:B------:R-:W-:Y:S01]  /*df50*/  FFMA.FTZ R50, R24, R4, -R25 ;  /* 0x0000000418327223 */ /* 0x000fe20000010819 */
[----:B------:R-:W-:Y:S01]  /*df60*/  LOP3.LUT R25, R62, 0xffff0000, RZ, 0xc0, !PT ;  /* 0xffff00003e197812 */ /* 0x000fe200078ec0ff */
[----:B------:R-:W-:Y:S01]  /*df70*/  FMUL.FTZ R4, R26, R57 ;  /* 0x000000391a047220 */ /* 0x000fe20000410000 */
[----:B------:R-:W-:Y:S01]  /*df80*/  FFMA.FTZ R37, R24, R37, R38 ;  /* 0x0000002518257223 */ /* 0x000fe20000010026 */
[----:B------:R-:W-:Y:S01]  /*df90*/  FMUL.FTZ R33, R32, R27 ;  /* 0x0000001b20217220 */ /* 0x000fe20000410000 */
[----:B------:R-:W-:-:S02]  /*dfa0*/  IMAD.U32 R6, R59, 0x10000, RZ ;  /* 0x000100003b067824 */ /* 0x000fc400078e00ff */
[----:B------:R-:W-:Y:S01]  /*dfb0*/  FFMA.FTZ R24, R5, R61, -R4 ;  /* 0x0000003d05187223 */ /* 0x000fe20000010804 */
[----:B------:R-:W-:Y:S01]  /*dfc0*/  FMUL.FTZ R38, R32, R25 ;  /* 0x0000001920267220 */ /* 0x000fe20000410000 */
[----:B------:R-:W-:Y:S02]  /*dfd0*/  IMAD.U32 R4, R63, 0x10000, RZ ;  /* 0x000100003f047824 */ /* 0x000fe400078e00ff */
[----:B------:R-:W-:Y:S01]  /*dfe0*/  FMUL.FTZ R26, R26, R61 ;  /* 0x0000003d1a1a7220 */ /* 0x000fe20000410000 */
[C---:B------:R-:W-:Y:S01]  /*dff0*/  FFMA.FTZ R32, R28.reuse, R25, -R33 ;  /* 0x000000191c207223 */ /* 0x040fe20000010821 */
[----:B------:R-:W-:Y:S01]  /*e000*/  FFMA.FTZ R38, R28, R27, R38 ;  /* 0x0000001b1c267223 */ /* 0x000fe20000010026 */
[C---:B------:R-:W-:Y:S01]  /*e010*/  FMUL.FTZ R48, R29.reuse, R6 ;  /* 0x000000061d307220 */ /* 0x040fe20000410000 */
[-C--:B------:R-:W-:Y:S01]  /*e020*/  FMUL.FTZ R28, R29, R4.reuse ;  /* 0x000000041d1c7220 */ /* 0x080fe20000410000 */
[----:B------:R-:W-:Y:S01]  /*e030*/  LOP3.LUT R59, R59, 0xffff0000, RZ, 0xc0, !PT ;  /* 0xffff00003b3b7812 */ /* 0x000fe200078ec0ff */
[----:B------:R-:W-:Y:S01]  /*e040*/  FFMA.FTZ R26, R5, R57, R26 ;  /* 0x00000039051a7223 */ /* 0x000fe2000001001a */
[----:B------:R-:W-:Y:S01]  /*e050*/  LOP3.LUT R25, R60, 0xffff0000, RZ, 0xc0, !PT ;  /* 0xffff00003c197812 */ /* 0x000fe200078ec0ff */
[----:B------:R-:W-:Y:S01]  /*e060*/  FFMA.FTZ R48, R7, R4, -R48 ;  /* 0x0000000407307223 */ /* 0x000fe20000010830 */
[----:B------:R-:W-:Y:S01]  /*e070*/  LOP3.LUT R63, R63, 0xffff0000, RZ, 0xc0, !PT ;  /* 0xffff00003f3f7812 */ /* 0x000fe200078ec0ff */
[----:B------:R-:W-:Y:S01]  /*e080*/  FFMA.FTZ R28, R7, R6, R28 ;  /* 0x00000006071c7223 */ /* 0x000fe2000001001c */
[----:B------:R-:W-:Y:S01]  /*e090*/  LOP3.LUT R5, R64, 0xffff0000, RZ, 0xc0, !PT ;  /* 0xffff000040057812 */ /* 0x000fe200078ec0ff */
[C---:B------:R-:W-:Y:S01]  /*e0a0*/  FMUL.FTZ R7, R31.reuse, R59 ;  /* 0x0000003b1f077220 */ /* 0x040fe20000410000 */
[----:B------:R-:W-:Y:S01]  /*e0b0*/  FMUL.FTZ R27, R34, R25 ;  /* 0x00000019221b7220 */ /* 0x000fe20000410000 */
[----:B------:R-:W-:-:S02]  /*e0c0*/  FMUL.FTZ R4, R31, R63 ;  /* 0x0000003f1f047220 */ /* 0x000fc40000410000 */
[----:B------:R-:W-:Y:S01]  /*e0d0*/  FMUL.FTZ R34, R34, R5 ;  /* 0x0000000522227220 */ /* 0x000fe20000410000 */
[----:B------:R-:W-:Y:S01]  /*e0e0*/  FFMA.FTZ R7, R20, R63, -R7 ;  /* 0x0000003f14077223 */ /* 0x000fe20000010807 */
[----:B------:R-:W-:Y:S01]  /*e0f0*/  FFMA.FTZ R27, R30, R5, -R27 ;  /* 0x000000051e1b7223 */ /* 0x000fe2000001081b */
[----:B------:R-:W-:Y:S01]  /*e100*/  FFMA.FTZ R59, R20, R59, R4 ;  /* 0x0000003b143b7223 */ /* 0x000fe20000010004 */
[----:B------:R-:W-:Y:S01]  /*e110*/  FFMA.FTZ R34, R30, R25, R34 ;  /* 0x000000191e227223 */ /* 0x000fe20000010022 */
[----:B------:R-:W-:Y:S02]  /*e120*/  F2FP.BF16.F32.PACK_AB R4, R24, R39 ;  /* 0x000000271804723e */ /* 0x000fe400000010ff */
[----:B------:R-:W-:Y:S02]  /*e130*/  F2FP.BF16.F32.PACK_AB R6, R7, R48 ;  /* 0x000000300706723e */ /* 0x000fe400000010ff */
[----:B------:R-:W-:Y:S02]  /*e140*/  F2FP.BF16.F32.PACK_AB R24, R26, R49 ;  /* 0x000000311a18723e */ /* 0x000fe400000010ff */
[----:B------:R-:W-:-:S02]  /*e150*/  F2FP.BF16.F32.PACK_AB R5, R32, R51 ;  /* 0x000000332005723e */ /* 0x000fc400000010ff */
[----:B------:R-:W-:Y:S02]  /*e160*/  F2FP.BF16.F32.PACK_AB R7, R27, R50 ;  /* 0x000000321b07723e */ /* 0x000fe400000010ff */
[----:B------:R-:W-:Y:S02]  /*e170*/  F2FP.BF16.F32.PACK_AB R25, R38, R35 ;  /* 0x000000232619723e */ /* 0x000fe400000010ff */
[----:B------:R-:W-:Y:S01]  /*e180*/  F2FP.BF16.F32.PACK_AB R26, R59, R28 ;  /* 0x0000001c3b1a723e */ /* 0x000fe200000010ff */
[----:B------:R2:W-:Y:S01]  /*e190*/  STS.128 [R52], R4 ;  /* 0x0000000434007388 */ /* 0x0005e20000000c00 */
[----:B------:R-:W-:-:S05]  /*e1a0*/  F2FP.BF16.F32.PACK_AB R27, R34, R37 ;  /* 0x00000025221b723e */ /* 0x000fca00000010ff */
[----:B------:R2:W-:Y:S02]  /*e1b0*/  STS.128 [R21+0x10400], R24 ;  /* 0x0104001815007388 */ /* 0x0005e40000000c00 */
.L_x_1856:
[----:B------:R-:W-:Y:S05]  /*e1c0*/  BSYNC B1 ;  /* 0x0000000000017941 */ /* 0x000fea0003800000 */
.L_x_1855:
[----:B------:R-:W-:Y:S04]  /*e1d0*/  BSSY B1, `(.L_x_1857) ;  /* 0x000006a000017945 */ /* 0x000fe80003800000 */
[----:B------:R-:W-:Y:S05]  /*e1e0*/  @P1 BRA `(.L_x_1858) ;  /* 0x0000000400a01947 */ /* 0x000fea0003800000 */
[----:B------:R-:W3:Y:S01]  /*e1f0*/  LDL R48, [R1+0x2c] ;  /* 0x00002c0001307983 */ /* 0x000ee20000100800 */
[----:B--2---:R-:W-:Y:S02]  /*e200*/  LEA.HI R4, R55, R220, RZ, 0x1d ;  /* 0x000000dc37047211 */ /* 0x004fe400078fe8ff */
[----:B------:R-:W-:Y:S02]  /*e210*/  SHF.R.U32.HI R6, RZ, 0x3, R204 ;  /* 0x00000003ff067819 */ /* 0x000fe400000116cc */
[----:B------:R-:W-:Y:S01]  /*e220*/  SHF.R.S32.HI R7, RZ, 0x1f, R4 ;  /* 0x0000001fff077819 */ /* 0x000fe20000011404 */
[----:B------:R-:W-:Y:S01]  /*e230*/  IMAD.SHL.U32 R5, R4, 0x8, RZ ;  /* 0x0000000804057824 */ /* 0x000fe200078e00ff */
[----:B-1----:R-:W-:Y:S02]  /*e240*/  SHF.R.U64 R31, R40, 0x10, R41 ;  /* 0x00000010281f7819 */ /* 0x002fe40000001229 */
        /* <DEDUP_REMOVED lines=9> */
[----:B------:R-:W-:Y:S01]  /*e2e0*/  PRMT R65, R65, 0x5410, R28 ;  /* 0x0000541041417816 */ /* 0x000fe2000000001c */
[----:B------:R-:W-:Y:S01]  /*e2f0*/  IMAD.U32 R37, R72, 0x10000, RZ ;  /* 0x0001000048257824 */ /* 0x000fe200078e00ff */
[----:B------:R-:W-:Y:S01]  /*e300*/  SHF.R.U32.HI R45, RZ, 0x10, R45 ;  /* 0x00000010ff2d7819 */ /* 0x000fe2000001162d */
[----:B------:R-:W-:Y:S01]  /*e310*/  IMAD R21, R21, 0x2, R18 ;  /* 0x0000000215157824 */ /* 0x000fe200078e0212 */
[----:B------:R-:W-:Y:S01]  /*e320*/  SHF.R.U64 R20, R46, 0x10, R47 ;  /* 0x000000102e147819 */ /* 0x000fe2000000122f */
[----:B------:R-:W-:Y:S01]  /*e330*/  IMAD.U32 R35, R65, 0x10000, RZ ;  /* 0x0001000041237824 */ /* 0x000fe200078e00ff */
[--C-:B0-----:R-:W-:Y:S02]  /*e340*/  SHF.R.U64 R29, R42, 0x10, R43.reuse ;  /* 0x000000102a1d7819 */ /* 0x101fe4000000122b */
[----:B------:R-:W0:Y:S01]  /*e350*/  LDS.128 R24, [R21+0x10400] ;  /* 0x0104000015187984 */ /* 0x000e220000000c00 */
[----:B------:R-:W-:Y:S02]  /*e360*/  PRMT R73, R73, 0x5410, R40 ;  /* 0x0000541049497816 */ /* 0x000fe40000000028 */
[----:B------:R-:W-:-:S02]  /*e370*/  SHF.R.U32.HI R42, RZ, 0x10, R43 ;  /* 0x00000010ff2a7819 */ /* 0x000fc4000001162b */
[----:B------:R-:W-:Y:S01]  /*e380*/  PRMT R66, R66, 0x5410, R45 ;  /* 0x0000541042427816 */ /* 0x000fe2000000002d */
[----:B------:R-:W-:Y:S01]  /*e390*/  IMAD.U32 R39, R73, 0x10000, RZ ;  /* 0x0001000049277824 */ /* 0x000fe200078e00ff */
[----:B------:R-:W-:Y:S02]  /*e3a0*/  PRMT R53, R53, 0x5410, R20 ;  /* 0x0000541035357816 */ /* 0x000fe40000000014 */
[----:B------:R-:W-:Y:S02]  /*e3b0*/  SHF.R.U32.HI R47, RZ, 0x10, R47 ;  /* 0x00000010ff2f7819 */ /* 0x000fe4000001162f */
[----:B------:R-:W-:Y:S02]  /*e3c0*/  PRMT R75, R75, 0x5410, R42 ;  /* 0x000054104b4b7816 */ /* 0x000fe4000000002a */
[----:B------:R-:W-:Y:S02]  /*e3d0*/  PRMT R54, R54, 0x5410, R47 ;  /* 0x0000541036367816 */ /* 0x000fe4000000002f */
[----:B------:R-:W-:-:S02]  /*e3e0*/  LOP3.LUT R65, R65, 0xffff0000, RZ, 0xc0, !PT ;  /* 0xffff000041417812 */ /* 0x000fc400078ec0ff */
[----:B------:R-:W-:Y:S01]  /*e3f0*/  PRMT R74, R74, 0x5410, R29 ;  /* 0x000054104a4a7816 */ /* 0x000fe2000000001d */
[C---:B0-----:R-:W-:Y:S01]  /*e400*/  IMAD.U32 R31, R24.reuse, 0x10000, RZ ;  /* 0x00010000181f7824 */ /* 0x041fe200078e00ff */
[----:B------:R-:W-:Y:S01]  /*e410*/  LOP3.LUT R24, R24, 0xffff0000, RZ, 0xc0, !PT ;  /* 0xffff000018187812 */ /* 0x000fe200078ec0ff */
[C---:B------:R-:W-:Y:S01]  /*e420*/  IMAD.U32 R32, R25.reuse, 0x10000, RZ ;  /* 0x0001000019207824 */ /* 0x040fe200078e00ff */
[----:B------:R-:W-:Y:S01]  /*e430*/  LOP3.LUT R25, R25, 0xffff0000, RZ, 0xc0, !PT ;  /* 0xffff000019197812 */ /* 0x000fe200078ec0ff */
[C---:B------:R-:W-:Y:S01]  /*e440*/  FMUL.FTZ R41, R31.reuse, R37 ;  /* 0x000000251f297220 */ /* 0x040fe20000410000 */
[----:B------:R-:W-:Y:S01]  /*e450*/  FMUL.FTZ R43, R31, R35 ;  /* 0x000000231f2b7220 */ /* 0x000fe20000410000 */
[----:B------:R-:W-:Y:S02]  /*e460*/  IMAD.U32 R31, R66, 0x10000, RZ ;  /* 0x00010000421f7824 */ /* 0x000fe400078e00ff */
[----:B------:R-:W-:Y:S01]  /*e470*/  FMUL.FTZ R45, R32, R39 ;  /* 0x00000027202d7220 */ /* 0x000fe20000410000 */
[----:B------:R-:W-:Y:S01]  /*e480*/  IMAD.U32 R34, R27, 0x10000, RZ ;  /* 0x000100001b227824 */ /* 0x000fe200078e00ff */
[----:B------:R-:W-:Y:S01]  /*e490*/  LOP3.LUT R66, R66, 0xffff0000, RZ, 0xc0, !PT ;  /* 0xffff000042427812 */ /* 0x000fe200078ec0ff */
[C---:B------:R-:W-:Y:S01]  /*e4a0*/  IMAD.U32 R33, R26.reuse, 0x10000, RZ ;  /* 0x000100001a217824 */ /* 0x040fe200078e00ff */
[----:B------:R-:W-:-:S02]  /*e4b0*/  LOP3.LUT R26, R26, 0xffff0000, RZ, 0xc0, !PT ;  /* 0xffff00001a1a7812 */ /* 0x000fc400078ec0ff */
[----:B------:R-:W-:Y:S01]  /*e4c0*/  LOP3.LUT R27, R27, 0xffff0000, RZ, 0xc0, !PT ;  /* 0xffff00001b1b7812 */ /* 0x000fe200078ec0ff */
[----:B---3--:R-:W0:Y:S02]  /*e4d0*/  LDS.128 R4, [R48] ;  /* 0x0000000030047984 */ /* 0x008e240000000c00 */
[C---:B0-----:R-:W-:Y:S01]  /*e4e0*/  IMAD.U32 R20, R4.reuse, 0x10000, RZ ;  /* 0x0001000004147824 */ /* 0x041fe200078e00ff */
[----:B------:R-:W-:Y:S01]  /*e4f0*/  LOP3.LUT R4, R4, 0xffff0000, RZ, 0xc0, !PT ;  /* 0xffff000004047812 */ /* 0x000fe200078ec0ff */
[C---:B------:R-:W-:Y:S01]  /*e500*/  IMAD.U32 R28, R5.reuse, 0x10000, RZ ;  /* 0x00010000051c7824 */ /* 0x040fe200078e00ff */
[----:B------:R-:W-:Y:S01]  /*e510*/  LOP3.LUT R5, R5, 0xffff0000, RZ, 0xc0, !PT ;  /* 0xffff000005057812 */ /* 0x000fe200078ec0ff */
[C---:B------:R-:W-:Y:S01]  /*e520*/  FFMA.FTZ R38, R20.reuse, R35, -R41 ;  /* 0x0000002314267223 */ /* 0x040fe20000010829 */
[----:B------:R-:W-:Y:S02]  /*e530*/  IMAD.U32 R41, R75, 0x10000, RZ ;  /* 0x000100004b297824 */ /* 0x000fe400078e00ff */
[----:B------:R-:W-:Y:S01]  /*e540*/  FFMA.FTZ R43, R20, R37, R43 ;  /* 0x00000025142b7223 */ /* 0x000fe2000001002b */
[-C--:B------:R-:W-:Y:S01]  /*e550*/  FMUL.FTZ R37, R32, R31.reuse ;  /* 0x0000001f20257220 */ /* 0x080fe20000410000 */
[----:B------:R-:W-:Y:S01]  /*e560*/  FFMA.FTZ R45, R28, R31, -R45 ;  /* 0x0000001f1c2d7223 */ /* 0x000fe2000001082d */
[----:B------:R-:W-:-:S02]  /*e570*/  IMAD.U32 R30, R7, 0x10000, RZ ;  /* 0x00010000071e7824 */ /* 0x000fc400078e00ff */
[----:B------:R-:W-:Y:S01]  /*e580*/  FMUL.FTZ R47, R34, R41 ;  /* 0x00000029222f7220 */ /* 0x000fe20000410000 */
[----:B------:R-:W-:Y:S01]  /*e590*/  IMAD.U32 R35, R54, 0x10000, RZ ;  /* 0x0001000036237824 */ /* 0x000fe200078e00ff */
[----:B------:R-:W-:Y:S01]  /*e5a0*/  LOP3.LUT R31, R72, 0xffff0000, RZ, 0xc0, !PT ;  /* 0xffff0000481f7812 */ /* 0x000fe200078ec0ff */
[----:B------:R-:W-:Y:S01]  /*e5b0*/  FFMA.FTZ R39, R28, R39, R37 ;  /* 0x000000271c277223 */ /* 0x000fe20000010025 */
[----:B------:R-:W-:Y:S01]  /*e5c0*/  LOP3.LUT R28, R73, 0xffff0000, RZ, 0xc0, !PT ;  /* 0xffff0000491c7812 */ /* 0x000fe200078ec0ff */
[-C--:B------:R-:W-:Y:S01]  /*e5d0*/  FMUL.FTZ R34, R34, R35.reuse ;  /* 0x0000002322227220 */ /* 0x080fe20000410000 */
[----:B------:R-:W-:Y:S01]  /*e5e0*/  FFMA.FTZ R47, R30, R35, -R47 ;  /* 0x000000231e2f7223 */ /* 0x000fe2000001082f */
[C---:B------:R-:W-:Y:S01]  /*e5f0*/  FMUL.FTZ R35, R24.reuse, R31 ;  /* 0x0000001f18237220 */ /* 0x040fe20000410000 */
[----:B------:R-:W-:Y:S01]  /*e600*/  FMUL.FTZ R37, R24, R65 ;  /* 0x0000004118257220 */ /* 0x000fe20000410000 */
[----:B------:R-:W-:Y:S02]  /*e610*/  IMAD.U32 R24, R74, 0x10000, RZ ;  /* 0x000100004a187824 */ /* 0x000fe400078e00ff */
[----:B------:R-:W-:Y:S01]  /*e620*/  FFMA.FTZ R41, R30, R41, R34 ;  /* 0x000000291e297223 */ /* 0x000fe20000010022 */
[----:B------:R-:W-:Y:S01]  /*e630*/  FMUL.FTZ R32, R25, R28 ;  /* 0x0000001c19207220 */ /* 0x000fe20000410000 */
[----:B------:R-:W-:Y:S01]  /*e640*/  FFMA.FTZ R35, R4, R65, -R35 ;  /* 0x0000004104237223 */ /* 0x000fe20000010823 */
[----:B------:R-:W-:-:S02]  /*e650*/  IMAD.U32 R20, R53, 0x10000, RZ ;  /* 0x0001000035147824 */ /* 0x000fc400078e00ff */
[----:B------:R-:W-:Y:S01]  /*e660*/  FMUL.FTZ R25, R25, R66 ;  /* 0x0000004219197220 */ /* 0x000fe20000410000 */
[----:B------:R-:W-:Y:S01]  /*e670*/  FFMA.FTZ R30, R4, R31, R37 ;  /* 0x0000001f041e7223 */ /* 0x000fe20000010025 */
[----:B------:R-:W-:Y:S02]  /*e680*/  IMAD.U32 R29, R6, 0x10000, RZ ;  /* 0x00010000061d7824 */ /* 0x000fe400078e00ff */
[----:B------:R-:W-:Y:S01]  /*e690*/  FMUL.FTZ R4, R33, R24 ;  /* 0x0000001821047220 */ /* 0x000fe20000410000 */
[C---:B------:R-:W-:Y:S01]  /*e6a0*/  FFMA.FTZ R32, R5.reuse, R66, -R32 ;  /* 0x0000004205207223 */ /* 0x040fe20000010820 */
[----:B------:R-:W-:Y:S01]  /*e6b0*/  FFMA.FTZ R28, R5, R28, R25 ;  /* 0x0000001c051c7223 */ /* 0x000fe20000010019 */
[-C--:B------:R-:W-:Y:S01]  /*e6c0*/  FMUL.FTZ R34, R33, R20.reuse ;  /* 0x0000001421227220 */ /* 0x080fe20000410000 */
[----:B------:R-:W-:Y:S01]  /*e6d0*/  FFMA.FTZ R20, R29, R20, -R4 ;  /* 0x000000141d147223 */ /* 0x000fe20000010804 */
[----:B------:R-:W-:Y:S02]  /*e6e0*/  LOP3.LUT R5, R74, 0xffff0000, RZ, 0xc0, !PT ;  /* 0xffff00004a057812 */ /* 0x000fe400078ec0ff */
        /* <DEDUP_REMOVED lines=8> */
[----:B------:R-:W-:Y:S01]  /*e770*/  LOP3.LUT R7, R7, 0xffff0000, RZ, 0xc0, !PT ;  /* 0xffff000007077812 */ /* 0x000fe200078ec0ff */
[----:B------:R-:W-:-:S02]  /*e780*/  FMUL.FTZ R29, R27, R54 ;  /* 0x000000361b1d7220 */ /* 0x000fc40000410000 */
[C---:B------:R-:W-:Y:S01]  /*e790*/  FFMA.FTZ R53, R6.reuse, R53, -R25 ;  /* 0x0000003506357223 */ /* 0x040fe20000010819 */
[----:B------:R-:W-:Y:S01]  /*e7a0*/  FFMA.FTZ R27, R6, R5, R26 ;  /* 0x00000005061b7223 */ /* 0x000fe2000001001a */
[C---:B------:R-:W-:Y:S01]  /*e7b0*/  FFMA.FTZ R54, R7.reuse, R54, -R24 ;  /* 0x0000003607367223 */ /* 0x040fe20000010818 */
        /* <DEDUP_REMOVED lines=11> */
.L_x_1858:
[----:B------:R-:W-:Y:S05]  /*e870*/  BSYNC B1 ;  /* 0x0000000000017941 */ /* 0x000fea0003800000 */
.L_x_1857:
[----:B------:R-:W-:Y:S01]  /*e880*/  PRMT R20, R3, 0x5410, R0 ;  /* 0x0000541003147816 */ /* 0x000fe20000000000 */
[----:B------:R-:W-:Y:S06]  /*e890*/  @P0 BRA `(.L_x_1842) ;  /* 0x0000000400a00947 */ /* 0x000fec0003800000 */
[----:B-1----:R-:W5:Y:S01]  /*e8a0*/  LDL R32, [R1+0x28] ;  /* 0x0000280001207983 */ /* 0x002f620000100800 */
[----:B------:R-:W-:Y:S02]  /*e8b0*/  LEA.HI R55, R55, R220, RZ, 0x1d ;  /* 0x000000dc37377211 */ /* 0x000fe400078fe8ff */
[----:B--23--:R-:W-:Y:S02]  /*e8c0*/  SHF.R.U32.HI R5, RZ, 0x3, R203 ;  /* 0x00000003ff057819 */ /* 0x00cfe400000116cb */
        /* <DEDUP_REMOVED lines=8> */
[--C-:B------:R-:W-:Y:S02]  /*e950*/  SHF.R.U64 R13, R8, 0x10, R9.reuse ;  /* 0x00000010080d7819 */ /* 0x100fe40000001209 */
[----:B------:R-:W-:Y:S02]  /*e960*/  LOP3.LUT R4, R4, 0x7fffe000, RZ, 0xc0, !PT ;  /* 0x7fffe00004047812 */ /* 0x000fe400078ec0ff */
[----:B------:R-:W-:Y:S02]  /*e970*/  SHF.R.U32.HI R8, RZ, 0x10, R9 ;  /* 0x00000010ff087819 */ /* 0x000fe40000011609 */
[----:B------:R-:W-:-:S02]  /*e980*/  IADD3 R3, R3, R4, R210 ;  /* 0x0000000403037210 */ /* 0x000fc40007ffe0d2 */
[----:B------:R-:W-:Y:S02]  /*e990*/  PRMT R56, R56, 0x5410, R13 ;  /* 0x0000541038387816 */ /* 0x000fe4000000000d */
[--C-:B------:R-:W-:Y:S01]  /*e9a0*/  SHF.R.U64 R9, R10, 0x10, R11.reuse ;  /* 0x000000100a097819 */ /* 0x100fe2000000120b */
[----:B------:R-:W-:Y:S01]  /*e9b0*/  IMAD R3, R3, 0x2, R18 ;  /* 0x0000000203037824 */ /* 0x000fe200078e0212 */
[----:B------:R-:W-:Y:S02]  /*e9c0*/  SHF.R.U32.HI R10, RZ, 0x10, R11 ;  /* 0x00000010ff0a7819 */ /* 0x000fe4000001160b */
[----:B------:R-:W-:Y:S02]  /*e9d0*/  PRMT R71, R71, 0x5410, R12 ;  /* 0x0000541047477816 */ /* 0x000fe4000000000c */
[----:B------:R-:W1:Y:S01]  /*e9e0*/  LDS.128 R24, [R3+0x10400] ;  /* 0x0104000003187984 */ /* 0x000e620000000c00 */
[--C-:B------:R-:W-:Y:S02]  /*e9f0*/  SHF.R.U64 R28, R14, 0x10, R15.reuse ;  /* 0x000000100e1c7819 */ /* 0x100fe4000000120f */
[----:B0-----:R-:W-:-:S02]  /*ea00*/  SHF.R.U32.HI R29, RZ, 0x10, R15 ;  /* 0x00000010ff1d7819 */ /* 0x001fc4000001160f */
[----:B------:R-:W-:Y:S02]  /*ea10*/  PRMT R70, R70, 0x5410, R21 ;  /* 0x0000541046467816 */ /* 0x000fe40000000015 */
[----:B------:R-:W-:Y:S02]  /*ea20*/  PRMT R67, R67, 0x5410, R8 ;  /* 0x0000541043437816 */ /* 0x000fe40000000008 */
[----:B------:R-:W-:Y:S01]  /*ea30*/  PRMT R28, R20, 0x5432, R28 ;  /* 0x00005432141c7816 */ /* 0x000fe2000000001c */
[----:B------:R-:W-:Y:S01]  /*ea40*/  IMAD.U32 R21, R70, 0x10000, RZ ;  /* 0x0001000046157824 */ /* 0x000fe200078e00ff */
[----:B------:R-:W-:Y:S02]  /*ea50*/  PRMT R29, R20, 0x5410, R29 ;  /* 0x00005410141d7816 */ /* 0x000fe4000000001d */
[----:B------:R-:W-:Y:S02]  /*ea60*/  PRMT R69, R69, 0x5410, R10 ;  /* 0x0000541045457816 */ /* 0x000fe4000000000a */
[----:B------:R-:W-:Y:S01]  /*ea70*/  PRMT R68, R68, 0x5410, R9 ;  /* 0x0000541044447816 */ /* 0x000fe20000000009 */
[C---:B-1----:R-:W-:Y:S01]  /*ea80*/  IMAD.U32 R11, R24.reuse, 0x10000, RZ ;  /* 0x00010000180b7824 */ /* 0x042fe200078e00ff */
[----:B------:R-:W-:Y:S01]  /*ea90*/  LOP3.LUT R12, R24, 0xffff0000, RZ, 0xc0, !PT ;  /* 0xffff0000180c7812 */ /* 0x000fe200078ec0ff */
[C---:B------:R-:W-:Y:S01]  /*eaa0*/  IMAD.U32 R13, R25.reuse, 0x10000, RZ ;  /* 0x00010000190d7824 */ /* 0x040fe200078e00ff */
[----:B------:R-:W-:Y:S01]  /*eab0*/  LOP3.LUT R24, R25, 0xffff0000, RZ, 0xc0, !PT ;  /* 0xffff000019187812 */ /* 0x000fe200078ec0ff */
[----:B------:R-:W-:Y:S01]  /*eac0*/  IMAD.U32 R25, R56, 0x10000, RZ ;  /* 0x0001000038197824 */ /* 0x000fe200078e00ff */
[C---:B------:R-:W-:Y:S01]  /*ead0*/  LOP3.LUT R15, R26.reuse, 0xffff0000, RZ, 0xc0, !PT ;  /* 0xffff00001a0f7812 */ /* 0x040fe200078ec0ff */
[----:B------:R-:W-:Y:S01]  /*eae0*/  IMAD.U32 R14, R26, 0x10000, RZ ;  /* 0x000100001a0e7824 */ /* 0x000fe200078e00ff */
[C---:B------:R-:W-:Y:S01]  /*eaf0*/  LOP3.LUT R26, R27.reuse, 0xffff0000, RZ, 0xc0, !PT ;  /* 0xffff00001b1a7812 */ /* 0x040fe200078ec0ff */
[----:B------:R-:W-:-:S02]  /*eb00*/  IMAD.U32 R20, R27, 0x10000, RZ ;  /* 0x000100001b147824 */ /* 0x000fc400078e00ff */
[----:B------:R-:W-:Y:S01]  /*eb10*/  FMUL.FTZ R31, R11, R25 ;  /* 0x000000190b1f7220 */ /* 0x000fe20000410000 */
[----:B------:R-:W-:Y:S02]  /*eb20*/  IMAD.U32 R27, R67, 0x10000, RZ ;  /* 0x00010000431b7824 */ /* 0x000fe400078e00ff */
[----:B------:R-:W-:Y:S01]  /*eb30*/  FMUL.FTZ R33, R11, R21 ;  /* 0x000000150b217220 */ /* 0x000fe20000410000 */
[----:B------:R-:W-:Y:S01]  /*eb40*/  IMAD.U32 R11, R71, 0x10000, RZ ;  /* 0x00010000470b7824 */ /* 0x000fe200078e00ff */
[----:B------:R-:W-:Y:S01]  /*eb50*/  LOP3.LUT R67, R67, 0xffff0000, RZ, 0xc0, !PT ;  /* 0xffff000043437812 */ /* 0x000fe200078ec0ff */
[----:B------:R-:W-:Y:S01]  /*eb60*/  FMUL.FTZ R35, R13, R27 ;  /* 0x0000001b0d237220 */ /* 0x000fe20000410000 */
[----:B------:R-:W-:Y:S01]  /*eb70*/  LOP3.LUT R71, R71, 0xffff0000, RZ, 0xc0, !PT ;  /* 0xffff000047477812 */ /* 0x000fe200078ec0ff */
[----:B-----5:R-:W0:Y:S02]  /*eb80*/  LDS.128 R4, [R32] ;  /* 0x0000000020047984 */ /* 0x020e240000000c00 */
[C---:B0-----:R-:W-:Y:S01]  /*eb90*/  IMAD.U32 R0, R4.reuse, 0x10000, RZ ;  /* 0x0001000004007824 */ /* 0x041fe200078e00ff */
[----:B------:R-:W-:Y:S01]  /*eba0*/  LOP3.LUT R4, R4, 0xffff0000, RZ, 0xc0, !PT ;  /* 0xffff000004047812 */ /* 0x000fe200078ec0ff */
[C---:B------:R-:W-:Y:S01]  /*ebb0*/  IMAD.U32 R8, R5.reuse, 0x10000, RZ ;  /* 0x0001000005087824 */ /* 0x040fe200078e00ff */
[----:B------:R-:W-:Y:S01]  /*ebc0*/  LOP3.LUT R5, R5, 0xffff0000, RZ, 0xc0, !PT ;  /* 0xffff000005057812 */ /* 0x000fe200078ec0ff */
[----:B------:R-:W-:Y:S01]  /*ebd0*/  FFMA.FTZ R30, R0, R21, -R31 ;  /* 0x00000015001e7223 */ /* 0x000fe2000001081f */
[----:B------:R-:W-:-:S02]  /*ebe0*/  IMAD.U32 R31, R69, 0x10000, RZ ;  /* 0x00010000451f7824 */ /* 0x000fc400078e00ff */
[----:B------:R-:W-:Y:S01]  /*ebf0*/  FFMA.FTZ R33, R0, R25, R33 ;  /* 0x0000001900217223 */ /* 0x000fe20000010021 */
[----:B------:R-:W-:Y:S02]  /*ec00*/  IMAD.U32 R21, R29, 0x10000, RZ ;  /* 0x000100001d157824 */ /* 0x000fe400078e00ff */
[-C--:B------:R-:W-:Y:S01]  /*ec10*/  FMUL.FTZ R25, R13, R11.reuse ;  /* 0x0000000b0d197220 */ /* 0x080fe20000410000 */
[----:B------:R-:W-:Y:S01]  /*ec20*/  FFMA.FTZ R35, R8, R11, -R35 ;  /* 0x0000000b08237223 */ /* 0x000fe20000010823 */
[----:B------:R-:W-:Y:S02]  /*ec30*/  IMAD.U32 R10, R7, 0x10000, RZ ;  /* 0x00010000070a7824 */ /* 0x000fe400078e00ff */
[C---:B------:R-:W-:Y:S01]  /*ec40*/  FMUL.FTZ R11, R20.reuse, R31 ;  /* 0x0000001f140b7220 */ /* 0x040fe20000410000 */
[----:B------:R-:W-:Y:S01]  /*ec50*/  FMUL.FTZ R0, R20, R21 ;  /* 0x0000001514007220 */ /* 0x000fe20000410000 */
[----:B------:R-:W-:Y:S01]  /*ec60*/  LOP3.LUT R13, R56, 0xffff0000, RZ, 0xc0, !PT ;  /* 0xffff0000380d7812 */ /* 0x000fe200078ec0ff */
[----:B------:R-:W-:Y:S01]  /*ec70*/  FFMA.FTZ R27, R8, R27, R25 ;  /* 0x0000001b081b7223 */ /* 0x000fe20000010019 */
[----:B------:R-:W-:Y:S01]  /*ec80*/  FFMA.FTZ R20, R10, R21, -R11 ;  /* 0x000000150a147223 */ /* 0x000fe2000001080b */
[----:B------:R-:W-:Y:S01]  /*ec90*/  LOP3.LUT R11, R70, 0xffff0000, RZ, 0xc0, !PT ;  /* 0xffff0000460b7812 */ /* 0x000fe200078ec0ff */
[----:B------:R-:W-:-:S02]  /*eca0*/  IMAD.U32 R8, R68, 0x10000, RZ ;  /* 0x0001000044087824 */ /* 0x000fc400078e00ff */
[----:B------:R-:W-:Y:S01]  /*ecb0*/  FMUL.FTZ R21, R12, R13 ;  /* 0x0000000d0c157220 */ /* 0x000fe20000410000 */
[----:B------:R-:W-:Y:S01]  /*ecc0*/  FFMA.FTZ R31, R10, R31, R0 ;  /* 0x0000001f0a1f7223 */ /* 0x000fe20000010000 */
[----:B------:R-:W-:Y:S02]  /*ecd0*/  IMAD.U32 R0, R28, 0x10000, RZ ;  /* 0x000100001c007824 */ /* 0x000fe400078e00ff */
[-C--:B------:R-:W-:Y:S01]  /*ece0*/  FMUL.FTZ R25, R12, R11.reuse ;  /* 0x0000000b0c197220 */ /* 0x080fe20000410000 */
[----:B------:R-:W-:Y:S01]  /*ecf0*/  FFMA.FTZ R21, R4, R11, -R21 ;  /* 0x0000000b04157223 */ /* 0x000fe20000010815 */
[----:B------:R-:W-:Y:S01]  /*ed00*/  FMUL.FTZ R12, R24, R67 ;  /* 0x00000043180c7220 */ /* 0x000fe20000410000 */
[----:B------:R-:W-:Y:S02]  /*ed10*/  IMAD.U32 R9, R6, 0x10000, RZ ;  /* 0x0001000006097824 */ /* 0x000fe400078e00ff */
[----:B------:R-:W-:Y:S01]  /*ed20*/  FFMA.FTZ R10, R4, R13, R25 ;  /* 0x0000000d040a7223 */ /* 0x000fe20000010019 */
[-C--:B------:R-:W-:Y:S01]  /*ed30*/  FMUL.FTZ R24, R24, R71.reuse ;  /* 0x0000004718187220 */ /* 0x080fe20000410000 */
[----:B------:R-:W-:Y:S01]  /*ed40*/  FMUL.FTZ R4, R14, R8 ;  /* 0x000000080e047220 */ /* 0x000fe20000410000 */
[----:B------:R-:W-:Y:S01]  /*ed50*/  LOP3.LUT R68, R68, 0xffff0000, RZ, 0xc0, !PT ;  /* 0xffff000044447812 */ /* 0x000fe200078ec0ff */
[-C--:B------:R-:W-:Y:S01]  /*ed60*/  FMUL.FTZ R14, R14, R0.reuse ;  /* 0x000000000e0e7220 */ /* 0x080fe20000410000 */
[----:B------:R-:W-:Y:S01]  /*ed70*/  LOP3.LUT R69, R69, 0xffff0000, RZ, 0xc0, !PT ;  /* 0xffff000045457812 */ /* 0x000fe200078ec0ff */
[C---:B------:R-:W-:Y:S01]  /*ed80*/  FFMA.FTZ R12, R5.reuse, R71, -R12 ;  /* 0x00000047050c7223 */ /* 0x040fe2000001080c */
[----:B------:R-:W-:Y:S01]  /*ed90*/  LOP3.LUT R28, R28, 0xffff0000, RZ, 0xc0, !PT ;  /* 0xffff00001c1c7812 */ /* 0x000fe200078ec0ff */
[----:B------:R-:W-:Y:S01]  /*eda0*/  FFMA.FTZ R24, R5, R67, R24 ;  /* 0x0000004305187223 */ /* 0x000fe20000010018 */
[----:B------:R-:W-:Y:S01]  /*edb0*/  LOP3.LUT R29, R29, 0xffff0000, RZ, 0xc0, !PT ;  /* 0xffff00001d1d7812 */ /* 0x000fe200078ec0ff */
[----:B------:R-:W-:Y:S01]  /*edc0*/  FFMA.FTZ R0, R9, R0, -R4 ;  /* 0x0000000009007223 */ /* 0x000fe20000010804 */
[----:B------:R-:W-:Y:S01]  /*edd0*/  LOP3.LUT R6, R6, 0xffff0000, RZ, 0xc0, !PT ;  /* 0xffff000006067812 */ /* 0x000fe200078ec0ff */
[----:B------:R-:W-:Y:S01]  /*ede0*/  FMUL.FTZ R5, R15, R68 ;  /* 0x000000440f057220 */ /* 0x000fe20000410000 */
[----:B------:R-:W-:Y:S01]  /*edf0*/  LOP3.LUT R7, R7, 0xffff0000, RZ, 0xc0, !PT ;  /* 0xffff000007077812 */ /* 0x000fe200078ec0ff */
[C---:B------:R-:W-:Y:S01]  /*ee00*/  FMUL.FTZ R4, R26.reuse, R69 ;  /* 0x000000451a047220 */ /* 0x040fe20000410000 */
[-C--:B------:R-:W-:Y:S01]  /*ee10*/  FMUL.FTZ R15, R15, R28.reuse ;  /* 0x0000001c0f0f7220 */ /* 0x080fe20000410000 */
[-C--:B------:R-:W-:Y:S01]  /*ee20*/  FMUL.FTZ R26, R26, R29.reuse ;  /* 0x0000001d1a1a7220 */ /* 0x080fe20000410000 */
[C---:B------:R-:W-:Y:S01]  /*ee30*/  FFMA.FTZ R11, R6.reuse, R28, -R5 ;  /* 0x0000001c060b7223 */ /* 0x040fe20000010805 */
[----:B------:R-:W-:Y:S01]  /*ee40*/  FFMA.FTZ R29, R7, R29, -R4 ;  /* 0x0000001d071d7223 */ /* 0x000fe20000010804 */
[----:B------:R-:W-:Y:S01]  /*ee50*/  FFMA.FTZ R14, R9, R8, R14 ;  /* 0x00000008090e7223 */ /* 0x000fe2000001000e */
[----:B------:R-:W-:Y:S01]  /*ee60*/  FFMA.FTZ R15, R6, R68, R15 ;  /* 0x00000044060f7223 */ /* 0x000fe2000001000f */
[----:B------:R-:W-:Y:S01]  /*ee70*/  FFMA.FTZ R26, R7, R69, R26 ;  /* 0x00000045071a7223 */ /* 0x000fe2000001001a */
[----:B------:R-:W-:-:S02]  /*ee80*/  F2FP.BF16.F32.PACK_AB R4, R21, R30 ;  /* 0x0000001e1504723e */ /* 0x000fc400000010ff */
[----:B------:R-:W-:Y:S02]  /*ee90*/  F2FP.BF16.F32.PACK_AB R8, R10, R33 ;  /* 0x000000210a08723e */ /* 0x000fe400000010ff */
[----:B------:R-:W-:Y:S02]  /*eea0*/  F2FP.BF16.F32.PACK_AB R5, R12, R35 ;  /* 0x000000230c05723e */ /* 0x000fe400000010ff */
[----:B------:R-:W-:Y:S02]  /*eeb0*/  F2FP.BF16.F32.PACK_AB R6, R11, R0 ;  /* 0x000000000b06723e */ /* 0x000fe400000010ff */
[----:B------:R-:W-:Y:S02]  /*eec0*/  F2FP.BF16.F32.PACK_AB R7, R29, R20 ;  /* 0x000000141d07723e */ /* 0x000fe400000010ff */
[----:B------:R-:W-:Y:S02]  /*eed0*/  F2FP.BF16.F32.PACK_AB R9, R24, R27 ;  /* 0x0000001b1809723e */ /* 0x000fe400000010ff */
[----:B------:R-:W-:Y:S01]  /*eee0*/  F2FP.BF16.F32.PACK_AB R10, R15, R14 ;  /* 0x0000000e0f0a723e */ /* 0x000fe200000010ff */
[----:B------:R0:W-:Y:S01]  /*eef0*/  STS.128 [R32], R4 ;  /* 0x0000000420007388 */ /* 0x0001e20000000c00 */
[----:B------:R-:W-:-:S05]  /*ef00*/  F2FP.BF16.F32.PACK_AB R11, R26, R31 ;  /* 0x0000001f1a0b723e */ /* 0x000fca00000010ff */
[----:B------:R0:W-:Y:S02]  /*ef10*/  STS.128 [R3+0x10400], R8 ;  /* 0x0104000803007388 */ /* 0x0001e40000000c00 */
.L_x_1842:
[----:B------:R-:W-:Y:S05]  /*ef20*/  BSYNC B0 ;  /* 0x0000000000007941 */ /* 0x000fea0003800000 */
.L_x_1814:
        /* <DEDUP_REMOVED lines=8> */
.L_x_1811:
[----:B------:R-:W-:-:S05]  /*efb0*/  IMAD.U32 R0, RZ, RZ, UR39 ;  /* 0x00000027ff007e24 */ /* 0x000fca000f8e00ff */
[----:B------:R-:W-:-:S13]  /*efc0*/  ISETP.NE.AND P0, PT, R0, 0x3, PT ;  /* 0x000000030000780c */ /* 0x000fda0003f05270 */
[----:B------:R-:W-:Y:S05]  /*efd0*/  @!P0 BRA `(.L_x_1859) ;  /* 0x0000000000048947 */ /* 0x000fea0003800000 */
[----:B------:R-:W-:Y:S01]  /*efe0*/  BPT.TRAP 0x1 ;  /* 0x000000040000795c */ /* 0x000fe20000300000 */
.L_x_1859:
[----:B0-----:R-:W-:Y:S01]  /*eff0*/  IMAD R8, R184, 0x8, R18 ;  /* 0x00000008b8087824 */ /* 0x001fe200078e0212 */
[----:B---3--:R-:W-:-:S04]  /*f000*/  SHF.L.U32 R3, R187, 0x1f, RZ ;  /* 0x0000001fbb037819 */ /* 0x008fc800000006ff */
[----:B------:R0:W3:Y:S01]  /*f010*/  SYNCS.PHASECHK.TRANS64.TRYWAIT P1, [R8+URZ+0x28830], R3 ;  /* 0x02883003080075a7 */ /* 0x0000e2000802017f */
[----:B------:R-:W-:Y:S05]  /*f020*/  @!P0 BRA `(.L_x_1860) ;  /* 0x0000000000048947 */ /* 0x000fea0003800000 */
[----:B------:R-:W-:Y:S01]  /*f030*/  BPT.TRAP 0x1 ;  /* 0x000000040000795c */ /* 0x000fe20000300000 */
.L_x_1860:
[----:B------:R-:W-:Y:S01]  /*f040*/  VIADD R0, R18, 0x18400 ;  /* 0x0001840012007836 */ /* 0x000fe20000000000 */
[----:B--2---:R-:W-:Y:S01]  /*f050*/  LOP3.LUT R6, R36, 0x10000, RZ, 0xfc, !PT ;  /* 0x0001000024067812 */ /* 0x004fe200078efcff */
[----:B------:R-:W-:-:S03]  /*f060*/  IMAD.MOV.U32 R7, RZ, RZ, 0x40000040 ;  /* 0x40000040ff077424 */ /* 0x000fc600078e00ff */
[----:B------:R-:W-:-:S04]  /*f070*/  SHF.R.U32.HI R0, RZ, 0x4, R0 ;  /* 0x00000004ff007819 */ /* 0x000fc80000011600 */
[----:B------:R-:W-:-:S04]  /*f080*/  LOP3.LUT R0, R0, 0x3fff, RZ, 0xc0, !PT ;  /* 0x00003fff00007812 */ /* 0x000fc800078ec0ff */
[----:B------:R-:W-:Y:S01]  /*f090*/  LOP3.LUT R9, R0, 0x10000, RZ, 0xfc, !PT ;  /* 0x0001000000097812 */ /* 0x000fe200078efcff */
[----:B---3--:R-:W-:Y:S06]  /*f0a0*/  @P1 BRA `(.L_x_1861) ;  /* 0x0000000000081947 */ /* 0x008fec0003800000 */
[----:B------:R-:W2:Y:S02]  /*f0b0*/  SYNCS.PHASECHK.TRANS64.TRYWAIT P1, [R8+URZ+0x28830], R3 ;  /* 0x02883003080075a7 */ /* 0x000ea4000802017f */
[----:B--2---:R-:W-:Y:S05]  /*f0c0*/  @!P1 BRA `(.L_x_1862) ;  /* 0x0000019c00b49947 */ /* 0x004fea0003800000 */
.L_x_1861:
[----:B------:R-:W-:Y:S01]  /*f0d0*/  IMAD R4, R184, 0x800, R9 ;  /* 0x00000800b8047824 */ /* 0x000fe200078e0209 */
[----:B------:R-:W-:Y:S05]  /*f0e0*/  WARPSYNC.ALL ;  /* 0x0000000000007948 */ /* 0x000fea0003800000 */
[----:B------:R-:W-:Y:S01]  /*f0f0*/  IMAD.MOV.U32 R5, RZ, RZ, 0x40000040 ;  /* 0x40000040ff057424 */ /* 0x000fe200078e00ff */
[C---:B------:R-:W-:Y:S01]  /*f100*/  R2UR UR4, R6.reuse ;  /* 0x00000000060472ca */ /* 0x040fe200000e0000 */
[----:B-1---5:R-:W-:Y:S01]  /*f110*/  WARPGROUP.ARRIVE ;  /* 0x00000000000079c5 */ /* 0x022fe20000000000 */
[----:B------:R-:W-:Y:S01]  /*f120*/  R2UR UR5, R7 ;  /* 0x00000000070572ca */ /* 0x000fe200000e0000 */
[----:B------:R-:W-:Y:S01]  /*f130*/  VIADD R194, R6, 0x2 ;  /* 0x0000000206c27836 */ /* 0x000fe20000000000 */
[C---:B------:R-:W-:Y:S01]  /*f140*/  R2UR UR6, R4.reuse ;  /* 0x00000000040672ca */ /* 0x040fe200000e0000 */
[----:B------:R-:W-:Y:S01]  /*f150*/  VIADD R10, R4, 0x2 ;  /* 0x00000002040a7836 */ /* 0x000fe20000000000 */
[----:B------:R-:W-:Y:S01]  /*f160*/  R2UR UR7, R5 ;  /* 0x00000000050772ca */ /* 0x000fe200000e0000 */
[----:B------:R-:W-:-:S02]  /*f170*/  IMAD.MOV.U32 R195, RZ, RZ, 0x40000040 ;  /* 0x40000040ffc37424 */ /* 0x000fc400078e00ff */
[----:B------:R-:W-:Y:S02]  /*f180*/  IMAD.MOV.U32 R11, RZ, RZ, 0x40000040 ;  /* 0x40000040ff0b7424 */ /* 0x000fe400078e00ff */
[C---:B------:R-:W-:Y:S02]  /*f190*/  VIADD R192, R6.reuse, 0x4 ;  /* 0x0000000406c07836 */ /* 0x040fe40000000000 */
[----:B------:R-:W-:Y:S02]  /*f1a0*/  IMAD.MOV.U32 R193, RZ, RZ, 0x40000040 ;  /* 0x40000040ffc17424 */ /* 0x000fe400078e00ff */
[----:B------:R-:W-:Y:S02]  /*f1b0*/  VIADD R190, R6, 0x6 ;  /* 0x0000000606be7836 */ /* 0x000fe40000000000 */
[----:B------:R-:W-:Y:S02]  /*f1c0*/  IMAD.MOV.U32 R191, RZ, RZ, 0x40000040 ;  /* 0x40000040ffbf7424 */ /* 0x000fe400078e00ff */
[----:B------:R-:W-:Y:S01]  /*f1d0*/  HGMMA.64x128x16.F32.BF16 R24, gdesc[UR4], RZ, !UPT, gsb0 ;  /* 0x01e00000041879f0 */ /* 0x000fe2000c0018ff */
[----:B------:R-:W-:Y:S01]  /*f1e0*/  R2UR UR4, R194 ;  /* 0x00000000c20472ca */ /* 0x000fe200000e0000 */
[----:B------:R-:W-:Y:S01]  /*f1f0*/  VIADD R20, R6, 0x400 ;  /* 0x0000040006147836 */ /* 0x000fe20000000000 */
[----:B------:R-:W-:Y:S01]  /*f200*/  R2UR UR5, R195 ;  /* 0x00000000c30572ca */ /* 0x000fe200000e0000 */
[----:B------:R-:W-:Y:S01]  /*f210*/  IMAD.MOV.U32 R21, RZ, RZ, 0x40000040 ;  /* 0x40000040ff157424 */ /* 0x000fe200078e00ff */
[----:B------:R-:W-:Y:S01]  /*f220*/  R2UR UR6, R10 ;  /* 0x000000000a0672ca */ /* 0x000fe200000e0000 */
[----:B------:R-:W-:Y:S01]  /*f230*/  VIADD R10, R4, 0x4 ;  /* 0x00000004040a7836 */ /* 0x000fe20000000000 */
[----:B------:R-:W-:Y:S01]  /*f240*/  R2UR UR7, R11 ;  /* 0x000000000b0772ca */ /* 0x000fe200000e0000 */
[----:B------:R-:W-:-:S02]  /*f250*/  IMAD.MOV.U32 R11, RZ, RZ, 0x40000040 ;  /* 0x40000040ff0b7424 */ /* 0x000fc400078e00ff */
[C---:B------:R-:W-:Y:S02]  /*f260*/  VIADD R14, R6.reuse, 0x402 ;  /* 0x00000402060e7836 */ /* 0x040fe40000000000 */
[----:B------:R-:W-:Y:S02]  /*f270*/  IMAD.MOV.U32 R15, RZ, RZ, 0x40000040 ;  /* 0x40000040ff0f7424 */ /* 0x000fe400078e00ff */
[----:B------:R-:W-:Y:S02]  /*f280*/  VIADD R12, R6, 0x404 ;  /* 0x00000404060c7836 */ /* 0x000fe40000000000 */
[----:B------:R-:W-:Y:S02]  /*f290*/  IMAD.MOV.U32 R13, RZ, RZ, 0x40000040 ;  /* 0x40000040ff0d7424 */ /* 0x000fe400078e00ff */
[----:B------:R-:W-:Y:S01]  /*f2a0*/  IMAD.MOV.U32 R5, RZ, RZ, 0x40000040 ;  /* 0x40000040ff057424 */ /* 0x000fe200078e00ff */
[----:B------:R-:W-:Y:S02]  /*f2b0*/  WARPGROUP.DEPBAR.LE gsb0, 0x0 ;  /* 0x00008000000079c5 */ /* 0x000fe40000010000 */
[----:B------:R-:W-:-:S06]  /*f2c0*/  WARPGROUP.ARRIVE ;  /* 0x00000000000079c5 */ /* 0x000fcc0000000000 */
[----:B------:R-:W-:Y:S01]  /*f2d0*/  HGMMA.64x128x16.F32.BF16 R24, gdesc[UR4], R24, gsb0 ;  /* 0x01e00000041879f0 */ /* 0x000fe20008001818 */
[----:B------:R-:W-:Y:S02]  /*f2e0*/  R2UR UR4, R192 ;  /* 0x00000000c00472ca */ /* 0x000fe400000e0000 */
[----:B------:R-:W-:Y:S02]  /*f2f0*/  R2UR UR5, R193 ;  /* 0x00000000c10572ca */ /* 0x000fe400000e0000 */
[----:B------:R-:W-:Y:S01]  /*f300*/  R2UR UR6, R10 ;  /* 0x000000000a0672ca */ /* 0x000fe200000e0000 */
[----:B------:R-:W-:Y:S01]  /*f310*/  VIADD R10, R4, 0x6 ;  /* 0x00000006040a7836 */ /* 0x000fe20000000000 */
[----:B------:R-:W-:Y:S01]  /*f320*/  R2UR UR7, R11 ;  /* 0x000000000b0772ca */ /* 0x000fe200000e0000 */
[----:B------:R-:W-:Y:S01]  /*f330*/  IMAD.MOV.U32 R11, RZ, RZ, 0x40000040 ;  /* 0x40000040ff0b7424 */ /* 0x000fe200078e00ff */
[----:B------:R-:W-:Y:S02]  /*f340*/  WARPGROUP.DEPBAR.LE gsb0, 0x0 ;  /* 0x00008000000079c5 */ /* 0x000fe40000010000 */
[----:B------:R-:W-:-:S09]  /*f350*/  WARPGROUP.ARRIVE ;  /* 0x00000000000079c5 */ /* 0x000fd20000000000 */
        /* <DEDUP_REMOVED lines=22> */
[C---:B------:R-:W-:Y:S01]  /*f4c0*/  VIADD R10, R4.reuse, 0x404 ;  /* 0x00000404040a7836 */ /* 0x040fe20000000000 */
[----:B------:R-:W-:Y:S01]  /*f4d0*/  R2UR UR7, R11 ;  /* 0x000000000b0772ca */ /* 0x000fe200000e0000 */
[----:B------:R-:W-:Y:S02]  /*f4e0*/  IMAD.MOV.U32 R11, RZ, RZ, 0x40000040 ;  /* 0x40000040ff0b7424 */ /* 0x000fe400078e00ff */
[----:B------:R-:W-:Y:S01]  /*f4f0*/  VIADD R4, R4, 0x406 ;  /* 0x0000040604047836 */ /* 0x000fe20000000000 */
[----:B------:R-:W-:-:S02]  /*f500*/  WARPGROUP.DEPBAR.LE gsb0, 0x0 ;  /* 0x00008000000079c5 */ /* 0x000fc40000010000 */
[----:B------:R-:W-:-:S07]  /*f510*/  WARPGROUP.ARRIVE ;  /* 0x00000000000079c5 */ /* 0x000fce0000000000 */
        /* <DEDUP_REMOVED lines=12> */
[----:B------:R-:W-:Y:S02]  /*f5e0*/  R2UR UR6, R4 ;  /* 0x00000000040672ca */ /* 0x000fe400000e0000 */
[----:B------:R-:W-:Y:S01]  /*f5f0*/  R2UR UR7, R5 ;  /* 0x00000000050772ca */ /* 0x000fe200000e0000 */
[----:B------:R-:W-:Y:S02]  /*f600*/  WARPGROUP.DEPBAR.LE gsb0, 0x0 ;  /* 0x00008000000079c5 */ /* 0x000fe40000010000 */
[----:B------:R-:W-:-:S10]  /*f610*/  WARPGROUP.ARRIVE ;  /* 0x00000000000079c5 */ /* 0x000fd40000000000 */
[----:B------:R-:W-:Y:S03]  /*f620*/  HGMMA.64x128x16.F32.BF16 R24, gdesc[UR4], R24, gsb0 ;  /* 0x01e00000041879f0 */ /* 0x000fe60008001818 */
[----:B------:R-:W-:Y:S02]  /*f630*/  WARPGROUP.DEPBAR.LE gsb0, 0x0 ;  /* 0x00008000000079c5 */ /* 0x000fe40000010000 */
[----:B------:R-:W-:Y:S05]  /*f640*/  @!P0 BRA `(.L_x_1863) ;  /* 0x0000000000048947 */ /* 0x000fea0003800000 */
[----:B------:R-:W-:Y:S01]  /*f650*/  BPT.TRAP 0x1 ;  /* 0x000000040000795c */ /* 0x000fe20000300000 */
.L_x_1863:
[----:B------:R-:W1:Y:S01]  /*f660*/  LDC R0, c[0x0][0x448] ;  /* 0x00011200ff007b82 */ /* 0x000e620000000800 */
[----:B0-2---:R-:W-:Y:S01]  /*f670*/  IMAD.IADD R3, R202, 0x1, R200 ;  /* 0x00000001ca037824 */ /* 0x005fe200078e02c8 */
[----:B------:R-:W-:Y:S01]  /*f680*/  ULDC UR50, c[0x0][0x9dc] ;  /* 0x0002770000327ab9 */ /* 0x000fe20000000800 */
[----:B----4-:R-:W-:Y:S01]  /*f690*/  IMAD.U32 R89, RZ, RZ, UR38 ;  /* 0x00000026ff597e24 */ /* 0x010fe2000f8e00ff */
[----:B------:R-:W-:Y:S01]  /*f6a0*/  ULOP3.LUT UR4, URZ, UR50, URZ, 0x33, !UPT ;  /* 0x000000323f047292 */ /* 0x000fe2000f8e333f */
[----:B------:R-:W-:-:S03]  /*f6b0*/  LEA R92, R88, 0xffffff80, 0x7 ;  /* 0xffffff80585c7811 */ /* 0x000fc600078e38ff */
[----:B------:R-:W0:Y:S01]  /*f6c0*/  LDC.64 R90, c[0x0][0x9e0] ;  /* 0x00027800ff5a7b82 */ /* 0x000e220000000a00 */
[----:B-1----:R-:W-:Y:S02]  /*f6d0*/  ISETP.NE.AND P1, PT, R0, 0x1, PT ;  /* 0x000000010000780c */ /* 0x002fe40003f25270 */
[----:B0-----:R-:W-:-:S11]  /*f6e0*/  ISETP.GE.AND P2, PT, R91, 0x1, PT ;  /* 0x000000015b00780c */ /* 0x001fd60003f46270 */
[----:B------:R-:W0:Y:S08]  /*f6f0*/  @P1 LDC R0, c[0x0][0x44c] ;  /* 0x00011300ff001b82 */ /* 0x000e300000000800 */
[----:B------:R-:W1:Y:S01]  /*f700*/  @P1 LDC R5, c[0x0][0x450] ;  /* 0x00011400ff051b82 */ /* 0x000e620000000800 */
[----:B0-----:R-:W-:-:S05]  /*f710*/  @P1 IMAD.HI.U32 R0, R3, R0, RZ ;  /* 0x0000000003001227 */ /* 0x001fca00078e00ff */
[----:B-1----:R-:W-:Y:S01]  /*f720*/  @P1 SHF.R.U32.HI R3, RZ, R5, R0 ;  /* 0x00000005ff031219 */ /* 0x002fe20000011600 */
[----:B------:R-:W-:Y:S02]  /*f730*/  IMAD.MOV.U32 R5, RZ, RZ, -0x80 ;  /* 0xffffff80ff057424 */ /* 0x000fe400078e00ff */
[----:B------:R-:W-:Y:S02]  /*f740*/  VIADD R0, R8, 0x28840 ;  /* 0x0002884008007836 */ /* 0x000fe40000000000 */
[----:B------:R-:W0:Y:S01]  /*f750*/  SHFL.IDX PT, R97, R3, RZ, 0x1c1f ;  /* 0x001c1fff03617589 */ /* 0x000e2200000e0000 */
[----:B------:R-:W-:Y:S02]  /*f760*/  IMAD R94, R88, R5, 0x80 ;  /* 0x00000080585e7424 */ /* 0x000fe400078e0205 */
[----:B------:R-:W-:-:S03]  /*f770*/  PRMT R0, R89, 0x654, R0 ;  /* 0x0000065459007816 */ /* 0x000fc60000000000 */
[----:B------:R-:W-:Y:S01]  /*f780*/  IADD3 R5, -R189, 0x1, R94 ;  /* 0x00000001bd057810 */ /* 0x000fe20007ffe15e */
[----:B------:R1:W-:Y:S03]  /*f790*/  SYNCS.ARRIVE.TRANS64.RED.A1T0 RZ, [R0+URZ], RZ ;  /* 0x000000ff00ff79a7 */ /* 0x0003e6000810043f */
[----:B------:R-:W-:-:S05]  /*f7a0*/  IADD3 R5, -R196, R5, R198 ;  /* 0x00000005c4057210 */ /* 0x000fca0007ffe1c6 */
[----:B------:R-:W-:Y:S01]  /*f7b0*/  IMAD.IADD R89, R5, 0x1, R90 ;  /* 0x0000000105597824 */ /* 0x000fe200078e025a */
[----:B-1----:R-:W-:Y:S01]  /*f7c0*/  IADD3 R0, -R189, R198, R94 ;  /* 0x000000c6bd007210 */ /* 0x002fe20007ffe15e */
[----:B------:R-:W-:-:S04]  /*f7d0*/  VIADD R8, R5, UR4 ;  /* 0x0000000405087c36 */ /* 0x000fc80008000000 */
[----:B0-----:R-:W-:Y:S01]  /*f7e0*/  IMAD.IADD R95, R8, 0x1, R97 ;  /* 0x00000001085f7824 */ /* 0x001fe200078e0261 */
[----:B------:R-:W-:Y:S01]  /*f7f0*/  VIADDMNMX R96, R97, R89, R0, PT ;  /* 0x0000005961607246 */ /* 0x000fe20003800100 */
[----:B------:R-:W-:Y:S06]  /*f800*/  @!P2 BRA `(.L_x_1864) ;  /* 0x000000000050a947 */ /* 0x000fec0003800000 */
[----:B------:R-:W-:Y:S01]  /*f810*/  IADD3 R97, -R196, R198, R97 ;  /* 0x000000c6c4617210 */ /* 0x000fe20007ffe161 */
[----:B------:R-:W-:Y:S03]  /*f820*/  BSSY B0, `(.L_x_1865) ;  /* 0x000000e000007945 */ /* 0x000fe60003800000 */
        /* <DEDUP_REMOVED lines=9> */
.L_x_1866:
[----:B------:R-:W-:-:S13]  /*f8c0*/  ISETP.NE.AND P3, PT, R91, 0x1, PT ;  /* 0x000000015b00780c */ /* 0x000fda0003f65270 */
[----:B------:R-:W0:Y:S02]  /*f8d0*/  @P3 LDC.64 R4, c[0x0][0x9e8] ;  /* 0x00027a00ff043b82 */ /* 0x000e240000000a00 */
[----:B0-----:R-:W-:-:S05]  /*f8e0*/  @P3 IMAD.HI.U32 R4, R97, R4, RZ ;  /* 0x0000000461043227 */ /* 0x001fca00078e00ff */
[----:B------:R-:W-:-:S07]  /*f8f0*/  @P3 SHF.R.U32.HI R97, RZ, R5, R4 ;  /* 0x00000005ff613219 */ /* 0x000fce0000011604 */
.L_x_1867:
[----:B------:R-:W-:Y:S05]  /*f900*/  BSYNC B0 ;  /* 0x0000000000007941 */ /* 0x000fea0003800000 */
.L_x_1865:
[----:B------:R-:W-:-:S04]  /*f910*/  IMAD R4, R97, R91, -R92 ;  /* 0x0000005b61047224 */ /* 0x000fc800078e0a5c */
[----:B------:R-:W-:-:S05]  /*f920*/  IMAD.IADD R4, R4, 0x1, -R189 ;  /* 0x0000000104047824 */ /* 0x000fca00078e0abd */
[----:B------:R-:W-:Y:S02]  /*f930*/  VIMNMX R95, R95, R4, !PT ;  /* 0x000000045f5f7248 */ /* 0x000fe40007fe0100 */
[----:B------:R-:W-:-:S07]  /*f940*/  VIADDMNMX R96, R4, R91, R96, PT ;  /* 0x0000005b04607246 */ /* 0x000fce0003800160 */
.L_x_1864:
[C---:B------:R-:W-:Y:S01]  /*f950*/  ISETP.GE.AND P3, PT, R94.reuse, 0x2, PT ;  /* 0x000000025e00780c */ /* 0x040fe20003f66270 */
[----:B------:R-:W0:Y:S01]  /*f960*/  SHFL.IDX PT, R3, R3, 0x1, 0x1c1f ;  /* 0x003c1f0003037f89 */ /* 0x000e2200000e0000 */
[----:B------:R-:W-:Y:S02]  /*f970*/  ISETP.GE.AND P5, PT, R94, 0x9, PT ;  /* 0x000000095e00780c */ /* 0x000fe40003fa6270 */
[----:B------:R-:W-:Y:S02]  /*f980*/  ISETP.GT.AND P4, PT, R95, 0x1, !P3 ;  /* 0x000000015f00780c */ /* 0x000fe40005f84270 */
[----:B------:R-:W-:Y:S02]  /*f990*/  P2R R120, PR, RZ, 0x20 ;  /* 0x00000020ff787803 */ /* 0x000fe40000000000 */
[----:B------:R-:W-:-:S04]  /*f9a0*/  ISETP.LT.OR P4, PT, R96, 0x2, P4 ;  /* 0x000000026000780c */ /* 0x000fc80002781670 */
[----:B------:R-:W-:Y:S02]  /*f9b0*/  FSEL R25, R25, -INF , !P4 ;  /* 0xff80000019197808 */ /* 0x000fe40006000000 */
[----:B------:R-:W-:Y:S02]  /*f9c0*/  ISETP.GT.AND P4, PT, R95, 0x8, !P5 ;  /* 0x000000085f00780c */ /* 0x000fe40006f84270 */
[----:B------:R-:W-:Y:S02]  /*f9d0*/  ISETP.GE.AND P5, PT, R94, 0xa, PT ;  /* 0x0000000a5e00780c */ /* 0x000fe40003fa6270 */
[----:B------:R-:W-:Y:S02]  /*f9e0*/  ISETP.LT.OR P4, PT, R96, 0x9, P4 ;  /* 0x000000096000780c */ /* 0x000fe40002781670 */
[----:B------:R-:W-:Y:S02]  /*f9f0*/  P2R R119, PR, RZ, 0x20 ;  /* 0x00000020ff777803 */ /* 0x000fe40000000000 */
[----:B------:R-:W-:-:S02]  /*fa00*/  FSEL R28, R28, -INF , !P4 ;  /* 0xff8000001c1c7808 */ /* 0x000fc40006000000 */
[----:B------:R-:W-:Y:S01]  /*fa10*/  ISETP.GT.AND P4, PT, R95, 0x9, !P5 ;  /* 0x000000095f00780c */ /* 0x000fe20006f84270 */
[----:B0-----:R-:W-:Y:S01]  /*fa20*/  IMAD.IADD R8, R8, 0x1, R3 ;  /* 0x0000000108087824 */ /* 0x001fe200078e0203 */
[----:B------:R-:W-:Y:S02]  /*fa30*/  ISETP.GE.AND P5, PT, R94, 0x11, PT ;  /* 0x000000115e00780c */ /* 0x000fe40003fa6270 */
[----:B------:R-:W-:Y:S02]  /*fa40*/  ISETP.LT.OR P4, PT, R96, 0xa, P4 ;  /* 0x0000000a6000780c */ /* 0x000fe40002781670 */
[----:B------:R-:W-:Y:S02]  /*fa50*/  P2R R118, PR, RZ, 0x20 ;  /* 0x00000020ff767803 */ /* 0x000fe40000000000 */
[----:B------:R-:W-:Y:S02]  /*fa60*/  FSEL R29, R29, -INF , !P4 ;  /* 0xff8000001d1d7808 */ /* 0x000fe40006000000 */
[----:B------:R-:W-:-:S02]  /*fa70*/  ISETP.GT.AND P4, PT, R95, 0x10, !P5 ;  /* 0x000000105f00780c */ /* 0x000fc40006f84270 */
[----:B------:R-:W-:Y:S02]  /*fa80*/  ISETP.GE.AND P5, PT, R94, 0x12, PT ;  /* 0x000000125e00780c */ /* 0x000fe40003fa6270 */
[----:B------:R-:W-:Y:S02]  /*fa90*/  ISETP.LT.OR P4, PT, R96, 0x11, P4 ;  /* 0x000000116000780c */ /* 0x000fe40002781670 */
[----:B------:R-:W-:Y:S02]  /*faa0*/  P2R R117, PR, RZ, 0x20 ;  /* 0x00000020ff757803 */ /* 0x000fe40000000000 */
[----:B------:R-:W-:Y:S02]  /*fab0*/  FSEL R32, R32, -INF , !P4 ;  /* 0xff80000020207808 */ /* 0x000fe40006000000 */
[----:B------:R-:W-:Y:S02]  /*fac0*/  ISETP.GT.AND P4, PT, R95, 0x11, !P5 ;  /* 0x000000115f00780c */ /* 0x000fe40006f84270 */
[----:B------:R-:W-:-:S02]  /*fad0*/  ISETP.GE.AND P5, PT, R94, 0x19, PT ;  /* 0x000000195e00780c */ /* 0x000fc40003fa6270 */
[----:B------:R-:W-:Y:S02]  /*fae0*/  ISETP.LT.OR P4, PT, R96, 0x12, P4 ;  /* 0x000000126000780c */ /* 0x000fe40002781670 */
[----:B------:R-:W-:Y:S02]  /*faf0*/  P2R R122, PR, RZ, 0x20 ;  /* 0x00000020ff7a7803 */ /* 0x000fe40000000000 */
[----:B------:R-:W-:Y:S02]  /*fb00*/  FSEL R33, R33, -INF , !P4 ;  /* 0xff80000021217808 */ /* 0x000fe40006000000 */
[----:B------:R-:W-:Y:S02]  /*fb10*/  ISETP.GT.AND P4, PT, R95, 0x18, !P5 ;  /* 0x000000185f00780c */ /* 0x000fe40006f84270 */
[----:B------:R-:W-:Y:S02]  /*fb20*/  ISETP.GE.AND P5, PT, R94, 0x1a, PT ;  /* 0x0000001a5e00780c */ /* 0x000fe40003fa6270 */
[----:B------:R-:W-:-:S02]  /*fb30*/  ISETP.LT.OR P4, PT, R96, 0x19, P4 ;  /* 0x000000196000780c */ /* 0x000fc40002781670 */
[----:B------:R-:W-:Y:S02]  /*fb40*/  P2R R116, PR, RZ, 0x20 ;  /* 0x00000020ff747803 */ /* 0x000fe40000000000 */
[----:B------:R-:W-:Y:S02]  /*fb50*/  FSEL R36, R36, -INF , !P4 ;  /* 0xff80000024247808 */ /* 0x000fe40006000000 */
[----:B------:R-:W-:Y:S02]  /*fb60*/  ISETP.GT.AND P4, PT, R95, 0x19, !P5 ;  /* 0x000000195f00780c */ /* 0x000fe40006f84270 */
[----:B------:R-:W-:Y:S02]  /*fb70*/  ISETP.GE.AND P5, PT, R94, 0x21, PT ;  /* 0x000000215e00780c */ /* 0x000fe40003fa6270 */
[----:B------:R-:W-:Y:S02]  /*fb80*/  ISETP.LT.OR P4, PT, R96, 0x1a, P4 ;  /* 0x0000001a6000780c */ /* 0x000fe40002781670 */
[----:B------:R-:W-:-:S02]  /*fb90*/  P2R R115, PR, RZ, 0x20 ;  /* 0x00000020ff737803 */ /* 0x000fc40000000000 */
[----:B------:R-:W-:Y:S02]  /*fba0*/  FSEL R37, R37, -INF , !P4 ;  /* 0xff80000025257808 */ /* 0x000fe40006000000 */
[----:B------:R-:W-:Y:S02]  /*fbb0*/  ISETP.GT.AND P4, PT, R95, 0x20, !P5 ;  /* 0x000000205f00780c */ /* 0x000fe40006f84270 */
[----:B------:R-:W-:Y:S02]  /*fbc0*/  ISETP.GE.AND P5, PT, R94, 0x22, PT ;  /* 0x000000225e00780c */ /* 0x000fe40003fa6270 */
[----:B------:R-:W-:Y:S02]  /*fbd0*/  ISETP.LT.OR P4, PT, R96, 0x21, P4 ;  /* 0x000000216000780c */ /* 0x000fe40002781670 */
[----:B------:R-:W-:Y:S02]  /*fbe0*/  P2R R114, PR, RZ, 0x20 ;  /* 0x00000020ff727803 */ /* 0x000fe40000000000 */
[----:B------:R-:W-:-:S02]  /*fbf0*/  FSEL R40, R40, -INF , !P4 ;  /* 0xff80000028287808 */ /* 0x000fc40006000000 */
[----:B------:R-:W-:Y:S02]  /*fc00*/  ISETP.GT.AND P4, PT, R95, 0x21, !P5 ;  /* 0x000000215f00780c */ /* 0x000fe40006f84270 */
        /* <DEDUP_REMOVED lines=95> */
[----:B------:R-:W-:Y:S02]  /*10200*/  VIADDMNMX R0, R3, R89, R0, PT ;  /* 0x0000005903007246 */ /* 0x000fe40003800100 */
        /* <DEDUP_REMOVED lines=17> */
[----:B------:R-:W-:-:S04]  /*10320*/  ISETP.GT.AND P6, PT, R95, 0x79, !P6 ;  /* 0x000000795f00780c */ /* 0x000fc800077c4270 */
[----:B------:R-:W-:-:S04]  /*10330*/  ISETP.LT.OR P6, PT, R96, 0x7a, P6 ;  /* 0x0000007a6000780c */ /* 0x000fc800037c1670 */
[----:B------:R-:W-:Y:S01]  /*10340*/  FSEL R85, R85, -INF , !P6 ;  /* 0xff80000055557808 */ /* 0x000fe20007000000 */
[----:B------:R-:W-:Y:S08]  /*10350*/  @!P2 BRA `(.L_x_1868) ;  /* 0x000000000050a947 */ /* 0x000ff00003800000 */
        /* <DEDUP_REMOVED lines=11> */
.L_x_1870:
[----:B------:R-:W-:-:S13]  /*10410*/  ISETP.NE.AND P6, PT, R91, 0x1, PT ;  /* 0x000000015b00780c */ /* 0x000fda0003fc5270 */
[----:B------:R-:W0:Y:S02]  /*10420*/  @P6 LDC.64 R4, c[0x0][0x9e8] ;  /* 0x00027a00ff046b82 */ /* 0x000e240000000a00 */
[----:B0-----:R-:W-:-:S05]  /*10430*/  @P6 IMAD.HI.U32 R4, R3, R4, RZ ;  /* 0x0000000403046227 */ /* 0x001fca00078e00ff */
[----:B------:R-:W-:-:S07]  /*10440*/  @P6 SHF.R.U32.HI R3, RZ, R5, R4 ;  /* 0x00000005ff036219 */ /* 0x000fce0000011604 */
.L_x_1871:
[----:B------:R-:W-:Y:S05]  /*10450*/  BSYNC B0 ;  /* 0x0000000000007941 */ /* 0x000fea0003800000 */
.L_x_1869:
[----:B------:R-:W-:-:S04]  /*10460*/  IMAD R92, R3, R91, -R92 ;  /* 0x0000005b035c7224 */ /* 0x000fc800078e0a5c */
[----:B------:R-:W-:-:S05]  /*10470*/  IMAD.IADD R3, R92, 0x1, -R189 ;  /* 0x000000015c037824 */ /* 0x000fca00078e0abd */
[----:B------:R-:W-:Y:S02]  /*10480*/  VIMNMX R8, R8, R3, !PT ;  /* 0x0000000308087248 */ /* 0x000fe40007fe0100 */
[----:B------:R-:W-:-:S07]  /*10490*/  VIADDMNMX R0, R3, R91, R0, PT ;  /* 0x0000005b03007246 */ /* 0x000fce0003800100 */
.L_x_1868:
[----:B------:R-:W-:Y:S01]  /*104a0*/  ISETP.GT.AND P3, PT, R8, 0x1, !P3 ;  /* 0x000000010800780c */ /* 0x000fe20005f64270 */
[----:B------:R-:W-:Y:S01]  /*104b0*/  ULDC UR51, c[0x0][0x988] ;  /* 0x0002620000337ab9 */ /* 0x000fe20000000800 */
[----:B------:R-:W-:Y:S02]  /*104c0*/  ISETP.NE.AND P6, PT, R122, RZ, PT ;  /* 0x000000ff7a00720c */ /* 0x000fe40003fc5270 */
        /* <DEDUP_REMOVED lines=17> */
[----:B------:R-:W-:Y:S02]  /*105e0*/  ISETP.NE.AND P3, PT, R118, RZ, PT ;  /* 0x000000ff7600720c */ /* 0x000fe40003f65270 */
[----:B------:R-:W-:Y:S02]  /*105f0*/  FMNMX.FTZ R4, R40, R3, !PT ;  /* 0x0000000328047209 */ /* 0x000fe40007810000 */
[----:B------:R-:W-:Y:S02]  /*10600*/  ISETP.GT.AND P3, PT, R8, 0x10, !P3 ;  /* 0x000000100800780c */ /* 0x000fe40005f64270 */
[----:B------:R-:W-:Y:S02]  /*10610*/  FMNMX.FTZ R3, R41, R4, !PT ;  /* 0x0000000429037209 */ /* 0x000fe40007810000 */
        /* <DEDUP_REMOVED lines=55> */
[----:B------:R-:W-:Y:S01]  /*10990*/  ISETP.GT.AND P4, PT, R8, 0x71, !P4 ;  /* 0x000000710800780c */ /* 0x000fe20006784270 */
[----:B------:R-:W0:Y:S01]  /*109a0*/  SHFL.BFLY PT, R4, R5, 0x2, 0x1f ;  /* 0x0c401f0005047f89 */ /* 0x000e2200000e0000 */
[----:B------:R-:W-:Y:S02]  /*109b0*/  FSEL R50, R50, -INF , !P3 ;  /* 0xff80000032327808 */ /* 0x000fe40005800000 */
[----:B------:R-:W-:Y:S02]  /*109c0*/  ISETP.NE.AND P3, PT, R110, RZ, PT ;  /* 0x000000ff6e00720c */ /* 0x000fe40003f65270 */
[C---:B------:R-:W-:Y:S02]  /*109d0*/  ISETP.GT.AND P5, PT, R8.reuse, 0x78, !P5 ;  /* 0x000000780800780c */ /* 0x040fe40006fa4270 */
[----:B------:R-:W-:Y:S02]  /*109e0*/  ISETP.GT.AND P3, PT, R8, 0x31, !P3 ;  /* 0x000000310800780c */ /* 0x000fe40005f64270 */
[----:B------:R-:W-:-:S02]  /*109f0*/  ISETP.LT.OR P4, PT, R0, 0x72, P4 ;  /* 0x000000720000780c */ /* 0x000fc40002781670 */
        /* <DEDUP_REMOVED lines=11> */
[----:B------:R-:W0:Y:S03]  /*10ab0*/  SHFL.BFLY PT, R4, R89, 0x1, 0x1f ;  /* 0x0c201f0059047f89 */ /* 0x000e2600000e0000 */
[----:B------:R-:W-:-:S04]  /*10ac0*/  ISETP.GT.AND P3, PT, R8, 0x39, !P3 ;  /* 0x000000390800780c */ /* 0x000fc80005f64270 */
[----:B------:R-:W-:-:S04]  /*10ad0*/  ISETP.LT.OR P3, PT, R0, 0x3a, P3 ;  /* 0x0000003a0000780c */ /* 0x000fc80001f61670 */
[----:B------:R-:W-:Y:S02]  /*10ae0*/  FSEL R55, R55, -INF , !P3 ;  /* 0xff80000037377808 */ /* 0x000fe40005800000 */
[----:B------:R-:W-:-:S04]  /*10af0*/  ISETP.NE.AND P3, PT, R107, RZ, PT ;  /* 0x000000ff6b00720c */ /* 0x000fc80003f65270 */
[----:B------:R-:W-:-:S04]  /*10b00*/  ISETP.GT.AND P3, PT, R8, 0x40, !P3 ;  /* 0x000000400800780c */ /* 0x000fc80005f64270 */
[----:B------:R-:W-:Y:S02]  /*10b10*/  ISETP.LT.OR P3, PT, R0, 0x41, P3 ;  /* 0x000000410000780c */ /* 0x000fe40001f61670 */
[----:B0-----:R-:W-:Y:S02]  /*10b20*/  FMNMX.FTZ R3, R89, R4, !PT ;  /* 0x0000000459037209 */ /* 0x001fe40007810000 */
[----:B------:R-:W-:Y:S02]  /*10b30*/  FSEL R58, R58, -INF , !P3 ;  /* 0xff8000003a3a7808 */ /* 0x000fe40005800000 */
[----:B------:R-:W-:Y:S01]  /*10b40*/  ISETP.GT.AND P3, PT, R8, 0x41, !P6 ;  /* 0x000000410800780c */ /* 0x000fe20007764270 */
[----:B------:R-:W-:Y:S01]  /*10b50*/  FMUL.FTZ R4, R3, UR51 ;  /* 0x0000003303047c20 */ /* 0x000fe20008410000 */
[----:B------:R-:W-:Y:S02]  /*10b60*/  ISETP.NE.AND P6, PT, R124, RZ, PT ;  /* 0x000000ff7c00720c */ /* 0x000fe40003fc5270 */
        /* <DEDUP_REMOVED lines=44> */
[----:B------:R-:W-:-:S04]  /*10e30*/  ISETP.LT.OR P3, PT, R0, 0x71, P3 ;  /* 0x000000710000780c */ /* 0x000fc80001f61670 */
[----:B------:R-:W-:Y:S02]  /*10e40*/  FSEL R82, R82, -INF , !P3 ;  /* 0xff80000052527808 */ /* 0x000fe40005800000 */
[----:B------:R-:W-:-:S04]  /*10e50*/  FSETP.NEU.FTZ.AND P3, PT, R3, -INF , PT ;  /* 0xff8000000300780b */ /* 0x000fc80003f7d000 */
[----:B------:R-:W-:Y:S02]  /*10e60*/  FSEL R4, R4, RZ, P3 ;  /* 0x000000ff04047208 */ /* 0x000fe40001800000 */
[----:B------:R-:W-:Y:S02]  /*10e70*/  ISETP.GT.AND P3, PT, R8, RZ, !P6 ;  /* 0x000000ff0800720c */ /* 0x000fe40007764270 */
[----:B------:R-:W-:Y:S01]  /*10e80*/  ISETP.NE.AND P6, PT, R94, RZ, PT ;  /* 0x000000ff5e00720c */ /* 0x000fe20003fc5270 */
[--C-:B------:R-:W-:Y:S01]  /*10e90*/  FFMA.FTZ R5, R25, UR51, -R4.reuse ;  /* 0x0000003319057c23 */ /* 0x100fe20008010804 */
[----:B------:R-:W-:Y:S01]  /*10ea0*/  ISETP.LT.OR P3, PT, R0, 0x1, P3 ;  /* 0x000000010000780c */ /* 0x000fe20001f61670 */
[--C-:B------:R-:W-:Y:S01]  /*10eb0*/  FFMA.FTZ R25, R29, UR51, -R4.reuse ;  /* 0x000000331d197c23 */ /* 0x100fe20008010804 */
[--C-:B------:R-:W-:Y:S01]  /*10ec0*/  FFMA.FTZ R180, R24, UR51, -R4.reuse ;  /* 0x0000003318b47c23 */ /* 0x100fe20008010804 */
[--C-:B------:R-:W-:Y:S01]  /*10ed0*/  FFMA.FTZ R182, R28, UR51, -R4.reuse ;  /* 0x000000331cb67c23 */ /* 0x100fe20008010804 */
[----:B------:R-:W-:Y:S01]  /*10ee0*/  FSEL R26, R26, -INF , !P3 ;  /* 0xff8000001a1a7808 */ /* 0x000fe20005800000 */
[--C-:B------:R-:W-:Y:S01]  /*10ef0*/  FFMA.FTZ R28, R33, UR51, -R4.reuse ;  /* 0x00000033211c7c23 */ /* 0x100fe20008010804 */
[--C-:B------:R-:W-:Y:S01]  /*10f00*/  FFMA.FTZ R176, R32, UR51, -R4.reuse ;  /* 0x0000003320b07c23 */ /* 0x100fe20008010804 */
        /* <DEDUP_REMOVED lines=15> */
[--C-:B------:R-:W-:Y:S01]  /*11000*/  FFMA.FTZ R164, R56, UR51, -R4.reuse ;  /* 0x0000003338a47c23 */ /* 0x100fe20008010804 */
[--C-:B------:R-:W-:Y:S01]  /*11010*/  FFMA.FTZ R166, R60, UR51, -R4.reuse ;  /* 0x000000333ca67c23 */ /* 0x100fe20008010804 */
[----:B------:R-:W-:Y:S01]  /*11020*/  FMNMX.FTZ R33, R35, R24, !PT ;  /* 0x0000001823217209 */ /* 0x000fe20007810000 */
[----:B------:R1:W-:Y:S01]  /*11030*/  MUFU.EX2 R29, R28 ;  /* 0x0000001c001d7308 */ /* 0x0003e20000000800 */
[--C-:B------:R-:W-:Y:S01]  /*11040*/  FFMA.FTZ R160, R64, UR51, -R4.reuse ;  /* 0x0000003340a07c23 */ /* 0x100fe20008010804 */
[--C-:B------:R-:W-:Y:S01]  /*11050*/  FFMA.FTZ R162, R68, UR51, -R4.reuse ;  /* 0x0000003344a27c23 */ /* 0x100fe20008010804 */
[----:B------:R-:W-:Y:S01]  /*11060*/  FMNMX.FTZ R24, R38, R33, !PT ;  /* 0x0000002126187209 */ /* 0x000fe20007810000 */
[--C-:B------:R-:W-:Y:S01]  /*11070*/  FFMA.FTZ R156, R72, UR51, -R4.reuse ;  /* 0x00000033489c7c23 */ /* 0x100fe20008010804 */
[--C-:B------:R-:W-:Y:S01]  /*11080*/  FFMA.FTZ R158, R76, UR51, -R4.reuse ;  /* 0x000000334c9e7c23 */ /* 0x100fe20008010804 */
[--C-:B------:R-:W-:Y:S01]  /*11090*/  FFMA.FTZ R152, R80, UR51, -R4.reuse ;  /* 0x0000003350987c23 */ /* 0x100fe20008010804 */
[----:B------:R-:W-:Y:S01]  /*110a0*/  FMNMX.FTZ R33, R39, R24, !PT ;  /* 0x0000001827217209 */ /* 0x000fe20007810000 */
[----:B------:R-:W2:Y:S01]  /*110b0*/  MUFU.EX2 R182, R182 ;  /* 0x000000b600b67308 */ /* 0x000ea20000000800 */
[--C-:B-1----:R-:W-:Y:S01]  /*110c0*/  FFMA.FTZ R28, R41, UR51, -R4.reuse ;  /* 0x00000033291c7c23 */ /* 0x102fe20008010804 */
[----:B------:R-:W-:Y:S01]  /*110d0*/  FFMA.FTZ R154, R84, UR51, -R4 ;  /* 0x00000033549a7c23 */ /* 0x000fe20008010804 */
[----:B------:R-:W-:Y:S01]  /*110e0*/  FMNMX.FTZ R24, R42, R33, !PT ;  /* 0x000000212a187209 */ /* 0x000fe20007810000 */
[----:B------:R-:W1:Y:S03]  /*110f0*/  @P1 LDC R48, c[0x0][0x450] ;  /* 0x00011400ff301b82 */ /* 0x000e660000000800 */
[----:B------:R-:W-:Y:S01]  /*11100*/  FMNMX.FTZ R37, R43, R24, !PT ;  /* 0x000000182b257209 */ /* 0x000fe20007810000 */
[----:B------:R3:W-:Y:S03]  /*11110*/  MUFU.EX2 R33, R32 ;  /* 0x0000002000217308 */ /* 0x0007e60000000800 */
[----:B------:R-:W-:-:S04]  /*11120*/  FMNMX.FTZ R24, R46, R37, !PT ;  /* 0x000000252e187209 */ /* 0x000fc80007810000 */
[----:B------:R-:W-:Y:S01]  /*11130*/  FMNMX.FTZ R37, R47, R24, !PT ;  /* 0x000000182f257209 */ /* 0x000fe20007810000 */
[----:B------:R-:W4:Y:S01]  /*11140*/  MUFU.EX2 R25, R25 ;  /* 0x0000001900197308 */ /* 0x000f220000000800 */
[----:B---3--:R-:W-:Y:S02]  /*11150*/  FFMA.FTZ R32, R45, UR51, -R4 ;  /* 0x000000332d207c23 */ /* 0x008fe40008010804 */
[----:B------:R-:W-:-:S04]  /*11160*/  FMNMX.FTZ R24, R50, R37, !PT ;  /* 0x0000002532187209 */ /* 0x000fc80007810000 */
[----:B------:R-:W-:Y:S01]  /*11170*/  FMNMX.FTZ R41, R51, R24, !PT ;  /* 0x0000001833297209 */ /* 0x000fe20007810000 */
[----:B------:R3:W-:Y:S03]  /*11180*/  MUFU.EX2 R37, R28 ;  /* 0x0000001c00257308 */ /* 0x0007e60000000800 */
[----:B------:R-:W-:-:S04]  /*11190*/  FMNMX.FTZ R24, R54, R41, !PT ;  /* 0x0000002936187209 */ /* 0x000fc80007810000 */
[----:B------:R-:W-:Y:S01]  /*111a0*/  FMNMX.FTZ R41, R55, R24, !PT ;  /* 0x0000001837297209 */ /* 0x000fe20007810000 */
[----:B------:R-:W5:Y:S01]  /*111b0*/  MUFU.EX2 R176, R176 ;  /* 0x000000b000b07308 */ /* 0x000f620000000800 */
[----:B---3--:R-:W-:Y:S02]  /*111c0*/  FFMA.FTZ R28, R49, UR51, -R4 ;  /* 0x00000033311c7c23 */ /* 0x008fe40008010804 */
[----:B------:R-:W-:-:S04]  /*111d0*/  FMNMX.FTZ R24, R58, R41, !PT ;  /* 0x000000293a187209 */ /* 0x000fc80007810000 */
[----:B------:R-:W-:Y:S01]  /*111e0*/  FMNMX.FTZ R45, R59, R24, !PT ;  /* 0x000000183b2d7209 */ /* 0x000fe20007810000 */
[----:B------:R3:W-:Y:S03]  /*111f0*/  MUFU.EX2 R41, R32 ;  /* 0x0000002000297308 */ /* 0x0007e60000000800 */
[----:B------:R-:W-:-:S04]  /*11200*/  FMNMX.FTZ R24, R62, R45, !PT ;  /* 0x0000002d3e187209 */ /* 0x000fc80007810000 */
[----:B------:R-:W-:Y:S01]  /*11210*/  FMNMX.FTZ R45, R63, R24, !PT ;  /* 0x000000183f2d7209 */ /* 0x000fe20007810000 */
[----:B------:R-:W1:Y:S01]  /*11220*/  MUFU.EX2 R178, R178 ;  /* 0x000000b200b27308 */ /* 0x000e620000000800 */
[----:B---3--:R-:W-:Y:S02]  /*11230*/  FFMA.FTZ R32, R53, UR51, -R4 ;  /* 0x0000003335207c23 */ /* 0x008fe40008010804 */
[----:B------:R-:W-:-:S04]  /*11240*/  FMNMX.FTZ R24, R66, R45, !PT ;  /* 0x0000002d42187209 */ /* 0x000fc80007810000 */
[----:B------:R-:W-:Y:S01]  /*11250*/  FMNMX.FTZ R49, R67, R24, !PT ;  /* 0x0000001843317209 */ /* 0x000fe20007810000 */
[----:B------:R-:W3:Y:S03]  /*11260*/  MUFU.EX2 R172, R172 ;  /* 0x000000ac00ac7308 */ /* 0x000ee60000000800 */
        /* <DEDUP_REMOVED lines=8> */
[----:B------:R-:W-:Y:S01]  /*112f0*/  FFMA.FTZ R24, R57, UR51, -R4 ;  /* 0x0000003339187c23 */ /* 0x000fe20008010804 */
[----:B------:R-:W-:Y:S02]  /*11300*/  MUFU.EX2 R168, R168 ;  /* 0x000000a800a87308 */ /* 0x000fe40000000800 */
[----:B------:R-:W-:-:S04]  /*11310*/  FMNMX.FTZ R8, R82, R53, !PT ;  /* 0x0000003552087209 */ /* 0x000fc80007810000 */
[----:B------:R-:W-:Y:S02]  /*11320*/  FMNMX.FTZ R57, R83, R8, !PT ;  /* 0x0000000853397209 */ /* 0x000fe40007810000 */
[----:B------:R2:W-:Y:S02]  /*11330*/  MUFU.EX2 R53, R24 ;  /* 0x0000001800357308 */ /* 0x0005e40000000800 */
[----:B------:R-:W-:Y:S01]  /*11340*/  FMNMX.FTZ R0, R86, R57, !PT ;  /* 0x0000003956007209 */ /* 0x000fe20007810000 */
[--C-:B------:R-:W-:Y:S01]  /*11350*/  FFMA.FTZ R57, R61, UR51, -R4.reuse ;  /* 0x000000333d397c23 */ /* 0x100fe20008010804 */
[--C-:B------:R-:W-:Y:S01]  /*11360*/  FFMA.FTZ R61, R65, UR51, -R4.reuse ;  /* 0x00000033413d7c23 */ /* 0x100fe20008010804 */
[--C-:B------:R-:W-:Y:S01]  /*11370*/  FFMA.FTZ R65, R69, UR51, -R4.reuse ;  /* 0x0000003345417c23 */ /* 0x100fe20008010804 */
[----:B------:R-:W-:Y:S01]  /*11380*/  FMNMX.FTZ R0, R87, R0, !PT ;  /* 0x0000000057007209 */ /* 0x000fe20007810000 */
[--C-:B------:R-:W-:Y:S01]  /*11390*/  FFMA.FTZ R69, R73, UR51, -R4.reuse ;  /* 0x0000003349457c23 */ /* 0x100fe20008010804 */
[--C-:B------:R-:W-:Y:S01]  /*113a0*/  FFMA.FTZ R73, R77, UR51, -R4.reuse ;  /* 0x000000334d497c23 */ /* 0x100fe20008010804 */
[--C-:B------:R-:W-:Y:S01]  /*113b0*/  FFMA.FTZ R77, R81, UR51, -R4.reuse ;  /* 0x00000033514d7c23 */ /* 0x100fe20008010804 */
[----:B------:R-:W-:Y:S01]  /*113c0*/  FFMA.FTZ R81, R85, UR51, -R4 ;  /* 0x0000003355517c23 */ /* 0x000fe20008010804 */
[----:B------:R-:W0:Y:S01]  /*113d0*/  SHFL.BFLY PT, R89, R0, 0x2, 0x1f ;  /* 0x0c401f0000597f89 */ /* 0x000e2200000e0000 */
[----:B------:R-:W-:Y:S08]  /*113e0*/  MUFU.EX2 R170, R170 ;  /* 0x000000aa00aa7308 */ /* 0x000ff00000000800 */
[----:B------:R1:W-:Y:S08]  /*113f0*/  MUFU.EX2 R49, R32 ;  /* 0x0000002000317308 */ /* 0x0003f00000000800 */
        /* <DEDUP_REMOVED lines=18> */
[--C-:B--2---:R-:W-:Y:S01]  /*11520*/  FFMA.FTZ R24, R31, UR51, -R8.reuse ;  /* 0x000000331f187c23 */ /* 0x104fe20008010808 */
[----:B------:R-:W-:Y:S01]  /*11530*/  FADD.FTZ R38, R182, R27 ;  /* 0x0000001bb6267221 */ /* 0x000fe20000010000 */
[----:B------:R-:W-:Y:S01]  /*11540*/  MUFU.EX2 R181, R181 ;  /* 0x000000b500b57308 */ /* 0x000fe20000000800 */
[--C-:B------:R-:W-:Y:S01]  /*11550*/  FFMA.FTZ R177, R34, UR51, -R8.reuse ;  /* 0x0000003322b17c23 */ /* 0x100fe20008010808 */
[----:B------:R-:W-:Y:S01]  /*11560*/  FFMA.FTZ R26, R35, UR51, -R8 ;  /* 0x00000033231a7c23 */ /* 0x000fe20008010808 */
[----:B----4-:R-:W-:Y:S01]  /*11570*/  FADD.FTZ R27, R25, R38 ;  /* 0x00000026191b7221 */ /* 0x010fe20000010000 */
[--C-:B------:R-:W-:Y:S01]  /*11580*/  FFMA.FTZ R173, R42, UR51, -R8.reuse ;  /* 0x000000332aad7c23 */ /* 0x100fe20008010808 */
[--C-:B------:R-:W-:Y:S01]  /*11590*/  FFMA.FTZ R28, R39, UR51, -R8.reuse ;  /* 0x00000033271c7c23 */ /* 0x100fe20008010808 */
[----:B------:R-:W0:Y:S01]  /*115a0*/  @P1 LDC R35, c[0x0][0x44c] ;  /* 0x00011300ff231b82 */ /* 0x000e220000000800 */
[----:B-----5:R-:W-:Y:S01]  /*115b0*/  FADD.FTZ R40, R176, R27 ;  /* 0x0000001bb0287221 */ /* 0x020fe20000010000 */
[----:B------:R-:W2:Y:S01]  /*115c0*/  MUFU.EX2 R4, R4 ;  /* 0x0000000400047308 */ /* 0x000ea20000000800 */
[--C-:B------:R-:W-:Y:S01]  /*115d0*/  FFMA.FTZ R30, R43, UR51, -R8.reuse ;  /* 0x000000332b1e7c23 */ /* 0x100fe20008010808 */
[----:B------:R-:W-:Y:S01]  /*115e0*/  FFMA.FTZ R175, R46, UR51, -R8 ;  /* 0x000000332eaf7c23 */ /* 0x000fe20008010808 */
[----:B------:R-:W-:Y:S01]  /*115f0*/  FADD.FTZ R27, R29, R40 ;  /* 0x000000281d1b7221 */ /* 0x000fe20000010000 */
[--C-:B-1----:R-:W-:Y:S01]  /*11600*/  FFMA.FTZ R32, R47, UR51, -R8.reuse ;  /* 0x000000332f207c23 */ /* 0x102fe20008010808 */
[--C-:B------:R-:W-:Y:S01]  /*11610*/  FFMA.FTZ R169, R50, UR51, -R8.reuse ;  /* 0x0000003332a97c23 */ /* 0x100fe20008010808 */
[--C-:B------:R-:W-:Y:S01]  /*11620*/  FFMA.FTZ R34, R51, UR51, -R8.reuse ;  /* 0x0000003333227c23 */ /* 0x100fe20008010808 */
[----:B------:R-:W-:Y:S01]  /*11630*/  FADD.FTZ R40, R178, R27 ;  /* 0x0000001bb2287221 */ /* 0x000fe20000010000 */
[----:B------:R-:W1:Y:S01]  /*11640*/  MUFU.EX2 R183, R183 ;  /* 0x000000b700b77308 */ /* 0x000e620000000800 */
[----:B------:R-:W-:Y:S01]  /*11650*/  FFMA.FTZ R171, R54, UR51, -R8 ;  /* 0x0000003336ab7c23 */ /* 0x000fe20008010808 */
[----:B------:R-:W-:-:S02]  /*11660*/  IMAD.MOV.U32 R50, RZ, RZ, R200 ;  /* 0x000000ffff327224 */ /* 0x000fc400078e00c8 */
[----:B------:R-:W-:Y:S01]  /*11670*/  FADD.FTZ R31, R33, R40 ;  /* 0x00000028211f7221 */ /* 0x000fe20000010000 */
[--C-:B------:R-:W-:Y:S01]  /*11680*/  FFMA.FTZ R36, R55, UR51, -R8.reuse ;  /* 0x0000003337247c23 */ /* 0x100fe20008010808 */
[--C-:B------:R-:W-:Y:S01]  /*11690*/  FFMA.FTZ R165, R58, UR51, -R8.reuse ;  /* 0x000000333aa57c23 */ /* 0x100fe20008010808 */
[----:B------:R-:W-:Y:S01]  /*116a0*/  FFMA.FTZ R38, R59, UR51, -R8 ;  /* 0x000000333b267c23 */ /* 0x000fe20008010808 */
[----:B---3--:R-:W-:Y:S01]  /*116b0*/  FADD.FTZ R44, R172, R31 ;  /* 0x0000001fac2c7221 */ /* 0x008fe20000010000 */
[----:B------:R-:W3:Y:S01]  /*116c0*/  MUFU.EX2 R24, R24 ;  /* 0x0000001800187308 */ /* 0x000ee20000000800 */
[----:B--2---:R-:W-:Y:S01]  /*116d0*/  FADD.FTZ R42, R181, R4 ;  /* 0x00000004b52a7221 */ /* 0x004fe20000010000 */
[----:B------:R-:W-:Y:S01]  /*116e0*/  FFMA.FTZ R167, R62, UR51, -R8 ;  /* 0x000000333ea77c23 */ /* 0x000fe20008010808 */
[----:B------:R-:W-:Y:S01]  /*116f0*/  FADD.FTZ R31, R37, R44 ;  /* 0x0000002c251f7221 */ /* 0x000fe20000010000 */
[--C-:B------:R-:W-:Y:S01]  /*11700*/  FFMA.FTZ R40, R63, UR51, -R8.reuse ;  /* 0x000000333f287c23 */ /* 0x100fe20008010808 */
[----:B------:R-:W-:Y:S01]  /*11710*/  FFMA.FTZ R161, R66, UR51, -R8 ;  /* 0x0000003342a17c23 */ /* 0x000fe20008010808 */
[----:B0-----:R-:W-:-:S04]  /*11720*/  @P1 IMAD.HI.U32 R35, R200, R35, RZ ;  /* 0x00000023c8231227 */ /* 0x001fc800078e00ff */
[----:B------:R-:W-:Y:S01]  /*11730*/  FFMA.FTZ R163, R70, UR51, -R8 ;  /* 0x0000003346a37c23 */ /* 0x000fe20008010808 */
[----:B------:R-:W0:Y:S01]  /*11740*/  MUFU.EX2 R177, R177 ;  /* 0x000000b100b17308 */ /* 0x000e220000000800 */
[----:B-1----:R-:W-:Y:S01]  /*11750*/  FADD.FTZ R27, R183, R42 ;  /* 0x0000002ab71b7221 */ /* 0x002fe20000010000 */
[--C-:B------:R-:W-:Y:S01]  /*11760*/  FFMA.FTZ R74, R74, UR51, -R8.reuse ;  /* 0x000000334a4a7c23 */ /* 0x100fe20008010808 */
[----:B------:R-:W-:Y:S01]  /*11770*/  @P1 SHF.R.U32.HI R50, RZ, R48, R35 ;  /* 0x00000030ff321219 */ /* 0x000fe20000011623 */
[--C-:B------:R-:W-:Y:S01]  /*11780*/  FFMA.FTZ R75, R75, UR51, -R8.reuse ;  /* 0x000000334b4b7c23 */ /* 0x100fe20008010808 */
[--C-:B------:R-:W-:Y:S01]  /*11790*/  FFMA.FTZ R78, R78, UR51, -R8.reuse ;  /* 0x000000334e4e7c23 */ /* 0x100fe20008010808 */
[--C-:B------:R-:W-:Y:S01]  /*117a0*/  FFMA.FTZ R79, R79, UR51, -R8.reuse ;  /* 0x000000334f4f7c23 */ /* 0x100fe20008010808 */
[--C-:B------:R-:W-:Y:S01]  /*117b0*/  FFMA.FTZ R82, R82, UR51, -R8.reuse ;  /* 0x0000003352527c23 */ /* 0x100fe20008010808 */
[----:B------:R-:W1:Y:S01]  /*117c0*/  MUFU.EX2 R26, R26 ;  /* 0x0000001a001a7308 */ /* 0x000e620000000800 */
[----:B---3--:R-:W-:Y:S01]  /*117d0*/  FADD.FTZ R42, R24, R27 ;  /* 0x0000001b182a7221 */ /* 0x008fe20000010000 */
[--C-:B------:R-:W-:Y:S01]  /*117e0*/  FFMA.FTZ R83, R83, UR51, -R8.reuse ;  /* 0x0000003353537c23 */ /* 0x100fe20008010808 */
[--C-:B------:R-:W-:Y:S01]  /*117f0*/  FFMA.FTZ R86, R86, UR51, -R8.reuse ;  /* 0x0000003356567c23 */ /* 0x100fe20008010808 */
[----:B------:R-:W-:Y:S01]  /*11800*/  FFMA.FTZ R87, R87, UR51, -R8 ;  /* 0x0000003357577c23 */ /* 0x000fe20008010808 */
[----:B------:R-:W-:Y:S01]  /*11810*/  F2FP.BF16.F32.PACK_AB R180, R5, R180 ;  /* 0x000000b405b4723e */ /* 0x000fe200000010ff */
[----:B------:R-:W-:Y:S01]  /*11820*/  IMAD.IADD R93, R93, 0x1, R50 ;  /* 0x000000015d5d7824 */ /* 0x000fe200078e0232 */
[----:B------:R-:W-:Y:S01]  /*11830*/  F2FP.BF16.F32.PACK_AB R182, R25, R182 ;  /* 0x000000b619b6723e */ /* 0x000fe200000010ff */
[----:B------:R-:W2:Y:S01]  /*11840*/  MUFU.EX2 R179, R179 ;  /* 0x000000b300b37308 */ /* 0x000ea20000000800 */
[----:B0-----:R-:W-:Y:S01]  /*11850*/  FADD.FTZ R27, R177, R42 ;  /* 0x0000002ab11b7221 */ /* 0x001fe20000010000 */
[----:B------:R-:W-:Y:S01]  /*11860*/  FADD.FTZ R42, R174, R31 ;  /* 0x0000001fae2a7221 */ /* 0x000fe20000010000 */
[----:B------:R-:W-:Y:S01]  /*11870*/  F2FP.BF16.F32.PACK_AB R181, R4, R181 ;  /* 0x000000b504b5723e */ /* 0x000fe200000010ff */
[----:B------:R-:W-:Y:S01]  /*11880*/  IMAD.IADD R90, R93, 0x1, R90 ;  /* 0x000000015d5a7824 */ /* 0x000fe200078e025a */
[----:B------:R-:W-:Y:S01]  /*11890*/  F2FP.BF16.F32.PACK_AB R176, R29, R176 ;  /* 0x000000b01db0723e */ /* 0x000fe200000010ff */
[----:B------:R-:W-:Y:S01]  /*118a0*/  FADD.FTZ R31, R41, R42 ;  /* 0x0000002a291f7221 */ /* 0x000fe20000010000 */
[----:B------:R-:W-:Y:S01]  /*118b0*/  FFMA.FTZ R42, R67, UR51, -R8 ;  /* 0x00000033432a7c23 */ /* 0x000fe20008010808 */
[----:B------:R-:W0:Y:S01]  /*118c0*/  MUFU.EX2 R28, R28 ;  /* 0x0000001c001c7308 */ /* 0x000e220000000800 */
[----:B-1----:R-:W-:Y:S01]  /*118d0*/  FADD.FTZ R44, R26, R27 ;  /* 0x0000001b1a2c7221 */ /* 0x002fe20000010000 */
[----:B------:R-:W-:Y:S01]  /*118e0*/  FADD.FTZ R46, R168, R31 ;  /* 0x0000001fa82e7221 */ /* 0x000fe20000010000 */
[----:B------:R-:W-:-:S02]  /*118f0*/  F2FP.BF16.F32.PACK_AB R178, R33, R178 ;  /* 0x000000b221b2723e */ /* 0x000fc400000010ff */
[----:B------:R-:W-:Y:S01]  /*11900*/  F2FP.BF16.F32.PACK_AB R172, R37, R172 ;  /* 0x000000ac25ac723e */ /* 0x000fe200000010ff */
[----:B------:R-:W-:Y:S01]  /*11910*/  FADD.FTZ R31, R45, R46 ;  /* 0x0000002e2d1f7221 */ /* 0x000fe20000010000 */
[----:B------:R-:W-:Y:S01]  /*11920*/  F2FP.BF16.F32.PACK_AB R174, R41, R174 ;  /* 0x000000ae29ae723e */ /* 0x000fe200000010ff */
[----:B------:R-:W1:Y:S01]  /*11930*/  MUFU.EX2 R173, R173 ;  /* 0x000000ad00ad7308 */ /* 0x000e620000000800 */
[----:B--2---:R-:W-:Y:S01]  /*11940*/  FADD.FTZ R27, R179, R44 ;  /* 0x0000002cb31b7221 */ /* 0x004fe20000010000 */
[----:B------:R-:W-:Y:S01]  /*11950*/  FADD.FTZ R48, R170, R31 ;  /* 0x0000001faa307221 */ /* 0x000fe20000010000 */
[----:B------:R-:W-:Y:S02]  /*11960*/  F2FP.BF16.F32.PACK_AB R168, R45, R168 ;  /* 0x000000a82da8723e */ /* 0x000fe400000010ff */
[C---:B------:R-:W-:Y:S01]  /*11970*/  F2FP.BF16.F32.PACK_AB R170, R49.reuse, R170 ;  /* 0x000000aa31aa723e */ /* 0x040fe200000010ff */
[----:B------:R-:W-:Y:S01]  /*11980*/  FADD.FTZ R31, R49, R48 ;  /* 0x00000030311f7221 */ /* 0x000fe20000010000 */
[----:B------:R-:W-:Y:S01]  /*11990*/  F2FP.BF16.F32.PACK_AB R183, R24, R183 ;  /* 0x000000b718b7723e */ /* 0x000fe200000010ff */
        /* <DEDUP_REMOVED lines=10> */
[----:B------:R-:W-:Y:S01]  /*11a40*/  FFMA.FTZ R44, R71, UR51, -R8 ;  /* 0x00000033472c7c23 */ /* 0x000fe20008010808 */
[C---:B------:R-:W-:Y:S02]  /*11a50*/  F2FP.BF16.F32.PACK_AB R166, R57.reuse, R166 ;  /* 0x000000a639a6723e */ /* 0x040fe400000010ff */
[----:B------:R-:W-:Y:S02]  /*11a60*/  FADD.FTZ R31, R57, R48 ;  /* 0x00000030391f7221 */ /* 0x000fe40000010000 */
        /* <DEDUP_REMOVED lines=14> */
[----:B-1----:R-:W-:Y:S01]  /*11b50*/  FADD.FTZ R27, R171, R46 ;  /* 0x0000002eab1b7221 */ /* 0x002fe20000010000 */
[----:B------:R-:W-:Y:S01]  /*11b60*/  FADD.FTZ R46, R160, R31 ;  /* 0x0000001fa02e7221 */ /* 0x000fe20000010000 */
[----:B------:R-:W-:-:S05]  /*11b70*/  F2FP.BF16.F32.PACK_AB R160, R61, R160 ;  /* 0x000000a03da0723e */ /* 0x000fca00000010ff */
        /* <DEDUP_REMOVED lines=8> */
[----:B------:R-:W-:-:S06]  /*11c00*/  FADD.FTZ R25, R65, R46 ;  /* 0x0000002e41197221 */ /* 0x000fcc0000010000 */
        /* <DEDUP_REMOVED lines=51> */
[----:B0-----:R-:W-:Y:S01]  /*11f40*/  FADD.FTZ R46, R154, R25 ;  /* 0x000000199a2e7221 */ /* 0x001fe20000010000 */
[C---:B-1----:R-:W-:Y:S01]  /*11f50*/  FADD.FTZ R5, R87.reuse, R4 ;  /* 0x0000000457057221 */ /* 0x042fe20000010000 */
[----:B------:R-:W-:Y:S01]  /*11f60*/  F2FP.BF16.F32.PACK_AB R155, R87, R86 ;  /* 0x00000056579b723e */ /* 0x000fe200000010ff */
[----:B------:R-:W-:Y:S02]  /*11f70*/  VIADD R4, R88, 0xfffffffe ;  /* 0xfffffffe58047836 */ /* 0x000fe40000000000 */
[C---:B--2---:R-:W-:Y:S01]  /*11f80*/  FADD.FTZ R8, R81.reuse, R46 ;  /* 0x0000002e51087221 */ /* 0x044fe20000010000 */
[----:B------:R-:W-:Y:S01]  /*11f90*/  F2FP.BF16.F32.PACK_AB R154, R81, R154 ;  /* 0x0000009a519a723e */ /* 0x000fe200000010ff */
        /* <DEDUP_REMOVED lines=12> */
.L_x_1874:
[----:B------:R-:W-:-:S13]  /*12060*/  ISETP.NE.AND P3, PT, R91, 0x1, PT ;  /* 0x000000015b00780c */ /* 0x000fda0003f65270 */
[----:B------:R-:W0:Y:S02]  /*12070*/  @P3 LDC.64 R26, c[0x0][0x9e8] ;  /* 0x00027a00ff1a3b82 */ /* 0x000e240000000a00 */
[----:B0-----:R-:W-:-:S05]  /*12080*/  @P3 IMAD.HI.U32 R26, R24, R26, RZ ;  /* 0x0000001a181a3227 */ /* 0x001fca00078e00ff */
[----:B------:R-:W-:-:S07]  /*12090*/  @P3 SHF.R.U32.HI R24, RZ, R27, R26 ;  /* 0x0000001bff183219 */ /* 0x000fce000001161a */
.L_x_1875:
[----:B------:R-:W-:Y:S05]  /*120a0*/  BSYNC B0 ;  /* 0x0000000000007941 */ /* 0x000fea0003800000 */
.L_x_1873:
[----:B------:R-:W-:-:S05]  /*120b0*/  IMAD R91, R24, R91, R91 ;  /* 0x0000005b185b7224 */ /* 0x000fca00078e025b */
[----:B------:R-:W-:-:S07]  /*120c0*/  VIMNMX R90, R90, R91, PT ;  /* 0x0000005b5a5a7248 */ /* 0x000fce0003fe0100 */
.L_x_1872:
[----:B------:R-:W-:Y:S01]  /*120d0*/  SHF.R.S32.HI R25, RZ, 0x1f, R90 ;  /* 0x0000001fff197819 */ /* 0x000fe2000001145a */
[----:B------:R-:W-:Y:S01]  /*120e0*/  ULDC UR41, c[0x0][0x9e4] ;  /* 0x0002790000297ab9 */ /* 0x000fe20000000800 */
[----:B------:R-:W-:Y:S01]  /*120f0*/  ULDC UR5, c[0x0][0x9e4] ;  /* 0x0002790000057ab9 */ /* 0x000fe20000000800 */
[----:B------:R-:W-:Y:S01]  /*12100*/  ULDC UR42, c[0x0][0x9dc] ;  /* 0x00027700002a7ab9 */ /* 0x000fe20000000800 */
[----:B------:R-:W-:Y:S01]  /*12110*/  LEA.HI R25, R25, R90, RZ, 0x7 ;  /* 0x0000005a19197211 */ /* 0x000fe200078f38ff */
[----:B------:R-:W-:Y:S01]  /*12120*/  ULDC UR48, c[0x0][0x9dc] ;  /* 0x0002770000307ab9 */ /* 0x000fe20000000800 */
[----:B------:R-:W-:Y:S01]  /*12130*/  ULDC UR4, c[0x0][0x988] ;  /* 0x0002620000047ab9 */ /* 0x000fe20000000800 */
[----:B------:R-:W-:Y:S01]  /*12140*/  ULDC UR7, c[0x0][0x988] ;  /* 0x0002620000077ab9 */ /* 0x000fe20000000800 */
[----:B------:R-:W-:Y:S01]  /*12150*/  SHF.R.S32.HI R25, RZ, 0x7, R25 ;  /* 0x00000007ff197819 */ /* 0x000fe20000011419 */
[----:B------:R-:W-:Y:S01]  /*12160*/  ULDC UR6, c[0x0][0x988] ;  /* 0x0002620000067ab9 */ /* 0x000fe20000000800 */
[----:B------:R-:W-:Y:S01]  /*12170*/  ULDC UR49, c[0x0][0x9e0] ;  /* 0x0002780000317ab9 */ /* 0x000fe20000000800 */
[----:B------:R-:W-:Y:S01]  /*12180*/  ULDC UR43, c[0x0][0x9e0] ;  /* 0x00027800002b7ab9 */ /* 0x000fe20000000800 */
[----:B------:R-:W-:-:S02]  /*12190*/  VIMNMX R215, R208, R25, !PT ;  /* 0x00000019d0d77248 */ /* 0x000fc40007fe0100 */
[----:B------:R-:W-:Y:S02]  /*121a0*/  CS2R R150, SRZ ;  /* 0x0000000000967805 */ /* 0x000fe4000001ff00 */
[----:B------:R-:W-:Y:S02]  /*121b0*/  CS2R R148, SRZ ;  /* 0x0000000000947805 */ /* 0x000fe4000001ff00 */
[----:B------:R-:W-:Y:S02]  /*121c0*/  CS2R R146, SRZ ;  /* 0x0000000000927805 */ /* 0x000fe4000001ff00 */
[----:B------:R-:W-:Y:S02]  /*121d0*/  ISETP.GE.AND P3, PT, R4, R215, PT ;  /* 0x000000d70400720c */ /* 0x000fe40003f66270 */
        /* <DEDUP_REMOVED lines=29> */
[----:B------:R-:W-:Y:S06]  /*123b0*/  @!P3 BRA `(.L_x_1876) ;  /* 0x0000003000ecb947 */ /* 0x000fec0003800000 */
[----:B------:R-:W-:-:S07]  /*123c0*/  IMAD.MOV.U32 R151, RZ, RZ, RZ ;  /* 0x000000ffff977224 */ /* 0x000fce00078e00ff */
.L_x_1896:
[----:B------:R-:W-:Y:S01]  /*123d0*/  ISETP.NE.AND P3, PT, R201, RZ, PT ;  /* 0x000000ffc900720c */ /* 0x000fe20003f65270 */
[----:B------:R-:W-:Y:S01]  /*123e0*/  VIADD R216, R184, 0x1 ;  /* 0x00000001b8d87836 */ /* 0x000fe20000000000 */
[----:B------:R-:W-:Y:S05]  /*123f0*/  YIELD ;  /* 0x0000000000007946 */ /* 0x000fea0003800000 */
[----:B------:R-:W-:-:S04]  /*12400*/  ISETP.NE.AND P4, PT, R216, 0x2, PT ;  /* 0x00000002d800780c */ /* 0x000fc80003f85270 */
[----:B------:R-:W-:Y:S02]  /*12410*/  SEL R24, RZ, 0x1, P4 ;  /* 0x00000001ff187807 */ /* 0x000fe40002000000 */
[----:B------:R-:W-:Y:S02]  /*12420*/  SEL R216, R216, RZ, P4 ;  /* 0x000000ffd8d87207 */ /* 0x000fe40002000000 */
[----:B------:R-:W-:Y:S01]  /*12430*/  LOP3.LUT R217, R187, R24, RZ, 0x3c, !PT ;  /* 0x00000018bbd97212 */ /* 0x000fe200078e3cff */
[----:B------:R-:W-:Y:S06]  /*12440*/  @P3 BRA `(.L_x_1877) ;  /* 0x0000000000303947 */ /* 0x000fec0003800000 */
[----:B------:R-:W-:Y:S05]  /*12450*/  @!P0 BRA `(.L_x_1878) ;  /* 0x0000000000048947 */ /* 0x000fea0003800000 */
[----:B------:R-:W-:Y:S01]  /*12460*/  BPT.TRAP 0x1 ;  /* 0x000000040000795c */ /* 0x000fe20000300000 */
.L_x_1878:
[----:B------:R-:W-:Y:S01]  /*12470*/  IMAD R25, R216, 0x8, R18 ;  /* 0x00000008d8197824 */ /* 0x000fe200078e0212 */
[----:B------:R-:W-:-:S04]  /*12480*/  SHF.L.U32 R24, R217, 0x1f, RZ ;  /* 0x0000001fd9187819 */ /* 0x000fc800000006ff */
[----:B------:R0:W1:Y:S01]  /*12490*/  SYNCS.PHASECHK.TRANS64.TRYWAIT P4, [R25+URZ+0x28830], R24 ;  /* 0x02883018190075a7 */ /* 0x000062000808017f */
[----:B------:R-:W-:Y:S05]  /*124a0*/  @!P0 BRA `(.L_x_1879) ;  /* 0x0000000000048947 */ /* 0x000fea0003800000 */
[----:B------:R-:W-:Y:S01]  /*124b0*/  BPT.TRAP 0x1 ;  /* 0x000000040000795c */ /* 0x000fe20000300000 */
.L_x_1879:
[----:B------:R-:W-:Y:S04]  /*124c0*/  BSSY B0, `(.L_x_1877) ;  /* 0x0000004000007945 */ /* 0x000fe80003800000 */
[----:B-1----:R-:W-:Y:S05]  /*124d0*/  @P4 BRA `(.L_x_1880) ;  /* 0x0000000000084947 */ /* 0x002fea0003800000 */
[----:B------:R-:W1:Y:S02]  /*124e0*/  SYNCS.PHASECHK.TRANS64.TRYWAIT P4, [R25+URZ+0x28830], R24 ;  /* 0x02883018190075a7 */ /* 0x000e64000808017f */
[----:B-1----:R-:W-:Y:S05]  /*124f0*/  @!P4 BRA `(.L_x_1881) ;  /* 0x0000016800bcc947 */ /* 0x002fea0003800000 */
.L_x_1880:
[----:B------:R-:W-:Y:S05]  /*12500*/  BSYNC B0 ;  /* 0x0000000000007941 */ /* 0x000fea0003800000 */
.L_x_1877:
[----:B------:R-:W2:Y:S01]  /*12510*/  S2R R26, SR_TID.X ;  /* 0x00000000001a7919 */ /* 0x000ea20000002100 */
[----:B------:R-:W-:Y:S05]  /*12520*/  WARPSYNC.ALL ;  /* 0x0000000000007948 */ /* 0x000fea0003800000 */
[----:B01----:R-:W-:Y:S01]  /*12530*/  IMAD R24, R216, 0x800, R9 ;  /* 0x00000800d8187824 */ /* 0x003fe200078e0209 */
[----:B------:R-:W-:Y:S01]  /*12540*/  R2UR UR8, R6 ;  /* 0x00000000060872ca */ /* 0x000fe200000e0000 */
[----:B------:R-:W-:Y:S01]  /*12550*/  IMAD.MOV.U32 R25, RZ, RZ, 0x40000040 ;  /* 0x40000040ff197424 */ /* 0x000fe200078e00ff */
[----:B------:R-:W-:Y:S01]  /*12560*/  R2UR UR9, R7 ;  /* 0x00000000070972ca */ /* 0x000fe200000e0000 */
[C---:B------:R-:W-:Y:S01]  /*12570*/  VIADD R28, R24.reuse, 0x2 ;  /* 0x00000002181c7836 */ /* 0x040fe20000000000 */
[----:B------:R-:W-:Y:S01]  /*12580*/  R2UR UR10, R24 ;  /* 0x00000000180a72ca */ /* 0x000fe200000e0000 */
[----:B------:R-:W-:Y:S01]  /*12590*/  IMAD.MOV.U32 R29, RZ, RZ, 0x40000040 ;  /* 0x40000040ff1d7424 */ /* 0x000fe200078e00ff */
[----:B------:R-:W-:Y:S01]  /*125a0*/  R2UR UR11, R25 ;  /* 0x00000000190b72ca */ /* 0x000fe200000e0000 */
[----:B------:R-:W-:Y:S01]  /*125b0*/  IMAD.MOV.U32 R27, RZ, RZ, 0x40000040 ;  /* 0x40000040ff1b7424 */ /* 0x000fe200078e00ff */
[----:B------:R-:W-:Y:S01]  /*125c0*/  R2UR UR14, R28 ;  /* 0x000000001c0e72ca */ /* 0x000fe200000e0000 */
[----:B------:R-:W-:Y:S01]  /*125d0*/  VIADD R28, R24, 0x6 ;  /* 0x00000006181c7836 */ /* 0x000fe20000000000 */
[----:B------:R-:W-:Y:S01]  /*125e0*/  R2UR UR15, R29 ;  /* 0x000000001d0f72ca */ /* 0x000fe200000e0000 */
[----:B------:R-:W-:Y:S01]  /*125f0*/  IMAD.MOV.U32 R31, RZ, RZ, 0x40000040 ;  /* 0x40000040ff1f7424 */ /* 0x000fe200078e00ff */
[----:B------:R-:W-:-:S02]  /*12600*/  R2UR UR19, R27 ;  /* 0x000000001b1372ca */ /* 0x000fc400000e0000 */
[----:B------:R-:W-:Y:S01]  /*12610*/  R2UR UR22, R28 ;  /* 0x000000001c1672ca */ /* 0x000fe200000e0000 */
[----:B------:R-:W-:Y:S01]  /*12620*/  VIADD R28, R24, 0x402 ;  /* 0x00000402181c7836 */ /* 0x000fe20000000000 */
[----:B------:R-:W-:Y:S02]  /*12630*/  R2UR UR23, R29 ;  /* 0x000000001d1772ca */ /* 0x000fe400000e0000 */
[----:B------:R-:W-:Y:S02]  /*12640*/  R2UR UR27, R27 ;  /* 0x000000001b1b72ca */ /* 0x000fe400000e0000 */
[----:B------:R-:W-:Y:S02]  /*12650*/  R2UR UR30, R28 ;  /* 0x000000001c1e72ca */ /* 0x000fe400000e0000 */
[----:B------:R-:W-:Y:S02]  /*12660*/  R2UR UR31, R29 ;  /* 0x000000001d1f72ca */ /* 0x000fe400000e0000 */
[----:B------:R-:W-:-:S02]  /*12670*/  R2UR UR35, R31 ;  /* 0x000000001f2372ca */ /* 0x000fc400000e0000 */
[----:B--2---:R-:W-:Y:S02]  /*12680*/  SHF.R.U32.HI R26, RZ, 0x7, R26 ;  /* 0x00000007ff1a7819 */ /* 0x004fe4000001161a */
[----:B------:R-:W-:Y:S02]  /*12690*/  R2UR UR47, R25 ;  /* 0x00000000192f72ca */ /* 0x000fe400000e0000 */
[----:B------:R-:W-:Y:S01]  /*126a0*/  R2UR UR12, R194 ;  /* 0x00000000c20c72ca */ /* 0x000fe200000e0000 */
[----:B------:R-:W-:Y:S01]  /*126b0*/  VIADD R30, R26, 0x8 ;  /* 0x000000081a1e7836 */ /* 0x000fe20000000000 */
[----:B------:R-:W-:Y:S01]  /*126c0*/  R2UR UR13, R195 ;  /* 0x00000000c30d72ca */ /* 0x000fe200000e0000 */
[----:B------:R-:W-:Y:S01]  /*126d0*/  VIADD R26, R24, 0x4 ;  /* 0x00000004181a7836 */ /* 0x000fe20000000000 */
[----:B------:R-:W-:Y:S02]  /*126e0*/  R2UR UR16, R192 ;  /* 0x00000000c01072ca */ /* 0x000fe400000e0000 */
[----:B------:R0:W-:Y:S01]  /*126f0*/  BAR.SYNC.DEFER_BLOCKING R30, 0x100 ;  /* 0x0004001e0000751d */ /* 0x0001e20000010000 */
[----:B------:R-:W-:-:S02]  /*12700*/  R2UR UR17, R193 ;  /* 0x00000000c11172ca */ /* 0x000fc400000e0000 */
[----:B------:R-:W-:Y:S01]  /*12710*/  R2UR UR18, R26 ;  /* 0x000000001a1272ca */ /* 0x000fe200000e0000 */
[----:B------:R-:W-:Y:S01]  /*12720*/  VIADD R26, R24, 0x400 ;  /* 0x00000400181a7836 */ /* 0x000fe20000000000 */
[----:B------:R-:W-:Y:S02]  /*12730*/  R2UR UR20, R190 ;  /* 0x00000000be1472ca */ /* 0x000fe400000e0000 */
[----:B------:R-:W-:Y:S01]  /*12740*/  R2UR UR21, R191 ;  /* 0x00000000bf1572ca */ /* 0x000fe200000e0000 */
[----:B0-----:R-:W-:Y:S01]  /*12750*/  VIADD R30, R24, 0x404 ;  /* 0x00000404181e7836 */ /* 0x001fe20000000000 */
[----:B------:R-:W-:Y:S01]  /*12760*/  R2UR UR26, R26 ;  /* 0x000000001a1a72ca */ /* 0x000fe200000e0000 */
[----:B------:R-:W-:Y:S01]  /*12770*/  VIADD R24, R24, 0x406 ;  /* 0x0000040618187836 */ /* 0x000fe20000000000 */
[----:B------:R-:W-:Y:S02]  /*12780*/  R2UR UR24, R20 ;  /* 0x00000000141872ca */ /* 0x000fe400000e0000 */
[----:B------:R-:W-:-:S02]  /*12790*/  R2UR UR34, R30 ;  /* 0x000000001e2272ca */ /* 0x000fc400000e0000 */
[----:B------:R-:W-:Y:S02]  /*127a0*/  R2UR UR46, R24 ;  /* 0x00000000182e72ca */ /* 0x000fe400000e0000 */
[----:B------:R-:W-:Y:S02]  /*127b0*/  R2UR UR25, R21 ;  /* 0x00000000151972ca */ /* 0x000fe400000e0000 */
[----:B------:R-:W-:Y:S02]  /*127c0*/  R2UR UR28, R14 ;  /* 0x000000000e1c72ca */ /* 0x000fe400000e0000 */
[----:B------:R-:W-:Y:S02]  /*127d0*/  R2UR UR29, R15 ;  /* 0x000000000f1d72ca */ /* 0x000fe400000e0000 */
[----:B------:R-:W-:Y:S01]  /*127e0*/  R2UR UR32, R12 ;  /* 0x000000000c2072ca */ /* 0x000fe200000e0000 */
[----:B------:R-:W-:Y:S01]  /*127f0*/  WARPGROUP.ARRIVE ;  /* 0x00000000000079c5 */ /* 0x000fe20000000000 */
[----:B------:R-:W-:-:S02]  /*12800*/  R2UR UR33, R13 ;  /* 0x000000000d2172ca */ /* 0x000fc400000e0000 */
[----:B------:R-:W-:Y:S02]  /*12810*/  R2UR UR44, R10 ;  /* 0x000000000a2c72ca */ /* 0x000fe400000e0000 */
[----:B------:R-:W-:Y:S01]  /*12820*/  R2UR UR45, R11 ;  /* 0x000000000b2d72ca */ /* 0x000fe200000e0000 */
        /* <DEDUP_REMOVED lines=26> */
.L_x_1883:
[----:B------:R-:W-:Y:S01]  /*129d0*/  SHF.L.U32 R187, R187, 0x1f, RZ ;  /* 0x0000001fbbbb7819 */ /* 0x000fe200000006ff */
[----:B------:R-:W-:-:S04]  /*129e0*/  IMAD R206, R184, 0x8, R18 ;  /* 0x00000008b8ce7824 */ /* 0x000fc800078e0212 */
[----:B------:R0:W1:Y:S01]  /*129f0*/  SYNCS.PHASECHK.TRANS64.TRYWAIT P3, [R206+URZ+0x28850], R187 ;  /* 0x028850bbce0075a7 */ /* 0x000062000806017f */
[----:B------:R-:W-:Y:S05]  /*12a00*/  @!P0 BRA `(.L_x_1884) ;  /* 0x0000000000048947 */ /* 0x000fea0003800000 */
[----:B------:R-:W-:Y:S01]  /*12a10*/  BPT.TRAP 0x1 ;  /* 0x000000040000795c */ /* 0x000fe20000300000 */
.L_x_1884:
[----:B-1----:R-:W-:Y:S05]  /*12a20*/  @P3 BRA `(.L_x_1882) ;  /* 0x0000000000083947 */ /* 0x002fea0003800000 */
[----:B------:R-:W1:Y:S02]  /*12a30*/  SYNCS.PHASECHK.TRANS64.TRYWAIT P3, [R206+URZ+0x28850], R187 ;  /* 0x028850bbce0075a7 */ /* 0x000e64000806017f */
[----:B-1----:R-:W-:Y:S05]  /*12a40*/  @!P3 BRA `(.L_x_1885) ;  /* 0x00000164007cb947 */ /* 0x002fea0003800000 */
.L_x_1882:
[----:B01----:R-:W-:Y:S01]  /*12a50*/  VIADD R187, R18, 0x400 ;  /* 0x0000040012bb7836 */ /* 0x003fe20000000000 */
[----:B------:R-:W-:Y:S05]  /*12a60*/  WARPSYNC.ALL ;  /* 0x0000000000007948 */ /* 0x000fea0003800000 */
[----:B------:R-:W-:Y:S01]  /*12a70*/  SHF.R.U32.HI R187, RZ, 0x4, R187 ;  /* 0x00000004ffbb7819 */ /* 0x000fe200000116bb */
[----:B------:R-:W-:Y:S01]  /*12a80*/  IMAD.MOV.U32 R207, RZ, RZ, 0x40000040 ;  /* 0x40000040ffcf7424 */ /* 0x000fe200078e00ff */
[----:B------:R-:W-:-:S06]  /*12a90*/  WARPGROUP.ARRIVE ;  /* 0x00000000000079c5 */ /* 0x000fcc0000000000 */
[----:B------:R-:W0:Y:S01]  /*12aa0*/  S2R R218, SR_TID.X ;  /* 0x0000000000da7919 */ /* 0x000e220000002100 */
[----:B------:R-:W-:Y:S02]  /*12ab0*/  LOP3.LUT R187, R187, 0x3fff, RZ, 0xc0, !PT ;  /* 0x00003fffbbbb7812 */ /* 0x000fe400078ec0ff */
[----:B------:R-:W-:Y:S01]  /*12ac0*/  R2UR UR11, R207 ;  /* 0x00000000cf0b72ca */ /* 0x000fe200000e0000 */
[----:B------:R-:W-:Y:S01]  /*12ad0*/  IMAD.MOV.U32 R207, RZ, RZ, 0x40000040 ;  /* 0x40000040ffcf7424 */ /* 0x000fe200078e00ff */
[----:B------:R-:W-:-:S05]  /*12ae0*/  LOP3.LUT R187, R187, 0x4000000, RZ, 0xfc, !PT ;  /* 0x04000000bbbb7812 */ /* 0x000fca00078efcff */
[----:B------:R-:W-:-:S05]  /*12af0*/  IMAD R206, R184, 0x800, R187 ;  /* 0x00000800b8ce7824 */ /* 0x000fca00078e02bb */
[----:B------:R-:W-:-:S13]  /*12b00*/  R2UR UR10, R206 ;  /* 0x00000000ce0a72ca */ /* 0x000fda00000e0000 */
[----:B------:R-:W-:Y:S01]  /*12b10*/  HGMMA.64x128x16.F32.BF16 R88, R180, gdesc[UR8].tnspB, R88, gsb0 ;  /* 0x41e00008b4587df0 */ /* 0x000fe20008001858 */
[----:B0-----:R-:W-:Y:S02]  /*12b20*/  SHF.R.U32.HI R218, RZ, 0x7, R218 ;  /* 0x00000007ffda7819 */ /* 0x001fe400000116da */
[----:B------:R-:W-:Y:S02]  /*12b30*/  WARPGROUP.DEPBAR.LE gsb0, 0x0 ;  /* 0x00008000000079c5 */ /* 0x000fe40000010000 */
[----:B------:R-:W-:Y:S01]  /*12b40*/  VIADD R180, R206, 0x80 ;  /* 0x00000080ceb47836 */ /* 0x000fe20000000000 */
[----:B------:R-:W-:Y:S01]  /*12b50*/  WARPGROUP.ARRIVE ;  /* 0x00000000000079c5 */ /* 0x000fe20000000000 */
[----:B------:R-:W-:-:S03]  /*12b60*/  IMAD.MOV.U32 R181, RZ, RZ, 0x40000040 ;  /* 0x40000040ffb57424 */ /* 0x000fc600078e00ff */
[----:B------:R-:W-:Y:S02]  /*12b70*/  R2UR UR10, R180 ;  /* 0x00000000b40a72ca */ /* 0x000fe400000e0000 */
[----:B------:R-:W-:-:S13]  /*12b80*/  R2UR UR11, R181 ;  /* 0x00000000b50b72ca */ /* 0x000fda00000e0000 */
[----:B------:R-:W-:Y:S03]  /*12b90*/  HGMMA.64x128x16.F32.BF16 R88, R176, gdesc[UR8].tnspB, R88, gsb0 ;  /* 0x41e00008b0587df0 */ /* 0x000fe60008001858 */
        /* <DEDUP_REMOVED lines=29> */
[C---:B------:R-:W-:Y:S01]  /*12d70*/  VIADD R160, R206.reuse, 0x300 ;  /* 0x00000300cea07836 */ /* 0x040fe20000000000 */
[----:B------:R-:W-:Y:S01]  /*12d80*/  WARPGROUP.ARRIVE ;  /* 0x00000000000079c5 */ /* 0x000fe20000000000 */
[----:B------:R-:W-:Y:S02]  /*12d90*/  IMAD.MOV.U32 R161, RZ, RZ, 0x40000040 ;  /* 0x40000040ffa17424 */ /* 0x000fe400078e00ff */
[----:B------:R-:W-:Y:S01]  /*12da0*/  VIADD R206, R206, 0x380 ;  /* 0x00000380cece7836 */ /* 0x000fe20000000000 */
[----:B------:R-:W-:-:S02]  /*12db0*/  R2UR UR10, R160 ;  /* 0x00000000a00a72ca */ /* 0x000fc400000e0000 */
[----:B------:R-:W-:-:S13]  /*12dc0*/  R2UR UR11, R161 ;  /* 0x00000000a10b72ca */ /* 0x000fda00000e0000 */
[----:B------:R-:W-:Y:S01]  /*12dd0*/  HGMMA.64x128x16.F32.BF16 R88, R156, gdesc[UR8].tnspB, R88, gsb0 ;  /* 0x41e000089c587df0 */ /* 0x000fe20008001858 */
[----:B------:R-:W-:Y:S02]  /*12de0*/  R2UR UR10, R206 ;  /* 0x00000000ce0a72ca */ /* 0x000fe400000e0000 */
[----:B------:R-:W-:Y:S01]  /*12df0*/  R2UR UR11, R207 ;  /* 0x00000000cf0b72ca */ /* 0x000fe200000e0000 */
[----:B------:R-:W-:Y:S02]  /*12e00*/  WARPGROUP.DEPBAR.LE gsb0, 0x0 ;  /* 0x00008000000079c5 */ /* 0x000fe40000010000 */
[----:B------:R-:W-:-:S10]  /*12e10*/  WARPGROUP.ARRIVE ;  /* 0x00000000000079c5 */ /* 0x000fd40000000000 */
[----:B------:R-:W-:Y:S03]  /*12e20*/  HGMMA.64x128x16.F32.BF16 R88, R152, gdesc[UR8].tnspB, R88, gsb0 ;  /* 0x41e0000898587df0 */ /* 0x000fe60008001858 */
[----:B------:R-:W-:Y:S02]  /*12e30*/  WARPGROUP.DEPBAR.LE gsb0, 0x0 ;  /* 0x00008000000079c5 */ /* 0x000fe40000010000 */
[----:B------:R-:W-:-:S05]  /*12e40*/  IADD3 R152, -R218, 0xb, RZ ;  /* 0x0000000bda987810 */ /* 0x000fca0007ffe1ff */
[----:B------:R0:W-:Y:S06]  /*12e50*/  BAR.ARV R152, 0x100 ;  /* 0x000400980000751d */ /* 0x0001ec0000002000 */
[----:B------:R-:W-:Y:S05]  /*12e60*/  @!P0 BRA `(.L_x_1886) ;  /* 0x0000000000048947 */ /* 0x000fea0003800000 */
[----:B------:R-:W-:Y:S01]  /*12e70*/  BPT.TRAP 0x1 ;  /* 0x000000040000795c */ /* 0x000fe20000300000 */
.L_x_1886:
[----:B0-----:R-:W0:Y:S01]  /*12e80*/  @P1 LDC R152, c[0x0][0x44c] ;  /* 0x00011300ff981b82 */ /* 0x001e220000000800 */
[----:B------:R-:W-:Y:S01]  /*12e90*/  IMAD.IADD R159, R202, 0x1, R200 ;  /* 0x00000001ca9f7824 */ /* 0x000fe200078e02c8 */
[----:B------:R-:W-:Y:S01]  /*12ea0*/  UMOV UR50, UR42 ;  /* 0x0000002a00327c82 */ /* 0x000fe20008000000 */
[----:B------:R-:W-:Y:S01]  /*12eb0*/  IMAD.SHL.U32 R154, R4, 0x80, RZ ;  /* 0x00000080049a7824 */ /* 0x000fe200078e00ff */
[----:B------:R-:W-:-:S04]  /*12ec0*/  ULOP3.LUT UR8, URZ, UR50, URZ, 0x33, !UPT ;  /* 0x000000323f087292 */ /* 0x000fc8000f8e333f */
[----:B------:R-:W1:Y:S01]  /*12ed0*/  @P1 LDC R153, c[0x0][0x450] ;  /* 0x00011400ff991b82 */ /* 0x000e620000000800 */
[----:B0-----:R-:W-:-:S05]  /*12ee0*/  @P1 IMAD.HI.U32 R152, R159, R152, RZ ;  /* 0x000000989f981227 */ /* 0x001fca00078e00ff */
[----:B-1----:R-:W-:Y:S01]  /*12ef0*/  @P1 SHF.R.U32.HI R159, RZ, R153, R152 ;  /* 0x00000099ff9f1219 */ /* 0x002fe20000011698 */
[----:B------:R-:W-:Y:S02]  /*12f00*/  IMAD R152, R216, 0x8, R18 ;  /* 0x00000008d8987824 */ /* 0x000fe400078e0212 */
[----:B------:R-:W-:Y:S02]  /*12f10*/  IMAD.U32 R153, RZ, RZ, UR38 ;  /* 0x00000026ff997e24 */ /* 0x000fe4000f8e00ff */
[----:B------:R-:W0:Y:S01]  /*12f20*/  SHFL.IDX PT, R161, R159, RZ, 0x1c1f ;  /* 0x001c1fff9fa17589 */ /* 0x000e2200000e0000 */
[----:B------:R-:W-:-:S05]  /*12f30*/  VIADD R152, R152, 0x28840 ;  /* 0x0002884098987836 */ /* 0x000fca0000000000 */
[----:B------:R-:W-:Y:S02]  /*12f40*/  PRMT R152, R153, 0x654, R152 ;  /* 0x0000065499987816 */ /* 0x000fe40000000098 */
[----:B------:R-:W-:Y:S02]  /*12f50*/  IADD3 R153, -R189, 0x1, -R154 ;  /* 0x00000001bd997810 */ /* 0x000fe40007ffe99a */
[----:B------:R1:W-:Y:S02]  /*12f60*/  SYNCS.ARRIVE.TRANS64.RED.A1T0 RZ, [R152+URZ], RZ ;  /* 0x000000ff98ff79a7 */ /* 0x0003e4000810043f */
[----:B------:R-:W-:-:S05]  /*12f70*/  IADD3 R153, -R196, R153, R198 ;  /* 0x00000099c4997210 */ /* 0x000fca0007ffe1c6 */
[C---:B------:R-:W-:Y:S02]  /*12f80*/  VIADD R158, R153.reuse, UR49 ;  /* 0x00000031999e7c36 */ /* 0x040fe40008000000 */
[----:B------:R-:W-:Y:S02]  /*12f90*/  VIADD R157, R153, UR8 ;  /* 0x00000008999d7c36 */ /* 0x000fe40008000000 */
[--C-:B0-----:R-:W-:Y:S02]  /*12fa0*/  IMAD.IADD R156, R158, 0x1, R161.reuse ;  /* 0x000000019e9c7824 */ /* 0x101fe400078e02a1 */
[----:B------:R-:W-:Y:S01]  /*12fb0*/  IMAD.IADD R155, R157, 0x1, R161 ;  /* 0x000000019d9b7824 */ /* 0x000fe200078e02a1 */
[----:B-1----:R-:W-:Y:S06]  /*12fc0*/  @!P2 BRA `(.L_x_1887) ;  /* 0x000000000058a947 */ /* 0x002fec0003800000 */
[----:B------:R-:W-:Y:S01]  /*12fd0*/  IADD3 R160, -R196, R198, R161 ;  /* 0x000000c6c4a07210 */ /* 0x000fe20007ffe1a1 */
[----:B------:R-:W-:Y:S03]  /*12fe0*/  BSSY B0, `(.L_x_1888) ;  /* 0x0000010000007945 */ /* 0x000fe60003800000 */
        /* <DEDUP_REMOVED lines=10> */
.L_x_1889:
[----:B------:R-:W-:-:S05]  /*13090*/  IMAD.U32 R161, RZ, RZ, UR41 ;  /* 0x00000029ffa17e24 */ /* 0x000fca000f8e00ff */
[----:B------:R-:W-:-:S13]  /*130a0*/  ISETP.NE.AND P3, PT, R161, 0x1, PT ;  /* 0x00000001a100780c */ /* 0x000fda0003f65270 */
[----:B------:R-:W0:Y:S02]  /*130b0*/  @P3 LDC.64 R152, c[0x0][0x9e8] ;  /* 0x00027a00ff983b82 */ /* 0x000e240000000a00 */
[----:B0-----:R-:W-:-:S05]  /*130c0*/  @P3 IMAD.HI.U32 R152, R160, R152, RZ ;  /* 0x00000098a0983227 */ /* 0x001fca00078e00ff */
[----:B------:R-:W-:-:S07]  /*130d0*/  @P3 SHF.R.U32.HI R160, RZ, R153, R152 ;  /* 0x00000099ffa03219 */ /* 0x000fce0000011698 */
.L_x_1890:
[----:B------:R-:W-:Y:S05]  /*130e0*/  BSYNC B0 ;  /* 0x0000000000007941 */ /* 0x000fea0003800000 */
.L_x_1888:
[----:B------:R-:W-:-:S04]  /*130f0*/  IMAD R160, R160, R161, -R154 ;  /* 0x000000a1a0a07224 */ /* 0x000fc800078e0a9a */
[----:B------:R-:W-:-:S05]  /*13100*/  IMAD.IADD R160, R160, 0x1, -R189 ;  /* 0x00000001a0a07824 */ /* 0x000fca00078e0abd */
[----:B------:R-:W-:Y:S02]  /*13110*/  VIADDMNMX R156, R160, R161, R156, PT ;  /* 0x000000a1a09c7246 */ /* 0x000fe4000380019c */
[----:B------:R-:W-:-:S07]  /*13120*/  VIMNMX R155, R155, R160, !PT ;  /* 0x000000a09b9b7248 */ /* 0x000fce0007fe0100 */
.L_x_1887:
[----:B------:R-:W-:Y:S01]  /*13130*/  ISETP.GT.AND P3, PT, R4, -0x1, PT ;  /* 0xffffffff0400780c */ /* 0x000fe20003f64270 */
[----:B------:R-:W0:Y:S03]  /*13140*/  SHFL.IDX PT, R159, R159, 0x1, 0x1c1f ;  /* 0x003c1f009f9f7f89 */ /* 0x000e2600000e0000 */
[C---:B------:R-:W-:Y:S02]  /*13150*/  ISETP.GT.AND P5, PT, R155.reuse, RZ, P3 ;  /* 0x000000ff9b00720c */ /* 0x040fe40001fa4270 */
[----:B------:R-:W-:Y:S02]  /*13160*/  ISETP.GT.AND P4, PT, R155, 0x1, P3 ;  /* 0x000000019b00780c */ /* 0x000fe40001f84270 */
[C---:B------:R-:W-:Y:S02]  /*13170*/  ISETP.LT.OR P5, PT, R156.reuse, 0x1, P5 ;  /* 0x000000019c00780c */ /* 0x040fe40002fa1670 */
[----:B------:R-:W-:-:S02]  /*13180*/  ISETP.LT.OR P4, PT, R156, 0x2, P4 ;  /* 0x000000029c00780c */ /* 0x000fc40002781670 */
[----:B------:R-:W-:Y:S02]  /*13190*/  FSEL R24, R24, -INF , !P5 ;  /* 0xff80000018187808 */ /* 0x000fe40006800000 */
[----:B------:R-:W-:Y:S02]  /*131a0*/  FSEL R25, R25, -INF , !P4 ;  /* 0xff80000019197808 */ /* 0x000fe40006000000 */
[C---:B------:R-:W-:Y:S02]  /*131b0*/  ISETP.GT.AND P5, PT, R155.reuse, 0x8, P3 ;  /* 0x000000089b00780c */ /* 0x040fe40001fa4270 */
[----:B------:R-:W-:Y:S02]  /*131c0*/  ISETP.GT.AND P4, PT, R155, 0x9, P3 ;  /* 0x000000099b00780c */ /* 0x000fe40001f84270 */
[C---:B------:R-:W-:Y:S02]  /*131d0*/  ISETP.LT.OR P5, PT, R156.reuse, 0x9, P5 ;  /* 0x000000099c00780c */ /* 0x040fe40002fa1670 */
[----:B------:R-:W-:-:S02]  /*131e0*/  ISETP.LT.OR P4, PT, R156, 0xa, P4 ;  /* 0x0000000a9c00780c */ /* 0x000fc40002781670 */
[----:B------:R-:W-:Y:S01]  /*131f0*/  FSEL R28, R28, -INF , !P5 ;  /* 0xff8000001c1c7808 */ /* 0x000fe20006800000 */
[--C-:B0-----:R-:W-:Y:S01]  /*13200*/  IMAD.IADD R158, R158, 0x1, R159.reuse ;  /* 0x000000019e9e7824 */ /* 0x101fe200078e029f */
[----:B------:R-:W-:Y:S01]  /*13210*/  FSEL R29, R29, -INF , !P4 ;  /* 0xff8000001d1d7808 */ /* 0x000fe20006000000 */
[----:B------:R-:W-:Y:S01]  /*13220*/  IMAD.IADD R157, R157, 0x1, R159 ;  /* 0x000000019d9d7824 */ /* 0x000fe200078e029f */
[C---:B------:R-:W-:Y:S02]  /*13230*/  ISETP.GT.AND P5, PT, R155.reuse, 0x10, P3 ;  /* 0x000000109b00780c */ /* 0x040fe40001fa4270 */
        /* <DEDUP_REMOVED lines=82> */
[----:B------:R-:W-:Y:S01]  /*13760*/  FSEL R85, R85, -INF , !P4 ;  /* 0xff80000055557808 */ /* 0x000fe20006000000 */
[----:B------:R-:W-:Y:S08]  /*13770*/  @!P2 BRA `(.L_x_1891) ;  /* 0x000000000058a947 */ /* 0x000ff00003800000 */
        /* <DEDUP_REMOVED lines=12> */
.L_x_1893:
[----:B------:R-:W-:-:S05]  /*13840*/  IMAD.U32 R155, RZ, RZ, UR41 ;  /* 0x00000029ff9b7e24 */ /* 0x000fca000f8e00ff */
[----:B------:R-:W-:-:S13]  /*13850*/  ISETP.NE.AND P4, PT, R155, 0x1, PT ;  /* 0x000000019b00780c */ /* 0x000fda0003f85270 */
[----:B------:R-:W0:Y:S02]  /*13860*/  @P4 LDC.64 R32, c[0x0][0x9e8] ;  /* 0x00027a00ff204b82 */ /* 0x000e240000000a00 */
[----:B0-----:R-:W-:-:S05]  /*13870*/  @P4 IMAD.HI.U32 R32, R159, R32, RZ ;  /* 0x000000209f204227 */ /* 0x001fca00078e00ff */
[----:B------:R-:W-:-:S07]  /*13880*/  @P4 SHF.R.U32.HI R159, RZ, R33, R32 ;  /* 0x00000021ff9f4219 */ /* 0x000fce0000011620 */
.L_x_1894:
[----:B------:R-:W-:Y:S05]  /*13890*/  BSYNC B0 ;  /* 0x0000000000007941 */ /* 0x000fea0003800000 */
.L_x_1892:
[----:B------:R-:W-:-:S04]  /*138a0*/  IMAD R154, R159, R155, -R154 ;  /* 0x0000009b9f9a7224 */ /* 0x000fc800078e0a9a */
[----:B------:R-:W-:-:S05]  /*138b0*/  IMAD.IADD R154, R154, 0x1, -R189 ;  /* 0x000000019a9a7824 */ /* 0x000fca00078e0abd */
[----:B------:R-:W-:Y:S02]  /*138c0*/  VIADDMNMX R158, R154, R155, R158, PT ;  /* 0x0000009b9a9e7246 */ /* 0x000fe4000380019e */
[----:B------:R-:W-:-:S07]  /*138d0*/  VIMNMX R157, R157, R154, !PT ;  /* 0x0000009a9d9d7248 */ /* 0x000fce0007fe0100 */
.L_x_1891:
        /* <DEDUP_REMOVED lines=8> */
[C---:B------:R-:W-:Y:S02]  /*13960*/  ISETP.GT.AND P5, PT, R157.reuse, 0x10, P3 ;  /* 0x000000109d00780c */ /* 0x040fe40001fa4270 */
[----:B------:R-:W-:Y:S02]  /*13970*/  FMNMX.FTZ R32, R152, R33, !PT ;  /* 0x0000002198207209 */ /* 0x000fe40007810000 */
[----:B------:R-:W-:Y:S02]  /*13980*/  ISETP.GT.AND P4, PT, R157, 0x1, P3 ;  /* 0x000000019d00780c */ /* 0x000fe40001f84270 */
[----:B------:R-:W-:Y:S02]  /*13990*/  FMNMX.FTZ R33, R153, R32, !PT ;  /* 0x0000002099217209 */ /* 0x000fe40007810000 */
[----:B------:R-:W-:-:S02]  /*139a0*/  ISETP.LT.OR P5, PT, R158, 0x11, P5 ;  /* 0x000000119e00780c */ /* 0x000fc40002fa1670 */
        /* <DEDUP_REMOVED lines=34> */
[----:B------:R-:W-:Y:S02]  /*13bd0*/  ISETP.LT.OR P5, PT, R158, 0x29, P5 ;  /* 0x000000299e00780c */ /* 0x000fe40002fa1670 */
[----:B------:R-:W-:-:S02]  /*13be0*/  FMNMX.FTZ R33, R69, R32, !PT ;  /* 0x0000002045217209 */ /* 0x000fc40007810000 */
[----:B------:R-:W-:Y:S02]  /*13bf0*/  ISETP.LT.OR P4, PT, R158, 0x1a, P4 ;  /* 0x0000001a9e00780c */ /* 0x000fe40002781670 */
[----:B------:R-:W-:Y:S02]  /*13c00*/  FSEL R46, R46, -INF , !P5 ;  /* 0xff8000002e2e7808 */ /* 0x000fe40006800000 */
[----:B------:R-:W-:Y:S02]  /*13c10*/  FMNMX.FTZ R32, R72, R33, !PT ;  /* 0x0000002148207209 */ /* 0x000fe40007810000 */
[----:B------:R-:W-:Y:S02]  /*13c20*/  ISETP.GT.AND P5, PT, R157, 0x30, P3 ;  /* 0x000000309d00780c */ /* 0x000fe40001fa4270 */
[----:B------:R-:W-:Y:S02]  /*13c30*/  FSEL R39, R39, -INF , !P4 ;  /* 0xff80000027277808 */ /* 0x000fe40006000000 */
[----:B------:R-:W-:-:S02]  /*13c40*/  ISETP.GT.AND P4, PT, R157, 0x21, P3 ;  /* 0x000000219d00780c */ /* 0x000fc40001f84270 */
[----:B------:R-:W-:Y:S02]  /*13c50*/  FMNMX.FTZ R33, R73, R32, !PT ;  /* 0x0000002049217209 */ /* 0x000fe40007810000 */
[C---:B------:R-:W-:Y:S02]  /*13c60*/  ISETP.LT.OR P5, PT, R158.reuse, 0x31, P5 ;  /* 0x000000319e00780c */ /* 0x040fe40002fa1670 */
[----:B------:R-:W-:Y:S02]  /*13c70*/  ISETP.LT.OR P4, PT, R158, 0x22, P4 ;  /* 0x000000229e00780c */ /* 0x000fe40002781670 */
[----:B------:R-:W-:Y:S02]  /*13c80*/  FMNMX.FTZ R32, R76, R33, !PT ;  /* 0x000000214c207209 */ /* 0x000fe40007810000 */
[----:B------:R-:W-:Y:S02]  /*13c90*/  FSEL R50, R50, -INF , !P5 ;  /* 0xff80000032327808 */ /* 0x000fe40006800000 */
[----:B------:R-:W-:-:S02]  /*13ca0*/  ISETP.GT.AND P5, PT, R157, 0x38, P3 ;  /* 0x000000389d00780c */ /* 0x000fc40001fa4270 */
[----:B------:R-:W-:Y:S02]  /*13cb0*/  FSEL R43, R43, -INF , !P4 ;  /* 0xff8000002b2b7808 */ /* 0x000fe40006000000 */
[----:B------:R-:W-:Y:S02]  /*13cc0*/  ISETP.GT.AND P4, PT, R157, 0x29, P3 ;  /* 0x000000299d00780c */ /* 0x000fe40001f84270 */
[----:B------:R-:W-:Y:S02]  /*13cd0*/  FMNMX.FTZ R33, R77, R32, !PT ;  /* 0x000000204d217209 */ /* 0x000fe40007810000 */
[C---:B------:R-:W-:Y:S02]  /*13ce0*/  ISETP.LT.OR P5, PT, R158.reuse, 0x39, P5 ;  /* 0x000000399e00780c */ /* 0x040fe40002fa1670 */
[----:B------:R-:W-:Y:S02]  /*13cf0*/  ISETP.LT.OR P4, PT, R158, 0x2a, P4 ;  /* 0x0000002a9e00780c */ /* 0x000fe40002781670 */
[----:B------:R-:W-:-:S02]  /*13d00*/  FMNMX.FTZ R32, R80, R33, !PT ;  /* 0x0000002150207209 */ /* 0x000fc40007810000 */
[----:B------:R-:W-:Y:S02]  /*13d10*/  FSEL R54, R54, -INF , !P5 ;  /* 0xff80000036367808 */ /* 0x000fe40006800000 */
[----:B------:R-:W-:Y:S02]  /*13d20*/  ISETP.GT.AND P5, PT, R157, 0x40, P3 ;  /* 0x000000409d00780c */ /* 0x000fe40001fa4270 */
[----:B------:R-:W-:Y:S02]  /*13d30*/  FSEL R47, R47, -INF , !P4 ;  /* 0xff8000002f2f7808 */ /* 0x000fe40006000000 */
[----:B------:R-:W-:Y:S02]  /*13d40*/  FMNMX.FTZ R33, R81, R32, !PT ;  /* 0x0000002051217209 */ /* 0x000fe40007810000 */
[----:B------:R-:W-:Y:S02]  /*13d50*/  ISETP.GT.AND P4, PT, R157, 0x31, P3 ;  /* 0x000000319d00780c */ /* 0x000fe40001f84270 */
[----:B------:R-:W-:-:S02]  /*13d60*/  ISETP.LT.OR P5, PT, R158, 0x41, P5 ;  /* 0x000000419e00780c */ /* 0x000fc40002fa1670 */
[----:B------:R-:W-:Y:S02]  /*13d70*/  FMNMX.FTZ R32, R84, R33, !PT ;  /* 0x0000002154207209 */ /* 0x000fe40007810000 */
[----:B------:R-:W-:Y:S02]  /*13d80*/  ISETP.LT.OR P4, PT, R158, 0x32, P4 ;  /* 0x000000329e00780c */ /* 0x000fe40002781670 */
[----:B------:R-:W-:Y:S02]  /*13d90*/  FSEL R58, R58, -INF , !P5 ;  /* 0xff8000003a3a7808 */ /* 0x000fe40006800000 */
[----:B------:R-:W-:Y:S02]  /*13da0*/  ISETP.GT.AND P5, PT, R157, 0x48, P3 ;  /* 0x000000489d00780c */ /* 0x000fe40001fa4270 */
[----:B------:R-:W-:Y:S02]  /*13db0*/  FMNMX.FTZ R33, R85, R32, !PT ;  /* 0x0000002055217209 */ /* 0x000fe40007810000 */
[----:B------:R-:W-:-:S02]  /*13dc0*/  FSEL R51, R51, -INF , !P4 ;  /* 0xff80000033337808 */ /* 0x000fc40006000000 */
[C---:B------:R-:W-:Y:S01]  /*13dd0*/  ISETP.GT.AND P4, PT, R157.reuse, 0x39, P3 ;  /* 0x000000399d00780c */ /* 0x040fe20001f84270 */
[----:B------:R-:W0:Y:S01]  /*13de0*/  SHFL.BFLY PT, R32, R33, 0x2, 0x1f ;  /* 0x0c401f0021207f89 */ /* 0x000e2200000e0000 */
[C---:B------:R-:W-:Y:S02]  /*13df0*/  ISETP.LT.OR P5, PT, R158.reuse, 0x49, P5 ;  /* 0x000000499e00780c */ /* 0x040fe40002fa1670 */
[----:B------:R-:W-:Y:S02]  /*13e00*/  ISETP.LT.OR P4, PT, R158, 0x3a, P4 ;  /* 0x0000003a9e00780c */ /* 0x000fe40002781670 */
[----:B------:R-:W-:Y:S02]  /*13e10*/  FSEL R62, R62, -INF , !P5 ;  /* 0xff8000003e3e7808 */ /* 0x000fe40006800000 */
[----:B------:R-:W-:Y:S02]  /*13e20*/  ISETP.GT.AND P5, PT, R157, 0x50, P3 ;  /* 0x000000509d00780c */ /* 0x000fe40001fa4270 */
[----:B------:R-:W-:-:S02]  /*13e30*/  FSEL R55, R55, -INF , !P4 ;  /* 0xff80000037377808 */ /* 0x000fc40006000000 */
[C---:B------:R-:W-:Y:S02]  /*13e40*/  ISETP.GT.AND P4, PT, R157.reuse, 0x41, P3 ;  /* 0x000000419d00780c */ /* 0x040fe40001f84270 */
        /* <DEDUP_REMOVED lines=11> */
[----:B------:R-:W-:Y:S02]  /*13f00*/  ISETP.GT.AND P4, PT, R157, 0x51, P3 ;  /* 0x000000519d00780c */ /* 0x000fe40001f84270 */
[----:B0-----:R-:W-:Y:S02]  /*13f10*/  FMNMX.FTZ R154, R33, R32, !PT ;  /* 0x00000020219a7209 */ /* 0x001fe40007810000 */
[C---:B------:R-:W-:Y:S02]  /*13f20*/  ISETP.LT.OR P5, PT, R158.reuse, 0x61, P5 ;  /* 0x000000619e00780c */ /* 0x040fe40002fa1670 */
[----:B------:R-:W-:Y:S01]  /*13f30*/  ISETP.LT.OR P4, PT, R158, 0x52, P4 ;  /* 0x000000529e00780c */ /* 0x000fe20002781670 */
[----:B------:R-:W0:Y:S01]  /*13f40*/  SHFL.BFLY PT, R155, R154, 0x1, 0x1f ;  /* 0x0c201f009a9b7f89 */ /* 0x000e2200000e0000 */
[----:B------:R-:W-:Y:S02]  /*13f50*/  FSEL R74, R74, -INF , !P5 ;  /* 0xff8000004a4a7808 */ /* 0x000fe40006800000 */
[----:B------:R-:W-:-:S02]  /*13f60*/  ISETP.GT.AND P5, PT, R157, 0x68, P3 ;  /* 0x000000689d00780c */ /* 0x000fc40001fa4270 */
[----:B------:R-:W-:Y:S02]  /*13f70*/  FSEL R67, R67, -INF , !P4 ;  /* 0xff80000043437808 */ /* 0x000fe40006000000 */
[C---:B------:R-:W-:Y:S02]  /*13f80*/  ISETP.GT.AND P4, PT, R157.reuse, 0x59, P3 ;  /* 0x000000599d00780c */ /* 0x040fe40001f84270 */
[C---:B------:R-:W-:Y:S02]  /*13f90*/  ISETP.LT.OR P5, PT, R158.reuse, 0x69, P5 ;  /* 0x000000699e00780c */ /* 0x040fe40002fa1670 */
[----:B------:R-:W-:Y:S02]  /*13fa0*/  ISETP.LT.OR P4, PT, R158, 0x5a, P4 ;  /* 0x0000005a9e00780c */ /* 0x000fe40002781670 */
        /* <DEDUP_REMOVED lines=9> */
[----:B------:R-:W-:Y:S02]  /*14040*/  ISETP.GT.AND P4, PT, R157, 0x69, P3 ;  /* 0x000000699d00780c */ /* 0x000fe40001f84270 */
[----:B------:R-:W-:Y:S02]  /*14050*/  ISETP.LT.OR P5, PT, R158, 0x72, P5 ;  /* 0x000000729e00780c */ /* 0x000fe40002fa1670 */
[----:B0-----:R-:W-:Y:S02]  /*14060*/  FMNMX.FTZ R32, R154, R155, !PT ;  /* 0x0000009b9a207209 */ /* 0x001fe40007810000 */
[----:B------:R-:W-:Y:S02]  /*14070*/  ISETP.LT.OR P4, PT, R158, 0x6a, P4 ;  /* 0x0000006a9e00780c */ /* 0x000fe40002781670 */
[----:B------:R-:W-:Y:S01]  /*14080*/  FSEL R83, R83, -INF , !P5 ;  /* 0xff80000053537808 */ /* 0x000fe20006800000 */
[----:B------:R-:W-:Y:S01]  /*14090*/  FMUL.FTZ R33, R32, UR51 ;  /* 0x0000003320217c20 */ /* 0x000fe20008410000 */
[----:B------:R-:W-:-:S02]  /*140a0*/  ISETP.GT.AND P5, PT, R157, RZ, P3 ;  /* 0x000000ff9d00720c */ /* 0x000fc40001fa4270 */
[----:B------:R-:W-:Y:S02]  /*140b0*/  FSEL R79, R79, -INF , !P4 ;  /* 0xff8000004f4f7808 */ /* 0x000fe40006000000 */
[----:B------:R-:W-:Y:S02]  /*140c0*/  FSETP.NEU.FTZ.AND P4, PT, R32, -INF , PT ;  /* 0xff8000002000780b */ /* 0x000fe40003f9d000 */
[----:B------:R-:W-:Y:S02]  /*140d0*/  ISETP.LT.OR P5, PT, R158, 0x1, P5 ;  /* 0x000000019e00780c */ /* 0x000fe40002fa1670 */
[----:B------:R-:W-:Y:S02]  /*140e0*/  FSEL R33, R33, RZ, P4 ;  /* 0x000000ff21217208 */ /* 0x000fe40002000000 */
[----:B------:R-:W-:Y:S02]  /*140f0*/  FSEL R26, R26, -INF , !P5 ;  /* 0xff8000001a1a7808 */ /* 0x000fe40006800000 */
[----:B------:R-:W-:Y:S01]  /*14100*/  ISETP.GT.AND P5, PT, R157, 0x78, P3 ;  /* 0x000000789d00780c */ /* 0x000fe20001fa4270 */
        /* <DEDUP_REMOVED lines=43> */
[----:B------:R-:W-:Y:S01]  /*143c0*/  FFMA.FTZ R85, R85, UR51, -R33 ;  /* 0x0000003355557c23 */ /* 0x000fe20008010821 */
[----:B------:R-:W-:Y:S01]  /*143d0*/  MUFU.EX2 R180, R180 ;  /* 0x000000b400b47308 */ /* 0x000fe20000000800 */
[----:B------:R-:W-:-:S04]  /*143e0*/  FMNMX.FTZ R29, R47, R28, !PT ;  /* 0x0000001c2f1d7209 */ /* 0x000fc80007810000 */
[----:B------:R-:W-:-:S03]  /*143f0*/  FMNMX.FTZ R28, R50, R29, !PT ;  /* 0x0000001d321c7209 */ /* 0x000fc60007810000 */
        /* <DEDUP_REMOVED lines=15> */
[----:B------:R0:W-:Y:S01]  /*144f0*/  MUFU.EX2 R29, R53 ;  /* 0x00000035001d7308 */ /* 0x0001e20000000800 */
[----:B------:R-:W-:-:S04]  /*14500*/  FMNMX.FTZ R41, R71, R28, !PT ;  /* 0x0000001c47297209 */ /* 0x000fc80007810000 */
[----:B------:R-:W-:-:S03]  /*14510*/  FMNMX.FTZ R28, R74, R41, !PT ;  /* 0x000000294a1c7209 */ /* 0x000fc60007810000 */
[----:B------:R-:W-:Y:S01]  /*14520*/  MUFU.EX2 R178, R178 ;  /* 0x000000b200b27308 */ /* 0x000fe20000000800 */
[----:B------:R-:W-:Y:S01]  /*14530*/  FMNMX.FTZ R41, R75, R28, !PT ;  /* 0x0000001c4b297209 */ /* 0x000fe20007810000 */
[--C-:B------:R-:W-:Y:S01]  /*14540*/  FFMA.FTZ R28, R57, UR51, -R33.reuse ;  /* 0x00000033391c7c23 */ /* 0x100fe20008010821 */
[----:B0-----:R-:W-:Y:S02]  /*14550*/  FFMA.FTZ R53, R61, UR51, -R33 ;  /* 0x000000333d357c23 */ /* 0x001fe40008010821 */
        /* <DEDUP_REMOVED lines=8> */
[----:B------:R-:W-:-:S05]  /*145e0*/  FMNMX.FTZ R41, R87, R44, !PT ;  /* 0x0000002c57297209 */ /* 0x000fca0007810000 */
[----:B------:R-:W0:Y:S02]  /*145f0*/  SHFL.BFLY PT, R44, R41, 0x2, 0x1f ;  /* 0x0c401f00292c7f89 */ /* 0x000e2400000e0000 */
[----:B------:R-:W-:Y:S08]  /*14600*/  MUFU.EX2 R174, R174 ;  /* 0x000000ae00ae7308 */ /* 0x000ff00000000800 */
[----:B------:R-:W-:Y:S08]  /*14610*/  MUFU.EX2 R37, R37 ;  /* 0x0000002500257308 */ /* 0x000ff00000000800 */
[----:B------:R-:W-:Y:S01]  /*14620*/  MUFU.EX2 R168, R168 ;  /* 0x000000a800a87308 */ /* 0x000fe20000000800 */
[----:B0-----:R-:W-:Y:S01]  /*14630*/  FMNMX.FTZ R56, R41, R44, !PT ;  /* 0x0000002c29387209 */ /* 0x001fe20007810000 */
[--C-:B------:R-:W-:Y:S01]  /*14640*/  FFMA.FTZ R41, R80, UR51, -R33.reuse ;  /* 0x0000003350297c23 */ /* 0x100fe20008010821 */
[----:B------:R-:W-:-:S05]  /*14650*/  FFMA.FTZ R44, R81, UR51, -R33 ;  /* 0x00000033512c7c23 */ /* 0x000fca0008010821 */
[----:B------:R-:W-:Y:S01]  /*14660*/  MUFU.EX2 R36, R36 ;  /* 0x0000002400247308 */ /* 0x000fe20000000800 */
[----:B------:R-:W0:Y:S07]  /*14670*/  SHFL.BFLY PT, R57, R56, 0x1, 0x1f ;  /* 0x0c201f0038397f89 */ /* 0x000e2e00000e0000 */
[----:B------:R-:W-:Y:S08]  /*14680*/  MUFU.EX2 R170, R170 ;  /* 0x000000aa00aa7308 */ /* 0x000ff00000000800 */
[----:B------:R-:W-:Y:S08]  /*14690*/  MUFU.EX2 R164, R164 ;  /* 0x000000a400a47308 */ /* 0x000ff00000000800 */
[----:B------:R-:W-:Y:S01]  /*146a0*/  MUFU.EX2 R28, R28 ;  /* 0x0000001c001c7308 */ /* 0x000fe20000000800 */
[----:B0-----:R-:W-:-:S02]  /*146b0*/  FMNMX.FTZ R33, R56, R57, !PT ;  /* 0x0000003938217209 */ /* 0x001fc40007810000 */
[----:B------:R-:W-:Y:S02]  /*146c0*/  FSEL R56, R32, RZ, P4 ;  /* 0x000000ff20387208 */ /* 0x000fe40002000000 */
[C---:B------:R-:W-:Y:S01]  /*146d0*/  FSETP.NEU.FTZ.AND P3, PT, R33.reuse, -INF , PT ;  /* 0xff8000002100780b */ /* 0x040fe20003f7d000 */
[----:B------:R-:W-:Y:S02]  /*146e0*/  FMUL.FTZ R57, R33, UR51 ;  /* 0x0000003321397c20 */ /* 0x000fe40008410000 */
[----:B------:R-:W-:Y:S01]  /*146f0*/  MUFU.EX2 R166, R166 ;  /* 0x000000a600a67308 */ /* 0x000fe20000000800 */
[----:B------:R-:W-:Y:S02]  /*14700*/  FADD.FTZ R3, -R56, R3 ;  /* 0x0000000338037221 */ /* 0x000fe40000010100 */
[----:B------:R-:W-:Y:S02]  /*14710*/  FSEL R57, R57, RZ, P3 ;  /* 0x000000ff39397208 */ /* 0x000fe40001800000 */
[----:B------:R-:W-:-:S03]  /*14720*/  FMUL.FTZ R3, R3, UR51 ;  /* 0x0000003303037c20 */ /* 0x000fc60008410000 */
[----:B------:R-:W-:Y:S01]  /*14730*/  MUFU.EX2 R53, R53 ;  /* 0x0000003500357308 */ /* 0x000fe20000000800 */
[--C-:B------:R-:W-:Y:S01]  /*14740*/  FFMA.FTZ R177, R34, UR51, -R57.reuse ;  /* 0x0000003322b17c23 */ /* 0x100fe20008010839 */
[--C-:B------:R-:W-:Y:S01]  /*14750*/  FFMA.FTZ R34, R35, UR51, -R57.reuse ;  /* 0x0000003323227c23 */ /* 0x100fe20008010839 */
[----:B------:R-:W-:Y:S01]  /*14760*/  FSEL R35, R33, RZ, P3 ;  /* 0x000000ff21237208 */ /* 0x000fe20001800000 */
[--C-:B------:R-:W-:Y:S01]  /*14770*/  FFMA.FTZ R181, R26, UR51, -R57.reuse ;  /* 0x000000331ab57c23 */ /* 0x100fe20008010839 */
[--C-:B------:R-:W-:Y:S01]  /*14780*/  FFMA.FTZ R61, R27, UR51, -R57.reuse ;  /* 0x000000331b3d7c23 */ /* 0x100fe20008010839 */
[--C-:B------:R-:W-:Y:S01]  /*14790*/  FFMA.FTZ R183, R30, UR51, -R57.reuse ;  /* 0x000000331eb77c23 */ /* 0x100fe20008010839 */
[--C-:B------:R-:W-:Y:S01]  /*147a0*/  FFMA.FTZ R60, R31, UR51, -R57.reuse ;  /* 0x000000331f3c7c23 */ /* 0x100fe20008010839 */
[----:B------:R-:W-:Y:S01]  /*147b0*/  FADD.FTZ R0, -R35, R0 ;  /* 0x0000000023007221 */ /* 0x000fe20000010100 */
[----:B------:R-:W0:Y:S01]  /*147c0*/  MUFU.EX2 R3, R3 ;  /* 0x0000000300037308 */ /* 0x000e220000000800 */
[--C-:B------:R-:W-:Y:S01]  /*147d0*/  FFMA.FTZ R35, R55, UR51, -R57.reuse ;  /* 0x0000003337237c23 */ /* 0x100fe20008010839 */
[--C-:B------:R-:W-:Y:S01]  /*147e0*/  FFMA.FTZ R179, R38, UR51, -R57.reuse ;  /* 0x0000003326b37c23 */ /* 0x100fe20008010839 */
[----:B------:R-:W-:Y:S01]  /*147f0*/  FMUL.FTZ R0, R0, UR51 ;  /* 0x0000003300007c20 */ /* 0x000fe20008410000 */
        /* <DEDUP_REMOVED lines=16> */
[----:B------:R-:W-:Y:S01]  /*14900*/  FFMA.FTZ R51, R67, UR51, -R57 ;  /* 0x0000003343337c23 */ /* 0x000fe20008010839 */
[----:B------:R-:W-:Y:S01]  /*14910*/  FADD.FTZ R55, R24, R55 ;  /* 0x0000003718377221 */ /* 0x000fe20000010000 */
[--C-:B------:R-:W-:Y:S01]  /*14920*/  FFMA.FTZ R163, R70, UR51, -R57.reuse ;  /* 0x0000003346a37c23 */ /* 0x100fe20008010839 */
[----:B------:R-:W-:Y:S01]  /*14930*/  FFMA.FTZ R47, R71, UR51, -R57 ;  /* 0x00000033472f7c23 */ /* 0x000fe20008010839 */
[----:B------:R-:W0:Y:S01]  /*14940*/  MUFU.EX2 R61, R61 ;  /* 0x0000003d003d7308 */ /* 0x000e220000000800 */
[----:B------:R-:W-:Y:S01]  /*14950*/  FADD.FTZ R58, R182, R55 ;  /* 0x00000037b63a7221 */ /* 0x000fe20000010000 */
[--C-:B------:R-:W-:Y:S01]  /*14960*/  FFMA.FTZ R157, R74, UR51, -R57.reuse ;  /* 0x000000334a9d7c23 */ /* 0x100fe20008010839 */
[--C-:B------:R-:W-:Y:S01]  /*14970*/  FFMA.FTZ R46, R75, UR51, -R57.reuse ;  /* 0x000000334b2e7c23 */ /* 0x100fe20008010839 */
[--C-:B------:R-:W-:Y:S01]  /*14980*/  FFMA.FTZ R159, R78, UR51, -R57.reuse ;  /* 0x000000334e9f7c23 */ /* 0x100fe20008010839 */
[----:B------:R-:W-:Y:S01]  /*14990*/  FADD.FTZ R55, R25, R58 ;  /* 0x0000003a19377221 */ /* 0x000fe20000010000 */
[--C-:B------:R-:W-:Y:S01]  /*149a0*/  FFMA.FTZ R43, R79, UR51, -R57.reuse ;  /* 0x000000334f2b7c23 */ /* 0x100fe20008010839 */
[----:B------:R-:W-:Y:S01]  /*149b0*/  FFMA.FTZ R39, R82, UR51, -R57 ;  /* 0x0000003352277c23 */ /* 0x000fe20008010839 */
[----:B------:R-:W2:Y:S01]  /*149c0*/  MUFU.EX2 R183, R183 ;  /* 0x000000b700b77308 */ /* 0x000ea20000000800 */
[----:B-1----:R-:W-:Y:S01]  /*149d0*/  FFMA.FTZ R8, R0, R5, R181 ;  /* 0x0000000500087223 */ /* 0x002fe200000100b5 */
[----:B------:R-:W-:Y:S01]  /*149e0*/  FADD.FTZ R58, R176, R55 ;  /* 0x00000037b03a7221 */ /* 0x000fe20000010000 */
[--C-:B------:R-:W-:Y:S01]  /*149f0*/  FFMA.FTZ R42, R83, UR51, -R57.reuse ;  /* 0x00000033532a7c23 */ /* 0x100fe20008010839 */
[--C-:B------:R-:W-:Y:S01]  /*14a00*/  FFMA.FTZ R155, R86, UR51, -R57.reuse ;  /* 0x00000033569b7c23 */ /* 0x100fe20008010839 */
[----:B------:R-:W-:Y:S01]  /*14a10*/  FFMA.FTZ R38, R87, UR51, -R57 ;  /* 0x0000003357267c23 */ /* 0x000fe20008010839 */
[----:B------:R-:W-:-:S02]  /*14a20*/  FADD.FTZ R55, R153, R58 ;  /* 0x0000003a99377221 */ /* 0x000fc40000010000 */
[----:B------:R-:W1:Y:S01]  /*14a30*/  MUFU.EX2 R60, R60 ;  /* 0x0000003c003c7308 */ /* 0x000e620000000800 */
[----:B0-----:R-:W-:Y:S01]  /*14a40*/  FADD.FTZ R8, R61, R8 ;  /* 0x000000083d087221 */ /* 0x001fe20000010000 */
[----:B------:R-:W-:-:S04]  /*14a50*/  FADD.FTZ R55, R178, R55 ;  /* 0x00000037b2377221 */ /* 0x000fc80000010000 */
[----:B------:R-:W-:Y:S02]  /*14a60*/  FADD.FTZ R55, R152, R55 ;  /* 0x0000003798377221 */ /* 0x000fe40000010000 */
[----:B------:R-:W0:Y:S01]  /*14a70*/  MUFU.EX2 R177, R177 ;  /* 0x000000b100b17308 */ /* 0x000e220000000800 */
[----:B--2---:R-:W-:Y:S01]  /*14a80*/  FADD.FTZ R5, R183, R8 ;  /* 0x00000008b7057221 */ /* 0x004fe20000010000 */
[----:B------:R-:W-:-:S04]  /*14a90*/  FADD.FTZ R55, R172, R55 ;  /* 0x00000037ac377221 */ /* 0x000fc80000010000 */
[----:B------:R-:W-:Y:S02]  /*14aa0*/  FADD.FTZ R55, R40, R55 ;  /* 0x0000003728377221 */ /* 0x000fe40000010000 */
[----:B------:R-:W2:Y:S01]  /*14ab0*/  MUFU.EX2 R34, R34 ;  /* 0x0000002200227308 */ /* 0x000ea20000000800 */
[----:B-1----:R-:W-:Y:S01]  /*14ac0*/  FADD.FTZ R8, R60, R5 ;  /* 0x000000053c087221 */ /* 0x002fe20000010000 */
[----:B------:R-:W-:-:S06]  /*14ad0*/  FADD.FTZ R58, R174, R55 ;  /* 0x00000037ae3a7221 */ /* 0x000fcc0000010000 */
        /* <DEDUP_REMOVED lines=36> */
[----:B------:R-:W-:-:S06]  /*14d20*/  FADD.FTZ R55, R53, R58 ;  /* 0x0000003a35377221 */ /* 0x000fcc0000010000 */
        /* <DEDUP_REMOVED lines=48> */
[----:B-1----:R-:W-:-:S03]  /*15030*/  FADD.FTZ R8, R56, R5 ;  /* 0x0000000538087221 */ /* 0x002fc60000010000 */
[----:B0-----:R-:W-:Y:S01]  /*15040*/  FADD.FTZ R5, R38, R55 ;  /* 0x0000003726057221 */ /* 0x001fe20000010000 */
[----:B------:R-:W-:Y:S06]  /*15050*/  @!P0 BRA `(.L_x_1895) ;  /* 0x0000000000048947 */ /* 0x000fec0003800000 */
[----:B------:R-:W-:Y:S01]  /*15060*/  BPT.TRAP 0x1 ;  /* 0x000000040000795c */ /* 0x000fe20000300000 */
.L_x_1895:
[----:B------:R-:W-:Y:S01]  /*15070*/  IMAD R55, R184, 0x8, R18 ;  /* 0x00000008b8377824 */ /* 0x000fe200078e0212 */
[----:B------:R-:W-:Y:S01]  /*15080*/  ISETP.GT.AND P3, PT, R4, R215, PT ;  /* 0x000000d70400720c */ /* 0x000fe20003f64270 */
[----:B------:R-:W-:Y:S01]  /*15090*/  IMAD.U32 R58, RZ, RZ, UR38 ;  /* 0x00000026ff3a7e24 */ /* 0x000fe2000f8e00ff */
[----:B------:R-:W-:Y:S01]  /*150a0*/  F2FP.BF16.F32.PACK_AB R176, R153, R176 ;  /* 0x000000b099b0723e */ /* 0x000fe200000010ff */
[----:B------:R-:W-:Y:S01]  /*150b0*/  VIADD R55, R55, 0x28860 ;  /* 0x0002886037377836 */ /* 0x000fe20000000000 */
[----:B------:R-:W-:Y:S01]  /*150c0*/  F2FP.BF16.F32.PACK_AB R178, R152, R178 ;  /* 0x000000b298b2723e */ /* 0x000fe200000010ff */
[-C--:B------:R-:W-:Y:S01]  /*150d0*/  FMUL.FTZ R88, R88, R3.reuse ;  /* 0x0000000358587220 */ /* 0x080fe20000410000 */
[-C--:B------:R-:W-:Y:S01]  /*150e0*/  FMUL.FTZ R89, R89, R3.reuse ;  /* 0x0000000359597220 */ /* 0x080fe20000410000 */
[-C--:B------:R-:W-:Y:S01]  /*150f0*/  FMUL.FTZ R92, R92, R3.reuse ;  /* 0x000000035c5c7220 */ /* 0x080fe20000410000 */
[----:B------:R-:W-:Y:S01]  /*15100*/  PRMT R55, R58, 0x654, R55 ;  /* 0x000006543a377816 */ /* 0x000fe20000000037 */
[-C--:B------:R-:W-:Y:S01]  /*15110*/  FMUL.FTZ R93, R93, R3.reuse ;  /* 0x000000035d5d7220 */ /* 0x080fe20000410000 */
[-C--:B------:R-:W-:Y:S01]  /*15120*/  FMUL.FTZ R96, R96, R3.reuse ;  /* 0x0000000360607220 */ /* 0x080fe20000410000 */
[-C--:B------:R-:W-:Y:S01]  /*15130*/  FMUL.FTZ R97, R97, R3.reuse ;  /* 0x0000000361617220 */ /* 0x080fe20000410000 */
[----:B------:R0:W-:Y:S01]  /*15140*/  SYNCS.ARRIVE.TRANS64.RED.A1T0 RZ, [R55+URZ], RZ ;  /* 0x000000ff37ff79a7 */ /* 0x0001e2000810043f */
        /* <DEDUP_REMOVED lines=92> */
[----:B------:R-:W-:Y:S01]  /*15710*/  F2FP.BF16.F32.PACK_AB R155, R38, R155 ;  /* 0x0000009b269b723e */ /* 0x000fe200000010ff */
[----:B0-----:R-:W-:Y:S06]  /*15720*/  @P3 BRA `(.L_x_1896) ;  /* 0xffffffcc00283947 */ /* 0x001fec000383ffff */
[----:B------:R-:W-:Y:S02]  /*15730*/  IMAD.MOV.U32 R0, RZ, RZ, R33 ;  /* 0x000000ffff007224 */ /* 0x000fe400078e0021 */
[----:B------:R-:W-:Y:S02]  /*15740*/  IMAD.MOV.U32 R3, RZ, RZ, R32 ;  /* 0x000000ffff037224 */ /* 0x000fe400078e0020 */
[----:B------:R-:W-:Y:S02]  /*15750*/  IMAD.MOV.U32 R184, RZ, RZ, R216 ;  /* 0x000000ffffb87224 */ /* 0x000fe400078e00d8 */
[----:B------:R-:W-:-:S07]  /*15760*/  IMAD.MOV.U32 R187, RZ, RZ, R217 ;  /* 0x000000ffffbb7224 */ /* 0x000fce00078e00d9 */
.L_x_1876:
[----:B------:R-:W0:Y:S01]  /*15770*/  LDC R24, c[0x0][0x448] ;  /* 0x00011200ff187b82 */ /* 0x000e220000000800 */
[----:B------:R-:W-:-:S07]  /*15780*/  IADD3 R27, R198, 0x1, -R196 ;  /* 0x00000001c61b7810 */ /* 0x000fce0007ffe8c4 */
[----:B------:R-:W1:Y:S01]  /*15790*/  LDC R28, c[0x0][0x9e4] ;  /* 0x00027900ff1c7b82 */ /* 0x000e620000000800 */
[----:B0-----:R-:W-:Y:S01]  /*157a0*/  ISETP.NE.AND P4, PT, R24, 0x1, PT ;  /* 0x000000011800780c */ /* 0x001fe20003f85270 */
[----:B------:R-:W-:Y:S01]  /*157b0*/  VIADD R24, R200, 0x7f ;  /* 0x0000007fc8187836 */ /* 0x000fe20000000000 */
[----:B-1----:R-:W-:-:S11]  /*157c0*/  ISETP.GE.AND P5, PT, R28, 0x1, PT ;  /* 0x000000011c00780c */ /* 0x002fd60003fa6270 */
[----:B------:R-:W0:Y:S08]  /*157d0*/  @P4 LDC R25, c[0x0][0x44c] ;  /* 0x00011300ff194b82 */ /* 0x000e300000000800 */
[----:B------:R-:W1:Y:S01]  /*157e0*/  @P4 LDC R26, c[0x0][0x450] ;  /* 0x00011400ff1a4b82 */ /* 0x000e620000000800 */
[----:B0-----:R-:W-:-:S05]  /*157f0*/  @P4 IMAD.HI.U32 R25, R24, R25, RZ ;  /* 0x0000001918194227 */ /* 0x001fca00078e00ff */
[----:B-1----:R-:W-:-:S05]  /*15800*/  @P4 SHF.R.U32.HI R24, RZ, R26, R25 ;  /* 0x0000001aff184219 */ /* 0x002fca0000011619 */
[----:B------:R-:W-:-:S04]  /*15810*/  IMAD.IADD R24, R27, 0x1, R24 ;  /* 0x000000011b187824 */ /* 0x000fc800078e0218 */
[----:B------:R-:W-:Y:S01]  /*15820*/  VIADD R26, R24, -UR50 ;  /* 0x80000032181a7c36 */ /* 0x000fe20008000000 */
        /* <DEDUP_REMOVED lines=12> */
.L_x_1899:
[----:B------:R-:W-:-:S13]  /*158f0*/  ISETP.NE.AND P1, PT, R28, 0x1, PT ;  /* 0x000000011c00780c */ /* 0x000fda0003f25270 */
[----:B------:R-:W0:Y:S02]  /*15900*/  @P1 LDC.64 R24, c[0x0][0x9e8] ;  /* 0x00027a00ff181b82 */ /* 0x000e240000000a00 */
[----:B0-----:R-:W-:-:S05]  /*15910*/  @P1 IMAD.HI.U32 R24, R27, R24, RZ ;  /* 0x000000181b181227 */ /* 0x001fca00078e00ff */
[----:B------:R-:W-:-:S07]  /*15920*/  @P1 SHF.R.U32.HI R27, RZ, R25, R24 ;  /* 0x00000019ff1b1219 */ /* 0x000fce0000011618 */
.L_x_1900:
[----:B------:R-:W-:Y:S05]  /*15930*/  BSYNC B0 ;  /* 0x0000000000007941 */ /* 0x000fea0003800000 */
.L_x_1898:
[----:B------:R-:W-:-:S05]  /*15940*/  IMAD R27, R27, R28, RZ ;  /* 0x0000001c1b1b7224 */ /* 0x000fca00078e02ff */
[----:B------:R-:W-:-:S07]  /*15950*/  VIMNMX R26, R26, R27, !PT ;  /* 0x0000001b1a1a7248 */ /* 0x000fce0007fe0100 */
.L_x_1897:
[----:B------:R-:W-:-:S05]  /*15960*/  VIADD R26, R26, 0x7f ;  /* 0x0000007f1a1a7836 */ /* 0x000fca0000000000 */
[----:B------:R-:W-:-:S04]  /*15970*/  SHF.R.S32.HI R25, RZ, 0x1f, R26 ;  /* 0x0000001fff197819 */ /* 0x000fc8000001141a */
[----:B------:R-:W-:-:S04]  /*15980*/  LEA.HI R25, R25, R26, RZ, 0x7 ;  /* 0x0000001a19197211 */ /* 0x000fc800078f38ff */
[----:B------:R-:W-:-:S04]  /*15990*/  SHF.R.S32.HI R25, RZ, 0x7, R25 ;  /* 0x00000007ff197819 */ /* 0x000fc80000011419 */
[----:B------:R-:W-:-:S04]  /*159a0*/  VIMNMX R215, R208, R25, !PT ;  /* 0x00000019d0d77248 */ /* 0x000fc80007fe0100 */
[----:B------:R-:W-:-:S13]  /*159b0*/  ISETP.GE.AND P1, PT, R4, R215, PT ;  /* 0x000000d70400720c */ /* 0x000fda0003f26270 */
[----:B------:R-:W-:Y:S05]  /*159c0*/  @!P1 BRA `(.L_x_1901) ;  /* 0x0000002000dc9947 */ /* 0x000fea0003800000 */
[----:B------:R-:W-:Y:S02]  /*159d0*/  IMAD.MOV.U32 R216, RZ, RZ, R0 ;  /* 0x000000ffffd87224 */ /* 0x000fe400078e0000 */
[----:B------:R-:W-:Y:S02]  /*159e0*/  IMAD.MOV.U32 R217, RZ, RZ, R3 ;  /* 0x000000ffffd97224 */ /* 0x000fe400078e0003 */
[----:B------:R-:W-:Y:S02]  /*159f0*/  IMAD.MOV.U32 R206, RZ, RZ, R187 ;  /* 0x000000ffffce7224 */ /* 0x000fe400078e00bb */
[----:B------:R-:W-:-:S07]  /*15a00*/  IMAD.MOV.U32 R218, RZ, RZ, R184 ;  /* 0x000000ffffda7224 */ /* 0x000fce00078e00b8 */
.L_x_1913:
        /* <DEDUP_REMOVED lines=8> */
.L_x_1903:
        /* <DEDUP_REMOVED lines=8> */
.L_x_1904:
[----:B------:R-:W-:Y:S04]  /*15b10*/  BSSY B0, `(.L_x_1902) ;  /* 0x0000004000007945 */ /* 0x000fe80003800000 */
[----:B-1----:R-:W-:Y:S05]  /*15b20*/  @P2 BRA `(.L_x_1905) ;  /* 0x0000000000082947 */ /* 0x002fea0003800000 */
[----:B------:R-:W1:Y:S02]  /*15b30*/  SYNCS.PHASECHK.TRANS64.TRYWAIT P2, [R3+URZ+0x28830], R0 ;  /* 0x02883000030075a7 */ /* 0x000e64000804017f */
[----:B-1----:R-:W-:Y:S05]  /*15b40*/  @!P2 BRA `(.L_x_1906) ;  /* 0x000001340050a947 */ /* 0x002fea0003800000 */
.L_x_1905:
[----:B------:R-:W-:Y:S05]  /*15b50*/  BSYNC B0 ;  /* 0x0000000000007941 */ /* 0x000fea0003800000 */
.L_x_1902:
[----:B01----:R-:W0:Y:S01]  /*15b60*/  S2R R0, SR_TID.X ;  /* 0x0000000000007919 */ /* 0x003e220000002100 */
[----:B------:R-:W-:Y:S01]  /*15b70*/  VIADD R184, R218, 0x1 ;  /* 0x00000001dab87836 */ /* 0x000fe20000000000 */
[----:B------:R-:W-:Y:S05]  /*15b80*/  WARPSYNC.ALL ;  /* 0x0000000000007948 */ /* 0x000fea0003800000 */
[----:B------:R-:W-:Y:S01]  /*15b90*/  ISETP.NE.AND P2, PT, R184, 0x2, PT ;  /* 0x00000002b800780c */ /* 0x000fe20003f45270 */
[----:B------:R-:W-:Y:S01]  /*15ba0*/  IMAD.MOV.U32 R25, RZ, RZ, 0x40000040 ;  /* 0x40000040ff197424 */ /* 0x000fe200078e00ff */
[----:B------:R-:W-:Y:S01]  /*15bb0*/  R2UR UR8, R6 ;  /* 0x00000000060872ca */ /* 0x000fe200000e0000 */
[----:B------:R-:W-:Y:S01]  /*15bc0*/  IMAD.MOV.U32 R29, RZ, RZ, 0x40000040 ;  /* 0x40000040ff1d7424 */ /* 0x000fe200078e00ff */
[----:B------:R-:W-:Y:S01]  /*15bd0*/  SEL R184, R184, RZ, P2 ;  /* 0x000000ffb8b87207 */ /* 0x000fe20001000000 */
[----:B------:R-:W-:Y:S01]  /*15be0*/  IMAD.MOV.U32 R27, RZ, RZ, 0x40000040 ;  /* 0x40000040ff1b7424 */ /* 0x000fe200078e00ff */
[----:B------:R-:W-:Y:S01]  /*15bf0*/  R2UR UR11, R25 ;  /* 0x00000000190b72ca */ /* 0x000fe200000e0000 */
[----:B------:R-:W-:Y:S01]  /*15c00*/  IMAD.MOV.U32 R31, RZ, RZ, 0x40000040 ;  /* 0x40000040ff1f7424 */ /* 0x000fe200078e00ff */
[----:B------:R-:W-:Y:S01]  /*15c10*/  R2UR UR9, R7 ;  /* 0x00000000070972ca */ /* 0x000fe200000e0000 */
[----:B------:R-:W-:Y:S01]  /*15c20*/  IMAD R24, R184, 0x800, R9 ;  /* 0x00000800b8187824 */ /* 0x000fe200078e0209 */
[----:B------:R-:W-:-:S02]  /*15c30*/  R2UR UR15, R29 ;  /* 0x000000001d0f72ca */ /* 0x000fc400000e0000 */
        /* <DEDUP_REMOVED lines=10> */
[----:B------:R-:W-:-:S02]  /*15ce0*/  R2UR UR27, R27 ;  /* 0x000000001b1b72ca */ /* 0x000fc400000e0000 */
[----:B------:R-:W-:Y:S01]  /*15cf0*/  R2UR UR22, R28 ;  /* 0x000000001c1672ca */ /* 0x000fe200000e0000 */
[C---:B------:R-:W-:Y:S01]  /*15d00*/  VIADD R28, R24.reuse, 0x402 ;  /* 0x00000402181c7836 */ /* 0x040fe20000000000 */
[----:B0-----:R-:W-:Y:S01]  /*15d10*/  SHF.R.U32.HI R0, RZ, 0x7, R0 ;  /* 0x00000007ff007819 */ /* 0x001fe20000011600 */
[----:B------:R-:W-:Y:S01]  /*15d20*/  VIADD R24, R24, 0x406 ;  /* 0x0000040618187836 */ /* 0x000fe20000000000 */
[----:B------:R-:W-:Y:S02]  /*15d30*/  R2UR UR26, R26 ;  /* 0x000000001a1a72ca */ /* 0x000fe400000e0000 */
[----:B------:R-:W-:Y:S01]  /*15d40*/  R2UR UR30, R28 ;  /* 0x000000001c1e72ca */ /* 0x000fe200000e0000 */
[----:B------:R-:W-:Y:S01]  /*15d50*/  VIADD R0, R0, 0x8 ;  /* 0x0000000800007836 */ /* 0x000fe20000000000 */
[----:B------:R-:W-:Y:S02]  /*15d60*/  R2UR UR31, R29 ;  /* 0x000000001d1f72ca */ /* 0x000fe400000e0000 */
[----:B------:R-:W-:-:S02]  /*15d70*/  R2UR UR34, R30 ;  /* 0x000000001e2272ca */ /* 0x000fc400000e0000 */
[----:B------:R0:W-:Y:S01]  /*15d80*/  BAR.SYNC.DEFER_BLOCKING R0, 0x100 ;  /* 0x000400000000751d */ /* 0x0001e20000010000 */
[----:B------:R-:W-:Y:S02]  /*15d90*/  R2UR UR35, R31 ;  /* 0x000000001f2372ca */ /* 0x000fe400000e0000 */
[----:B------:R-:W-:Y:S02]  /*15da0*/  R2UR UR46, R24 ;  /* 0x00000000182e72ca */ /* 0x000fe400000e0000 */
[----:B------:R-:W-:Y:S02]  /*15db0*/  R2UR UR47, R25 ;  /* 0x00000000192f72ca */ /* 0x000fe400000e0000 */
[----:B------:R-:W-:Y:S02]  /*15dc0*/  R2UR UR12, R194 ;  /* 0x00000000c20c72ca */ /* 0x000fe400000e0000 */
[----:B------:R-:W-:Y:S02]  /*15dd0*/  R2UR UR13, R195 ;  /* 0x00000000c30d72ca */ /* 0x000fe400000e0000 */
[----:B------:R-:W-:-:S02]  /*15de0*/  R2UR UR16, R192 ;  /* 0x00000000c01072ca */ /* 0x000fc400000e0000 */
[----:B------:R-:W-:Y:S02]  /*15df0*/  R2UR UR17, R193 ;  /* 0x00000000c11172ca */ /* 0x000fe400000e0000 */
        /* <DEDUP_REMOVED lines=9> */
[----:B------:R-:W-:Y:S01]  /*15e90*/  HGMMA.64x128x16.F32.BF16 R24, gdesc[UR8], RZ, !UPT, gsb0 ;  /* 0x01e00000081879f0 */ /* 0x000fe2000c0018ff */
        /* <DEDUP_REMOVED lines=27> */
.L_x_1908:
[----:B------:R-:W-:Y:S01]  /*16050*/  SHF.L.U32 R0, R206, 0x1f, RZ ;  /* 0x0000001fce007819 */ /* 0x000fe200000006ff */
[----:B------:R-:W-:-:S04]  /*16060*/  IMAD R3, R218, 0x8, R18 ;  /* 0x00000008da037824 */ /* 0x000fc800078e0212 */
[----:B------:R0:W1:Y:S01]  /*16070*/  SYNCS.PHASECHK.TRANS64.TRYWAIT P1, [R3+URZ+0x28850], R0 ;  /* 0x02885000030075a7 */ /* 0x000062000802017f */
[----:B------:R-:W-:Y:S05]  /*16080*/  @!P0 BRA `(.L_x_1909) ;  /* 0x0000000000048947 */ /* 0x000fea0003800000 */
[----:B------:R-:W-:Y:S01]  /*16090*/  BPT.TRAP 0x1 ;  /* 0x000000040000795c */ /* 0x000fe20000300000 */
.L_x_1909:
[----:B-1----:R-:W-:Y:S05]  /*160a0*/  @P1 BRA `(.L_x_1907) ;  /* 0x0000000000081947 */ /* 0x002fea0003800000 */
[----:B------:R-:W1:Y:S02]  /*160b0*/  SYNCS.PHASECHK.TRANS64.TRYWAIT P1, [R3+URZ+0x28850], R0 ;  /* 0x02885000030075a7 */ /* 0x000e64000802017f */
[----:B-1----:R-:W-:Y:S05]  /*160c0*/  @!P1 BRA `(.L_x_1910) ;  /* 0x0000013000049947 */ /* 0x002fea0003800000 */
.L_x_1907:
        /* <DEDUP_REMOVED lines=13> */
[----:B0-----:R-:W-:-:S04]  /*161a0*/  SHF.R.U32.HI R3, RZ, 0x7, R3 ;  /* 0x00000007ff037819 */ /* 0x001fc80000011603 */
[----:B------:R-:W-:Y:S01]  /*161b0*/  IADD3 R0, -R3, 0xb, RZ ;  /* 0x0000000b03007810 */ /* 0x000fe20007ffe1ff */
        /* <DEDUP_REMOVED lines=49> */
[----:B------:R0:W-:Y:S06]  /*164d0*/  BAR.ARV R0, 0x100 ;  /* 0x000400000000751d */ /* 0x0001ec0000002000 */
[----:B------:R-:W-:Y:S05]  /*164e0*/  @!P0 BRA `(.L_x_1911) ;  /* 0x0000000000048947 */ /* 0x000fea0003800000 */
[----:B------:R-:W-:Y:S01]  /*164f0*/  BPT.TRAP 0x1 ;  /* 0x000000040000795c */ /* 0x000fe20000300000 */
.L_x_1911:
[----:B0-----:R-:W-:Y:S01]  /*16500*/  FMNMX.FTZ R0, R24, R217, !PT ;  /* 0x000000d918007209 */ /* 0x001fe20007810000 */
[----:B------:R-:W-:-:S03]  /*16510*/  UMOV UR51, UR6 ;  /* 0x0000000600337c82 */ /* 0x000fc60008000000 */
[----:B------:R-:W-:Y:S02]  /*16520*/  FMNMX.FTZ R3, R25, R0, !PT ;  /* 0x0000000019037209 */ /* 0x000fe40007810000 */
[----:B------:R-:W-:-:S04]  /*16530*/  FMNMX.FTZ R0, R26, R216, !PT ;  /* 0x000000d81a007209 */ /* 0x000fc80007810000 */
        /* <DEDUP_REMOVED lines=69> */
[C---:B------:R-:W-:Y:S01]  /*16990*/  FMUL.FTZ R152, R3.reuse, UR51 ;  /* 0x0000003303987c20 */ /* 0x040fe20008410000 */
[----:B------:R-:W-:Y:S01]  /*169a0*/  FADD.FTZ R156, -R3, R217 ;  /* 0x000000d9039c7221 */ /* 0x000fe20000010100 */
[----:B------:R-:W-:Y:S02]  /*169b0*/  FADD.FTZ R153, -R0, R216 ;  /* 0x000000d800997221 */ /* 0x000fe40000010100 */
[--C-:B------:R-:W-:Y:S01]  /*169c0*/  FFMA.FTZ R170, R52, UR51, -R152.reuse ;  /* 0x0000003334aa7c23 */ /* 0x100fe20008010898 */
[----:B------:R-:W-:Y:S01]  /*169d0*/  FMUL.FTZ R52, R0, UR51 ;  /* 0x0000003300347c20 */ /* 0x000fe20008410000 */
[----:B------:R-:W-:Y:S01]  /*169e0*/  FFMA.FTZ R180, R24, UR51, -R152 ;  /* 0x0000003318b47c23 */ /* 0x000fe20008010898 */
[----:B------:R-:W-:Y:S01]  /*169f0*/  FMUL.FTZ R153, R153, UR51 ;  /* 0x0000003399997c20 */ /* 0x000fe20008410000 */
[----:B------:R-:W-:Y:S01]  /*16a00*/  FMUL.FTZ R156, R156, UR51 ;  /* 0x000000339c9c7c20 */ /* 0x000fe20008410000 */
[----:B------:R-:W-:Y:S01]  /*16a10*/  FFMA.FTZ R181, R26, UR51, -R52 ;  /* 0x000000331ab57c23 */ /* 0x000fe20008010834 */
[----:B------:R-:W-:Y:S01]  /*16a20*/  FFMA.FTZ R161, R25, UR51, -R152 ;  /* 0x0000003319a17c23 */ /* 0x000fe20008010898 */
[----:B------:R0:W-:Y:S01]  /*16a30*/  MUFU.EX2 R207, R153 ;  /* 0x0000009900cf7308 */ /* 0x0001e20000000800 */
[----:B------:R-:W-:-:S02]  /*16a40*/  IMAD R26, R184, 0x8, R18 ;  /* 0x00000008b81a7824 */ /* 0x000fc400078e0212 */
[----:B------:R-:W-:Y:S01]  /*16a50*/  FFMA.FTZ R182, R28, UR51, -R152 ;  /* 0x000000331cb67c23 */ /* 0x000fe20008010898 */
[--C-:B------:R-:W-:Y:S01]  /*16a60*/  FFMA.FTZ R183, R30, UR51, -R52.reuse ;  /* 0x000000331eb77c23 */ /* 0x100fe20008010834 */
[--C-:B------:R-:W-:Y:S01]  /*16a70*/  FFMA.FTZ R177, R34, UR51, -R52.reuse ;  /* 0x0000003322b17c23 */ /* 0x100fe20008010834 */
[----:B------:R-:W-:Y:S01]  /*16a80*/  FFMA.FTZ R34, R39, UR51, -R52 ;  /* 0x0000003327227c23 */ /* 0x000fe20008010834 */
[----:B------:R-:W-:Y:S02]  /*16a90*/  VIADD R26, R26, 0x28840 ;  /* 0x000288401a1a7836 */ /* 0x000fe40000000000 */
[--C-:B------:R-:W-:Y:S01]  /*16aa0*/  FFMA.FTZ R159, R29, UR51, -R152.reuse ;  /* 0x000000331d9f7c23 */ /* 0x100fe20008010898 */
[----:B------:R-:W-:Y:S01]  /*16ab0*/  MUFU.EX2 R206, R156 ;  /* 0x0000009c00ce7308 */ /* 0x000fe20000000800 */
[--C-:B0-----:R-:W-:Y:S01]  /*16ac0*/  FFMA.FTZ R153, R41, UR51, -R152.reuse ;  /* 0x0000003329997c23 */ /* 0x101fe20008010898 */
[----:B------:R-:W-:Y:S01]  /*16ad0*/  FFMA.FTZ R41, R49, UR51, -R152 ;  /* 0x0000003331297c23 */ /* 0x000fe20008010898 */
[----:B------:R-:W-:Y:S01]  /*16ae0*/  FFMA.FTZ R49, R27, UR51, -R52 ;  /* 0x000000331b317c23 */ /* 0x000fe20008010834 */
[----:B------:R-:W-:-:S02]  /*16af0*/  IMAD.U32 R39, RZ, RZ, UR38 ;  /* 0x00000026ff277e24 */ /* 0x000fc4000f8e00ff */
[----:B------:R-:W-:Y:S01]  /*16b00*/  FFMA.FTZ R168, R48, UR51, -R152 ;  /* 0x0000003330a87c23 */ /* 0x000fe20008010898 */
[----:B------:R-:W-:Y:S01]  /*16b10*/  FFMA.FTZ R48, R31, UR51, -R52 ;  /* 0x000000331f307c23 */ /* 0x000fe20008010834 */
[----:B------:R-:W-:Y:S01]  /*16b20*/  FFMA.FTZ R176, R32, UR51, -R152 ;  /* 0x0000003320b07c23 */ /* 0x000fe20008010898 */
[----:B------:R-:W0:Y:S01]  /*16b30*/  MUFU.EX2 R180, R180 ;  /* 0x000000b400b47308 */ /* 0x000e220000000800 */
[----:B------:R-:W-:Y:S01]  /*16b40*/  PRMT R26, R39, 0x654, R26 ;  /* 0x00000654271a7816 */ /* 0x000fe2000000001a */
[--C-:B------:R-:W-:Y:S01]  /*16b50*/  FFMA.FTZ R179, R38, UR51, -R52.reuse ;  /* 0x0000003326b37c23 */ /* 0x100fe20008010834 */
[----:B------:R-:W-:Y:S01]  /*16b60*/  FFMA.FTZ R38, R55, UR51, -R52 ;  /* 0x0000003337267c23 */ /* 0x000fe20008010834 */
[--C-:B------:R-:W-:Y:S01]  /*16b70*/  FFMA.FTZ R157, R33, UR51, -R152.reuse ;  /* 0x00000033219d7c23 */ /* 0x100fe20008010898 */
[----:B------:R-:W-:Y:S01]  /*16b80*/  FFMA.FTZ R172, R40, UR51, -R152 ;  /* 0x0000003328ac7c23 */ /* 0x000fe20008010898 */
[----:B------:R-:W-:Y:S01]  /*16b90*/  FFMA.FTZ R35, R35, UR51, -R52 ;  /* 0x0000003323237c23 */ /* 0x000fe20008010834 */
[----:B------:R1:W-:Y:S01]  /*16ba0*/  SYNCS.ARRIVE.TRANS64.RED.A1T0 RZ, [R26+URZ], RZ ;  /* 0x000000ff1aff79a7 */ /* 0x0003e2000810043f */
[----:B------:R-:W2:Y:S01]  /*16bb0*/  MUFU.EX2 R181, R181 ;  /* 0x000000b500b57308 */ /* 0x000ea20000000800 */
[--C-:B------:R-:W-:Y:S01]  /*16bc0*/  FFMA.FTZ R40, R53, UR51, -R152.reuse ;  /* 0x0000003335287c23 */ /* 0x100fe20008010898 */
[----:B------:R-:W-:Y:S01]  /*16bd0*/  FFMA.FTZ R164, R56, UR51, -R152 ;  /* 0x0000003338a47c23 */ /* 0x000fe20008010898 */
[--C-:B------:R-:W-:Y:S01]  /*16be0*/  FFMA.FTZ R173, R42, UR51, -R52.reuse ;  /* 0x000000332aad7c23 */ /* 0x100fe20008010834 */
[--C-:B------:R-:W-:Y:S01]  /*16bf0*/  FFMA.FTZ R31, R43, UR51, -R52.reuse ;  /* 0x000000332b1f7c23 */ /* 0x100fe20008010834 */
[--C-:B------:R-:W-:Y:S01]  /*16c00*/  FFMA.FTZ R175, R46, UR51, -R52.reuse ;  /* 0x000000332eaf7c23 */ /* 0x100fe20008010834 */
[--C-:B------:R-:W-:Y:S01]  /*16c10*/  FFMA.FTZ R30, R47, UR51, -R52.reuse ;  /* 0x000000332f1e7c23 */ /* 0x100fe20008010834 */
[--C-:B------:R-:W-:Y:S01]  /*16c20*/  FFMA.FTZ R169, R50, UR51, -R52.reuse ;  /* 0x0000003332a97c23 */ /* 0x100fe20008010834 */
[----:B------:R-:W3:Y:S01]  /*16c30*/  MUFU.EX2 R161, R161 ;  /* 0x000000a100a17308 */ /* 0x000ee20000000800 */
[--C-:B------:R-:W-:Y:S01]  /*16c40*/  FFMA.FTZ R27, R51, UR51, -R52.reuse ;  /* 0x00000033331b7c23 */ /* 0x100fe20008010834 */
[--C-:B------:R-:W-:Y:S01]  /*16c50*/  FFMA.FTZ R171, R54, UR51, -R52.reuse ;  /* 0x0000003336ab7c23 */ /* 0x100fe20008010834 */
[--C-:B------:R-:W-:Y:S01]  /*16c60*/  FFMA.FTZ R165, R58, UR51, -R52.reuse ;  /* 0x000000333aa57c23 */ /* 0x100fe20008010834 */
[--C-:B------:R-:W-:Y:S01]  /*16c70*/  FFMA.FTZ R53, R59, UR51, -R52.reuse ;  /* 0x000000333b357c23 */ /* 0x100fe20008010834 */
[--C-:B------:R-:W-:Y:S01]  /*16c80*/  FFMA.FTZ R167, R62, UR51, -R52.reuse ;  /* 0x000000333ea77c23 */ /* 0x100fe20008010834 */
[--C-:B------:R-:W-:Y:S01]  /*16c90*/  FFMA.FTZ R56, R63, UR51, -R52.reuse ;  /* 0x000000333f387c23 */ /* 0x100fe20008010834 */
[--C-:B------:R-:W-:Y:S01]  /*16ca0*/  FFMA.FTZ R54, R66, UR51, -R52.reuse ;  /* 0x0000003342367c23 */ /* 0x100fe20008010834 */
[----:B------:R-:W4:Y:S01]  /*16cb0*/  MUFU.EX2 R49, R49 ;  /* 0x0000003100317308 */ /* 0x000f220000000800 */
[--C-:B------:R-:W-:Y:S01]  /*16cc0*/  FFMA.FTZ R55, R67, UR51, -R52.reuse ;  /* 0x0000003343377c23 */ /* 0x100fe20008010834 */
[--C-:B------:R-:W-:Y:S01]  /*16cd0*/  FFMA.FTZ R163, R70, UR51, -R52.reuse ;  /* 0x0000003346a37c23 */ /* 0x100fe20008010834 */
[--C-:B------:R-:W-:Y:S01]  /*16ce0*/  FFMA.FTZ R71, R71, UR51, -R52.reuse ;  /* 0x0000003347477c23 */ /* 0x100fe20008010834 */
[--C-:B------:R-:W-:Y:S01]  /*16cf0*/  FFMA.FTZ R50, R74, UR51, -R52.reuse ;  /* 0x000000334a327c23 */ /* 0x100fe20008010834 */
[--C-:B------:R-:W-:Y:S01]  /*16d00*/  FFMA.FTZ R51, R75, UR51, -R52.reuse ;  /* 0x000000334b337c23 */ /* 0x100fe20008010834 */
[--C-:B------:R-:W-:Y:S01]  /*16d10*/  FFMA.FTZ R46, R78, UR51, -R52.reuse ;  /* 0x000000334e2e7c23 */ /* 0x100fe20008010834 */
[--C-:B------:R-:W-:Y:S01]  /*16d20*/  FFMA.FTZ R47, R79, UR51, -R52.reuse ;  /* 0x000000334f2f7c23 */ /* 0x100fe20008010834 */
[----:B------:R-:W5:Y:S01]  /*16d30*/  MUFU.EX2 R182, R182 ;  /* 0x000000b600b67308 */ /* 0x000f620000000800 */
[--C-:B------:R-:W-:Y:S01]  /*16d40*/  FFMA.FTZ R42, R82, UR51, -R52.reuse ;  /* 0x00000033522a7c23 */ /* 0x100fe20008010834 */
[--C-:B------:R-:W-:Y:S01]  /*16d50*/  FFMA.FTZ R43, R83, UR51, -R52.reuse ;  /* 0x00000033532b7c23 */ /* 0x100fe20008010834 */
[----:B------:R-:W-:Y:S01]  /*16d60*/  FFMA.FTZ R39, R87, UR51, -R52 ;  /* 0x0000003357277c23 */ /* 0x000fe20008010834 */
[----:B0-----:R-:W-:Y:S01]  /*16d70*/  FFMA.FTZ R8, R206, R8, R180 ;  /* 0x00000008ce087223 */ /* 0x001fe200000100b4 */
[--C-:B------:R-:W-:Y:S01]  /*16d80*/  FFMA.FTZ R178, R36, UR51, -R152.reuse ;  /* 0x0000003324b27c23 */ /* 0x100fe20008010898 */
[--C-:B------:R-:W-:Y:S01]  /*16d90*/  FFMA.FTZ R155, R37, UR51, -R152.reuse ;  /* 0x00000033259b7c23 */ /* 0x100fe20008010898 */
[--C-:B------:R-:W-:Y:S01]  /*16da0*/  FFMA.FTZ R37, R57, UR51, -R152.reuse ;  /* 0x0000003339257c23 */ /* 0x100fe20008010898 */
[----:B------:R-:W0:Y:S01]  /*16db0*/  MUFU.EX2 R183, R183 ;  /* 0x000000b700b77308 */ /* 0x000e220000000800 */
[--C-:B------:R-:W-:Y:S01]  /*16dc0*/  FFMA.FTZ R174, R44, UR51, -R152.reuse ;  /* 0x000000332cae7c23 */ /* 0x100fe20008010898 */
        /* <DEDUP_REMOVED lines=16> */
[----:B------:R-:W-:-:S06]  /*16ed0*/  FFMA.FTZ R45, R85, UR51, -R152 ;  /* 0x00000033552d7c23 */ /* 0x000fcc0008010898 */
[----:B------:R-:W0:Y:S08]  /*16ee0*/  MUFU.EX2 R176, R176 ;  /* 0x000000b000b07308 */ /* 0x000e300000000800 */
[----:B-1----:R1:W-:Y:S08]  /*16ef0*/  MUFU.EX2 R26, R38 ;  /* 0x00000026001a7308 */ /* 0x0023f00000000800 */
[----:B------:R-:W0:Y:S01]  /*16f00*/  MUFU.EX2 R177, R177 ;  /* 0x000000b100b17308 */ /* 0x000e220000000800 */
[----:B-1----:R-:W-:Y:S01]  /*16f10*/  FFMA.FTZ R38, R86, UR51, -R52 ;  /* 0x0000003356267c23 */ /* 0x002fe20008010834 */
[----:B--2---:R-:W-:Y:S01]  /*16f20*/  FFMA.FTZ R52, R207, R5, R181 ;  /* 0x00000005cf347223 */ /* 0x004fe200000100b5 */
[----:B---3--:R-:W-:-:S03]  /*16f30*/  FADD.FTZ R5, R161, R8 ;  /* 0x00000008a1057221 */ /* 0x008fc60000010000 */
[----:B----4-:R-:W-:Y:S01]  /*16f40*/  FADD.FTZ R52, R49, R52 ;  /* 0x0000003431347221 */ /* 0x010fe20000010000 */
[----:B-----5:R-:W-:Y:S01]  /*16f50*/  FADD.FTZ R8, R182, R5 ;  /* 0x00000005b6087221 */ /* 0x020fe20000010000 */
[----:B------:R-:W1:Y:S02]  /*16f60*/  MUFU.EX2 R157, R157 ;  /* 0x0000009d009d7308 */ /* 0x000e640000000800 */
[----:B0-----:R-:W-:Y:S01]  /*16f70*/  FADD.FTZ R5, R183, R52 ;  /* 0x00000034b7057221 */ /* 0x001fe20000010000 */
[----:B------:R-:W-:-:S03]  /*16f80*/  FADD.FTZ R57, R159, R8 ;  /* 0x000000089f397221 */ /* 0x000fc60000010000 */
[----:B------:R-:W-:Y:S01]  /*16f90*/  FADD.FTZ R8, R48, R5 ;  /* 0x0000000530087221 */ /* 0x000fe20000010000 */
[----:B------:R-:W-:Y:S01]  /*16fa0*/  FADD.FTZ R52, R176, R57 ;  /* 0x00000039b0347221 */ /* 0x000fe20000010000 */
[----:B------:R-:W0:Y:S02]  /*16fb0*/  MUFU.EX2 R35, R35 ;  /* 0x0000002300237308 */ /* 0x000e240000000800 */
        /* <DEDUP_REMOVED lines=40> */
[----:B0-----:R-:W-:-:S04]  /*17240*/  FADD.FTZ R57, R171, R8 ;  /* 0x00000008ab397221 */ /* 0x001fc80000010000 */
[----:B------:R-:W-:-:S03]  /*17250*/  FADD.FTZ R8, R26, R57 ;  /* 0x000000391a087221 */ /* 0x000fc60000010000 */
        /* <DEDUP_REMOVED lines=66> */
.L_x_1912:
[----:B------:R-:W-:Y:S01]  /*17680*/  IMAD R57, R218, 0x8, R18 ;  /* 0x00000008da397824 */ /* 0x000fe200078e0212 */
[----:B------:R-:W-:Y:S01]  /*17690*/  ISETP.GT.AND P1, PT, R4, R215, PT ;  /* 0x000000d70400720c */ /* 0x000fe20003f24270 */
[----:B------:R-:W-:Y:S01]  /*176a0*/  IMAD.U32 R58, RZ, RZ, UR38 ;  /* 0x00000026ff3a7e24 */ /* 0x000fe2000f8e00ff */
[----:B------:R-:W-:Y:S01]  /*176b0*/  F2FP.BF16.F32.PACK_AB R180, R161, R180 ;  /* 0x000000b4a1b4723e */ /* 0x000fe200000010ff */
[----:B------:R-:W-:Y:S01]  /*176c0*/  VIADD R57, R57, 0x28860 ;  /* 0x0002886039397836 */ /* 0x000fe20000000000 */
[----:B------:R-:W-:Y:S01]  /*176d0*/  F2FP.BF16.F32.PACK_AB R182, R159, R182 ;  /* 0x000000b69fb6723e */ /* 0x000fe200000010ff */
[----:B------:R-:W-:Y:S01]  /*176e0*/  FMUL.FTZ R88, R88, R206 ;  /* 0x000000ce58587220 */ /* 0x000fe20000410000 */
[----:B------:R-:W-:Y:S01]  /*176f0*/  F2FP.BF16.F32.PACK_AB R176, R157, R176 ;  /* 0x000000b09db0723e */ /* 0x000fe200000010ff */
[-C--:B------:R-:W-:Y:S01]  /*17700*/  FMUL.FTZ R89, R89, R206.reuse ;  /* 0x000000ce59597220 */ /* 0x080fe20000410000 */
[----:B------:R-:W-:Y:S01]  /*17710*/  PRMT R57, R58, 0x654, R57 ;  /* 0x000006543a397816 */ /* 0x000fe20000000039 */
[----:B------:R-:W-:Y:S01]  /*17720*/  FMUL.FTZ R92, R92, R206 ;  /* 0x000000ce5c5c7220 */ /* 0x000fe20000410000 */
[----:B------:R-:W-:Y:S01]  /*17730*/  F2FP.BF16.F32.PACK_AB R178, R155, R178 ;  /* 0x000000b29bb2723e */ /* 0x000fe200000010ff */
[----:B------:R-:W-:Y:S01]  /*17740*/  FMUL.FTZ R93, R93, R206 ;  /* 0x000000ce5d5d7220 */ /* 0x000fe20000410000 */
        /* <DEDUP_REMOVED lines=93> */
[----:B------:R-:W-:Y:S01]  /*17d20*/  IMAD.MOV.U32 R218, RZ, RZ, R184 ;  /* 0x000000ffffda7224 */ /* 0x000fe200078e00b8 */
[----:B0-----:R-:W-:Y:S06]  /*17d30*/  @P1 BRA `(.L_x_1913) ;  /* 0xffffffdc00341947 */ /* 0x001fec000383ffff */
.L_x_1901:
[----:B------:R-:W-:-:S13]  /*17d40*/  ISETP.GE.AND P1, PT, R4, R208, PT ;  /* 0x000000d00400720c */ /* 0x000fda0003f26270 */
[----:B------:R-:W-:Y:S05]  /*17d50*/  @!P1 BRA `(.L_x_1914) ;  /* 0x0000003000f49947 */ /* 0x000fea0003800000 */
[----:B------:R-:W-:Y:S02]  /*17d60*/  IMAD.MOV.U32 R215, RZ, RZ, R0 ;  /* 0x000000ffffd77224 */ /* 0x000fe400078e0000 */
[----:B------:R-:W-:Y:S02]  /*17d70*/  IMAD.MOV.U32 R216, RZ, RZ, R3 ;  /* 0x000000ffffd87224 */ /* 0x000fe400078e0003 */
[----:B------:R-:W-:Y:S02]  /*17d80*/  IMAD.MOV.U32 R206, RZ, RZ, R187 ;  /* 0x000000ffffce7224 */ /* 0x000fe400078e00bb */
[----:B------:R-:W-:-:S07]  /*17d90*/  IMAD.MOV.U32 R217, RZ, RZ, R184 ;  /* 0x000000ffffd97224 */ /* 0x000fce00078e00b8 */
.L_x_1934:
        /* <DEDUP_REMOVED lines=8> */
.L_x_1916:
        /* <DEDUP_REMOVED lines=8> */
.L_x_1917:
[----:B------:R-:W-:Y:S04]  /*17ea0*/  BSSY B0, `(.L_x_1915) ;  /* 0x0000004000007945 */ /* 0x000fe80003800000 */
[----:B-1----:R-:W-:Y:S05]  /*17eb0*/  @P2 BRA `(.L_x_1918) ;  /* 0x0000000000082947 */ /* 0x002fea0003800000 */
[----:B------:R-:W1:Y:S02]  /*17ec0*/  SYNCS.PHASECHK.TRANS64.TRYWAIT P2, [R3+URZ+0x28830], R0 ;  /* 0x02883000030075a7 */ /* 0x000e64000804017f */
[----:B-1----:R-:W-:Y:S05]  /*17ed0*/  @!P2 BRA `(.L_x_1919) ;  /* 0x000001100094a947 */ /* 0x002fea0003800000 */
.L_x_1918:
[----:B------:R-:W-:Y:S05]  /*17ee0*/  BSYNC B0 ;  /* 0x0000000000007941 */ /* 0x000fea0003800000 */
.L_x_1915:
        /* <DEDUP_REMOVED lines=79> */
.L_x_1921:
[----:B------:R-:W-:Y:S01]  /*183e0*/  SHF.L.U32 R0, R206, 0x1f, RZ ;  /* 0x0000001fce007819 */ /* 0x000fe200000006ff */
[----:B------:R-:W-:-:S04]  /*183f0*/  IMAD R3, R217, 0x8, R18 ;  /* 0x00000008d9037824 */ /* 0x000fc800078e0212 */
[----:B------:R0:W1:Y:S01]  /*18400*/  SYNCS.PHASECHK.TRANS64.TRYWAIT P1, [R3+URZ+0x28850], R0 ;  /* 0x02885000030075a7 */ /* 0x000062000802017f */
[----:B------:R-:W-:Y:S05]  /*18410*/  @!P0 BRA `(.L_x_1922) ;  /* 0x0000000000048947 */ /* 0x000fea0003800000 */
[----:B------:R-:W-:Y:S01]  /*18420*/  BPT.TRAP 0x1 ;  /* 0x000000040000795c */ /* 0x000fe20000300000 */
.L_x_1922:
[----:B-1----:R-:W-:Y:S05]  /*18430*/  @P1 BRA `(.L_x_1920) ;  /* 0x0000000000081947 */ /* 0x002fea0003800000 */
[----:B------:R-:W1:Y:S02]  /*18440*/  SYNCS.PHASECHK.TRANS64.TRYWAIT P1, [R3+URZ+0x28850], R0 ;  /* 0x02885000030075a7 */ /* 0x000e64000802017f */
[----:B-1----:R-:W-:Y:S05]  /*18450*/  @!P1 BRA `(.L_x_1923) ;  /* 0x0000010c00489947 */ /* 0x002fea0003800000 */
.L_x_1920:
        /* <DEDUP_REMOVED lines=67> */
.L_x_1924:
[----:B0-----:R-:W0:Y:S01]  /*18890*/  @P4 LDC R0, c[0x0][0x44c] ;  /* 0x00011300ff004b82 */ /* 0x001e220000000800 */
[----:B------:R-:W-:Y:S01]  /*188a0*/  IMAD.IADD R157, R202, 0x1, R200 ;  /* 0x00000001ca9d7824 */ /* 0x000fe200078e02c8 */
[----:B------:R-:W-:-:S06]  /*188b0*/  ULOP3.LUT UR8, URZ, UR48, URZ, 0x33, !UPT ;  /* 0x000000303f087292 */ /* 0x000fcc000f8e333f */
[----:B------:R-:W1:Y:S01]  /*188c0*/  @P4 LDC R3, c[0x0][0x450] ;  /* 0x00011400ff034b82 */ /* 0x000e620000000800 */
[----:B0-----:R-:W-:-:S05]  /*188d0*/  @P4 IMAD.HI.U32 R0, R157, R0, RZ ;  /* 0x000000009d004227 */ /* 0x001fca00078e00ff */
[----:B-1----:R-:W-:Y:S01]  /*188e0*/  @P4 SHF.R.U32.HI R157, RZ, R3, R0 ;  /* 0x00000003ff9d4219 */ /* 0x002fe20000011600 */
[----:B------:R-:W-:Y:S02]  /*188f0*/  IMAD R0, R184, 0x8, R18 ;  /* 0x00000008b8007824 */ /* 0x000fe400078e0212 */
[----:B------:R-:W-:Y:S02]  /*18900*/  IMAD.U32 R3, RZ, RZ, UR38 ;  /* 0x00000026ff037e24 */ /* 0x000fe4000f8e00ff */
[----:B------:R-:W-:Y:S01]  /*18910*/  VIADD R0, R0, 0x28840 ;  /* 0x0002884000007836 */ /* 0x000fe20000000000 */
[----:B------:R-:W0:Y:S04]  /*18920*/  SHFL.IDX PT, R159, R157, RZ, 0x1c1f ;  /* 0x001c1fff9d9f7589 */ /* 0x000e2800000e0000 */
[----:B------:R-:W-:-:S04]  /*18930*/  PRMT R0, R3, 0x654, R0 ;  /* 0x0000065403007816 */ /* 0x000fc80000000000 */
[----:B------:R1:W-:Y:S02]  /*18940*/  SYNCS.ARRIVE.TRANS64.RED.A1T0 RZ, [R0+URZ], RZ ;  /* 0x000000ff00ff79a7 */ /* 0x0003e4000810043f */
[----:B-1----:R-:W-:-:S05]  /*18950*/  IMAD.SHL.U32 R0, R4, 0x80, RZ ;  /* 0x0000008004007824 */ /* 0x002fca00078e00ff */
[----:B------:R-:W-:-:S04]  /*18960*/  IADD3 R3, -R189, 0x1, -R0 ;  /* 0x00000001bd037810 */ /* 0x000fc80007ffe900 */
[----:B------:R-:W-:-:S05]  /*18970*/  IADD3 R3, -R196, R3, R198 ;  /* 0x00000003c4037210 */ /* 0x000fca0007ffe1c6 */
[C---:B------:R-:W-:Y:S02]  /*18980*/  VIADD R156, R3.reuse, UR43 ;  /* 0x0000002b039c7c36 */ /* 0x040fe40008000000 */
[----:B------:R-:W-:Y:S02]  /*18990*/  VIADD R155, R3, UR8 ;  /* 0x00000008039b7c36 */ /* 0x000fe40008000000 */
[--C-:B0-----:R-:W-:Y:S02]  /*189a0*/  IMAD.IADD R154, R156, 0x1, R159.reuse ;  /* 0x000000019c9a7824 */ /* 0x101fe400078e029f */
[----:B------:R-:W-:Y:S01]  /*189b0*/  IMAD.IADD R3, R155, 0x1, R159 ;  /* 0x000000019b037824 */ /* 0x000fe200078e029f */
[----:B------:R-:W-:Y:S06]  /*189c0*/  @!P5 BRA `(.L_x_1925) ;  /* 0x000000000058d947 */ /* 0x000fec0003800000 */
        /* <DEDUP_REMOVED lines=12> */
.L_x_1927:
[----:B------:R-:W-:-:S05]  /*18a90*/  IMAD.U32 R161, RZ, RZ, UR5 ;  /* 0x00000005ffa17e24 */ /* 0x000fca000f8e00ff */
[----:B------:R-:W-:-:S13]  /*18aa0*/  ISETP.NE.AND P1, PT, R161, 0x1, PT ;  /* 0x00000001a100780c */ /* 0x000fda0003f25270 */
[----:B------:R-:W0:Y:S02]  /*18ab0*/  @P1 LDC.64 R152, c[0x0][0x9e8] ;  /* 0x00027a00ff981b82 */ /* 0x000e240000000a00 */
[----:B0-----:R-:W-:-:S05]  /*18ac0*/  @P1 IMAD.HI.U32 R152, R159, R152, RZ ;  /* 0x000000989f981227 */ /* 0x001fca00078e00ff */
[----:B------:R-:W-:-:S07]  /*18ad0*/  @P1 SHF.R.U32.HI R159, RZ, R153, R152 ;  /* 0x00000099ff9f1219 */ /* 0x000fce0000011698 */
.L_x_1928:
[----:B------:R-:W-:Y:S05]  /*18ae0*/  BSYNC B0 ;  /* 0x0000000000007941 */ /* 0x000fea0003800000 */
.L_x_1926:
[----:B------:R-:W-:-:S04]  /*18af0*/  IMAD R152, R159, R161, -R0 ;  /* 0x000000a19f987224 */ /* 0x000fc800078e0a00 */
[----:B------:R-:W-:-:S05]  /*18b00*/  IMAD.IADD R152, R152, 0x1, -R189 ;  /* 0x0000000198987824 */ /* 0x000fca00078e0abd */
[----:B------:R-:W-:Y:S02]  /*18b10*/  VIADDMNMX R154, R152, R161, R154, PT ;  /* 0x000000a1989a7246 */ /* 0x000fe4000380019a */
[----:B------:R-:W-:-:S07]  /*18b20*/  VIMNMX R3, R3, R152, !PT ;  /* 0x0000009803037248 */ /* 0x000fce0007fe0100 */
.L_x_1925:
        /* <DEDUP_REMOVED lines=113> */
.L_x_1931:
[----:B------:R-:W-:-:S05]  /*19240*/  IMAD.U32 R3, RZ, RZ, UR5 ;  /* 0x00000005ff037e24 */ /* 0x000fca000f8e00ff */
[----:B------:R-:W-:-:S13]  /*19250*/  ISETP.NE.AND P2, PT, R3, 0x1, PT ;  /* 0x000000010300780c */ /* 0x000fda0003f45270 */
[----:B------:R-:W0:Y:S02]  /*19260*/  @P2 LDC.64 R32, c[0x0][0x9e8] ;  /* 0x00027a00ff202b82 */ /* 0x000e240000000a00 */
[----:B0-----:R-:W-:-:S05]  /*19270*/  @P2 IMAD.HI.U32 R32, R157, R32, RZ ;  /* 0x000000209d202227 */ /* 0x001fca00078e00ff */
[----:B------:R-:W-:-:S07]  /*19280*/  @P2 SHF.R.U32.HI R157, RZ, R33, R32 ;  /* 0x00000021ff9d2219 */ /* 0x000fce0000011620 */
.L_x_1932:
[----:B------:R-:W-:Y:S05]  /*19290*/  BSYNC B0 ;  /* 0x0000000000007941 */ /* 0x000fea0003800000 */
.L_x_1930:
[----:B------:R-:W-:-:S04]  /*192a0*/  IMAD R0, R157, R3, -R0 ;  /* 0x000000039d007224 */ /* 0x000fc800078e0a00 */
[----:B------:R-:W-:-:S05]  /*192b0*/  IMAD.IADD R0, R0, 0x1, -R189 ;  /* 0x0000000100007824 */ /* 0x000fca00078e0abd */
[----:B------:R-:W-:Y:S02]  /*192c0*/  VIADDMNMX R156, R0, R3, R156, PT ;  /* 0x00000003009c7246 */ /* 0x000fe4000380019c */
[----:B------:R-:W-:-:S07]  /*192d0*/  VIMNMX R155, R155, R0, !PT ;  /* 0x000000009b9b7248 */ /* 0x000fce0007fe0100 */
.L_x_1929:
        /* <DEDUP_REMOVED lines=175> */
[----:B------:R-:W-:Y:S01]  /*19dd0*/  FFMA.FTZ R85, R85, UR51, -R0 ;  /* 0x0000003355557c23 */ /* 0x000fe20008010800 */
[----:B------:R-:W-:Y:S01]  /*19de0*/  FMNMX.FTZ R29, R47, R28, !PT ;  /* 0x0000001c2f1d7209 */ /* 0x000fe20007810000 */
[----:B------:R-:W-:Y:S03]  /*19df0*/  MUFU.EX2 R180, R180 ;  /* 0x000000b400b47308 */ /* 0x000fe60000000800 */
        /* <DEDUP_REMOVED lines=20> */
[----:B------:R-:W-:Y:S01]  /*19f40*/  FFMA.FTZ R28, R57, UR51, -R0 ;  /* 0x00000033391c7c23 */ /* 0x000fe20008010800 */
[----:B------:R-:W-:Y:S02]  /*19f50*/  MUFU.EX2 R178, R178 ;  /* 0x000000b200b27308 */ /* 0x000fe40000000800 */
[----:B------:R-:W-:-:S04]  /*19f60*/  FMNMX.FTZ R40, R78, R41, !PT ;  /* 0x000000294e287209 */ /* 0x000fc80007810000 */
[----:B------:R-:W-:Y:S02]  /*19f70*/  FMNMX.FTZ R41, R79, R40, !PT ;  /* 0x000000284f297209 */ /* 0x000fe40007810000 */
[----:B------:R-:W-:Y:S02]  /*19f80*/  MUFU.EX2 R37, R37 ;  /* 0x0000002500257308 */ /* 0x000fe40000000800 */
[----:B------:R-:W-:-:S04]  /*19f90*/  FMNMX.FTZ R40, R82, R41, !PT ;  /* 0x0000002952287209 */ /* 0x000fc80007810000 */
[----:B------:R-:W-:Y:S02]  /*19fa0*/  FMNMX.FTZ R41, R83, R40, !PT ;  /* 0x0000002853297209 */ /* 0x000fe40007810000 */
[----:B------:R-:W-:Y:S02]  /*19fb0*/  MUFU.EX2 R172, R172 ;  /* 0x000000ac00ac7308 */ /* 0x000fe40000000800 */
[----:B------:R-:W-:Y:S01]  /*19fc0*/  FMNMX.FTZ R40, R86, R41, !PT ;  /* 0x0000002956287209 */ /* 0x000fe20007810000 */
[----:B------:R-:W-:-:S03]  /*19fd0*/  FFMA.FTZ R41, R81, UR51, -R0 ;  /* 0x0000003351297c23 */ /* 0x000fc60008010800 */
[----:B------:R-:W-:Y:S02]  /*19fe0*/  FMNMX.FTZ R40, R87, R40, !PT ;  /* 0x0000002857287209 */ /* 0x000fe40007810000 */
[----:B------:R-:W-:Y:S03]  /*19ff0*/  MUFU.EX2 R36, R36 ;  /* 0x0000002400247308 */ /* 0x000fe60000000800 */
[----:B0-----:R-:W0:Y:S05]  /*1a000*/  SHFL.BFLY PT, R53, R40, 0x2, 0x1f ;  /* 0x0c401f0028357f89 */ /* 0x001e2a00000e0000 */
[----:B------:R-:W-:Y:S08]  /*1a010*/  MUFU.EX2 R174, R174 ;  /* 0x000000ae00ae7308 */ /* 0x000ff00000000800 */
[----:B------:R-:W-:Y:S08]  /*1a020*/  MUFU.EX2 R33, R33 ;  /* 0x0000002100217308 */ /* 0x000ff00000000800 */
[----:B------:R-:W-:Y:S01]  /*1a030*/  MUFU.EX2 R168, R168 ;  /* 0x000000a800a87308 */ /* 0x000fe20000000800 */
[----:B0-----:R-:W-:Y:S01]  /*1a040*/  FMNMX.FTZ R53, R40, R53, !PT ;  /* 0x0000003528357209 */ /* 0x001fe20007810000 */
[----:B------:R-:W-:-:S04]  /*1a050*/  FFMA.FTZ R40, R80, UR51, -R0 ;  /* 0x0000003350287c23 */ /* 0x000fc80008010800 */
[----:B------:R-:W0:Y:S02]  /*1a060*/  SHFL.BFLY PT, R56, R53, 0x1, 0x1f ;  /* 0x0c201f0035387f89 */ /* 0x000e2400000e0000 */
[----:B------:R-:W-:Y:S08]  /*1a070*/  MUFU.EX2 R32, R32 ;  /* 0x0000002000207308 */ /* 0x000ff00000000800 */
[----:B------:R-:W-:Y:S08]  /*1a080*/  MUFU.EX2 R170, R170 ;  /* 0x000000aa00aa7308 */ /* 0x000ff00000000800 */
[----:B------:R-:W-:Y:S01]  /*1a090*/  MUFU.EX2 R164, R164 ;  /* 0x000000a400a47308 */ /* 0x000fe20000000800 */
[----:B0-----:R-:W-:-:S07]  /*1a0a0*/  FMNMX.FTZ R0, R53, R56, !PT ;  /* 0x0000003835007209 */ /* 0x001fce0007810000 */
[----:B------:R-:W-:Y:S01]  /*1a0b0*/  MUFU.EX2 R28, R28 ;  /* 0x0000001c001c7308 */ /* 0x000fe20000000800 */
[----:B------:R-:W-:Y:S02]  /*1a0c0*/  FSEL R53, R3, RZ, P2 ;  /* 0x000000ff03357208 */ /* 0x000fe40001000000 */
[C---:B------:R-:W-:Y:S01]  /*1a0d0*/  FSETP.NEU.FTZ.AND P1, PT, R0.reuse, -INF , PT ;  /* 0xff8000000000780b */ /* 0x040fe20003f3d000 */
[----:B------:R-:W-:Y:S02]  /*1a0e0*/  FMUL.FTZ R57, R0, UR51 ;  /* 0x0000003300397c20 */ /* 0x000fe40008410000 */
[----:B------:R-:W-:Y:S02]  /*1a0f0*/  FADD.FTZ R53, -R53, R216 ;  /* 0x000000d835357221 */ /* 0x000fe40000010100 */
[----:B------:R-:W-:Y:S01]  /*1a100*/  MUFU.EX2 R166, R166 ;  /* 0x000000a600a67308 */ /* 0x000fe20000000800 */
[----:B------:R-:W-:Y:S01]  /*1a110*/  FSEL R57, R57, RZ, P1 ;  /* 0x000000ff39397208 */ /* 0x000fe20000800000 */
[----:B------:R-:W-:-:S04]  /*1a120*/  FMUL.FTZ R53, R53, UR51 ;  /* 0x0000003335357c20 */ /* 0x000fc80008410000 */
[--C-:B------:R-:W-:Y:S01]  /*1a130*/  FFMA.FTZ R181, R26, UR51, -R57.reuse ;  /* 0x000000331ab57c23 */ /* 0x100fe20008010839 */
[----:B------:R-:W-:Y:S01]  /*1a140*/  FSEL R26, R0, RZ, P1 ;  /* 0x000000ff001a7208 */ /* 0x000fe20000800000 */
[--C-:B------:R-:W-:Y:S01]  /*1a150*/  FFMA.FTZ R61, R27, UR51, -R57.reuse ;  /* 0x000000331b3d7c23 */ /* 0x100fe20008010839 */
[----:B------:R-:W0:Y:S01]  /*1a160*/  MUFU.EX2 R53, R53 ;  /* 0x0000003500357308 */ /* 0x000e220000000800 */
[--C-:B------:R-:W-:Y:S01]  /*1a170*/  FFMA.FTZ R183, R30, UR51, -R57.reuse ;  /* 0x000000331eb77c23 */ /* 0x100fe20008010839 */
[----:B------:R-:W-:Y:S01]  /*1a180*/  FFMA.FTZ R60, R31, UR51, -R57 ;  /* 0x000000331f3c7c23 */ /* 0x000fe20008010839 */
[----:B------:R-:W-:Y:S01]  /*1a190*/  FADD.FTZ R26, -R26, R215 ;  /* 0x000000d71a1a7221 */ /* 0x000fe20000010100 */
[--C-:B------:R-:W-:Y:S01]  /*1a1a0*/  FFMA.FTZ R177, R34, UR51, -R57.reuse ;  /* 0x0000003322b17c23 */ /* 0x100fe20008010839 */
[--C-:B------:R-:W-:Y:S01]  /*1a1b0*/  FFMA.FTZ R35, R35, UR51, -R57.reuse ;  /* 0x0000003323237c23 */ /* 0x100fe20008010839 */
[--C-:B------:R-:W-:Y:S01]  /*1a1c0*/  FFMA.FTZ R179, R38, UR51, -R57.reuse ;  /* 0x0000003326b37c23 */ /* 0x100fe20008010839 */
[----:B------:R-:W-:Y:S01]  /*1a1d0*/  FMUL.FTZ R26, R26, UR51 ;  /* 0x000000331a1a7c20 */ /* 0x000fe20008410000 */
        /* <DEDUP_REMOVED lines=30> */
[----:B------:R-:W-:Y:S01]  /*1a3c0*/  FADD.FTZ R55, R152, R55 ;  /* 0x0000003798377221 */ /* 0x000fe20000010000 */
[----:B------:R-:W-:Y:S01]  /*1a3d0*/  FFMA.FTZ R43, R79, UR51, -R57 ;  /* 0x000000334f2b7c23 */ /* 0x000fe20008010839 */
[----:B------:R-:W1:Y:S01]  /*1a3e0*/  MUFU.EX2 R60, R60 ;  /* 0x0000003c003c7308 */ /* 0x000e620000000800 */
[----:B0-----:R-:W-:Y:S01]  /*1a3f0*/  FADD.FTZ R8, R61, R8 ;  /* 0x000000083d087221 */ /* 0x001fe20000010000 */
[----:B------:R-:W-:Y:S01]  /*1a400*/  FADD.FTZ R58, R178, R55 ;  /* 0x00000037b23a7221 */ /* 0x000fe20000010000 */
[--C-:B------:R-:W-:Y:S01]  /*1a410*/  FFMA.FTZ R153, R82, UR51, -R57.reuse ;  /* 0x0000003352997c23 */ /* 0x100fe20008010839 */
[--C-:B------:R-:W-:Y:S01]  /*1a420*/  FFMA.FTZ R42, R83, UR51, -R57.reuse ;  /* 0x00000033532a7c23 */ /* 0x100fe20008010839 */
[--C-:B------:R-:W-:Y:S01]  /*1a430*/  FFMA.FTZ R155, R86, UR51, -R57.reuse ;  /* 0x00000033569b7c23 */ /* 0x100fe20008010839 */
[----:B------:R-:W-:Y:S01]  /*1a440*/  FADD.FTZ R55, R37, R58 ;  /* 0x0000003a25377221 */ /* 0x000fe20000010000 */
[----:B------:R-:W-:Y:S01]  /*1a450*/  FFMA.FTZ R39, R87, UR51, -R57 ;  /* 0x0000003357277c23 */ /* 0x000fe20008010839 */
        /* <DEDUP_REMOVED lines=97> */
.L_x_1933:
        /* <DEDUP_REMOVED lines=10> */
[-C--:B------:R-:W-:Y:S01]  /*1ab10*/  FMUL.FTZ R92, R92, R53.reuse ;  /* 0x000000355c5c7220 */ /* 0x080fe20000410000 */
[----:B------:R-:W-:Y:S01]  /*1ab20*/  F2FP.BF16.F32.PACK_AB R182, R25, R182 ;  /* 0x000000b619b6723e */ /* 0x000fe200000010ff */
[----:B------:R-:W-:Y:S01]  /*1ab30*/  FMUL.FTZ R93, R93, R53 ;  /* 0x000000355d5d7220 */ /* 0x000fe20000410000 */
[----:B------:R0:W-:Y:S01]  /*1ab40*/  SYNCS.ARRIVE.TRANS64.RED.A1T0 RZ, [R55+URZ], RZ ;  /* 0x000000ff37ff79a7 */ /* 0x0001e2000810043f */
        /* <DEDUP_REMOVED lines=94> */
.L_x_1914:
[----:B------:R-:W-:Y:S05]  /*1b130*/  WARPSYNC.ALL ;  /* 0x0000000000007948 */ /* 0x000fea0003800000 */
[----:B------:R-:W-:Y:S06]  /*1b140*/  BAR.ARV 0x8, 0x180 ;  /* 0x0206000000007b1d */ /* 0x000fec0000002000 */
[----:B------:R-:W-:Y:S05]  /*1b150*/  @!P0 BRA `(.L_x_1935) ;  /* 0x0000000000048947 */ /* 0x000fea0003800000 */
[----:B------:R-:W-:Y:S01]  /*1b160*/  BPT.TRAP 0x1 ;  /* 0x000000040000795c */ /* 0x000fe20000300000 */
.L_x_1935:
[----:B------:R-:W-:Y:S01]  /*1b170*/  IMAD R11, R184, 0x8, R18 ;  /* 0x00000008b80b7824 */ /* 0x000fe200078e0212 */
[----:B------:R-:W-:-:S04]  /*1b180*/  SHF.L.U32 R4, R187, 0x1f, RZ ;  /* 0x0000001fbb047819 */ /* 0x000fc800000006ff */
[----:B------:R0:W1:Y:S01]  /*1b190*/  SYNCS.PHASECHK.TRANS64.TRYWAIT P1, [R11+URZ+0x28850], R4 ;  /* 0x028850040b0075a7 */ /* 0x000062000802017f */
[----:B------:R-:W-:Y:S05]  /*1b1a0*/  @!P0 BRA `(.L_x_1936) ;  /* 0x0000000000048947 */ /* 0x000fea0003800000 */
[----:B------:R-:W-:Y:S01]  /*1b1b0*/  BPT.TRAP 0x1 ;  /* 0x000000040000795c */ /* 0x000fe20000300000 */
.L_x_1936:
[----:B------:R-:W-:-:S05]  /*1b1c0*/  VIADD R18, R18, 0x400 ;  /* 0x0000040012127836 */ /* 0x000fca0000000000 */
[----:B------:R-:W-:-:S04]  /*1b1d0*/  SHF.R.U32.HI R18, RZ, 0x4, R18 ;  /* 0x00000004ff127819 */ /* 0x000fc80000011612 */
[----:B------:R-:W-:-:S04]  /*1b1e0*/  LOP3.LUT R18, R18, 0x3fff, RZ, 0xc0, !PT ;  /* 0x00003fff12127812 */ /* 0x000fc800078ec0ff */
[----:B------:R-:W-:Y:S01]  /*1b1f0*/  LOP3.LUT R7, R18, 0x4000000, RZ, 0xfc, !PT ;  /* 0x0400000012077812 */ /* 0x000fe200078efcff */
[----:B-1----:R-:W-:Y:S06]  /*1b200*/  @P1 BRA `(.L_x_1937) ;  /* 0x0000000000081947 */ /* 0x002fec0003800000 */
[----:B------:R-:W1:Y:S02]  /*1b210*/  SYNCS.PHASECHK.TRANS64.TRYWAIT P1, [R11+URZ+0x28850], R4 ;  /* 0x028850040b0075a7 */ /* 0x000e64000802017f */
[----:B-1----:R-:W-:Y:S05]  /*1b220*/  @!P1 BRA `(.L_x_1938) ;  /* 0x000000dc00e89947 */ /* 0x002fea0003800000 */
.L_x_1937:
        /* <DEDUP_REMOVED lines=9> */
[----:B------:R-:W-:Y:S02]  /*1b2c0*/  IMAD.MOV.U32 R7, RZ, RZ, 0x40000040 ;  /* 0x40000040ff077424 */ /* 0x000fe400078e00ff */
[----:B------:R-:W-:Y:S02]  /*1b2d0*/  IMAD.U32 R14, RZ, RZ, UR51 ;  /* 0x00000033ff0e7e24 */ /* 0x000fe4000f8e00ff */
[----:B------:R-:W-:Y:S02]  /*1b2e0*/  IMAD.MOV.U32 R21, RZ, RZ, -0x800000 ;  /* 0xff800000ff157424 */ /* 0x000fe400078e00ff */
[----:B------:R-:W-:-:S04]  /*1b2f0*/  IMAD.MOV.U32 R20, RZ, RZ, -0x800000 ;  /* 0xff800000ff147424 */ /* 0x000fc800078e00ff */
        /* <DEDUP_REMOVED lines=42> */
[----:B------:R-:W-:Y:S01]  /*1b5a0*/  R2UR UR6, R6 ;  /* 0x00000000060672ca */ /* 0x000fe200000e0000 */
[----:B0-----:R-:W-:Y:S01]  /*1b5b0*/  FADD.FTZ R6, R4, R5 ;  /* 0x0000000504067221 */ /* 0x001fe20000010000 */
[----:B------:R-:W-:Y:S01]  /*1b5c0*/  R2UR UR7, R7 ;  /* 0x00000000070772ca */ /* 0x000fe200000e0000 */
[----:B------:R-:W-:Y:S01]  /*1b5d0*/  IMAD.U32 R5, RZ, RZ, UR51 ;  /* 0x00000033ff057e24 */ /* 0x000fe2000f8e00ff */
[----:B------:R-:W0:Y:S04]  /*1b5e0*/  SHFL.BFLY PT, R7, R8, 0x2, 0x1f ;  /* 0x0c401f0008077f89 */ /* 0x000e2800000e0000 */
[----:B------:R-:W1:Y:S01]  /*1b5f0*/  SHFL.BFLY PT, R9, R6, 0x1, 0x1f ;  /* 0x0c201f0006097f89 */ /* 0x000e6200000e0000 */
[----:B0-----:R-:W-:Y:S01]  /*1b600*/  FADD.FTZ R7, R7, R8 ;  /* 0x0000000807077221 */ /* 0x001fe20000010000 */
[----:B-1----:R-:W-:-:S04]  /*1b610*/  FADD.FTZ R13, R6, R9 ;  /* 0x00000009060d7221 */ /* 0x002fc80000010000 */
[----:B------:R-:W0:Y:S01]  /*1b620*/  SHFL.BFLY PT, R4, R7, 0x1, 0x1f ;  /* 0x0c201f0007047f89 */ /* 0x000e2200000e0000 */
[----:B------:R-:W-:Y:S01]  /*1b630*/  IMAD.MOV.U32 R9, RZ, RZ, RZ ;  /* 0x000000ffff097224 */ /* 0x000fe200078e00ff */
[----:B------:R-:W-:-:S13]  /*1b640*/  FSETP.NE.FTZ.AND P2, PT, R13, RZ, PT ;  /* 0x000000ff0d00720b */ /* 0x000fda0003f55000 */
[----:B------:R-:W1:Y:S01]  /*1b650*/  @P2 MUFU.LG2 R10, R13 ;  /* 0x0000000d000a2308 */ /* 0x000e620000000c00 */
[----:B------:R-:W-:Y:S01]  /*1b660*/  @P2 FMUL.FTZ R14, R14, 0.69314718246459960938 ;  /* 0x3f3172180e0e2820 */ /* 0x000fe20000410000 */
[----:B0-----:R-:W-:Y:S01]  /*1b670*/  FADD.FTZ R12, R7, R4 ;  /* 0x00000004070c7221 */ /* 0x001fe20000010000 */
[----:B------:R-:W-:-:S05]  /*1b680*/  IMAD.MOV.U32 R4, RZ, RZ, RZ ;  /* 0x000000ffff047224 */ /* 0x000fca00078e00ff */
[----:B------:R-:W-:Y:S01]  /*1b690*/  @P2 MUFU.RCP R9, R13 ;  /* 0x0000000d00092308 */ /* 0x000fe20000001000 */
[----:B------:R-:W-:Y:S01]  /*1b6a0*/  FSETP.NE.FTZ.AND P1, PT, R12, RZ, PT ;  /* 0x000000ff0c00720b */ /* 0x000fe20003f35000 */
[----:B-1----:R-:W-:-:S04]  /*1b6b0*/  @P2 FMUL.FTZ R7, R10, 0.69314718246459960938 ;  /* 0x3f3172180a072820 */ /* 0x002fc80000410000 */
[----:B------:R-:W-:-:S08]  /*1b6c0*/  @P2 FFMA.FTZ R20, R14, R0, R7 ;  /* 0x000000000e142223 */ /* 0x000fd00000010007 */
        /* <DEDUP_REMOVED lines=11> */
.L_x_1939:
        /* <DEDUP_REMOVED lines=19> */
[----:B0-----:R-:W-:Y:S01]  /*1b8b0*/  SEL R0, RZ, 0x1, P1 ;  /* 0x00000001ff007807 */ /* 0x001fe20000800000 */
        /* <DEDUP_REMOVED lines=54> */
[----:B------:R-:W-:-:S11]  /*1bc20*/  SEL R184, R184, RZ, P1 ;  /* 0x000000ffb8b87207 */ /* 0x000fd60000800000 */
.L_x_1803:
[----:B------:R-:W-:Y:S05]  /*1bc30*/  WARPSYNC.ALL ;  /* 0x0000000000007948 */ /* 0x000fea0003800000 */
[----:B------:R-:W0:Y:S08]  /*1bc40*/  S2UR UR38, SR_CgaCtaId ;  /* 0x00000000002679c3 */ /* 0x000e300000008800 */
[----:B------:R-:W-:Y:S06]  /*1bc50*/  BAR.SYNC.DEFER_BLOCKING 0x5, 0x180 ;  /* 0x0146000000007b1d */ /* 0x000fec0000010000 */
[----:B------:R-:W-:Y:S01]  /*1bc60*/  UMOV UR4, 0x400 ;  /* 0x0000040000047882 */ /* 0x000fe20000000000 */
[----:B------:R-:W-:Y:S01]  /*1bc70*/  BSSY B0, `(.L_x_1940) ;  /* 0x0000306000007945 */ /* 0x000fe20003800000 */
[----:B0-----:R-:W-:-:S06]  /*1bc80*/  ULEA UR4, UR38, UR4, 0x18 ;  /* 0x0000000426047291 */ /* 0x001fcc000f8ec03f */
[----:B------:R-:W-:-:S05]  /*1bc90*/  IMAD.U32 R18, RZ, RZ, UR4 ;  /* 0x00000004ff127e24 */ /* 0x000fca000f8e00ff */
[----:B------:R0:W3:Y:S01]  /*1bca0*/  LDS.128 R28, [R18+0x288d0] ;  /* 0x0288d000121c7984 */ /* 0x0000e20000000c00 */
[----:B------:R-:W-:Y:S06]  /*1bcb0*/  BAR.ARV 0x4, 0x180 ;  /* 0x0106000000007b1d */ /* 0x000fec0000002000 */
[----:B------:R-:W-:Y:S05]  /*1bcc0*/  @P0 BRA `(.L_x_1941) ;  /* 0x0000002400000947 */ /* 0x000fea0003800000 */
[----:B------:R-:W2:Y:S01]  /*1bcd0*/  LDL R0, [R1+0x3c] ;  /* 0x00003c0001007983 */ /* 0x000ea20000100800 */
[----:B------:R-:W-:Y:S01]  /*1bce0*/  ULDC UR4, c[0x0][0xad4] ;  /* 0x0002b50000047ab9 */ /* 0x000fe20000000800 */
[----:B------:R-:W-:Y:S01]  /*1bcf0*/  F2FP.BF16.F32.PACK_AB R34, R133, R132 ;  /* 0x000000848522723e */ /* 0x000fe200000010ff */
[----:B------:R-:W1:Y:S01]  /*1bd00*/  S2R R3, SR_SWINHI ;  /* 0x0000000000037919 */ /* 0x000e620000002f00 */
[----:B------:R-:W-:Y:S02]  /*1bd10*/  MOV R40, R18 ;  /* 0x0000001200287202 */ /* 0x000fe40000000f00 */
[----:B-1----:R-:W-:-:S03]  /*1bd20*/  MOV R41, R3 ;  /* 0x0000000300297202 */ /* 0x002fc60000000f00 */
[----:B--2---:R-:W-:-:S03]  /*1bd30*/  IMAD.WIDE R4, R0, 0x2, R40 ;  /* 0x0000000200047825 */ /* 0x004fc600078e0228 */
[C---:B------:R-:W-:Y:S02]  /*1bd40*/  IADD3 R8, P0, R4.reuse, 0x40, RZ ;  /* 0x0000004004087810 */ /* 0x040fe40007f1e0ff */
[C---:B------:R-:W-:Y:S02]  /*1bd50*/  LOP3.LUT R3, R4.reuse, 0x380, RZ, 0xc0, !PT ;  /* 0x0000038004037812 */ /* 0x040fe400078ec0ff */
[C---:B------:R-:W-:Y:S01]  /*1bd60*/  IADD3 R7, P5, R4.reuse, 0x20, RZ ;  /* 0x0000002004077810 */ /* 0x040fe20007fbe0ff */
[--C-:B------:R-:W-:Y:S01]  /*1bd70*/  IMAD.X R27, RZ, RZ, R5.reuse, P0 ;  /* 0x000000ffff1b7224 */ /* 0x100fe200000e0605 */
[C---:B------:R-:W-:Y:S02]  /*1bd80*/  ISETP.NE.AND P0, PT, R221.reuse, RZ, PT ;  /* 0x000000ffdd00720c */ /* 0x040fe40003f05270 */
[----:B------:R-:W-:Y:S01]  /*1bd90*/  IADD3 R35, P1, R4, 0x60, RZ ;  /* 0x0000006004237810 */ /* 0x000fe20007f3e0ff */
[--C-:B------:R-:W-:Y:S01]  /*1bda0*/  IMAD.X R25, RZ, RZ, R5.reuse, P5 ;  /* 0x000000ffff197224 */ /* 0x100fe200028e0605 */
[----:B------:R-:W-:Y:S01]  /*1bdb0*/  SEL R221, R221, UR4, P0 ;  /* 0x00000004dddd7c07 */ /* 0x000fe20008000000 */
[----:B------:R-:W-:Y:S05]  /*1bdc0*/  WARPSYNC.ALL ;  /* 0x0000000000007948 */ /* 0x000fea0003800000 */
[----:B------:R-:W-:Y:S01]  /*1bdd0*/  SHF.R.U64 R3, R3, 0x3, RZ ;  /* 0x0000000303037819 */ /* 0x000fe200000012ff */
[----:B------:R-:W-:Y:S01]  /*1bde0*/  ULDC.64 UR6, c[0x0][0xc08] ;  /* 0x0003020000067ab9 */ /* 0x000fe20000000a00 */
[----:B------:R-:W-:Y:S01]  /*1bdf0*/  LOP3.LUT R0, R7, 0x380, RZ, 0xc0, !PT ;  /* 0x0000038007007812 */ /* 0x000fe200078ec0ff */
[----:B------:R-:W-:Y:S01]  /*1be00*/  IMAD.X R15, RZ, RZ, R5, P1 ;  /* 0x000000ffff0f7224 */ /* 0x000fe200008e0605 */
[----:B------:R-:W-:Y:S01]  /*1be10*/  LOP3.LUT R6, R8, 0x380, RZ, 0xc0, !PT ;  /* 0x0000038008067812 */ /* 0x000fe200078ec0ff */
[----:B------:R-:W-:Y:S01]  /*1be20*/  ULDC.64 UR4, c[0x0][0xc00] ;  /* 0x0003000000047ab9 */ /* 0x000fe20000000a00 */
[----:B------:R-:W-:Y:S01]  /*1be30*/  LOP3.LUT R10, R35, 0x380, RZ, 0xc0, !PT ;  /* 0x00000380230a7812 */ /* 0x000fe200078ec0ff */
[----:B------:R-:W-:Y:S01]  /*1be40*/  BAR.SYNC.DEFER_BLOCKING 0x1, 0x100 ;  /* 0x0044000000007b1d */ /* 0x000fe20000010000 */
[----:B------:R-:W-:-:S02]  /*1be50*/  IADD3 R43, P2, R4, 0x4000, RZ ;  /* 0x00004000042b7810 */ /* 0x000fc40007f5e0ff */
[C---:B---3--:R-:W-:Y:S02]  /*1be60*/  IADD3 R28, P3, R4.reuse, 0x4020, RZ ;  /* 0x00004020041c7810 */ /* 0x048fe40007f7e0ff */
[C---:B------:R-:W-:Y:S01]  /*1be70*/  IADD3 R45, P4, R4.reuse, 0x4040, RZ ;  /* 0x00004040042d7810 */ /* 0x040fe20007f9e0ff */
[--C-:B------:R-:W-:Y:S01]  /*1be80*/  IMAD.X R13, RZ, RZ, R5.reuse, P2 ;  /* 0x000000ffff0d7224 */ /* 0x100fe200010e0605 */
[----:B------:R-:W-:Y:S01]  /*1be90*/  IADD3 R32, P5, R4, 0x4060, RZ ;  /* 0x0000406004207810 */ /* 0x000fe20007fbe0ff */
[--C-:B------:R-:W-:Y:S01]  /*1bea0*/  IMAD.X R11, RZ, RZ, R5.reuse, P3 ;  /* 0x000000ffff0b7224 */ /* 0x100fe200018e0605 */
[----:B------:R-:W-:Y:S01]  /*1beb0*/  LOP3.LUT R4, R3, R4, RZ, 0x3c, !PT ;  /* 0x0000000403047212 */ /* 0x000fe200078e3cff */
[--C-:B------:R-:W-:Y:S01]  /*1bec0*/  IMAD.X R9, RZ, RZ, R5.reuse, P4 ;  /* 0x000000ffff097224 */ /* 0x100fe200020e0605 */
[----:B------:R-:W-:Y:S01]  /*1bed0*/  SHF.R.U64 R0, R0, 0x3, RZ ;  /* 0x0000000300007819 */ /* 0x000fe200000012ff */
[----:B------:R-:W-:Y:S01]  /*1bee0*/  IMAD.X R33, RZ, RZ, R5, P5 ;  /* 0x000000ffff217224 */ /* 0x000fe200028e0605 */
[----:B------:R-:W-:-:S02]  /*1bef0*/  SHF.R.U64 R3, R6, 0x3, RZ ;  /* 0x0000000306037819 */ /* 0x000fc400000012ff */
[----:B------:R-:W-:Y:S02]  /*1bf00*/  SHF.R.U64 R6, R10, 0x3, RZ ;  /* 0x000000030a067819 */ /* 0x000fe400000012ff */
[----:B-----5:R-:W-:Y:S02]  /*1bf10*/  LOP3.LUT R24, R0, R7, RZ, 0x3c, !PT ;  /* 0x0000000700187212 */ /* 0x020fe400078e3cff */
[----:B------:R-:W-:Y:S02]  /*1bf20*/  LOP3.LUT R14, R6, R35, RZ, 0x3c, !PT ;  /* 0x00000023060e7212 */ /* 0x000fe400078e3cff */
[----:B------:R-:W-:Y:S02]  /*1bf30*/  LOP3.LUT R0, R43, 0x380, RZ, 0xc0, !PT ;  /* 0x000003802b007812 */ /* 0x000fe400078ec0ff */
[----:B------:R-:W-:Y:S02]  /*1bf40*/  LOP3.LUT R6, R45, 0x380, RZ, 0xc0, !PT ;  /* 0x000003802d067812 */ /* 0x000fe400078ec0ff */
[----:B------:R-:W-:-:S02]  /*1bf50*/  LOP3.LUT R7, R32, 0x380, RZ, 0xc0, !PT ;  /* 0x0000038020077812 */ /* 0x000fc400078ec0ff */
[----:B------:R-:W-:Y:S02]  /*1bf60*/  LOP3.LUT R26, R3, R8, RZ, 0x3c, !PT ;  /* 0x00000008031a7212 */ /* 0x000fe400078e3cff */
[----:B------:R-:W-:Y:S02]  /*1bf70*/  LOP3.LUT R3, R28, 0x380, RZ, 0xc0, !PT ;  /* 0x000003801c037812 */ /* 0x000fe400078ec0ff */
[----:B------:R-:W-:Y:S02]  /*1bf80*/  SHF.R.U64 R0, R0, 0x3, RZ ;  /* 0x0000000300007819 */ /* 0x000fe400000012ff */
[----:B------:R-:W-:Y:S02]  /*1bf90*/  SHF.R.U64 R6, R6, 0x3, RZ ;  /* 0x0000000306067819 */ /* 0x000fe400000012ff */
[----:B------:R-:W-:Y:S02]  /*1bfa0*/  SHF.R.U64 R7, R7, 0x3, RZ ;  /* 0x0000000307077819 */ /* 0x000fe400000012ff */
[----:B------:R-:W-:-:S02]  /*1bfb0*/  SHF.R.U64 R3, R3, 0x3, RZ ;  /* 0x0000000303037819 */ /* 0x000fc400000012ff */
[----:B------:R-:W-:Y:S02]  /*1bfc0*/  LOP3.LUT R12, R0, R43, RZ, 0x3c, !PT ;  /* 0x0000002b000c7212 */ /* 0x000fe400078e3cff */
[----:B------:R-:W-:Y:S01]  /*1bfd0*/  ISETP.NE.U32.AND P0, PT, RZ, UR6, PT ;  /* 0x00000006ff007c0c */ /* 0x000fe2000bf05070 */
[----:B------:R-:W1:Y:S01]  /*1bfe0*/  LDC.64 R42, c[0x0][0xc00] ;  /* 0x00030000ff2a7b82 */ /* 0x000e620000000a00 */
[----:B------:R-:W-:Y:S02]  /*1bff0*/  LOP3.LUT R8, R6, R45, RZ, 0x3c, !PT ;  /* 0x0000002d06087212 */ /* 0x000fe400078e3cff */
[----:B------:R-:W-:Y:S02]  /*1c000*/  LOP3.LUT R32, R7, R32, RZ, 0x3c, !PT ;  /* 0x0000002007207212 */ /* 0x000fe400078e3cff */
[----:B------:R-:W-:Y:S02]  /*1c010*/  MOV R0, R4 ;  /* 0x0000000400007202 */ /* 0x000fe40000000f00 */
[----:B------:R-:W-:-:S02]  /*1c020*/  F2FP.BF16.F32.PACK_AB R4, R37, R36 ;  /* 0x000000242504723e */ /* 0x000fc400000010ff */
[----:B------:R-:W-:Y:S02]  /*1c030*/  F2FP.BF16.F32.PACK_AB R5, R91, R90 ;  /* 0x0000005a5b05723e */ /* 0x000fe400000010ff */
[----:B------:R-:W-:Y:S02]  /*1c040*/  F2FP.BF16.F32.PACK_AB R6, R39, R38 ;  /* 0x000000262706723e */ /* 0x000fe400000010ff */
[----:B------:R-:W-:Y:S02]  /*1c050*/  F2FP.BF16.F32.PACK_AB R7, R95, R94 ;  /* 0x0000005e5f07723e */ /* 0x000fe400000010ff */
[----:B------:R-:W-:Y:S02]  /*1c060*/  LOP3.LUT R10, R3, R28, RZ, 0x3c, !PT ;  /* 0x0000001c030a7212 */ /* 0x000fe400078e3cff */
[----:B------:R-:W-:Y:S01]  /*1c070*/  ISETP.NE.AND.EX P0, PT, RZ, UR7, PT, P0 ;  /* 0x00000007ff007c0c */ /* 0x000fe2000bf05300 */
[----:B------:R2:W-:Y:S01]  /*1c080*/  STSM.16.M88.4 [R0], R4 ;  /* 0x0000000400007844 */ /* 0x0005e20000000200 */
[----:B------:R-:W-:-:S02]  /*1c090*/  MOV R47, R24 ;  /* 0x00000018002f7202 */ /* 0x000fc40000000f00 */
[----:B------:R-:W-:Y:S02]  /*1c0a0*/  MOV R44, R10 ;  /* 0x0000000a002c7202 */ /* 0x000fe40000000f00 */
[----:B------:R-:W-:Y:S02]  /*1c0b0*/  MOV R28, R8 ;  /* 0x00000008001c7202 */ /* 0x000fe40000000f00 */
[----:B------:R-:W-:Y:S02]  /*1c0c0*/  MOV R46, R26 ;  /* 0x0000001a002e7202 */ /* 0x000fe40000000f00 */
[----:B------:R-:W-:Y:S02]  /*1c0d0*/  F2FP.BF16.F32.PACK_AB R35, R135, R134 ;  /* 0x000000868723723e */ /* 0x000fe400000010ff */
[----:B------:R-:W-:Y:S01]  /*1c0e0*/  ISETP.NE.U32.AND P3, PT, RZ, UR4, PT ;  /* 0x00000004ff007c0c */ /* 0x000fe2000bf65070 */
[----:B------:R-:W-:Y:S01]  /*1c0f0*/  ULDC UR6, c[0x0][0xa88] ;  /* 0x0002a20000067ab9 */ /* 0x000fe20000000800 */
[----:B------:R-:W-:Y:S01]  /*1c100*/  MOV R45, R14 ;  /* 0x0000000e002d7202 */ /* 0x000fe20000000f00 */
[----:B-1----:R-:W-:Y:S01]  /*1c110*/  IMAD.WIDE R42, R222, 0x4, R42 ;  /* 0x00000004de2a7825 */ /* 0x002fe200078e022a */
[----:B------:R-:W-:-:S02]  /*1c120*/  MOV R3, R12 ;  /* 0x0000000c00037202 */ /* 0x000fc40000000f00 */
[----:B--2---:R-:W-:Y:S02]  /*1c130*/  F2FP.BF16.F32.PACK_AB R4, R97, R96 ;  /* 0x000000606104723e */ /* 0x004fe400000010ff */
[----:B------:R-:W-:Y:S02]  /*1c140*/  F2FP.BF16.F32.PACK_AB R5, R99, R98 ;  /* 0x000000626305723e */ /* 0x000fe400000010ff */
[----:B------:R-:W-:Y:S02]  /*1c150*/  F2FP.BF16.F32.PACK_AB R6, R101, R100 ;  /* 0x000000646506723e */ /* 0x000fe400000010ff */
[----:B------:R-:W-:Y:S02]  /*1c160*/  F2FP.BF16.F32.PACK_AB R7, R103, R102 ;  /* 0x000000666707723e */ /* 0x000fe400000010ff */
[----:B------:R-:W-:Y:S02]  /*1c170*/  F2FP.BF16.F32.PACK_AB R8, R105, R104 ;  /* 0x000000686908723e */ /* 0x000fe400000010ff */
[----:B------:R-:W-:Y:S01]  /*1c180*/  F2FP.BF16.F32.PACK_AB R9, R107, R106 ;  /* 0x0000006a6b09723e */ /* 0x000fe200000010ff */
[----:B------:R1:W-:Y:S01]  /*1c190*/  STSM.16.M88.4 [R47], R4 ;  /* 0x000000042f007844 */ /* 0x0003e20000000200 */
[----:B------:R-:W-:-:S02]  /*1c1a0*/  F2FP.BF16.F32.PACK_AB R10, R109, R108 ;  /* 0x0000006c6d0a723e */ /* 0x000fc400000010ff */
[----:B------:R-:W-:Y:S02]  /*1c1b0*/  F2FP.BF16.F32.PACK_AB R11, R111, R110 ;  /* 0x0000006e6f0b723e */ /* 0x000fe400000010ff */
[----:B------:R-:W-:Y:S02]  /*1c1c0*/  F2FP.BF16.F32.PACK_AB R12, R113, R112 ;  /* 0x00000070710c723e */ /* 0x000fe400000010ff */
[----:B------:R-:W-:Y:S01]  /*1c1d0*/  F2FP.BF16.F32.PACK_AB R13, R115, R114 ;  /* 0x00000072730d723e */ /* 0x000fe200000010ff */
[----:B------:R2:W-:Y:S01]  /*1c1e0*/  STSM.16.M88.4 [R46], R8 ;  /* 0x000000082e007844 */ /* 0x0005e20000000200 */
[----:B------:R-:W-:Y:S02]  /*1c1f0*/  F2FP.BF16.F32.PACK_AB R14, R117, R116 ;  /* 0x00000074750e723e */ /* 0x000fe400000010ff */
[----:B------:R-:W-:Y:S02]  /*1c200*/  F2FP.BF16.F32.PACK_AB R15, R119, R118 ;  /* 0x00000076770f723e */ /* 0x000fe400000010ff */
[----:B------:R-:W-:-:S02]  /*1c210*/  F2FP.BF16.F32.PACK_AB R24, R121, R120 ;  /* 0x000000787918723e */ /* 0x000fc400000010ff */
        /* <DEDUP_REMOVED lines=8> */
[----:B-1----:R-:W-:Y:S02]  /*1c2a0*/  F2FP.BF16.F32.PACK_AB R4, R137, R136 ;  /* 0x000000888904723e */ /* 0x002fe400000010ff */
[----:B------:R-:W-:Y:S01]  /*1c2b0*/  F2FP.BF16.F32.PACK_AB R5, R139, R138 ;  /* 0x0000008a8b05723e */ /* 0x000fe200000010ff */
[----:B------:R-:W-:Y:S01]  /*1c2c0*/  STSM.16.M88.4 [R44], R32 ;  /* 0x000000202c007844 */ /* 0x000fe20000000200 */
[----:B------:R-:W-:Y:S02]  /*1c2d0*/  F2FP.BF16.F32.PACK_AB R6, R141, R140 ;  /* 0x0000008c8d06723e */ /* 0x000fe400000010ff */
[----:B------:R-:W-:Y:S02]  /*1c2e0*/  F2FP.BF16.F32.PACK_AB R7, R143, R142 ;  /* 0x0000008e8f07723e */ /* 0x000fe400000010ff */
[----:B--2---:R-:W-:Y:S02]  /*1c2f0*/  F2FP.BF16.F32.PACK_AB R8, R145, R144 ;  /* 0x000000909108723e */ /* 0x004fe400000010ff */
[----:B------:R-:W-:Y:S01]  /*1c300*/  F2FP.BF16.F32.PACK_AB R9, R147, R146 ;  /* 0x000000929309723e */ /* 0x000fe200000010ff */
[----:B------:R1:W-:Y:S01]  /*1c310*/  STSM.16.M88.4 [R28], R4 ;  /* 0x000000041c007844 */ /* 0x0003e20000000200 */
[----:B------:R-:W-:Y:S01]  /*1c320*/  F2FP.BF16.F32.PACK_AB R10, R149, R148 ;  /* 0x00000094950a723e */ /* 0x000fe200000010ff */
[----:B---3--:R-:W2:Y:S01]  /*1c330*/  @P0 LDC.64 R24, c[0x0][0xc08] ;  /* 0x00030200ff180b82 */ /* 0x008ea20000000a00 */
[----:B------:R-:W-:Y:S01]  /*1c340*/  F2FP.BF16.F32.PACK_AB R11, R151, R150 ;  /* 0x00000096970b723e */ /* 0x000fe200000010ff */
[----:B------:R-:W-:Y:S01]  /*1c350*/  IMAD.MOV.U32 R3, RZ, RZ, RZ ;  /* 0x000000ffff037224 */ /* 0x000fe200078e00ff */
[----:B------:R-:W-:-:S03]  /*1c360*/  ISETP.NE.AND.EX P3, PT, RZ, UR5, PT, P3 ;  /* 0x00000005ff007c0c */ /* 0x000fc6000bf65330 */
[----:B------:R3:W-:Y:S02]  /*1c370*/  STSM.16.M88.4 [R0], R8 ;  /* 0x0000000800007844 */ /* 0x0007e40000000200 */
[----:B------:R-:W-:Y:S01]  /*1c380*/  BAR.SYNC.DEFER_BLOCKING 0x1, 0x100 ;  /* 0x0044000000007b1d */ /* 0x000fe20000010000 */
[----:B------:R-:W-:Y:S01]  /*1c390*/  IMAD.U32 R27, RZ, RZ, UR6 ;  /* 0x00000006ff1b7e24 */ /* 0x000fe2000f8e00ff */
[----:B------:R-:W-:Y:S01]  /*1c3a0*/  ISETP.GT.AND P1, PT, R221, 0x1, PT ;  /* 0x00000001dd00780c */ /* 0x000fe20003f24270 */
[----:B-1----:R-:W-:-:S05]  /*1c3b0*/  IMAD.MOV.U32 R4, RZ, RZ, 0x9b8 ;  /* 0x000009b8ff047424 */ /* 0x002fca00078e00ff */
[----:B---3--:R-:W1:Y:S01]  /*1c3c0*/  LDC R0, c[0x0][0xbe8] ;  /* 0x0002fa00ff007b82 */ /* 0x008e620000000800 */
[----:B--2---:R-:W-:Y:S01]  /*1c3d0*/  @P0 IMAD.WIDE R24, R222, 0x4, R24 ;  /* 0x00000004de180825 */ /* 0x004fe200078e0218 */
[----:B------:R2:W5:Y:S04]  /*1c3e0*/  @P3 LDG.E R3, desc[UR52][R42.64] ;  /* 0x000000342a033981 */ /* 0x000568000c1e1900 */
[----:B------:R2:W5:Y:S01]  /*1c3f0*/  @P0 LDG.E R27, desc[UR52][R24.64] ;  /* 0x00000034181b0981 */ /* 0x000562000c1e1900 */
[----:B------:R-:W-:-:S04]  /*1c400*/  SEL R4, R4, 0x978, P1 ;  /* 0x0000097804047807 */ /* 0x000fc80000800000 */
[----:B------:R2:W3:Y:S01]  /*1c410*/  LDC.64 R10, c[0x0][R4+0x220] ;  /* 0x00008800040a7b82 */ /* 0x0004e20000000a00 */
[----:B-1----:R-:W-:-:S07]  /*1c420*/  ISETP.NE.AND P2, PT, R0, 0x1, PT ;  /* 0x000000010000780c */ /* 0x002fce0003f45270 */
[----:B------:R2:W1:Y:S08]  /*1c430*/  LDC.64 R14, c[0x0][R4+0x218] ;  /* 0x00008600040e7b82 */ /* 0x0004700000000a00 */
[----:B------:R2:W0:Y:S01]  /*1c440*/  LDC.64 R12, c[0x0][R4+0x228] ;  /* 0x00008a00040c7b82 */ /* 0x0004220000000a00 */
[----:B------:R-:W-:Y:S05]  /*1c450*/  @P0 BRA `(.L_x_1942) ;  /* 0x0000000000100947 */ /* 0x000fea0003800000 */
[----:B------:R-:W-:Y:S05]  /*1c460*/  @!P3 BRA `(.L_x_1942) ;  /* 0x00000000000cb947 */ /* 0x000fea0003800000 */
[----:B------:R-:W2:Y:S04]  /*1c470*/  LDG.E R6, desc[UR52][R42.64] ;  /* 0x000000342a067981 */ /* 0x000ea8000c1e1900 */
[----:B-----5:R-:W2:Y:S02]  /*1c480*/  LDG.E R27, desc[UR52][R42.64+0x4] ;  /* 0x000004342a1b7981 */ /* 0x020ea4000c1e1900 */
[----:B--2---:R-:W-:-:S07]  /*1c490*/  IMAD.IADD R27, R27, 0x1, -R6 ;  /* 0x000000011b1b7824 */ /* 0x004fce00078e0a06 */
.L_x_1942:
[----:B------:R-:W4:Y:S04]  /*1c4a0*/  LDL R28, [R1+0x38] ;  /* 0x00003800011c7983 */ /* 0x000f280000100800 */
[----:B------:R-:W4:Y:S01]  /*1c4b0*/  LDL R26, [R1+0xc] ;  /* 0x00000c00011a7983 */ /* 0x000f220000100800 */
[----:B--2---:R-:W2:Y:S01]  /*1c4c0*/  LDC.64 R4, c[0x0][R4+0x210] ;  /* 0x0000840004047b82 */ /* 0x004ea20000000a00 */
[----:B------:R-:W-:Y:S01]  /*1c4d0*/  ISETP.NE.U32.AND P0, PT, RZ, UR4, PT ;  /* 0x00000004ff007c0c */ /* 0x000fe2000bf05070 */
[-C--:B-1----:R-:W-:Y:S01]  /*1c4e0*/  IMAD R25, R15, R197.reuse, RZ ;  /* 0x000000c50f197224 */ /* 0x082fe200078e02ff */
[----:B------:R-:W-:Y:S01]  /*1c4f0*/  SHF.R.S32.HI R9, RZ, 0x1f, R222 ;  /* 0x0000001fff097819 */ /* 0x000fe200000114de */
[----:B------:R-:W-:Y:S01]  /*1c500*/  IMAD.WIDE.U32 R14, R14, R197, RZ ;  /* 0x000000c50e0e7225 */ /* 0x000fe200078e00ff */
[----:B------:R-:W-:-:S03]  /*1c510*/  ISETP.NE.AND.EX P0, PT, RZ, UR5, PT, P0 ;  /* 0x00000005ff007c0c */ /* 0x000fc6000bf05300 */
[----:B------:R-:W1:Y:S01]  /*1c520*/  @P2 LDC R24, c[0x0][0xbec] ;  /* 0x0002fb00ff182b82 */ /* 0x000e620000000800 */
[----:B------:R-:W-:Y:S01]  /*1c530*/  SEL R8, R222, RZ, !P0 ;  /* 0x000000ffde087207 */ /* 0x000fe20004000000 */
[----:B------:R-:W-:Y:S01]  /*1c540*/  IMAD.IADD R45, R202, 0x1, R200 ;  /* 0x00000001ca2d7824 */ /* 0x000fe200078e02c8 */
[----:B------:R-:W-:Y:S01]  /*1c550*/  SEL R9, R9, RZ, !P0 ;  /* 0x000000ff09097207 */ /* 0x000fe20004000000 */
[----:B------:R-:W-:Y:S02]  /*1c560*/  IMAD.IADD R43, R15, 0x1, R25 ;  /* 0x000000010f2b7824 */ /* 0x000fe400078e0219 */
[-C--:B---3--:R-:W-:Y:S02]  /*1c570*/  IMAD R11, R11, R8.reuse, RZ ;  /* 0x000000080b0b7224 */ /* 0x088fe400078e02ff */
[----:B------:R-:W3:Y:S02]  /*1c580*/  @P2 LDC R35, c[0x0][0xbf0] ;  /* 0x0002fc00ff232b82 */ /* 0x000ee40000000800 */
[C---:B------:R-:W-:Y:S01]  /*1c590*/  IMAD R33, R10.reuse, R9, R11 ;  /* 0x000000090a217224 */ /* 0x040fe200078e020b */
[----:B------:R-:W-:Y:S01]  /*1c5a0*/  SEL R9, R223, RZ, P1 ;  /* 0x000000ffdf097207 */ /* 0x000fe20000800000 */
[----:B------:R-:W-:-:S04]  /*1c5b0*/  IMAD.WIDE.U32 R10, R10, R8, RZ ;  /* 0x000000080a0a7225 */ /* 0x000fc800078e00ff */
[----:B------:R-:W2:Y:S01]  /*1c5c0*/  LDC.64 R6, c[0x0][0xba8] ;  /* 0x0002ea00ff067b82 */ /* 0x000ea20000000a00 */
[----:B-----5:R-:W-:Y:S01]  /*1c5d0*/  IADD3 R15, P0, P3, R10, R14, R3 ;  /* 0x0000000e0a0f7210 */ /* 0x020fe20007b1e003 */
[----:B------:R-:W-:Y:S01]  /*1c5e0*/  IMAD.IADD R33, R11, 0x1, R33 ;  /* 0x000000010b217824 */ /* 0x000fe200078e0221 */
[----:B------:R-:W-:Y:S01]  /*1c5f0*/  SHF.R.S32.HI R10, RZ, 0x1f, R3 ;  /* 0x0000001fff0a7819 */ /* 0x000fe20000011403 */
[----:B------:R-:W-:Y:S02]  /*1c600*/  IMAD.MOV.U32 R11, RZ, RZ, R45 ;  /* 0x000000ffff0b7224 */ /* 0x000fe400078e002d */
[----:B0-----:R-:W-:Y:S02]  /*1c610*/  IMAD R25, R13, R9, RZ ;  /* 0x000000090d197224 */ /* 0x001fe400078e02ff */
[----:B-1----:R-:W-:-:S04]  /*1c620*/  @P2 IMAD.HI.U32 R14, R45, R24, RZ ;  /* 0x000000182d0e2227 */ /* 0x002fc800078e00ff */
[----:B------:R-:W-:Y:S01]  /*1c630*/  IMAD.WIDE.U32 R12, R12, R9, RZ ;  /* 0x000000090c0c7225 */ /* 0x000fe200078e00ff */
[----:B---3--:R-:W-:-:S03]  /*1c640*/  @P2 SHF.R.U32.HI R11, RZ, R35, R14 ;  /* 0x00000023ff0b2219 */ /* 0x008fc6000001160e */
[----:B------:R-:W-:Y:S01]  /*1c650*/  IMAD.IADD R25, R13, 0x1, R25 ;  /* 0x000000010d197824 */ /* 0x000fe200078e0219 */
[----:B------:R-:W-:Y:S02]  /*1c660*/  IADD3.X R14, R33, R43, R10, P0, P3 ;  /* 0x0000002b210e7210 */ /* 0x000fe400007e640a */
[----:B------:R-:W-:Y:S01]  /*1c670*/  IADD3 R12, P0, P3, R11, R15, R12 ;  /* 0x0000000f0b0c7210 */ /* 0x000fe20007b1e00c */
[--C-:B------:R-:W-:Y:S01]  /*1c680*/  IMAD.MOV R9, RZ, RZ, -R11.reuse ;  /* 0x000000ffff097224 */ /* 0x100fe200078e0a0b */
[----:B------:R-:W-:Y:S01]  /*1c690*/  SHF.R.S32.HI R11, RZ, 0x1f, R11 ;  /* 0x0000001fff0b7819 */ /* 0x000fe2000001140b */
[----:B--2---:R-:W0:Y:S02]  /*1c6a0*/  @!P1 LDC R6, c[0x0][0xb50] ;  /* 0x0002d400ff069b82 */ /* 0x004e240000000800 */
[----:B------:R-:W-:Y:S01]  /*1c6b0*/  IMAD R9, R0, R9, R45 ;  /* 0x0000000900097224 */ /* 0x000fe200078e022d */
[----:B------:R-:W-:-:S03]  /*1c6c0*/  IADD3.X R13, R11, R14, R25, P0, P3 ;  /* 0x0000000e0b0d7210 */ /* 0x000fc600007e6419 */
[----:B------:R-:W-:Y:S01]  /*1c6d0*/  IMAD R5, R5, R9, RZ ;  /* 0x0000000905057224 */ /* 0x000fe200078e02ff */
[----:B------:R-:W-:Y:S01]  /*1c6e0*/  SHF.R.S32.HI R11, RZ, 0x1f, R9 ;  /* 0x0000001fff0b7819 */ /* 0x000fe20000011409 */
[----:B------:R-:W1:Y:S04]  /*1c6f0*/  @!P1 LDC R7, c[0x0][0xb54] ;  /* 0x0002d500ff079b82 */ /* 0x000e680000000800 */
[C---:B------:R-:W-:Y:S02]  /*1c700*/  IMAD R11, R4.reuse, R11, R5 ;  /* 0x0000000b040b7224 */ /* 0x040fe400078e0205 */
[----:B------:R-:W-:-:S04]  /*1c710*/  IMAD.WIDE.U32 R4, R4, R9, R12 ;  /* 0x0000000904047225 */ /* 0x000fc800078e000c */
[----:B------:R-:W-:Y:S02]  /*1c720*/  IMAD.IADD R5, R5, 0x1, R11 ;  /* 0x0000000105057824 */ /* 0x000fe400078e020b */
[----:B------:R-:W-:Y:S01]  /*1c730*/  IMAD R9, R27, R0, RZ ;  /* 0x000000001b097224 */ /* 0x000fe200078e02ff */
[----:B0-----:R-:W-:-:S05]  /*1c740*/  LEA R11, P0, R4, R6, 0x2 ;  /* 0x00000006040b7211 */ /* 0x001fca00078010ff */
[----:B------:R-:W-:Y:S01]  /*1c750*/  SHFL.IDX PT, R12, R11, 0x1, 0x1c1f ;  /* 0x003c1f000b0c7f89 */ /* 0x000fe200000e0000 */
[----:B-1----:R-:W-:-:S03]  /*1c760*/  LEA.HI.X R7, R4, R7, R5, 0x2, P0 ;  /* 0x0000000704077211 */ /* 0x002fc600000f1405 */
[----:B------:R-:W-:Y:S04]  /*1c770*/  SHFL.IDX PT, R4, R11, RZ, 0x1c1f ;  /* 0x001c1fff0b047589 */ /* 0x000fe800000e0000 */
[----:B------:R-:W0:Y:S04]  /*1c780*/  SHFL.IDX PT, R5, R7, RZ, 0x1c1f ;  /* 0x001c1fff07057589 */ /* 0x000e2800000e0000 */
[----:B------:R-:W1:Y:S01]  /*1c790*/  SHFL.IDX PT, R13, R7, 0x1, 0x1c1f ;  /* 0x003c1f00070d7f89 */ /* 0x000e6200000e0000 */
[----:B----4-:R-:W-:Y:S01]  /*1c7a0*/  IMAD.IADD R24, R28, 0x1, R200 ;  /* 0x000000011c187824 */ /* 0x010fe200078e02c8 */
[----:B------:R-:W-:-:S03]  /*1c7b0*/  LOP3.LUT P0, RZ, R26, 0x3, RZ, 0xc0, !PT ;  /* 0x000000031aff7812 */ /* 0x000fc6000780c0ff */
[C---:B------:R-:W-:Y:S01]  /*1c7c0*/  VIADD R6, R24.reuse, 0x8 ;  /* 0x0000000818067836 */ /* 0x040fe20000000000 */
[----:B------:R-:W-:-:S04]  /*1c7d0*/  ISETP.GE.OR P3, PT, R24, R9, P0 ;  /* 0x000000091800720c */ /* 0x000fc80000766670 */
[----:B------:R-:W-:-:S09]  /*1c7e0*/  ISETP.GE.OR P0, PT, R6, R9, P0 ;  /* 0x000000090600720c */ /* 0x000fd20000706670 */
[----:B0-----:R0:W-:Y:S04]  /*1c7f0*/  @!P3 ST.E desc[UR52][R4.64], R21 ;  /* 0x000000150400b985 */ /* 0x0011e8000c101934 */
[----:B-1----:R0:W-:Y:S01]  /*1c800*/  @!P0 ST.E desc[UR52][R12.64], R20 ;  /* 0x000000140c008985 */ /* 0x0021e2000c101934 */
[----:B------:R-:W-:Y:S05]  /*1c810*/  @P1 BRA `(.L_x_1943) ;  /* 0x0000000800a41947 */ /* 0x000fea0003800000 */
[----:B0-----:R-:W-:Y:S01]  /*1c820*/  IMAD R5, R188, 0x8, R220 ;  /* 0x00000008bc057824 */ /* 0x001fe200078e02dc */
[----:B------:R-:W0:Y:S01]  /*1c830*/  @P2 LDC R21, c[0x0][0xbec] ;  /* 0x0002fb00ff152b82 */ /* 0x000e220000000800 */
[----:B------:R-:W-:Y:S02]  /*1c840*/  ULDC.64 UR4, c[0x0][0xaa0] ;  /* 0x0002a80000047ab9 */ /* 0x000fe40000000a00 */
[----:B------:R-:W-:-:S04]  /*1c850*/  IMAD.SHL.U32 R5, R5, 0x8, RZ ;  /* 0x0000000805057824 */ /* 0x000fc800078e00ff */
[----:B------:R-:W-:Y:S01]  /*1c860*/  IMAD.WIDE R40, R5, 0x2, R40 ;  /* 0x0000000205287825 */ /* 0x000fe200078e0228 */
[----:B------:R-:W1:Y:S02]  /*1c870*/  @P2 LDC R14, c[0x0][0xbf0] ;  /* 0x0002fc00ff0e2b82 */ /* 0x000e640000000800 */
[C---:B------:R-:W-:Y:S02]  /*1c880*/  IADD3 R25, P5, R40.reuse, 0x1000, RZ ;  /* 0x0000100028197810 */ /* 0x040fe40007fbe0ff */
[----:B------:R-:W-:Y:S02]  /*1c890*/  IADD3 R33, P0, R40, 0x2000, RZ ;  /* 0x0000200028217810 */ /* 0x000fe40007f1e0ff */
[----:B------:R-:W-:Y:S02]  /*1c8a0*/  LOP3.LUT R24, R25, 0x380, RZ, 0xc0, !PT ;  /* 0x0000038019187812 */ /* 0x000fe400078ec0ff */
[----:B------:R-:W-:Y:S02]  /*1c8b0*/  LOP3.LUT R32, R33, 0x380, RZ, 0xc0, !PT ;  /* 0x0000038021207812 */ /* 0x000fe400078ec0ff */
[----:B------:R-:W-:-:S02]  /*1c8c0*/  SHF.R.U64 R24, R24, 0x3, RZ ;  /* 0x0000000318187819 */ /* 0x000fc400000012ff */
[----:B------:R-:W-:Y:S01]  /*1c8d0*/  SHF.R.U64 R32, R32, 0x3, RZ ;  /* 0x0000000320207819 */ /* 0x000fe200000012ff */
[----:B------:R-:W-:Y:S01]  /*1c8e0*/  IMAD R10, R10, UR4, RZ ;  /* 0x000000040a0a7c24 */ /* 0x000fe2000f8e02ff */
[----:B------:R-:W-:Y:S01]  /*1c8f0*/  LOP3.LUT R24, R24, R25, RZ, 0x3c, !PT ;  /* 0x0000001918187212 */ /* 0x000fe200078e3cff */
[--C-:B------:R-:W-:Y:S01]  /*1c900*/  IMAD.X R25, RZ, RZ, R41.reuse, P5 ;  /* 0x000000ffff197224 */ /* 0x100fe200028e0629 */
[----:B------:R-:W-:Y:S01]  /*1c910*/  LOP3.LUT R32, R32, R33, RZ, 0x3c, !PT ;  /* 0x0000002120207212 */ /* 0x000fe200078e3cff */
[--C-:B------:R-:W-:Y:S01]  /*1c920*/  IMAD.X R33, RZ, RZ, R41.reuse, P0 ;  /* 0x000000ffff217224 */ /* 0x100fe200000e0629 */
[C---:B------:R-:W-:Y:S02]  /*1c930*/  IADD3 R37, P1, R40.reuse, 0x3000, RZ ;  /* 0x0000300028257810 */ /* 0x040fe40007f3e0ff */
[C---:B------:R-:W-:Y:S02]  /*1c940*/  IADD3 R43, P3, R40.reuse, 0x4000, RZ ;  /* 0x00004000282b7810 */ /* 0x040fe40007f7e0ff */
[C---:B------:R-:W-:Y:S01]  /*1c950*/  IADD3 R45, P4, R40.reuse, 0x5000, RZ ;  /* 0x00005000282d7810 */ /* 0x040fe20007f9e0ff */
[C---:B------:R-:W-:Y:S01]  /*1c960*/  IMAD R13, R3.reuse, UR5, R10 ;  /* 0x00000005030d7c24 */ /* 0x040fe2000f8e020a */
[C---:B------:R-:W-:Y:S01]  /*1c970*/  IADD3 R49, P5, R40.reuse, 0x6000, RZ ;  /* 0x0000600028317810 */ /* 0x040fe20007fbe0ff */
[----:B------:R-:W5:Y:S01]  /*1c980*/  LD.E.128 R24, desc[UR52][R24.64] ;  /* 0x0000003418187980 */ /* 0x000f62000c101d00 */
[----:B------:R-:W-:Y:S01]  /*1c990*/  IADD3 R7, P0, R40, 0x7000, RZ ;  /* 0x0000700028077810 */ /* 0x000fe20007f1e0ff */
[----:B------:R-:W-:Y:S01]  /*1c9a0*/  IMAD.WIDE.U32 R10, R3, UR4, RZ ;  /* 0x00000004030a7c25 */ /* 0x000fe2000f8e00ff */
[----:B------:R-:W-:Y:S01]  /*1c9b0*/  LOP3.LUT R36, R37, 0x380, RZ, 0xc0, !PT ;  /* 0x0000038025247812 */ /* 0x000fe200078ec0ff */
[----:B------:R-:W-:Y:S01]  /*1c9c0*/  ULDC.64 UR4, c[0x0][0xae8] ;  /* 0x0002ba0000047ab9 */ /* 0x000fe20000000a00 */
[----:B------:R-:W-:Y:S01]  /*1c9d0*/  LOP3.LUT R42, R43, 0x380, RZ, 0xc0, !PT ;  /* 0x000003802b2a7812 */ /* 0x000fe200078ec0ff */
[----:B------:R-:W-:Y:S01]  /*1c9e0*/  IMAD.X R53, RZ, RZ, R41, P0 ;  /* 0x000000ffff357224 */ /* 0x000fe200000e0629 */
[----:B------:R-:W-:Y:S01]  /*1c9f0*/  LOP3.LUT R44, R45, 0x380, RZ, 0xc0, !PT ;  /* 0x000003802d2c7812 */ /* 0x000fe200078ec0ff */
[----:B------:R-:W5:Y:S01]  /*1ca00*/  LD.E.128 R32, desc[UR52][R32.64] ;  /* 0x0000003420207980 */ /* 0x000f62000c101d00 */
[----:B------:R-:W-:-:S02]  /*1ca10*/  LOP3.LUT R48, R49, 0x380, RZ, 0xc0, !PT ;  /* 0x0000038031307812 */ /* 0x000fc400078ec0ff */
[----:B------:R-:W-:Y:S02]  /*1ca20*/  LOP3.LUT R5, R40, 0x380, RZ, 0xc0, !PT ;  /* 0x0000038028057812 */ /* 0x000fe400078ec0ff */
[----:B------:R-:W-:Y:S01]  /*1ca30*/  LOP3.LUT R6, R7, 0x380, RZ, 0xc0, !PT ;  /* 0x0000038007067812 */ /* 0x000fe200078ec0ff */
[----:B------:R-:W-:Y:S01]  /*1ca40*/  IMAD.IADD R11, R11, 0x1, R13 ;  /* 0x000000010b0b7824 */ /* 0x000fe200078e020d */
[----:B------:R-:W-:Y:S01]  /*1ca50*/  SHF.R.U64 R36, R36, 0x3, RZ ;  /* 0x0000000324247819 */ /* 0x000fe200000012ff */
[----:B------:R-:W-:Y:S01]  /*1ca60*/  IMAD R3, R220, 0x20, R188 ;  /* 0x00000020dc037824 */ /* 0x000fe200078e02bc */
[----:B------:R-:W-:Y:S02]  /*1ca70*/  SHF.R.U64 R42, R42, 0x3, RZ ;  /* 0x000000032a2a7819 */ /* 0x000fe400000012ff */
[----:B------:R-:W-:Y:S02]  /*1ca80*/  SHF.R.U64 R44, R44, 0x3, RZ ;  /* 0x000000032c2c7819 */ /* 0x000fe400000012ff */
[----:B------:R-:W-:-:S02]  /*1ca90*/  SHF.R.U64 R48, R48, 0x3, RZ ;  /* 0x0000000330307819 */ /* 0x000fc400000012ff */
[----:B------:R-:W-:Y:S02]  /*1caa0*/  SHF.R.U64 R5, R5, 0x3, RZ ;  /* 0x0000000305057819 */ /* 0x000fe400000012ff */
[----:B------:R-:W-:Y:S01]  /*1cab0*/  SHF.R.U64 R6, R6, 0x3, RZ ;  /* 0x0000000306067819 */ /* 0x000fe200000012ff */
[----:B------:R-:W-:Y:S01]  /*1cac0*/  IMAD.WIDE.U32 R10, R197, UR4, R10 ;  /* 0x00000004c50a7c25 */ /* 0x000fe2000f8e000a */
[----:B------:R-:W-:Y:S02]  /*1cad0*/  LOP3.LUT R36, R36, R37, RZ, 0x3c, !PT ;  /* 0x0000002524247212 */ /* 0x000fe400078e3cff */
        /* <DEDUP_REMOVED lines=10> */
[----:B------:R-:W-:Y:S01]  /*1cb80*/  SHF.R.S32.HI R15, RZ, 0x1f, R8 ;  /* 0x0000001fff0f7819 */ /* 0x000fe20000011408 */
[----:B------:R-:W-:Y:S01]  /*1cb90*/  IMAD.IADD R12, R200, 0x1, R3 ;  /* 0x00000001c80c7824 */ /* 0x000fe200078e0203 */
[----:B------:R-:W5:Y:S01]  /*1cba0*/  LD.E.128 R36, desc[UR52][R36.64] ;  /* 0x0000003424247980 */ /* 0x000f62000c101d00 */
[----:B------:R-:W-:Y:S01]  /*1cbb0*/  IMAD R11, R197, UR5, R11 ;  /* 0x00000005c50b7c24 */ /* 0x000fe2000f8e020b */
[----:B------:R-:W-:Y:S01]  /*1cbc0*/  ULDC.64 UR4, c[0x0][0xaf0] ;  /* 0x0002bc0000047ab9 */ /* 0x000fe20000000a00 */
[----:B0-----:R-:W-:Y:S01]  /*1cbd0*/  @P2 IMAD.HI.U32 R3, R12, R21, RZ ;  /* 0x000000150c032227 */ /* 0x001fe200078e00ff */
[----:B------:R-:W5:Y:S03]  /*1cbe0*/  LD.E.128 R4, desc[UR52][R4.64] ;  /* 0x0000003404047980 */ /* 0x000f66000c101d00 */
[----:B------:R-:W-:Y:S01]  /*1cbf0*/  IMAD R15, R15, UR4, RZ ;  /* 0x000000040f0f7c24 */ /* 0x000fe2000f8e02ff */
[----:B------:R-:W5:Y:S01]  /*1cc00*/  LD.E.128 R40, desc[UR52][R42.64] ;  /* 0x000000342a287980 */ /* 0x000f62000c101d00 */
[----:B------:R-:W-:-:S03]  /*1cc10*/  IMAD.MOV.U32 R13, RZ, RZ, R12 ;  /* 0x000000ffff0d7224 */ /* 0x000fc600078e000c */
[----:B------:R-:W5:Y:S01]  /*1cc20*/  LD.E.128 R44, desc[UR52][R44.64] ;  /* 0x000000342c2c7980 */ /* 0x000f62000c101d00 */
[----:B------:R-:W-:-:S03]  /*1cc30*/  IMAD R15, R8, UR5, R15 ;  /* 0x00000005080f7c24 */ /* 0x000fc6000f8e020f */
[----:B------:R-:W5:Y:S01]  /*1cc40*/  LD.E.128 R48, desc[UR52][R48.64] ;  /* 0x0000003430307980 */ /* 0x000f62000c101d00 */
[----:B------:R-:W-:-:S03]  /*1cc50*/  IMAD.WIDE.U32 R10, R8, UR4, R10 ;  /* 0x00000004080a7c25 */ /* 0x000fc6000f8e000a */
[----:B------:R-:W5:Y:S01]  /*1cc60*/  LD.E.128 R52, desc[UR52][R52.64] ;  /* 0x0000003434347980 */ /* 0x000f62000c101d00 */
[----:B-1----:R-:W-:Y:S01]  /*1cc70*/  @P2 SHF.R.U32.HI R13, RZ, R14, R3 ;  /* 0x0000000eff0d2219 */ /* 0x002fe20000011603 */
[----:B------:R-:W-:Y:S01]  /*1cc80*/  ULDC.64 UR4, c[0x0][0xae0] ;  /* 0x0002b80000047ab9 */ /* 0x000fe20000000a00 */
[----:B------:R-:W-:Y:S01]  /*1cc90*/  @!PT LDS RZ, [RZ] ;  /* 0x00000000fffff984 */ /* 0x000fe20000000800 */
[----:B------:R-:W-:Y:S01]  /*1cca0*/  @!PT LDS RZ, [RZ] ;  /* 0x00000000fffff984 */ /* 0x000fe20000000800 */
[----:B------:R-:W-:Y:S01]  /*1ccb0*/  @!PT LDS RZ, [RZ] ;  /* 0x00000000fffff984 */ /* 0x000fe20000000800 */
[----:B------:R-:W-:Y:S01]  /*1ccc0*/  @!PT LDS RZ, [RZ] ;  /* 0x00000000fffff984 */ /* 0x000fe20000000800 */
[----:B------:R0:W-:Y:S06]  /*1ccd0*/  MEMBAR.ALL.CTA ;  /* 0x0000000000007992 */ /* 0x0001ec0000008000 */
[----:B0-----:R-:W0:Y:S01]  /*1cce0*/  FENCE.VIEW.ASYNC.S ;  /* 0x00000000000073c6 */ /* 0x001e220000000000 */
[----:B------:R-:W-:Y:S01]  /*1ccf0*/  IMAD.IADD R11, R11, 0x1, R15 ;  /* 0x000000010b0b7824 */ /* 0x000fe200078e020f */
[--C-:B------:R-:W-:Y:S01]  /*1cd00*/  SHF.R.S32.HI R8, RZ, 0x1f, R13.reuse ;  /* 0x0000001fff087819 */ /* 0x100fe2000001140d */
[----:B------:R-:W-:-:S04]  /*1cd10*/  IMAD.MOV R15, RZ, RZ, -R13 ;  /* 0x000000ffff0f7224 */ /* 0x000fc800078e0a0d */
[----:B------:R-:W-:Y:S02]  /*1cd20*/  IMAD R15, R0, R15, R12 ;  /* 0x0000000f000f7224 */ /* 0x000fe400078e020c */
[----:B------:R-:W-:Y:S02]  /*1cd30*/  IMAD R8, R8, UR4, RZ ;  /* 0x0000000408087c24 */ /* 0x000fe4000f8e02ff */
[----:B------:R-:W-:Y:S01]  /*1cd40*/  VIADD R3, R18, 0x28820 ;  /* 0x0002882012037836 */ /* 0x000fe20000000000 */
[----:B------:R-:W-:Y:S01]  /*1cd50*/  SHF.R.S32.HI R0, RZ, 0x1f, R15 ;  /* 0x0000001fff007819 */ /* 0x000fe2000001140f */
[C---:B------:R-:W-:Y:S02]  /*1cd60*/  IMAD R21, R13.reuse, UR5, R8 ;  /* 0x000000050d157c24 */ /* 0x040fe4000f8e0208 */
[----:B------:R-:W-:Y:S01]  /*1cd70*/  IMAD.WIDE.U32 R10, R13, UR4, R10 ;  /* 0x000000040d0a7c25 */ /* 0x000fe2000f8e000a */
[----:B------:R-:W-:Y:S01]  /*1cd80*/  ULDC.64 UR4, c[0x0][0xad8] ;  /* 0x0002b60000047ab9 */ /* 0x000fe20000000a00 */
[----:B------:R-:W-:-:S02]  /*1cd90*/  PRMT R3, RZ, 0x654, R3 ;  /* 0x00000654ff037816 */ /* 0x000fc40000000003 */
[----:B------:R-:W-:Y:S02]  /*1cda0*/  IMAD.IADD R11, R11, 0x1, R21 ;  /* 0x000000010b0b7824 */ /* 0x000fe400078e0215 */
[----:B------:R-:W-:Y:S02]  /*1cdb0*/  IMAD R0, R0, UR4, RZ ;  /* 0x0000000400007c24 */ /* 0x000fe4000f8e02ff */
[C---:B------:R-:W-:Y:S01]  /*1cdc0*/  IMAD.WIDE.U32 R10, R15.reuse, UR4, R10 ;  /* 0x000000040f0a7c25 */ /* 0x040fe2000f8e000a */
[----:B0-----:R0:W-:Y:S03]  /*1cdd0*/  SYNCS.ARRIVE.TRANS64.RED.A1T0 RZ, [R3+URZ], RZ ;  /* 0x000000ff03ff79a7 */ /* 0x0011e6000810043f */
[----:B0-----:R-:W-:Y:S01]  /*1cde0*/  IMAD R3, R15, UR5, R0 ;  /* 0x000000050f037c24 */ /* 0x001fe2000f8e0200 */
[----:B------:R-:W-:Y:S02]  /*1cdf0*/  ULDC.64 UR4, c[0x0][0xa80] ;  /* 0x0002a00000047ab9 */ /* 0x000fe40000000a00 */
[----:B------:R-:W-:Y:S01]  /*1ce00*/  LEA R0, P0, R10, UR4, 0x1 ;  /* 0x000000040a007c11 */ /* 0x000fe2000f8008ff */
[----:B------:R-:W-:Y:S01]  /*1ce10*/  IMAD.IADD R3, R11, 0x1, R3 ;  /* 0x000000010b037824 */ /* 0x000fe200078e0203 */
[----:B------:R-:W-:Y:S01]  /*1ce20*/  UMOV UR4, 0xffffffff ;  /* 0xffffffff00047882 */ /* 0x000fe20000000000 */
[----:B------:R-:W-:-:S03]  /*1ce30*/  IMAD.IADD R200, R188, 0x1, R200 ;  /* 0x00000001bcc87824 */ /* 0x000fc600078e02c8 */
[----:B------:R-:W-:Y:S01]  /*1ce40*/  LEA.HI.X R8, R10, UR5, R3, 0x1, P0 ;  /* 0x000000050a087c11 */ /* 0x000fe200080f0c03 */
[----:B------:R-:W-:Y:S06]  /*1ce50*/  BRA.DIV UR4, `(.L_x_1944) ;  /* 0x000000c204f07947 */ /* 0x000fec000b800000 */
[----:B------:R0:W1:Y:S04]  /*1ce60*/  SHFL.IDX PT, R3, R8, RZ, 0x181f ;  /* 0x00181fff08037589 */ /* 0x00006800000e0000 */
[----:B------:R0:W2:Y:S02]  /*1ce70*/  SHFL.IDX PT, R14, R0, RZ, 0x181f ;  /* 0x00181fff000e7589 */ /* 0x0000a400000e0000 */
.L_x_2216:
[----:B------:R-:W-:Y:S01]  /*1ce80*/  ISETP.GE.AND P0, PT, R200, R9, PT ;  /* 0x00000009c800720c */ /* 0x000fe20003f06270 */
[----:B------:R-:W-:-:S12]  /*1ce90*/  BSSY B1, `(.L_x_1945) ;  /* 0x000000b000017945 */ /* 0x000fd80003800000 */
        /* <DEDUP_REMOVED lines=10> */
.L_x_1946:
[----:B------:R-:W-:Y:S05]  /*1cf40*/  BSYNC B1 ;  /* 0x0000000000017941 */ /* 0x000fea0003800000 */
.L_x_1945:
[----:B------:R-:W-:-:S03]  /*1cf50*/  UMOV UR4, 0xffffffff ;  /* 0xffffffff00047882 */ /* 0x000fc60000000000 */
[----:B------:R-:W-:Y:S05]  /*1cf60*/  BRA.DIV UR4, `(.L_x_1947) ;  /* 0x000000c204e07947 */ /* 0x000fea000b800000 */
[----:B-1----:R1:W4:Y:S04]  /*1cf70*/  SHFL.IDX PT, R3, R8, 0x1, 0x181f ;  /* 0x00381f0008037f89 */ /* 0x00232800000e0000 */
[----:B--23--:R1:W2:Y:S02]  /*1cf80*/  SHFL.IDX PT, R14, R0, 0x1, 0x181f ;  /* 0x00381f00000e7f89 */ /* 0x00c2a400000e0000 */
.L_x_2220:
[----:B-----5:R-:W-:Y:S01]  /*1cf90*/  VIADD R4, R200, 0x20 ;  /* 0x00000020c8047836 */ /* 0x020fe20000000000 */
[----:B------:R-:W-:Y:S04]  /*1cfa0*/  BSSY B1, `(.L_x_1948) ;  /* 0x000000c000017945 */ /* 0x000fe80003800000 */
[----:B------:R-:W-:-:S13]  /*1cfb0*/  ISETP.GE.AND P0, PT, R4, R9, PT ;  /* 0x000000090400720c */ /* 0x000fda0003f06270 */
[----:B------:R-:W-:Y:S05]  /*1cfc0*/  @P0 BRA `(.L_x_1949) ;  /* 0x0000000000240947 */ /* 0x000fea0003800000 */
[----:B------:R-:W-:Y:S02]  /*1cfd0*/  ULDC UR4, c[0x0][0xac8] ;  /* 0x0002b20000047ab9 */ /* 0x000fe40000000800 */
[----:B------:R-:W-:Y:S02]  /*1cfe0*/  ISETP.GE.AND P2, PT, R16, UR4, PT ;  /* 0x0000000410007c0c */ /* 0x000fe4000bf46270 */
[----:B------:R-:W-:-:S11]  /*1cff0*/  ISETP.GE.AND P3, PT, R2, UR4, PT ;  /* 0x0000000402007c0c */ /* 0x000fd6000bf66270 */
[-C--:B--2---:R-:W-:Y:S02]  /*1d000*/  @!P2 LEA R4, P0, R16, R14.reuse, 0x1 ;  /* 0x0000000e1004a211 */ /* 0x084fe400078008ff */
[----:B------:R-:W-:Y:S02]  /*1d010*/  @!P3 LEA R14, P1, R2, R14, 0x1 ;  /* 0x0000000e020eb211 */ /* 0x000fe400078208ff */
[-C--:B----4-:R-:W-:Y:S02]  /*1d020*/  @!P2 LEA.HI.X R5, R16, R3.reuse, R17, 0x1, P0 ;  /* 0x000000031005a211 */ /* 0x090fe400000f0c11 */
[----:B------:R-:W-:-:S03]  /*1d030*/  @!P3 LEA.HI.X R15, R2, R3, R185, 0x1, P1 ;  /* 0x00000003020fb211 */ /* 0x000fc600008f0cb9 */
[----:B------:R3:W-:Y:S04]  /*1d040*/  @!P2 ST.E.128 desc[UR52][R4.64], R24 ;  /* 0x000000180400a985 */ /* 0x0007e8000c101d34 */
[----:B------:R3:W-:Y:S02]  /*1d050*/  @!P3 ST.E.128 desc[UR52][R14.64], R44 ;  /* 0x0000002c0e00b985 */ /* 0x0007e4000c101d34 */
.L_x_1949:
[----:B------:R-:W-:Y:S05]  /*1d060*/  BSYNC B1 ;  /* 0x0000000000017941 */ /* 0x000fea0003800000 */
.L_x_1948:
[----:B------:R-:W-:-:S03]  /*1d070*/  UMOV UR4, 0xffffffff ;  /* 0xffffffff00047882 */ /* 0x000fc60000000000 */
[----:B------:R-:W-:Y:S05]  /*1d080*/  BRA.DIV UR4, `(.L_x_1950) ;  /* 0x000000c204e07947 */ /* 0x000fea000b800000 */
[----:B----4-:R4:W0:Y:S04]  /*1d090*/  SHFL.IDX PT, R3, R8, 0x2, 0x181f ;  /* 0x00581f0008037f89 */ /* 0x01082800000e0000 */
[----:B--23--:R4:W2:Y:S02]  /*1d0a0*/  SHFL.IDX PT, R14, R0, 0x2, 0x181f ;  /* 0x00581f00000e7f89 */ /* 0x00c8a400000e0000 */
.L_x_2224:
[----:B------:R-:W-:Y:S01]  /*1d0b0*/  VIADD R4, R200, 0x40 ;  /* 0x00000040c8047836 */ /* 0x000fe20000000000 */
        /* <DEDUP_REMOVED lines=8> */
[-C--:B0-----:R-:W-:Y:S02]  /*1d140*/  @!P2 LEA.HI.X R5, R16, R3.reuse, R17, 0x1, P0 ;  /* 0x000000031005a211 */ /* 0x081fe400000f0c11 */
[----:B------:R-:W-:-:S03]  /*1d150*/  @!P3 LEA.HI.X R15, R2, R3, R185, 0x1, P1 ;  /* 0x00000003020fb211 */ /* 0x000fc600008f0cb9 */
[----:B------:R3:W-:Y:S04]  /*1d160*/  @!P2 ST.E.128 desc[UR52][R4.64], R32 ;  /* 0x000000200400a985 */ /* 0x0007e8000c101d34 */
[----:B------:R3:W-:Y:S02]  /*1d170*/  @!P3 ST.E.128 desc[UR52][R14.64], R48 ;  /* 0x000000300e00b985 */ /* 0x0007e4000c101d34 */
.L_x_1952:
[----:B------:R-:W-:Y:S05]  /*1d180*/  BSYNC B1 ;  /* 0x0000000000017941 */ /* 0x000fea0003800000 */
.L_x_1951:
[----:B------:R-:W-:-:S03]  /*1d190*/  UMOV UR4, 0xffffffff ;  /* 0xffffffff00047882 */ /* 0x000fc60000000000 */
[----:B------:R-:W-:Y:S05]  /*1d1a0*/  BRA.DIV UR4, `(.L_x_1953) ;  /* 0x000000c204e07947 */ /* 0x000fea000b800000 */
[----:B0-----:R0:W0:Y:S04]  /*1d1b0*/  SHFL.IDX PT, R3, R8, 0x3, 0x181f ;  /* 0x00781f0008037f89 */ /* 0x00102800000e0000 */
[----:B--23--:R2:W3:Y:S02]  /*1d1c0*/  SHFL.IDX PT, R14, R0, 0x3, 0x181f ;  /* 0x00781f00000e7f89 */ /* 0x00c4e400000e0000 */
.L_x_2228:
[----:B-12-4-:R-:W-:-:S05]  /*1d1d0*/  VIADD R0, R200, 0x60 ;  /* 0x00000060c8007836 */ /* 0x016fca0000000000 */
        /* <DEDUP_REMOVED lines=13> */
.L_x_1943:
[----:B0-----:R-:W0:Y:S01]  /*1d2b0*/  @P2 LDC R12, c[0x0][0xbec] ;  /* 0x0002fb00ff0c2b82 */ /* 0x001e220000000800 */
[----:B------:R-:W-:Y:S01]  /*1d2c0*/  ULDC.64 UR4, c[0x0][0xb08] ;  /* 0x0002c20000047ab9 */ /* 0x000fe20000000a00 */
[----:B------:R-:W-:Y:S01]  /*1d2d0*/  ULDC.64 UR6, c[0x0][0xb30] ;  /* 0x0002cc0000067ab9 */ /* 0x000fe20000000a00 */
[----:B------:R-:W-:Y:S01]  /*1d2e0*/  IMAD R10, R10, UR4, RZ ;  /* 0x000000040a0a7c24 */ /* 0x000fe2000f8e02ff */
[----:B------:R-:W-:Y:S01]  /*1d2f0*/  SHF.R.S32.HI R51, RZ, 0x1f, R224 ;  /* 0x0000001fff337819 */ /* 0x000fe200000114e0 */
[----:B------:R-:W-:-:S03]  /*1d300*/  IMAD.WIDE.U32 R4, R3, UR4, RZ ;  /* 0x0000000403047c25 */ /* 0x000fc6000f8e00ff */
[----:B------:R-:W1:Y:S01]  /*1d310*/  @P2 LDC R11, c[0x0][0xbf0] ;  /* 0x0002fc00ff0b2b82 */ /* 0x000e620000000800 */
[----:B------:R-:W-:Y:S01]  /*1d320*/  IMAD R3, R3, UR5, R10 ;  /* 0x0000000503037c24 */ /* 0x000fe2000f8e020a */
[----:B------:R-:W-:Y:S01]  /*1d330*/  ULDC.64 UR4, c[0x0][0xb38] ;  /* 0x0002ce0000047ab9 */ /* 0x000fe20000000a00 */
[----:B------:R-:W-:Y:S02]  /*1d340*/  VIADD R33, R189, 0x8 ;  /* 0x00000008bd217836 */ /* 0x000fe40000000000 */
[----:B------:R-:W-:Y:S01]  /*1d350*/  IMAD.IADD R5, R5, 0x1, R3 ;  /* 0x0000000105057824 */ /* 0x000fe200078e0203 */
[----:B------:R-:W-:Y:S01]  /*1d360*/  SHF.R.S32.HI R3, RZ, 0x1f, R8 ;  /* 0x0000001fff037819 */ /* 0x000fe20000011408 */
[----:B------:R-:W-:Y:S02]  /*1d370*/  VIADD R35, R189, 0x10 ;  /* 0x00000010bd237836 */ /* 0x000fe40000000000 */
[----:B------:R-:W-:-:S03]  /*1d380*/  IMAD.WIDE.U32 R4, R197, UR4, R4 ;  /* 0x00000004c5047c25 */ /* 0x000fc6000f8e0004 */
[----:B------:R-:W-:Y:S01]  /*1d390*/  SHF.R.S32.HI R28, RZ, 0x1f, R35 ;  /* 0x0000001fff1c7819 */ /* 0x000fe20000011423 */
[----:B------:R-:W-:Y:S01]  /*1d3a0*/  IMAD R5, R197, UR5, R5 ;  /* 0x00000005c5057c24 */ /* 0x000fe2000f8e0205 */
[----:B------:R-:W-:Y:S01]  /*1d3b0*/  ULDC.64 UR4, c[0x0][0xb40] ;  /* 0x0002d00000047ab9 */ /* 0x000fe20000000a00 */
[----:B------:R-:W-:Y:S02]  /*1d3c0*/  VIADD R41, R189, 0x18 ;  /* 0x00000018bd297836 */ /* 0x000fe40000000000 */
[----:B------:R-:W-:Y:S02]  /*1d3d0*/  IMAD R3, R3, UR4, RZ ;  /* 0x0000000403037c24 */ /* 0x000fe4000f8e02ff */
[----:B0-----:R-:W-:Y:S01]  /*1d3e0*/  @P2 IMAD.HI.U32 R12, R45, R12, RZ ;  /* 0x0000000c2d0c2227 */ /* 0x001fe200078e00ff */
[----:B------:R-:W-:-:S03]  /*1d3f0*/  SHF.R.S32.HI R32, RZ, 0x1f, R41 ;  /* 0x0000001fff207819 */ /* 0x000fc60000011429 */
[C---:B------:R-:W-:Y:S02]  /*1d400*/  IMAD R7, R8.reuse, UR5, R3 ;  /* 0x0000000508077c24 */ /* 0x040fe4000f8e0203 */
[----:B------:R-:W-:Y:S01]  /*1d410*/  IMAD.WIDE.U32 R4, R8, UR4, R4 ;  /* 0x0000000408047c25 */ /* 0x000fe2000f8e0004 */
[----:B------:R-:W-:-:S03]  /*1d420*/  ULDC.64 UR4, c[0x0][0xb48] ;  /* 0x0002d20000047ab9 */ /* 0x000fc60000000a00 */
[----:B------:R-:W-:Y:S01]  /*1d430*/  IMAD.MOV.U32 R3, RZ, RZ, R45 ;  /* 0x000000ffff037224 */ /* 0x000fe200078e002d */
[----:B-1----:R-:W-:Y:S01]  /*1d440*/  @P2 SHF.R.U32.HI R3, RZ, R11, R12 ;  /* 0x0000000bff032219 */ /* 0x002fe2000001160c */
        /* <DEDUP_REMOVED lines=9> */
[----:B------:R-:W-:Y:S01]  /*1d4e0*/  SHF.R.S32.HI R0, RZ, 0x1f, R7 ;  /* 0x0000001fff007819 */ /* 0x000fe20000011407 */
[C---:B------:R-:W-:Y:S01]  /*1d4f0*/  IMAD R11, R3.reuse, UR7, R8 ;  /* 0x00000007030b7c24 */ /* 0x040fe2000f8e0208 */
[----:B------:R-:W-:Y:S01]  /*1d500*/  ULDC.64 UR4, c[0x0][0xb28] ;  /* 0x0002ca0000047ab9 */ /* 0x000fe20000000a00 */
[----:B------:R-:W-:-:S04]  /*1d510*/  IMAD.WIDE.U32 R4, R3, UR6, R4 ;  /* 0x0000000603047c25 */ /* 0x000fc8000f8e0004 */
[----:B------:R-:W-:Y:S02]  /*1d520*/  IMAD R0, R0, UR4, RZ ;  /* 0x0000000400007c24 */ /* 0x000fe4000f8e02ff */
[----:B------:R-:W-:Y:S02]  /*1d530*/  IMAD.IADD R5, R5, 0x1, R11 ;  /* 0x0000000105057824 */ /* 0x000fe400078e020b */
[----:B------:R-:W-:Y:S02]  /*1d540*/  VIADD R8, R18, 0x28820 ;  /* 0x0002882012087836 */ /* 0x000fe40000000000 */
[C---:B------:R-:W-:Y:S02]  /*1d550*/  IMAD R3, R7.reuse, UR5, R0 ;  /* 0x0000000507037c24 */ /* 0x040fe4000f8e0200 */
[----:B------:R-:W-:Y:S01]  /*1d560*/  IMAD.WIDE.U32 R4, R7, UR4, R4 ;  /* 0x0000000407047c25 */ /* 0x000fe2000f8e0004 */
[----:B------:R-:W-:Y:S01]  /*1d570*/  ULDC.64 UR4, c[0x0][0xb00] ;  /* 0x0002c00000047ab9 */ /* 0x000fe20000000a00 */
[----:B------:R-:W-:-:S02]  /*1d580*/  PRMT R8, RZ, 0x654, R8 ;  /* 0x00000654ff087816 */ /* 0x000fc40000000008 */
[----:B------:R-:W-:Y:S01]  /*1d590*/  IMAD.IADD R5, R5, 0x1, R3 ;  /* 0x0000000105057824 */ /* 0x000fe200078e0203 */
[C---:B------:R-:W-:Y:S01]  /*1d5a0*/  LEA R3, P0, R4.reuse, UR4, 0x2 ;  /* 0x0000000404037c11 */ /* 0x040fe2000f8010ff */
[C---:B------:R-:W-:Y:S01]  /*1d5b0*/  VIADD R45, R189.reuse, 0x28 ;  /* 0x00000028bd2d7836 */ /* 0x040fe20000000000 */
[----:B------:R-:W-:Y:S01]  /*1d5c0*/  UMOV UR4, 0xffffffff ;  /* 0xffffffff00047882 */ /* 0x000fe20000000000 */
[C---:B------:R-:W-:Y:S01]  /*1d5d0*/  VIADD R47, R189.reuse, 0x30 ;  /* 0x00000030bd2f7836 */ /* 0x040fe20000000000 */
[----:B------:R0:W-:Y:S01]  /*1d5e0*/  SYNCS.ARRIVE.TRANS64.RED.A1T0 RZ, [R8+URZ], RZ ;  /* 0x000000ff08ff79a7 */ /* 0x0001e2000810043f */
[----:B------:R-:W-:Y:S01]  /*1d5f0*/  VIADD R49, R189, 0x38 ;  /* 0x00000038bd317836 */ /* 0x000fe20000000000 */
[----:B------:R-:W-:Y:S02]  /*1d600*/  LEA.HI.X R4, R4, UR5, R5, 0x2, P0 ;  /* 0x0000000504047c11 */ /* 0x000fe400080f1405 */
[----:B------:R-:W-:Y:S02]  /*1d610*/  SHF.R.S32.HI R7, RZ, 0x1f, R189 ;  /* 0x0000001fff077819 */ /* 0x000fe400000114bd */
[----:B------:R-:W-:-:S02]  /*1d620*/  SHF.R.S32.HI R40, RZ, 0x1f, R45 ;  /* 0x0000001fff287819 */ /* 0x000fc4000001142d */
[----:B0-----:R-:W-:Y:S02]  /*1d630*/  SHF.R.S32.HI R8, RZ, 0x1f, R33 ;  /* 0x0000001fff087819 */ /* 0x001fe40000011421 */
[----:B------:R-:W-:Y:S02]  /*1d640*/  SHF.R.S32.HI R42, RZ, 0x1f, R47 ;  /* 0x0000001fff2a7819 */ /* 0x000fe4000001142f */
[----:B------:R-:W-:Y:S01]  /*1d650*/  SHF.R.S32.HI R44, RZ, 0x1f, R49 ;  /* 0x0000001fff2c7819 */ /* 0x000fe20000011431 */
[----:B------:R-:W-:Y:S06]  /*1d660*/  BRA.DIV UR4, `(.L_x_1955) ;  /* 0x000000be04f87947 */ /* 0x000fec000b800000 */
[----:B------:R0:W1:Y:S04]  /*1d670*/  SHFL.IDX PT, R0, R4, RZ, 0x1c1f ;  /* 0x001c1fff04007589 */ /* 0x00006800000e0000 */
[----:B------:R0:W2:Y:S02]  /*1d680*/  SHFL.IDX PT, R14, R3, RZ, 0x1c1f ;  /* 0x001c1fff030e7589 */ /* 0x0000a400000e0000 */
.L_x_2231:
[----:B------:R-:W-:Y:S01]  /*1d690*/  ISETP.GE.AND P0, PT, R24, R9, PT ;  /* 0x000000091800720c */ /* 0x000fe20003f06270 */
[----:B------:R-:W-:-:S12]  /*1d6a0*/  BSSY B1, `(.L_x_1956) ;  /* 0x000004e000017945 */ /* 0x000fd80003800000 */
[----:B------:R-:W-:Y:S05]  /*1d6b0*/  @P0 BRA `(.L_x_1957) ;  /* 0x0000000400300947 */ /* 0x000fea0003800000 */
[----:B------:R-:W-:Y:S01]  /*1d6c0*/  ULDC UR4, c[0x0][0xac8] ;  /* 0x0002b20000047ab9 */ /* 0x000fe20000000800 */
[C---:B------:R-:W-:Y:S01]  /*1d6d0*/  VIADD R46, R189.reuse, 0x48 ;  /* 0x00000048bd2e7836 */ /* 0x040fe20000000000 */
[C---:B------:R-:W-:Y:S01]  /*1d6e0*/  ISETP.GE.AND P0, PT, R189.reuse, UR4, PT ;  /* 0x00000004bd007c0c */ /* 0x040fe2000bf06270 */
[----:B------:R-:W-:Y:S01]  /*1d6f0*/  VIADD R5, R189, 0x50 ;  /* 0x00000050bd057836 */ /* 0x000fe20000000000 */
[----:B------:R-:W-:Y:S01]  /*1d700*/  ISETP.GE.AND P2, PT, R33, UR4, PT ;  /* 0x0000000421007c0c */ /* 0x000fe2000bf46270 */
[----:B------:R-:W-:Y:S01]  /*1d710*/  VIADD R48, R189, 0x48 ;  /* 0x00000048bd307836 */ /* 0x000fe20000000000 */
[----:B------:R-:W-:Y:S01]  /*1d720*/  ISETP.GE.AND P3, PT, R35, UR4, PT ;  /* 0x0000000423007c0c */ /* 0x000fe2000bf66270 */
[----:B------:R-:W-:Y:S01]  /*1d730*/  VIADD R15, R189, 0x50 ;  /* 0x00000050bd0f7836 */ /* 0x000fe20000000000 */
[----:B------:R-:W-:Y:S02]  /*1d740*/  ISETP.GE.AND P1, PT, R41, UR4, PT ;  /* 0x0000000429007c0c */ /* 0x000fe4000bf26270 */
[----:B------:R-:W-:-:S02]  /*1d750*/  SHF.R.S32.HI R48, RZ, 0x1f, R48 ;  /* 0x0000001fff307819 */ /* 0x000fc40000011430 */
[----:B------:R-:W-:-:S03]  /*1d760*/  SHF.R.S32.HI R15, RZ, 0x1f, R15 ;  /* 0x0000001fff0f7819 */ /* 0x000fc6000001140f */
[-C--:B--2---:R-:W-:Y:S02]  /*1d770*/  @!P0 LEA R10, P4, R189, R14.reuse, 0x2 ;  /* 0x0000000ebd0a8211 */ /* 0x084fe400078810ff */
[----:B------:R-:W-:Y:S02]  /*1d780*/  @!P2 LEA R12, P5, R33, R14, 0x2 ;  /* 0x0000000e210ca211 */ /* 0x000fe400078a10ff */
[-C--:B-1----:R-:W-:Y:S02]  /*1d790*/  @!P0 LEA.HI.X R11, R189, R0.reuse, R7, 0x2, P4 ;  /* 0x00000000bd0b8211 */ /* 0x082fe400020f1407 */
[----:B------:R-:W-:Y:S02]  /*1d7a0*/  @!P2 LEA.HI.X R13, R33, R0, R8, 0x2, P5 ;  /* 0x00000000210da211 */ /* 0x000fe400028f1408 */
[----:B------:R-:W-:Y:S01]  /*1d7b0*/  @!P3 LEA R20, P4, R35, R14, 0x2 ;  /* 0x0000000e2314b211 */ /* 0x000fe200078810ff */
[----:B------:R1:W-:Y:S01]  /*1d7c0*/  @!P0 ST.E.64 desc[UR52][R10.64], R36 ;  /* 0x000000240a008985 */ /* 0x0003e2000c101b34 */
[----:B------:R-:W-:-:S02]  /*1d7d0*/  ISETP.GE.AND P0, PT, R43, UR4, PT ;  /* 0x000000042b007c0c */ /* 0x000fc4000bf06270 */
[----:B------:R-:W-:Y:S01]  /*1d7e0*/  @!P1 LEA R24, P5, R41, R14, 0x2 ;  /* 0x0000000e29189211 */ /* 0x000fe200078a10ff */
        /* <DEDUP_REMOVED lines=9> */
[----:B-1----:R-:W-:Y:S02]  /*1d880*/  @!P2 LEA R10, P5, R45, R14, 0x2 ;  /* 0x0000000e2d0aa211 */ /* 0x002fe400078a10ff */
[-C--:B------:R-:W-:Y:S02]  /*1d890*/  @!P0 LEA.HI.X R27, R43, R0.reuse, R34, 0x2, P3 ;  /* 0x000000002b1b8211 */ /* 0x080fe400018f1422 */
[----:B------:R-:W-:Y:S02]  /*1d8a0*/  @!P2 LEA.HI.X R11, R45, R0, R40, 0x2, P5 ;  /* 0x000000002d0ba211 */ /* 0x000fe400028f1428 */
[----:B------:R-:W-:Y:S01]  /*1d8b0*/  ISETP.GE.AND P3, PT, R224, UR4, PT ;  /* 0x00000004e0007c0c */ /* 0x000fe2000bf66270 */
[----:B------:R1:W-:Y:S01]  /*1d8c0*/  @!P0 ST.E.64 desc[UR52][R26.64], R104 ;  /* 0x000000681a008985 */ /* 0x0003e2000c101b34 */
[----:B--2---:R-:W-:-:S03]  /*1d8d0*/  @!P4 LEA R12, P0, R47, R14, 0x2 ;  /* 0x0000000e2f0cc211 */ /* 0x004fc600078010ff */
[----:B------:R2:W-:Y:S01]  /*1d8e0*/  @!P2 ST.E.64 desc[UR52][R10.64], R108 ;  /* 0x0000006c0a00a985 */ /* 0x0005e2000c101b34 */
[----:B---3--:R-:W-:Y:S02]  /*1d8f0*/  @!P1 LEA R20, P5, R49, R14, 0x2 ;  /* 0x0000000e31149211 */ /* 0x008fe400078a10ff */
        /* <DEDUP_REMOVED lines=8> */
[----:B------:R-:W-:Y:S02]  /*1d980*/  @!P3 LEA.HI.X R25, R224, R0, R51, 0x2, P5 ;  /* 0x00000000e019b211 */ /* 0x000fe400028f1433 */
[CC--:B-1----:R-:W-:Y:S02]  /*1d990*/  @!P2 LEA R26, P4, R46.reuse, R14.reuse, 0x2 ;  /* 0x0000000e2e1aa211 */ /* 0x0c2fe400078810ff */
[----:B--2---:R-:W-:Y:S01]  /*1d9a0*/  @!P0 LEA R10, P5, R5, R14, 0x2 ;  /* 0x0000000e050a8211 */ /* 0x004fe200078a10ff */
[----:B------:R1:W-:Y:S01]  /*1d9b0*/  @!P3 ST.E.64 desc[UR52][R24.64], R120 ;  /* 0x000000781800b985 */ /* 0x0003e2000c101b34 */
[----:B------:R-:W-:Y:S02]  /*1d9c0*/  @!P2 LEA.HI.X R27, R46, R0, R48, 0x2, P4 ;  /* 0x000000002e1ba211 */ /* 0x000fe400020f1430 */
[----:B------:R-:W-:-:S02]  /*1d9d0*/  ISETP.GE.AND P3, PT, R228, UR4, PT ;  /* 0x00000004e4007c0c */ /* 0x000fc4000bf66270 */
[----:B------:R-:W-:Y:S01]  /*1d9e0*/  @!P0 LEA.HI.X R11, R5, R0, R15, 0x2, P5 ;  /* 0x00000000050b8211 */ /* 0x000fe200028f140f */
[----:B------:R2:W-:Y:S01]  /*1d9f0*/  @!P2 ST.E.64 desc[UR52][R26.64], R124 ;  /* 0x0000007c1a00a985 */ /* 0x0005e2000c101b34 */
[----:B------:R-:W-:Y:S02]  /*1da00*/  ISETP.GE.AND P4, PT, R227, UR4, PT ;  /* 0x00000004e3007c0c */ /* 0x000fe4000bf86270 */
[----:B------:R-:W-:Y:S01]  /*1da10*/  SHF.R.S32.HI R5, RZ, 0x1f, R229 ;  /* 0x0000001fff057819 */ /* 0x000fe200000114e5 */
[----:B------:R0:W-:Y:S01]  /*1da20*/  @!P0 ST.E.64 desc[UR52][R10.64], R128 ;  /* 0x000000800a008985 */ /* 0x0001e2000c101b34 */
[----:B---3--:R-:W-:Y:S02]  /*1da30*/  @!P1 LEA R12, P5, R229, R14, 0x2 ;  /* 0x0000000ee50c9211 */ /* 0x008fe400078a10ff */
[----:B------:R-:W-:Y:S02]  /*1da40*/  ISETP.GE.AND P2, PT, R226, UR4, PT ;  /* 0x00000004e2007c0c */ /* 0x000fe4000bf46270 */
[----:B------:R-:W-:-:S02]  /*1da50*/  ISETP.GE.AND P0, PT, R225, UR4, PT ;  /* 0x00000004e1007c0c */ /* 0x000fc4000bf06270 */
[----:B------:R-:W-:Y:S02]  /*1da60*/  @!P1 LEA.HI.X R13, R229, R0, R5, 0x2, P5 ;  /* 0x00000000e50d9211 */ /* 0x000fe400028f1405 */
[----:B------:R-:W-:Y:S02]  /*1da70*/  SHF.R.S32.HI R5, RZ, 0x1f, R228 ;  /* 0x0000001fff057819 */ /* 0x000fe400000114e4 */
[CC--:B----4-:R-:W-:Y:S01]  /*1da80*/  @!P3 LEA R20, P5, R228.reuse, R14.reuse, 0x2 ;  /* 0x0000000ee414b211 */ /* 0x0d0fe200078a10ff */
[----:B------:R0:W-:Y:S01]  /*1da90*/  @!P1 ST.E.64 desc[UR52][R12.64], R132 ;  /* 0x000000840c009985 */ /* 0x0001e2000c101b34 */
[----:B-1----:R-:W-:Y:S02]  /*1daa0*/  @!P4 LEA R24, P1, R227, R14, 0x2 ;  /* 0x0000000ee318c211 */ /* 0x002fe400078210ff */
[----:B------:R-:W-:Y:S02]  /*1dab0*/  SHF.R.S32.HI R15, RZ, 0x1f, R227 ;  /* 0x0000001fff0f7819 */ /* 0x000fe400000114e3 */
[----:B------:R-:W-:-:S02]  /*1dac0*/  @!P3 LEA.HI.X R21, R228, R0, R5, 0x2, P5 ;  /* 0x00000000e415b211 */ /* 0x000fc400028f1405 */
[C---:B--2---:R-:W-:Y:S02]  /*1dad0*/  @!P2 LEA R26, P5, R226.reuse, R14, 0x2 ;  /* 0x0000000ee21aa211 */ /* 0x044fe400078a10ff */
[----:B------:R-:W-:Y:S01]  /*1dae0*/  SHF.R.S32.HI R46, RZ, 0x1f, R226 ;  /* 0x0000001fff2e7819 */ /* 0x000fe200000114e2 */
[----:B------:R0:W-:Y:S01]  /*1daf0*/  @!P3 ST.E.64 desc[UR52][R20.64], R136 ;  /* 0x000000881400b985 */ /* 0x0001e2000c101b34 */
[----:B------:R-:W-:Y:S02]  /*1db00*/  @!P4 LEA.HI.X R25, R227, R0, R15, 0x2, P1 ;  /* 0x00000000e319c211 */ /* 0x000fe400008f140f */
[----:B------:R-:W-:Y:S02]  /*1db10*/  SHF.R.S32.HI R5, RZ, 0x1f, R225 ;  /* 0x0000001fff057819 */ /* 0x000fe400000114e1 */
[----:B------:R-:W-:Y:S01]  /*1db20*/  @!P0 LEA R14, P1, R225, R14, 0x2 ;  /* 0x0000000ee10e8211 */ /* 0x000fe200078210ff */
[----:B------:R0:W-:Y:S01]  /*1db30*/  @!P4 ST.E.64 desc[UR52][R24.64], R140 ;  /* 0x0000008c1800c985 */ /* 0x0001e2000c101b34 */
[----:B------:R-:W-:-:S02]  /*1db40*/  @!P2 LEA.HI.X R27, R226, R0, R46, 0x2, P5 ;  /* 0x00000000e21ba211 */ /* 0x000fc400028f142e */
[----:B------:R-:W-:-:S03]  /*1db50*/  @!P0 LEA.HI.X R15, R225, R0, R5, 0x2, P1 ;  /* 0x00000000e10f8211 */ /* 0x000fc600008f1405 */
[----:B------:R0:W-:Y:S04]  /*1db60*/  @!P2 ST.E.64 desc[UR52][R26.64], R144 ;  /* 0x000000901a00a985 */ /* 0x0001e8000c101b34 */
[----:B------:R0:W-:Y:S02]  /*1db70*/  @!P0 ST.E.64 desc[UR52][R14.64], R148 ;  /* 0x000000940e008985 */ /* 0x0001e4000c101b34 */
.L_x_1957:
[----:B------:R-:W-:Y:S05]  /*1db80*/  BSYNC B1 ;  /* 0x0000000000017941 */ /* 0x000fea0003800000 */
.L_x_1956:
[----:B------:R-:W-:-:S03]  /*1db90*/  UMOV UR4, 0xffffffff ;  /* 0xffffffff00047882 */ /* 0x000fc60000000000 */
[----:B------:R-:W-:Y:S05]  /*1dba0*/  BRA.DIV UR4, `(.L_x_1958) ;  /* 0x000000ba04dc7947 */ /* 0x000fea000b800000 */
[----:B-1----:R1:W3:Y:S04]  /*1dbb0*/  SHFL.IDX PT, R0, R4, 0x1, 0x1c1f ;  /* 0x003c1f0004007f89 */ /* 0x0022e800000e0000 */
[----:B0-2---:R1:W0:Y:S02]  /*1dbc0*/  SHFL.IDX PT, R14, R3, 0x1, 0x1c1f ;  /* 0x003c1f00030e7f89 */ /* 0x00522400000e0000 */
.L_x_2235:
[----:B------:R-:W-:-:S13]  /*1dbd0*/  ISETP.GE.AND P0, PT, R6, R9, PT ;  /* 0x000000090600720c */ /* 0x000fda0003f06270 */
[----:B------:R-:W-:Y:S05]  /*1dbe0*/  @P0 BRA `(.L_x_1954) ;  /* 0x0000001000380947 */ /* 0x000fea0003800000 */
[----:B------:R-:W-:Y:S01]  /*1dbf0*/  ULDC UR4, c[0x0][0xac8] ;  /* 0x0002b20000047ab9 */ /* 0x000fe20000000800 */
[C---:B------:R-:W-:Y:S01]  /*1dc00*/  VIADD R15, R189.reuse, 0x48 ;  /* 0x00000048bd0f7836 */ /* 0x040fe20000000000 */
[C---:B------:R-:W-:Y:S01]  /*1dc10*/  ISETP.GE.AND P3, PT, R189.reuse, UR4, PT ;  /* 0x00000004bd007c0c */ /* 0x040fe2000bf66270 */
[----:B-1----:R-:W-:Y:S01]  /*1dc20*/  VIADD R3, R189, 0x50 ;  /* 0x00000050bd037836 */ /* 0x002fe20000000000 */
[----:B------:R-:W-:Y:S01]  /*1dc30*/  ISETP.GE.AND P4, PT, R33, UR4, PT ;  /* 0x0000000421007c0c */ /* 0x000fe2000bf86270 */
[----:B------:R-:W-:Y:S01]  /*1dc40*/  VIADD R26, R189, 0x48 ;  /* 0x00000048bd1a7836 */ /* 0x000fe20000000000 */
[----:B------:R-:W-:-:S04]  /*1dc50*/  ISETP.GE.AND P0, PT, R35, UR4, PT ;  /* 0x0000000423007c0c */ /* 0x000fc8000bf06270 */
[----:B------:R-:W-:-:S05]  /*1dc60*/  SHF.R.S32.HI R26, RZ, 0x1f, R26 ;  /* 0x0000001fff1a7819 */ /* 0x000fca000001141a */
[-C--:B0-----:R-:W-:Y:S02]  /*1dc70*/  @!P3 LEA R4, P1, R189, R14.reuse, 0x2 ;  /* 0x0000000ebd04b211 */ /* 0x081fe400078210ff */
[----:B------:R-:W-:Y:S02]  /*1dc80*/  @!P4 LEA R6, P2, R33, R14, 0x2 ;  /* 0x0000000e2106c211 */ /* 0x000fe400078410ff */
[-C--:B---3--:R-:W-:Y:S02]  /*1dc90*/  @!P3 LEA.HI.X R5, R189, R0.reuse, R7, 0x2, P1 ;  /* 0x00000000bd05b211 */ /* 0x088fe400008f1407 */
[----:B------:R-:W-:Y:S02]  /*1dca0*/  @!P4 LEA.HI.X R7, R33, R0, R8, 0x2, P2 ;  /* 0x000000002107c211 */ /* 0x000fe400010f1408 */
[----:B------:R-:W-:Y:S01]  /*1dcb0*/  ISETP.GE.AND P1, PT, R41, UR4, PT ;  /* 0x0000000429007c0c */ /* 0x000fe2000bf26270 */
[----:B------:R0:W-:Y:S01]  /*1dcc0*/  @!P3 ST.E.64 desc[UR52][R4.64], R90 ;  /* 0x0000005a0400b985 */ /* 0x0001e2000c101b34 */
[----:B------:R-:W-:-:S02]  /*1dcd0*/  ISETP.GE.AND P2, PT, R43, UR4, PT ;  /* 0x000000042b007c0c */ /* 0x000fc4000bf46270 */
[----:B------:R-:W-:Y:S01]  /*1dce0*/  @!P0 LEA R8, P5, R35, R14, 0x2 ;  /* 0x0000000e23088211 */ /* 0x000fe200078a10ff */
[----:B------:R1:W-:Y:S01]  /*1dcf0*/  @!P4 ST.E.64 desc[UR52][R6.64], R94 ;  /* 0x0000005e0600c985 */ /* 0x0003e2000c101b34 */
[----:B------:R-:W-:Y:S02]  /*1dd00*/  ISETP.GE.AND P3, PT, R45, UR4, PT ;  /* 0x000000042d007c0c */ /* 0x000fe4000bf66270 */
[----:B------:R-:W-:Y:S02]  /*1dd10*/  @!P0 LEA.HI.X R9, R35, R0, R28, 0x2, P5 ;  /* 0x0000000023098211 */ /* 0x000fe400028f141c */
[----:B------:R-:W-:-:S03]  /*1dd20*/  ISETP.GE.AND P4, PT, R47, UR4, PT ;  /* 0x000000042f007c0c */ /* 0x000fc6000bf86270 */
[-C--:B------:R-:W-:Y:S01]  /*1dd30*/  @!P1 LEA R10, P5, R41, R14.reuse, 0x2 ;  /* 0x0000000e290a9211 */ /* 0x080fe200078a10ff */
[----:B------:R2:W-:Y:S01]  /*1dd40*/  @!P0 ST.E.64 desc[UR52][R8.64], R98 ;  /* 0x0000006208008985 */ /* 0x0005e2000c101b34 */
[----:B------:R-:W-:Y:S02]  /*1dd50*/  @!P2 LEA R12, P0, R43, R14, 0x2 ;  /* 0x0000000e2b0ca211 */ /* 0x000fe400078010ff */
[-C--:B------:R-:W-:Y:S02]  /*1dd60*/  @!P1 LEA.HI.X R11, R41, R0.reuse, R32, 0x2, P5 ;  /* 0x00000000290b9211 */ /* 0x080fe400028f1420 */
[----:B------:R-:W-:Y:S02]  /*1dd70*/  @!P2 LEA.HI.X R13, R43, R0, R34, 0x2, P0 ;  /* 0x000000002b0da211 */ /* 0x000fe400000f1422 */
[----:B------:R-:W-:Y:S01]  /*1dd80*/  ISETP.GE.AND P0, PT, R49, UR4, PT ;  /* 0x0000000431007c0c */ /* 0x000fe2000bf06270 */
[----:B------:R-:W-:Y:S01]  /*1dd90*/  @!P1 ST.E.64 desc[UR52][R10.64], R102 ;  /* 0x000000660a009985 */ /* 0x000fe2000c101b34 */
[----:B0-----:R-:W-:-:S02]  /*1dda0*/  @!P3 LEA R4, P5, R45, R14, 0x2 ;  /* 0x0000000e2d04b211 */ /* 0x001fc400078a10ff */
[----:B------:R-:W-:Y:S01]  /*1ddb0*/  ISETP.GE.AND P1, PT, R224, UR4, PT ;  /* 0x00000004e0007c0c */ /* 0x000fe2000bf26270 */
[----:B------:R-:W-:Y:S01]  /*1ddc0*/  @!P2 ST.E.64 desc[UR52][R12.64], R106 ;  /* 0x0000006a0c00a985 */ /* 0x000fe2000c101b34 */
[----:B------:R-:W-:Y:S02]  /*1ddd0*/  ISETP.GE.AND P2, PT, R15, UR4, PT ;  /* 0x000000040f007c0c */ /* 0x000fe4000bf46270 */
[----:B------:R-:W-:Y:S02]  /*1dde0*/  @!P3 LEA.HI.X R5, R45, R0, R40, 0x2, P5 ;  /* 0x000000002d05b211 */ /* 0x000fe400028f1428 */
[----:B------:R-:W-:-:S03]  /*1ddf0*/  @!P4 LEA R20, P5, R47, R14, 0x2 ;  /* 0x0000000e2f14c211 */ /* 0x000fc600078a10ff */
[----:B------:R0:W-:Y:S01]  /*1de00*/  @!P3 ST.E.64 desc[UR52][R4.64], R110 ;  /* 0x0000006e0400b985 */ /* 0x0001e2000c101b34 */
[----:B------:R-:W-:Y:S02]  /*1de10*/  @!P4 LEA.HI.X R21, R47, R0, R42, 0x2, P5 ;  /* 0x000000002f15c211 */ /* 0x000fe400028f142a */
[----:B-1----:R-:W-:Y:S02]  /*1de20*/  @!P0 LEA R6, P5, R49, R14, 0x2 ;  /* 0x0000000e31068211 */ /* 0x002fe400078a10ff */
[----:B------:R-:W-:Y:S01]  /*1de30*/  ISETP.GE.AND P3, PT, R3, UR4, PT ;  /* 0x0000000403007c0c */ /* 0x000fe2000bf66270 */
[----:B------:R-:W-:Y:S01]  /*1de40*/  @!P4 ST.E.64 desc[UR52][R20.64], R114 ;  /* 0x000000721400c985 */ /* 0x000fe2000c101b34 */
[----:B------:R-:W-:Y:S02]  /*1de50*/  @!P0 LEA.HI.X R7, R49, R0, R44, 0x2, P5 ;  /* 0x0000000031078211 */ /* 0x000fe400028f142c */
[CC--:B------:R-:W-:Y:S02]  /*1de60*/  @!P2 LEA R24, P4, R15.reuse, R14.reuse, 0x2 ;  /* 0x0000000e0f18a211 */ /* 0x0c0fe400078810ff */
[C---:B--2---:R-:W-:Y:S01]  /*1de70*/  @!P1 LEA R8, P5, R224.reuse, R14, 0x2 ;  /* 0x0000000ee0089211 */ /* 0x044fe200078a10ff */
[----:B------:R1:W-:Y:S01]  /*1de80*/  @!P0 ST.E.64 desc[UR52][R6.64], R118 ;  /* 0x0000007606008985 */ /* 0x0003e2000c101b34 */
[-C--:B------:R-:W-:Y:S01]  /*1de90*/  @!P2 LEA.HI.X R25, R15, R0.reuse, R26, 0x2, P4 ;  /* 0x000000000f19a211 */ /* 0x080fe200020f141a */
[----:B------:R-:W-:Y:S01]  /*1dea0*/  VIADD R15, R189, 0x50 ;  /* 0x00000050bd0f7836 */ /* 0x000fe20000000000 */
[----:B------:R-:W-:-:S02]  /*1deb0*/  @!P1 LEA.HI.X R9, R224, R0, R51, 0x2, P5 ;  /* 0x00000000e0099211 */ /* 0x000fc400028f1433 */
[----:B------:R-:W-:Y:S02]  /*1dec0*/  ISETP.GE.AND P0, PT, R229, UR4, PT ;  /* 0x00000004e5007c0c */ /* 0x000fe4000bf06270 */
[----:B------:R-:W-:Y:S01]  /*1ded0*/  ISETP.GE.AND P4, PT, R228, UR4, PT ;  /* 0x00000004e4007c0c */ /* 0x000fe2000bf86270 */
[----:B------:R2:W-:Y:S01]  /*1dee0*/  @!P1 ST.E.64 desc[UR52][R8.64], R122 ;  /* 0x0000007a08009985 */ /* 0x0005e2000c101b34 */
[----:B------:R-:W-:Y:S02]  /*1def0*/  SHF.R.S32.HI R15, RZ, 0x1f, R15 ;  /* 0x0000001fff0f7819 */ /* 0x000fe4000001140f */
[----:B0-----:R-:W-:Y:S01]  /*1df00*/  @!P3 LEA R4, P5, R3, R14, 0x2 ;  /* 0x0000000e0304b211 */ /* 0x001fe200078a10ff */
[----:B------:R4:W-:Y:S01]  /*1df10*/  @!P2 ST.E.64 desc[UR52][R24.64], R126 ;  /* 0x0000007e1800a985 */ /* 0x0009e2000c101b34 */
[----:B------:R-:W-:Y:S02]  /*1df20*/  ISETP.GE.AND P1, PT, R227, UR4, PT ;  /* 0x00000004e3007c0c */ /* 0x000fe4000bf26270 */
[----:B------:R-:W-:-:S02]  /*1df30*/  ISETP.GE.AND P2, PT, R226, UR4, PT ;  /* 0x00000004e2007c0c */ /* 0x000fc4000bf46270 */
[----:B------:R-:W-:Y:S02]  /*1df40*/  @!P3 LEA.HI.X R5, R3, R0, R15, 0x2, P5 ;  /* 0x000000000305b211 */ /* 0x000fe400028f140f */
[----:B------:R-:W-:Y:S02]  /*1df50*/  SHF.R.S32.HI R3, RZ, 0x1f, R229 ;  /* 0x0000001fff037819 */ /* 0x000fe400000114e5 */
[CC--:B------:R-:W-:Y:S01]  /*1df60*/  @!P0 LEA R10, P5, R229.reuse, R14.reuse, 0x2 ;  /* 0x0000000ee50a8211 */ /* 0x0c0fe200078a10ff */
        /* <DEDUP_REMOVED lines=12> */
[----:B------:R-:W-:Y:S02]  /*1e030*/  @!P2 LEA.HI.X R13, R226, R0, R3, 0x2, P3 ;  /* 0x00000000e20da211 */ /* 0x000fe400018f1403 */
[----:B------:R-:W-:Y:S01]  /*1e040*/  ISETP.GE.AND P0, PT, R225, UR4, PT ;  /* 0x00000004e1007c0c */ /* 0x000fe2000bf06270 */
[----:B------:R4:W-:Y:S04]  /*1e050*/  @!P1 ST.E.64 desc[UR52][R8.64], R142 ;  /* 0x0000008e08009985 */ /* 0x0009e8000c101b34 */
[----:B------:R4:W-:Y:S08]  /*1e060*/  @!P2 ST.E.64 desc[UR52][R12.64], R146 ;  /* 0x000000920c00a985 */ /* 0x0009f0000c101b34 */
[----:B------:R-:W-:Y:S05]  /*1e070*/  @P0 BRA `(.L_x_1954) ;  /* 0x0000000c00140947 */ /* 0x000fea0003800000 */
[----:B------:R-:W-:Y:S02]  /*1e080*/  SHF.R.S32.HI R3, RZ, 0x1f, R225 ;  /* 0x0000001fff037819 */ /* 0x000fe400000114e1 */
[----:B------:R-:W-:-:S04]  /*1e090*/  LEA R14, P0, R225, R14, 0x2 ;  /* 0x0000000ee10e7211 */ /* 0x000fc800078010ff */
[----:B------:R-:W-:-:S05]  /*1e0a0*/  LEA.HI.X R15, R225, R0, R3, 0x2, P0 ;  /* 0x00000000e10f7211 */ /* 0x000fca00000f1403 */
[----:B------:R2:W-:Y:S01]  /*1e0b0*/  ST.E.64 desc[UR52][R14.64], R150 ;  /* 0x000000960e007985 */ /* 0x0005e2000c101b34 */
[----:B------:R-:W-:Y:S05]  /*1e0c0*/  BRA `(.L_x_1954) ;  /* 0x0000000c00007947 */ /* 0x000fea0003800000 */
.L_x_1941:
[----:B------:R-:W-:Y:S01]  /*1e0d0*/  ULDC.64 UR4, c[0x0][0xc08] ;  /* 0x0003020000047ab9 */ /* 0x000fe20000000a00 */
[----:B------:R-:W1:Y:S01]  /*1e0e0*/  LDC.64 R4, c[0x0][0xc00] ;  /* 0x00030000ff047b82 */ /* 0x000e620000000a00 */
[----:B------:R-:W-:Y:S01]  /*1e0f0*/  ISETP.NE.U32.AND P0, PT, RZ, UR4, PT ;  /* 0x00000004ff007c0c */ /* 0x000fe2000bf05070 */
[----:B------:R-:W-:-:S03]  /*1e100*/  IMAD.MOV.U32 R3, RZ, RZ, RZ ;  /* 0x000000ffff037224 */ /* 0x000fc600078e00ff */
[----:B------:R-:W-:Y:S01]  /*1e110*/  ISETP.NE.AND.EX P1, PT, RZ, UR5, PT, P0 ;  /* 0x00000005ff007c0c */ /* 0x000fe2000bf25300 */
[----:B------:R-:W-:Y:S02]  /*1e120*/  ULDC.64 UR4, c[0x0][0xc00] ;  /* 0x0003000000047ab9 */ /* 0x000fe40000000a00 */
[----:B------:R-:W-:-:S04]  /*1e130*/  ISETP.NE.U32.AND P0, PT, RZ, UR4, PT ;  /* 0x00000004ff007c0c */ /* 0x000fc8000bf05070 */
[----:B------:R-:W-:-:S06]  /*1e140*/  ISETP.NE.AND.EX P0, PT, RZ, UR5, PT, P0 ;  /* 0x00000005ff007c0c */ /* 0x000fcc000bf05300 */
[----:B------:R-:W2:Y:S01]  /*1e150*/  @P1 LDC.64 R6, c[0x0][0xc08] ;  /* 0x00030200ff061b82 */ /* 0x000ea20000000a00 */
[----:B------:R-:W-:Y:S02]  /*1e160*/  ULDC UR4, c[0x0][0xa88] ;  /* 0x0002a20000047ab9 */ /* 0x000fe40000000800 */
[----:B------:R-:W-:Y:S02]  /*1e170*/  IMAD.U32 R20, RZ, RZ, UR4 ;  /* 0x00000004ff147e24 */ /* 0x000fe4000f8e00ff */
[----:B-1----:R-:W-:-:S05]  /*1e180*/  IMAD.WIDE R4, R222, 0x4, R4 ;  /* 0x00000004de047825 */ /* 0x002fca00078e0204 */
[----:B------:R1:W5:Y:S01]  /*1e190*/  @P0 LDG.E R3, desc[UR52][R4.64] ;  /* 0x0000003404030981 */ /* 0x000362000c1e1900 */
[----:B--2---:R-:W-:-:S05]  /*1e1a0*/  @P1 IMAD.WIDE R6, R222, 0x4, R6 ;  /* 0x00000004de061825 */ /* 0x004fca00078e0206 */
[----:B------:R1:W5:Y:S01]  /*1e1b0*/  @P1 LDG.E R20, desc[UR52][R6.64] ;  /* 0x0000003406141981 */ /* 0x000362000c1e1900 */
[----:B------:R-:W-:Y:S02]  /*1e1c0*/  ISETP.NE.AND P2, PT, R221, RZ, PT ;  /* 0x000000ffdd00720c */ /* 0x000fe40003f45270 */
[----:B------:R-:W-:Y:S01]  /*1e1d0*/  SHF.R.S32.HI R26, RZ, 0x1f, R222 ;  /* 0x0000001fff1a7819 */ /* 0x000fe200000114de */
[----:B------:R-:W2:Y:S10]  /*1e1e0*/  S2R R27, SR_TID.X ;  /* 0x00000000001b7919 */ /* 0x000eb40000002100 */
[----:B------:R-:W4:Y:S01]  /*1e1f0*/  @!P2 LDC R221, c[0x0][0xad4] ;  /* 0x0002b500ffddab82 */ /* 0x000f220000000800 */
[----:B--2---:R-:W-:Y:S01]  /*1e200*/  VIADD R0, R27, 0xffffff80 ;  /* 0xffffff801b007836 */ /* 0x004fe20000000000 */
[----:B----4-:R-:W-:-:S04]  /*1e210*/  ISETP.GT.AND P2, PT, R221, 0x1, PT ;  /* 0x00000001dd00780c */ /* 0x010fc80003f44270 */
[----:B------:R-:W-:Y:S01]  /*1e220*/  ISETP.GT.AND P3, PT, R0, 0x7f, PT ;  /* 0x0000007f0000780c */ /* 0x000fe20003f64270 */
[----:B-1----:R-:W-:-:S12]  /*1e230*/  @P1 BRA `(.L_x_1959) ;  /* 0x0000000000101947 */ /* 0x002fd80003800000 */
[----:B------:R-:W-:Y:S05]  /*1e240*/  @!P0 BRA `(.L_x_1959) ;  /* 0x00000000000c8947 */ /* 0x000fea0003800000 */
[----:B------:R-:W2:Y:S04]  /*1e250*/  LDG.E R7, desc[UR52][R4.64] ;  /* 0x0000003404077981 */ /* 0x000ea8000c1e1900 */
[----:B-----5:R-:W2:Y:S02]  /*1e260*/  LDG.E R20, desc[UR52][R4.64+0x4] ;  /* 0x0000043404147981 */ /* 0x020ea4000c1e1900 */
[----:B--2---:R-:W-:-:S07]  /*1e270*/  IMAD.IADD R20, R20, 0x1, -R7 ;  /* 0x0000000114147824 */ /* 0x004fce00078e0a07 */
.L_x_1959:
[----:B------:R-:W-:Y:S01]  /*1e280*/  BSSY B1, `(.L_x_1960) ;  /* 0x0000035000017945 */ /* 0x000fe20003800000 */
[----:B------:R-:W-:Y:S02]  /*1e290*/  SEL R25, R222, RZ, !P0 ;  /* 0x000000ffde197207 */ /* 0x000fe40004000000 */
[----:B------:R-:W-:Y:S02]  /*1e2a0*/  SEL R26, R26, RZ, !P0 ;  /* 0x000000ff1a1a7207 */ /* 0x000fe40004000000 */
[----:B-----5:R-:W-:Y:S01]  /*1e2b0*/  SHF.R.S32.HI R24, RZ, 0x1f, R3 ;  /* 0x0000001fff187819 */ /* 0x020fe20000011403 */
[----:B------:R-:W-:Y:S06]  /*1e2c0*/  @P3 BRA `(.L_x_1961) ;  /* 0x0000000000c03947 */ /* 0x000fec0003800000 */
[----:B------:R-:W1:Y:S01]  /*1e2d0*/  LDC R35, c[0x0][0xbe8] ;  /* 0x0002fa00ff237b82 */ /* 0x000e620000000800 */
[----:B------:R-:W-:Y:S01]  /*1e2e0*/  IADD3 R27, R200, -0x80, R27 ;  /* 0xffffff80c81b7810 */ /* 0x000fe20007ffe01b */
[----:B-1----:R-:W-:-:S05]  /*1e2f0*/  IMAD R0, R20, R35, RZ ;  /* 0x0000002314007224 */ /* 0x002fca00078e02ff */
[----:B------:R-:W-:-:S13]  /*1e300*/  ISETP.GE.AND P0, PT, R27, R0, PT ;  /* 0x000000001b00720c */ /* 0x000fda0003f06270 */
[----:B------:R-:W-:Y:S05]  /*1e310*/  @P0 BRA `(.L_x_1961) ;  /* 0x0000000000ac0947 */ /* 0x000fea0003800000 */
[----:B------:R-:W-:Y:S01]  /*1e320*/  IMAD.MOV.U32 R14, RZ, RZ, 0x9b8 ;  /* 0x000009b8ff0e7424 */ /* 0x000fe200078e00ff */
[----:B------:R-:W-:Y:S01]  /*1e330*/  ISETP.GT.AND P0, PT, R221, 0x1, PT ;  /* 0x00000001dd00780c */ /* 0x000fe20003f04270 */
[----:B------:R-:W1:Y:S01]  /*1e340*/  LDC.64 R32, c[0x0][0xba8] ;  /* 0x0002ea00ff207b82 */ /* 0x000e620000000a00 */
[----:B------:R-:W-:Y:S01]  /*1e350*/  ISETP.NE.AND P1, PT, R35, 0x1, PT ;  /* 0x000000012300780c */ /* 0x000fe20003f25270 */
[----:B------:R-:W-:Y:S01]  /*1e360*/  IMAD.MOV.U32 R15, RZ, RZ, R27 ;  /* 0x000000ffff0f7224 */ /* 0x000fe200078e001b */
[----:B------:R-:W-:Y:S02]  /*1e370*/  SEL R14, R14, 0x978, P0 ;  /* 0x000009780e0e7807 */ /* 0x000fe40000000000 */
[----:B------:R-:W-:-:S03]  /*1e380*/  SEL R223, R223, RZ, P0 ;  /* 0x000000ffdfdf7207 */ /* 0x000fc60000000000 */
[----:B------:R-:W2:Y:S08]  /*1e390*/  LDC.64 R6, c[0x0][R14+0x220] ;  /* 0x000088000e067b82 */ /* 0x000eb00000000a00 */
[----:B------:R-:W4:Y:S08]  /*1e3a0*/  LDC.64 R4, c[0x0][R14+0x218] ;  /* 0x000086000e047b82 */ /* 0x000f300000000a00 */
[----:B------:R-:W5:Y:S08]  /*1e3b0*/  LDC.64 R8, c[0x0][R14+0x228] ;  /* 0x00008a000e087b82 */ /* 0x000f700000000a00 */
[----:B------:R-:W0:Y:S08]  /*1e3c0*/  LDC.64 R10, c[0x0][R14+0x210] ;  /* 0x000084000e0a7b82 */ /* 0x000e300000000a00 */
[----:B------:R-:W3:Y:S08]  /*1e3d0*/  @P1 LDC R0, c[0x0][0xbec] ;  /* 0x0002fb00ff001b82 */ /* 0x000ef00000000800 */
[----:B------:R-:W5:Y:S01]  /*1e3e0*/  @P1 LDC R37, c[0x0][0xbf0] ;  /* 0x0002fc00ff251b82 */ /* 0x000f620000000800 */
[----:B--2---:R-:W-:-:S07]  /*1e3f0*/  IMAD R7, R7, R25, RZ ;  /* 0x0000001907077224 */ /* 0x004fce00078e02ff */
[----:B-1----:R-:W1:Y:S01]  /*1e400*/  @!P0 LDC R32, c[0x0][0xb50] ;  /* 0x0002d400ff208b82 */ /* 0x002e620000000800 */
        /* <DEDUP_REMOVED lines=17> */
[----:B0-----:R-:W-:Y:S01]  /*1e520*/  IMAD R0, R11, R7, RZ ;  /* 0x000000070b007224 */ /* 0x001fe200078e02ff */
[----:B------:R-:W-:-:S04]  /*1e530*/  SHF.R.S32.HI R15, RZ, 0x1f, R15 ;  /* 0x0000001fff0f7819 */ /* 0x000fc8000001140f */
[----:B------:R-:W-:Y:S02]  /*1e540*/  IADD3.X R5, R15, R6, R9, P0, P1 ;  /* 0x000000060f057210 */ /* 0x000fe400007e2409 */
[----:B------:R-:W-:Y:S01]  /*1e550*/  SHF.R.S32.HI R9, RZ, 0x1f, R7 ;  /* 0x0000001fff097819 */ /* 0x000fe20000011407 */
[----:B------:R-:W-:-:S04]  /*1e560*/  IMAD.WIDE.U32 R4, R10, R7, R4 ;  /* 0x000000070a047225 */ /* 0x000fc800078e0004 */
[----:B------:R-:W-:Y:S01]  /*1e570*/  IMAD R9, R10, R9, R0 ;  /* 0x000000090a097224 */ /* 0x000fe200078e0200 */
[----:B-1----:R-:W-:-:S03]  /*1e580*/  LEA R6, P0, R4, R32, 0x2 ;  /* 0x0000002004067211 */ /* 0x002fc600078010ff */
[----:B------:R-:W-:Y:S02]  /*1e590*/  IMAD.IADD R0, R5, 0x1, R9 ;  /* 0x0000000105007824 */ /* 0x000fe400078e0209 */
[----:B------:R-:W-:-:S03]  /*1e5a0*/  IMAD.MOV.U32 R5, RZ, RZ, -0x800000 ;  /* 0xff800000ff057424 */ /* 0x000fc600078e00ff */
[----:B--2---:R-:W-:-:S05]  /*1e5b0*/  LEA.HI.X R7, R4, R33, R0, 0x2, P0 ;  /* 0x0000002104077211 */ /* 0x004fca00000f1400 */
[----:B------:R1:W-:Y:S02]  /*1e5c0*/  STG.E desc[UR52][R6.64], R5 ;  /* 0x0000000506007986 */ /* 0x0003e4000c101934 */
.L_x_1961:
[----:B------:R-:W-:Y:S05]  /*1e5d0*/  BSYNC B1 ;  /* 0x0000000000017941 */ /* 0x000fea0003800000 */
.L_x_1960:
[----:B------:R-:W-:Y:S05]  /*1e5e0*/  @P2 BRA `(.L_x_1954) ;  /* 0x0000000400b82947 */ /* 0x000fea0003800000 */
[----:B------:R-:W2:Y:S01]  /*1e5f0*/  LDC R21, c[0x0][0xbe8] ;  /* 0x0002fa00ff157b82 */ /* 0x000ea20000000800 */
[----:B------:R-:W-:Y:S01]  /*1e600*/  ULDC.64 UR4, c[0x0][0xaa0] ;  /* 0x0002a80000047ab9 */ /* 0x000fe20000000a00 */
[----:B------:R-:W-:Y:S01]  /*1e610*/  ULDC.64 UR6, c[0x0][0xaf0] ;  /* 0x0002bc0000067ab9 */ /* 0x000fe20000000a00 */
[----:B------:R-:W-:Y:S02]  /*1e620*/  IMAD R0, R24, UR4, RZ ;  /* 0x0000000418007c24 */ /* 0x000fe4000f8e02ff */
[----:B-1----:R-:W-:-:S04]  /*1e630*/  IMAD.WIDE.U32 R4, R3, UR4, RZ ;  /* 0x0000000403047c25 */ /* 0x002fc8000f8e00ff */
[----:B------:R-:W-:Y:S01]  /*1e640*/  IMAD R7, R3, UR5, R0 ;  /* 0x0000000503077c24 */ /* 0x000fe2000f8e0200 */
[----:B------:R-:W-:Y:S01]  /*1e650*/  ULDC.64 UR4, c[0x0][0xae8] ;  /* 0x0002ba0000047ab9 */ /* 0x000fe20000000a00 */
[----:B------:R-:W-:Y:S02]  /*1e660*/  IMAD R3, R220, 0x20, R188 ;  /* 0x00000020dc037824 */ /* 0x000fe400078e02bc */
[----:B------:R-:W-:Y:S02]  /*1e670*/  IMAD.IADD R5, R5, 0x1, R7 ;  /* 0x0000000105057824 */ /* 0x000fe400078e0207 */
[----:B------:R-:W-:Y:S02]  /*1e680*/  IMAD.IADD R9, R200, 0x1, R3 ;  /* 0x00000001c8097824 */ /* 0x000fe400078e0203 */
[----:B------:R-:W-:-:S04]  /*1e690*/  IMAD.WIDE.U32 R4, R197, UR4, R4 ;  /* 0x00000004c5047c25 */ /* 0x000fc8000f8e0004 */
[----:B------:R-:W-:Y:S02]  /*1e6a0*/  IMAD.MOV.U32 R3, RZ, RZ, R9 ;  /* 0x000000ffff037224 */ /* 0x000fe400078e0009 */
[----:B------:R-:W-:Y:S01]  /*1e6b0*/  IMAD R5, R197, UR5, R5 ;  /* 0x00000005c5057c24 */ /* 0x000fe2000f8e0205 */
[----:B--2---:R-:W-:Y:S01]  /*1e6c0*/  ISETP.NE.AND P0, PT, R21, 0x1, PT ;  /* 0x000000011500780c */ /* 0x004fe20003f05270 */
[----:B------:R-:W-:Y:S01]  /*1e6d0*/  ULDC.64 UR4, c[0x0][0xae0] ;  /* 0x0002b80000047ab9 */ /* 0x000fe20000000a00 */
[----:B------:R-:W-:Y:S02]  /*1e6e0*/  IMAD.IADD R200, R188, 0x1, R200 ;  /* 0x00000001bcc87824 */ /* 0x000fe400078e02c8 */
[----:B------:R-:W-:-:S09]  /*1e6f0*/  IMAD.WIDE.U32 R4, R25, UR6, R4 ;  /* 0x0000000619047c25 */ /* 0x000fd2000f8e0004 */
[----:B------:R-:W1:Y:S08]  /*1e700*/  @P0 LDC R6, c[0x0][0xbec] ;  /* 0x0002fb00ff060b82 */ /* 0x000e700000000800 */
[----:B------:R-:W2:Y:S01]  /*1e710*/  @P0 LDC R11, c[0x0][0xbf0] ;  /* 0x0002fc00ff0b0b82 */ /* 0x000ea20000000800 */
[----:B-1----:R-:W-:-:S04]  /*1e720*/  @P0 IMAD.HI.U32 R0, R9, R6, RZ ;  /* 0x0000000609000227 */ /* 0x002fc800078e00ff */
[----:B------:R-:W-:Y:S01]  /*1e730*/  IMAD R6, R26, UR6, RZ ;  /* 0x000000061a067c24 */ /* 0x000fe2000f8e02ff */
[----:B--2---:R-:W-:-:S03]  /*1e740*/  @P0 SHF.R.U32.HI R3, RZ, R11, R0 ;  /* 0x0000000bff030219 */ /* 0x004fc60000011600 */
[----:B------:R-:W-:Y:S01]  /*1e750*/  IMAD R7, R25, UR7, R6 ;  /* 0x0000000719077c24 */ /* 0x000fe2000f8e0206 */
[--C-:B------:R-:W-:Y:S01]  /*1e760*/  SHF.R.S32.HI R0, RZ, 0x1f, R3.reuse ;  /* 0x0000001fff007819 */ /* 0x100fe20000011403 */
[----:B------:R-:W-:Y:S02]  /*1e770*/  IMAD.MOV R6, RZ, RZ, -R3 ;  /* 0x000000ffff067224 */ /* 0x000fe400078e0a03 */
[----:B------:R-:W-:Y:S02]  /*1e780*/  IMAD.IADD R5, R5, 0x1, R7 ;  /* 0x0000000105057824 */ /* 0x000fe400078e0207 */
[----:B------:R-:W-:Y:S02]  /*1e790*/  IMAD R0, R0, UR4, RZ ;  /* 0x0000000400007c24 */ /* 0x000fe4000f8e02ff */
[----:B------:R-:W-:Y:S02]  /*1e7a0*/  IMAD R7, R21, R6, R9 ;  /* 0x0000000615077224 */ /* 0x000fe400078e0209 */
[----:B------:R-:W-:-:S02]  /*1e7b0*/  IMAD R9, R3, UR5, R0 ;  /* 0x0000000503097c24 */ /* 0x000fc4000f8e0200 */
[----:B------:R-:W-:Y:S01]  /*1e7c0*/  IMAD.WIDE.U32 R4, R3, UR4, R4 ;  /* 0x0000000403047c25 */ /* 0x000fe2000f8e0004 */
[----:B------:R-:W-:Y:S01]  /*1e7d0*/  SHF.R.S32.HI R0, RZ, 0x1f, R7 ;  /* 0x0000001fff007819 */ /* 0x000fe20000011407 */
[----:B------:R-:W-:Y:S02]  /*1e7e0*/  ULDC.64 UR4, c[0x0][0xad8] ;  /* 0x0002b60000047ab9 */ /* 0x000fe40000000a00 */
[----:B------:R-:W-:Y:S02]  /*1e7f0*/  IMAD.IADD R5, R5, 0x1, R9 ;  /* 0x0000000105057824 */ /* 0x000fe400078e0209 */
[----:B------:R-:W-:Y:S02]  /*1e800*/  IMAD R0, R0, UR4, RZ ;  /* 0x0000000400007c24 */ /* 0x000fe4000f8e02ff */
[----:B------:R-:W-:-:S04]  /*1e810*/  IMAD.WIDE.U32 R4, R7, UR4, R4 ;  /* 0x0000000407047c25 */ /* 0x000fc8000f8e0004 */
[----:B------:R-:W-:Y:S01]  /*1e820*/  IMAD R3, R7, UR5, R0 ;  /* 0x0000000507037c24 */ /* 0x000fe2000f8e0200 */
[----:B------:R-:W-:Y:S02]  /*1e830*/  ULDC.64 UR4, c[0x0][0xa80] ;  /* 0x0002a00000047ab9 */ /* 0x000fe40000000a00 */
[----:B------:R-:W-:Y:S01]  /*1e840*/  LEA R0, P0, R4, UR4, 0x1 ;  /* 0x0000000404007c11 */ /* 0x000fe2000f8008ff */
[----:B------:R-:W-:Y:S01]  /*1e850*/  IMAD.IADD R3, R5, 0x1, R3 ;  /* 0x0000000105037824 */ /* 0x000fe200078e0203 */
[----:B------:R-:W-:-:S04]  /*1e860*/  UMOV UR4, 0xffffffff ;  /* 0xffffffff00047882 */ /* 0x000fc80000000000 */
[----:B------:R-:W-:Y:S01]  /*1e870*/  LEA.HI.X R4, R4, UR5, R3, 0x1, P0 ;  /* 0x0000000504047c11 */ /* 0x000fe200080f0c03 */
[----:B------:R-:W-:Y:S06]  /*1e880*/  BRA.DIV UR4, `(.L_x_1962) ;  /* 0x000000ae04ec7947 */ /* 0x000fec000b800000 */
[----:B------:R1:W2:Y:S04]  /*1e890*/  SHFL.IDX PT, R3, R4, RZ, 0x181f ;  /* 0x00181fff04037589 */ /* 0x0002a800000e0000 */
[----:B------:R1:W4:Y:S02]  /*1e8a0*/  SHFL.IDX PT, R14, R0, RZ, 0x181f ;  /* 0x00181fff000e7589 */ /* 0x00032400000e0000 */
.L_x_2238:
[----:B------:R-:W-:Y:S01]  /*1e8b0*/  IMAD R20, R20, R21, RZ ;  /* 0x0000001514147224 */ /* 0x000fe200078e02ff */
[----:B------:R-:W-:Y:S04]  /*1e8c0*/  BSSY B1, `(.L_x_1963) ;  /* 0x000000c000017945 */ /* 0x000fe80003800000 */
[----:B------:R-:W-:-:S13]  /*1e8d0*/  ISETP.GE.AND P0, PT, R200, R20, PT ;  /* 0x00000014c800720c */ /* 0x000fda0003f06270 */
[----:B------:R-:W-:Y:S05]  /*1e8e0*/  @P0 BRA `(.L_x_1964) ;  /* 0x0000000000240947 */ /* 0x000fea0003800000 */
[----:B------:R-:W-:Y:S02]  /*1e8f0*/  ULDC UR4, c[0x0][0xac8] ;  /* 0x0002b20000047ab9 */ /* 0x000fe40000000800 */
[----:B------:R-:W-:Y:S02]  /*1e900*/  ISETP.GE.AND P2, PT, R16, UR4, PT ;  /* 0x0000000410007c0c */ /* 0x000fe4000bf46270 */
[----:B------:R-:W-:-:S11]  /*1e910*/  ISETP.GE.AND P3, PT, R2, UR4, PT ;  /* 0x0000000402007c0c */ /* 0x000fd6000bf66270 */
[-C--:B----4-:R-:W-:Y:S02]  /*1e920*/  @!P2 LEA R6, P0, R16, R14.reuse, 0x1 ;  /* 0x0000000e1006a211 */ /* 0x090fe400078008ff */
[----:B------:R-:W-:Y:S02]  /*1e930*/  @!P3 LEA R14, P1, R2, R14, 0x1 ;  /* 0x0000000e020eb211 */ /* 0x000fe400078208ff */
[-C--:B--2---:R-:W-:Y:S02]  /*1e940*/  @!P2 LEA.HI.X R7, R16, R3.reuse, R17, 0x1, P0 ;  /* 0x000000031007a211 */ /* 0x084fe400000f0c11 */
[----:B------:R-:W-:-:S03]  /*1e950*/  @!P3 LEA.HI.X R15, R2, R3, R185, 0x1, P1 ;  /* 0x00000003020fb211 */ /* 0x000fc600008f0cb9 */
[----:B------:R2:W-:Y:S04]  /*1e960*/  @!P2 ST.E.128 desc[UR52][R6.64], RZ ;  /* 0x000000ff0600a985 */ /* 0x0005e8000c101d34 */
[----:B------:R2:W-:Y:S02]  /*1e970*/  @!P3 ST.E.128 desc[UR52][R14.64], RZ ;  /* 0x000000ff0e00b985 */ /* 0x0005e4000c101d34 */
.L_x_1964:
[----:B------:R-:W-:Y:S05]  /*1e980*/  BSYNC B1 ;  /* 0x0000000000017941 */ /* 0x000fea0003800000 */
.L_x_1963:
[----:B------:R-:W-:-:S03]  /*1e990*/  UMOV UR4, 0xffffffff ;  /* 0xffffffff00047882 */ /* 0x000fc60000000000 */
[----:B------:R-:W-:Y:S05]  /*1e9a0*/  BRA.DIV UR4, `(.L_x_1965) ;  /* 0x000000ae04d87947 */ /* 0x000fea000b800000 */
[----:B--2---:R2:W0:Y:S04]  /*1e9b0*/  SHFL.IDX PT, R3, R4, 0x1, 0x181f ;  /* 0x00381f0004037f89 */ /* 0x00442800000e0000 */
[----:B----4-:R2:W4:Y:S02]  /*1e9c0*/  SHFL.IDX PT, R14, R0, 0x1, 0x181f ;  /* 0x00381f00000e7f89 */ /* 0x01052400000e0000 */
.L_x_2242:
[----:B------:R-:W-:Y:S01]  /*1e9d0*/  VIADD R5, R200, 0x20 ;  /* 0x00000020c8057836 */ /* 0x000fe20000000000 */
        /* <DEDUP_REMOVED lines=8> */
[-C--:B0-----:R-:W-:Y:S02]  /*1ea60*/  @!P2 LEA.HI.X R7, R16, R3.reuse, R17, 0x1, P0 ;  /* 0x000000031007a211 */ /* 0x081fe400000f0c11 */
[----:B------:R-:W-:-:S03]  /*1ea70*/  @!P3 LEA.HI.X R15, R2, R3, R185, 0x1, P1 ;  /* 0x00000003020fb211 */ /* 0x000fc600008f0cb9 */
[----:B------:R0:W-:Y:S04]  /*1ea80*/  @!P2 ST.E.128 desc[UR52][R6.64], RZ ;  /* 0x000000ff0600a985 */ /* 0x0001e8000c101d34 */
[----:B------:R0:W-:Y:S02]  /*1ea90*/  @!P3 ST.E.128 desc[UR52][R14.64], RZ ;  /* 0x000000ff0e00b985 */ /* 0x0001e4000c101d34 */
.L_x_1967:
[----:B------:R-:W-:Y:S05]  /*1eaa0*/  BSYNC B1 ;  /* 0x0000000000017941 */ /* 0x000fea0003800000 */
.L_x_1966:
[----:B------:R-:W-:-:S03]  /*1eab0*/  UMOV UR4, 0xffffffff ;  /* 0xffffffff00047882 */ /* 0x000fc60000000000 */
[----:B------:R-:W-:Y:S05]  /*1eac0*/  BRA.DIV UR4, `(.L_x_1968) ;  /* 0x000000ae04d87947 */ /* 0x000fea000b800000 */
[----:B0-----:R0:W0:Y:S04]  /*1ead0*/  SHFL.IDX PT, R3, R4, 0x2, 0x181f ;  /* 0x00581f0004037f89 */ /* 0x00102800000e0000 */
[----:B----4-:R4:W0:Y:S02]  /*1eae0*/  SHFL.IDX PT, R14, R0, 0x2, 0x181f ;  /* 0x00581f00000e7f89 */ /* 0x01082400000e0000 */
.L_x_2246:
[----:B------:R-:W-:Y:S01]  /*1eaf0*/  VIADD R5, R200, 0x40 ;  /* 0x00000040c8057836 */ /* 0x000fe20000000000 */
[----:B------:R-:W-:Y:S04]  /*1eb00*/  BSSY B1, `(.L_x_1969) ;  /* 0x000000c000017945 */ /* 0x000fe80003800000 */
[----:B------:R-:W-:-:S13]  /*1eb10*/  ISETP.GE.AND P0, PT, R5, R20, PT ;  /* 0x000000140500720c */ /* 0x000fda0003f06270 */
[----:B------:R-:W-:Y:S05]  /*1eb20*/  @P0 BRA `(.L_x_1970) ;  /* 0x0000000000240947 */ /* 0x000fea0003800000 */
[----:B------:R-:W-:Y:S02]  /*1eb30*/  ULDC UR4, c[0x0][0xac8] ;  /* 0x0002b20000047ab9 */ /* 0x000fe40000000800 */
[----:B------:R-:W-:Y:S02]  /*1eb40*/  ISETP.GE.AND P2, PT, R16, UR4, PT ;  /* 0x0000000410007c0c */ /* 0x000fe4000bf46270 */
[----:B------:R-:W-:-:S11]  /*1eb50*/  ISETP.GE.AND P3, PT, R2, UR4, PT ;  /* 0x0000000402007c0c */ /* 0x000fd6000bf66270 */
[-C--:B0-----:R-:W-:Y:S02]  /*1eb60*/  @!P2 LEA R6, P0, R16, R14.reuse, 0x1 ;  /* 0x0000000e1006a211 */ /* 0x081fe400078008ff */
[----:B------:R-:W-:Y:S02]  /*1eb70*/  @!P3 LEA R14, P1, R2, R14, 0x1 ;  /* 0x0000000e020eb211 */ /* 0x000fe400078208ff */
[-C--:B------:R-:W-:Y:S02]  /*1eb80*/  @!P2 LEA.HI.X R7, R16, R3.reuse, R17, 0x1, P0 ;  /* 0x000000031007a211 */ /* 0x080fe400000f0c11 */
[----:B------:R-:W-:-:S03]  /*1eb90*/  @!P3 LEA.HI.X R15, R2, R3, R185, 0x1, P1 ;  /* 0x00000003020fb211 */ /* 0x000fc600008f0cb9 */
[----:B------:R0:W-:Y:S04]  /*1eba0*/  @!P2 ST.E.128 desc[UR52][R6.64], RZ ;  /* 0x000000ff0600a985 */ /* 0x0001e8000c101d34 */
[----:B------:R0:W-:Y:S02]  /*1ebb0*/  @!P3 ST.E.128 desc[UR52][R14.64], RZ ;  /* 0x000000ff0e00b985 */ /* 0x0001e4000c101d34 */
.L_x_1970:
[----:B------:R-:W-:Y:S05]  /*1ebc0*/  BSYNC B1 ;  /* 0x0000000000017941 */ /* 0x000fea0003800000 */
.L_x_1969:
[----:B------:R-:W-:-:S03]  /*1ebd0*/  UMOV UR4, 0xffffffff ;  /* 0xffffffff00047882 */ /* 0x000fc60000000000 */
[----:B------:R-:W-:Y:S05]  /*1ebe0*/  BRA.DIV UR4, `(.L_x_1971) ;  /* 0x000000ae04d87947 */ /* 0x000fea000b800000 */
[----:B0-----:R0:W0:Y:S04]  /*1ebf0*/  SHFL.IDX PT, R3, R4, 0x3, 0x181f ;  /* 0x00781f0004037f89 */ /* 0x00102800000e0000 */
[----:B------:R0:W0:Y:S02]  /*1ec00*/  SHFL.IDX PT, R14, R0, 0x3, 0x181f ;  /* 0x00781f00000e7f89 */ /* 0x00002400000e0000 */
.L_x_2250:
[----:B012-4-:R-:W-:-:S05]  /*1ec10*/  VIADD R0, R200, 0x60 ;  /* 0x00000060c8007836 */ /* 0x017fca0000000000 */
[----:B------:R-:W-:-:S13]  /*1ec20*/  ISETP.GE.AND P0, PT, R0, R20, PT ;  /* 0x000000140000720c */ /* 0x000fda0003f06270 */
[----:B------:R-:W-:Y:S05]  /*1ec30*/  @P0 BRA `(.L_x_1954) ;  /* 0x0000000000240947 */ /* 0x000fea0003800000 */
[----:B------:R-:W-:Y:S02]  /*1ec40*/  ULDC UR4, c[0x0][0xac8] ;  /* 0x0002b20000047ab9 */ /* 0x000fe40000000800 */
[----:B------:R-:W-:Y:S02]  /*1ec50*/  ISETP.GE.AND P2, PT, R16, UR4, PT ;  /* 0x0000000410007c0c */ /* 0x000fe4000bf46270 */
[----:B------:R-:W-:-:S11]  /*1ec60*/  ISETP.GE.AND P3, PT, R2, UR4, PT ;  /* 0x0000000402007c0c */ /* 0x000fd6000bf66270 */
[-C--:B------:R-:W-:Y:S02]  /*1ec70*/  @!P2 LEA R4, P0, R16, R14.reuse, 0x1 ;  /* 0x0000000e1004a211 */ /* 0x080fe400078008ff */
[----:B------:R-:W-:Y:S02]  /*1ec80*/  @!P3 LEA R14, P1, R2, R14, 0x1 ;  /* 0x0000000e020eb211 */ /* 0x000fe400078208ff */
[-C--:B------:R-:W-:Y:S02]  /*1ec90*/  @!P2 LEA.HI.X R5, R16, R3.reuse, R17, 0x1, P0 ;  /* 0x000000031005a211 */ /* 0x080fe400000f0c11 */
[----:B------:R-:W-:-:S03]  /*1eca0*/  @!P3 LEA.HI.X R15, R2, R3, R185, 0x1, P1 ;  /* 0x00000003020fb211 */ /* 0x000fc600008f0cb9 */
[----:B------:R0:W-:Y:S04]  /*1ecb0*/  @!P2 ST.E.128 desc[UR52][R4.64], RZ ;  /* 0x000000ff0400a985 */ /* 0x0001e8000c101d34 */
[----:B------:R0:W-:Y:S02]  /*1ecc0*/  @!P3 ST.E.128 desc[UR52][R14.64], RZ ;  /* 0x000000ff0e00b985 */ /* 0x0001e4000c101d34 */
.L_x_1954:
[----:B------:R-:W-:Y:S05]  /*1ecd0*/  BSYNC B0 ;  /* 0x0000000000007941 */ /* 0x000fea0003800000 */
.L_x_1940:
[----:B------:R-:W-:Y:S02]  /*1ece0*/  ULDC UR4, c[0x0][0xc3c] ;  /* 0x00030f0000047ab9 */ /* 0x000fe40000000800 */
[----:B---3--:R-:W-:-:S13]  /*1ecf0*/  ISETP.GE.AND P0, PT, R31, UR4, PT ;  /* 0x000000041f007c0c */ /* 0x008fda000bf06270 */
[----:B------:R-:W-:Y:S05]  /*1ed00*/  @!P0 BRA `(.L_x_1972) ;  /* 0xfffffe2400548947 */ /* 0x000fea000383ffff */
[----:B------:R-:W-:Y:S05]  /*1ed10*/  BRA `(.L_x_1675) ;  /* 0x0000007c00d47947 */ /* 0x000fea0003800000 */
.L_x_1673:
[----:B------:R-:W-:-:S08]  /*1ed20*/  NOP ;  /* 0x0000000000007918 */ /* 0x000fd00000000000 */
[----:B------:R-:W0:-:S00]  /*1ed30*/  USETMAXREG.DEALLOC.CTAPOOL 0x28 ;  /* 0x00000028000079c8 */ /* 0x000e0000080e0500 */
        /* <DEDUP_REMOVED lines=14> */
.L_x_1973:
        /* <DEDUP_REMOVED lines=43> */
.L_x_1977:
        /* <DEDUP_REMOVED lines=37> */
.L_x_1975:
        /* <DEDUP_REMOVED lines=13> */
.L_x_1978:
        /* <DEDUP_REMOVED lines=62> */
.L_x_1979:
        /* <DEDUP_REMOVED lines=61> */
.L_x_1980:
[----:B------:R-:W-:-:S05]  /*1fba0*/  LOP3.LUT R17, RZ, R2, RZ, 0x33, !PT ;  /* 0x00000002ff117212 */ /* 0x000fca00078e33ff */
[----:B------:R-:W-:Y:S01]  /*1fbb0*/  IMAD.IADD R17, R6, 0x1, R17 ;  /* 0x0000000106117824 */ /* 0x000fe200078e0211 */
[----:B------:R-:W-:Y:S06]  /*1fbc0*/  BRA `(.L_x_1981) ;  /* 0x00000000000c7947 */ /* 0x000fec0003800000 */
.L_x_1976:
[----:B------:R-:W-:Y:S02]  /*1fbd0*/  IMAD.MOV.U32 R17, RZ, RZ, RZ ;  /* 0x000000ffff117224 */ /* 0x000fe400078e00ff */
[----:B------:R-:W-:Y:S02]  /*1fbe0*/  IMAD.U32 R16, RZ, RZ, UR6 ;  /* 0x00000006ff107e24 */ /* 0x000fe4000f8e00ff */
[----:B------:R-:W-:-:S07]  /*1fbf0*/  IMAD.MOV.U32 R18, RZ, RZ, RZ ;  /* 0x000000ffff127224 */ /* 0x000fce00078e00ff */
.L_x_1981:
[----:B------:R-:W-:-:S13]  /*1fc00*/  ISETP.NE.AND P0, PT, R7, RZ, PT ;  /* 0x000000ff0700720c */ /* 0x000fda0003f05270 */
[----:B------:R-:W0:Y:S01]  /*1fc10*/  @!P0 S2R R3, SR_CgaCtaId ;  /* 0x0000000000038919 */ /* 0x000e220000008800 */
[----:B------:R-:W-:-:S04]  /*1fc20*/  @!P0 MOV R2, 0x400 ;  /* 0x0000040000028802 */ /* 0x000fc80000000f00 */
[----:B0-----:R-:W-:-:S05]  /*1fc30*/  @!P0 LEA R2, R3, R2, 0x18 ;  /* 0x0000000203028211 */ /* 0x001fca00078ec0ff */
[----:B------:R1:W-:Y:S01]  /*1fc40*/  @!P0 STS.128 [R2+0x288d0], R16 ;  /* 0x0288d01002008388 */ /* 0x0003e20000000c00 */
[----:B------:R-:W-:Y:S06]  /*1fc50*/  BAR.ARV 0x5, 0x180 ;  /* 0x0146000000007b1d */ /* 0x000fec0000002000 */
.L_x_1974:
[----:B------:R2:W-:Y:S01]  /*1fc60*/  STL [R1+0x1c], RZ ;  /* 0x00001cff01007387 */ /* 0x0005e20000100800 */
[----:B------:R-:W-:Y:S01]  /*1fc70*/  ULDC UR4, c[0x0][0xc3c] ;  /* 0x00030f0000047ab9 */ /* 0x000fe20000000800 */
[----:B------:R-:W-:Y:S01]  /*1fc80*/  IMAD.MOV.U32 R28, RZ, RZ, 0x1 ;  /* 0x00000001ff1c7424 */ /* 0x000fe200078e00ff */
[----:B0-----:R-:W-:Y:S01]  /*1fc90*/  ISETP.GE.AND P0, PT, R19, UR4, PT ;  /* 0x0000000413007c0c */ /* 0x001fe2000bf06270 */
[----:B------:R-:W-:-:S12]  /*1fca0*/  IMAD.MOV.U32 R24, RZ, RZ, RZ ;  /* 0x000000ffff187224 */ /* 0x000fd800078e00ff */
[----:B--2---:R-:W-:Y:S05]  /*1fcb0*/  @P0 BRA `(.L_x_1982) ;  /* 0x0000006c00100947 */ /* 0x004fea0003800000 */
[----:B------:R-:W0:Y:S01]  /*1fcc0*/  S2UR UR5, SR_CgaCtaId ;  /* 0x00000000000579c3 */ /* 0x000e220000008800 */
[C---:B------:R-:W-:Y:S01]  /*1fcd0*/  IMAD.SHL.U32 R31, R0.reuse, 0x8, RZ ;  /* 0x00000008001f7824 */ /* 0x040fe200078e00ff */
[----:B------:R-:W-:Y:S01]  /*1fce0*/  LOP3.LUT R4, R0, 0x7f, RZ, 0xc0, !PT ;  /* 0x0000007f00047812 */ /* 0x000fe200078ec0ff */
[----:B------:R-:W-:Y:S01]  /*1fcf0*/  UMOV UR4, 0x400 ;  /* 0x0000040000047882 */ /* 0x000fe20000000000 */
[----:B------:R2:W-:Y:S01]  /*1fd00*/  STL [R1+0x1c], RZ ;  /* 0x00001cff01007387 */ /* 0x0005e20000100800 */
[----:B------:R-:W-:Y:S01]  /*1fd10*/  BSSY B8, `(.L_x_1982) ;  /* 0x00006be000087945 */ /* 0x000fe20003800000 */
[C---:B------:R-:W-:Y:S01]  /*1fd20*/  LOP3.LUT R3, R31.reuse, 0x1f8, RZ, 0xc0, !PT ;  /* 0x000001f81f037812 */ /* 0x040fe200078ec0ff */
[----:B------:R-:W-:Y:S01]  /*1fd30*/  IMAD.SHL.U32 R35, R4, 0x8, RZ ;  /* 0x0000000804237824 */ /* 0x000fe200078e00ff */
[----:B------:R-:W-:Y:S01]  /*1fd40*/  LOP3.LUT R31, R31, 0x38, RZ, 0xc0, !PT ;  /* 0x000000381f1f7812 */ /* 0x000fe200078ec0ff */
[----:B------:R-:W-:Y:S01]  /*1fd50*/  IMAD.MOV.U32 R29, RZ, RZ, 0x1 ;  /* 0x00000001ff1d7424 */ /* 0x000fe200078e00ff */
[----:B-1----:R-:W-:Y:S01]  /*1fd60*/  LOP3.LUT R2, R3, 0x38, R0, 0x78, !PT ;  /* 0x0000003803027812 */ /* 0x002fe200078e7800 */
[----:B------:R-:W-:Y:S01]  /*1fd70*/  IMAD.SHL.U32 R0, R0, 0x10, RZ ;  /* 0x0000001000007824 */ /* 0x000fe200078e00ff */
[----:B------:R-:W-:Y:S01]  /*1fd80*/  LOP3.LUT R30, R31, 0x40, RZ, 0xfc, !PT ;  /* 0x000000401f1e7812 */ /* 0x000fe200078efcff */
[----:B------:R-:W-:Y:S01]  /*1fd90*/  IMAD.MOV.U32 R26, RZ, RZ, RZ ;  /* 0x000000ffff1a7224 */ /* 0x000fe200078e00ff */
[----:B------:R-:W-:Y:S01]  /*1fda0*/  LOP3.LUT R35, R2, 0x200, R35, 0xf8, !PT ;  /* 0x0000020002237812 */ /* 0x000fe200078ef823 */
[----:B------:R-:W-:Y:S01]  /*1fdb0*/  IMAD.MOV.U32 R24, RZ, RZ, RZ ;  /* 0x000000ffff187224 */ /* 0x000fe200078e00ff */
[----:B------:R-:W-:Y:S01]  /*1fdc0*/  SHF.R.U32.HI R2, RZ, 0x3, R4 ;  /* 0x00000003ff027819 */ /* 0x000fe20000011604 */
[----:B------:R-:W-:Y:S01]  /*1fdd0*/  IMAD.MOV.U32 R28, RZ, RZ, 0x1 ;  /* 0x00000001ff1c7424 */ /* 0x000fe200078e00ff */
[----:B------:R-:W-:Y:S01]  /*1fde0*/  LOP3.LUT R0, R0, 0x70, RZ, 0xc0, !PT ;  /* 0x0000007000007812 */ /* 0x000fe200078ec0ff */
[----:B------:R-:W-:Y:S01]  /*1fdf0*/  ULOP3.LUT UR38, UR36, 0x2, URZ, 0xfc, !UPT ;  /* 0x0000000224267892 */ /* 0x000fe2000f8efc3f */
[----:B------:R-:W-:-:S02]  /*1fe00*/  ULDC.64 UR40, c[0x0][0x198] ;  /* 0x0000660000287ab9 */ /* 0x000fc40000000a00 */
[----:B------:R-:W-:Y:S01]  /*1fe10*/  LOP3.LUT R2, R2, R0, RZ, 0xfc, !PT ;  /* 0x0000000002027212 */ /* 0x000fe200078efcff */
[----:B------:R-:W-:Y:S01]  /*1fe20*/  ULDC UR37, c[0x0][0xc] ;  /* 0x0000030000257ab9 */ /* 0x000fe20000000800 */
[----:B0-----:R-:W-:-:S06]  /*1fe30*/  ULEA UR4, UR5, UR4, 0x18 ;  /* 0x0000000405047291 */ /* 0x001fcc000f8ec03f */
[----:B------:R-:W-:-:S04]  /*1fe40*/  IMAD.U32 R22, RZ, RZ, UR4 ;  /* 0x00000004ff167e24 */ /* 0x000fc8000f8e00ff */
[----:B------:R-:W-:-:S05]  /*1fe50*/  IMAD R0, R35, 0x2, R22 ;  /* 0x0000000223007824 */ /* 0x000fca00078e0216 */
[----:B------:R2:W-:Y:S02]  /*1fe60*/  STL [R1+0x8], R0 ;  /* 0x0000080001007387 */ /* 0x0005e40000100800 */
.L_x_2101:
[----:B------:R-:W-:Y:S05]  /*1fe70*/  YIELD ;  /* 0x0000000000007946 */ /* 0x000fea0003800000 */
[----:B------:R-:W-:Y:S01]  /*1fe80*/  ULDC.64 UR4, c[0x0][0xa28] ;  /* 0x00028a0000047ab9 */ /* 0x000fe20000000a00 */
[----:B------:R-:W-:Y:S01]  /*1fe90*/  IMAD.MOV.U32 R10, RZ, RZ, RZ ;  /* 0x000000ffff0a7224 */ /* 0x000fe200078e00ff */
[----:B------:R-:W-:Y:S01]  /*1fea0*/  ISETP.NE.U32.AND P0, PT, RZ, UR4, PT ;  /* 0x00000004ff007c0c */ /* 0x000fe2000bf05070 */
[----:B0-----:R-:W0:Y:S01]  /*1feb0*/  LDC.64 R4, c[0x0][0xa00] ;  /* 0x00028000ff047b82 */ /* 0x001e220000000a00 */
[----:B------:R-:W-:Y:S01]  /*1fec0*/  IMAD.MOV.U32 R8, RZ, RZ, RZ ;  /* 0x000000ffff087224 */ /* 0x000fe200078e00ff */
[----:B------:R-:W-:Y:S01]  /*1fed0*/  ULDC.64 UR6, c[0x0][0xa10] ;  /* 0x0002840000067ab9 */ /* 0x000fe20000000a00 */
[----:B------:R-:W-:Y:S01]  /*1fee0*/  ISETP.NE.AND.EX P0, PT, RZ, UR5, PT, P0 ;  /* 0x00000005ff007c0c */ /* 0x000fe2000bf05300 */
[----:B------:R-:W-:-:S12]  /*1fef0*/  ULDC.64 UR4, c[0x0][0xa18] ;  /* 0x0002860000047ab9 */ /* 0x000fd80000000a00 */
[----:B-1----:R-:W1:Y:S02]  /*1ff00*/  @P0 LDC.64 R2, c[0x0][0xa28] ;  /* 0x00028a00ff020b82 */ /* 0x002e640000000a00 */
[----:B-1----:R-:W-:-:S05]  /*1ff10*/  @P0 IMAD.WIDE R2, R19, 0x4, R2 ;  /* 0x0000000413020825 */ /* 0x002fca00078e0202 */
[----:B------:R1:W3:Y:S01]  /*1ff20*/  @P0 LDG.E R10, desc[UR52][R2.64] ;  /* 0x00000034020a0981 */ /* 0x0002e2000c1e1900 */
[----:B------:R-:W-:Y:S01]  /*1ff30*/  ISETP.NE.U32.AND P0, PT, RZ, UR4, PT ;  /* 0x00000004ff007c0c */ /* 0x000fe2000bf05070 */
[----:B0-----:R-:W-:Y:S01]  /*1ff40*/  IMAD.WIDE R4, R19, 0x4, R4 ;  /* 0x0000000413047825 */ /* 0x001fe200078e0204 */
[----:B------:R-:W-:Y:S02]  /*1ff50*/  ISETP.NE.U32.AND P1, PT, RZ, UR6, PT ;  /* 0x00000006ff007c0c */ /* 0x000fe4000bf25070 */
[----:B------:R-:W-:Y:S01]  /*1ff60*/  ISETP.NE.AND.EX P2, PT, RZ, UR5, PT, P0 ;  /* 0x00000005ff007c0c */ /* 0x000fe2000bf45300 */
[----:B------:R-:W-:Y:S01]  /*1ff70*/  ULDC.64 UR4, c[0x0][0xa00] ;  /* 0x0002800000047ab9 */ /* 0x000fe20000000a00 */
[----:B------:R-:W-:Y:S01]  /*1ff80*/  ISETP.NE.AND.EX P1, PT, RZ, UR7, PT, P1 ;  /* 0x00000007ff007c0c */ /* 0x000fe2000bf25310 */
[----:B--2---:R-:W-:Y:S01]  /*1ff90*/  IMAD.MOV.U32 R0, RZ, RZ, RZ ;  /* 0x000000ffff007224 */ /* 0x004fe200078e00ff */
[----:B------:R-:W-:Y:S01]  /*1ffa0*/  ISETP.NE.U32.AND P0, PT, RZ, UR4, PT ;  /* 0x00000004ff007c0c */ /* 0x000fe2000bf05070 */
[----:B-1----:R-:W0:Y:S03]  /*1ffb0*/  LDC.64 R2, c[0x0][0xa10] ;  /* 0x00028400ff027b82 */ /* 0x002e260000000a00 */
[----:B------:R-:W-:-:S05]  /*1ffc0*/  ISETP.NE.AND.EX P0, PT, RZ, UR5, PT, P0 ;  /* 0x00000005ff007c0c */ /* 0x000fca000bf05300 */
[----:B------:R-:W1:Y:S08]  /*1ffd0*/  @P2 LDC.64 R6, c[0x0][0xa18] ;  /* 0x00028600ff062b82 */ /* 0x000e700000000a00 */
[----:B------:R-:W2:Y:S01]  /*1ffe0*/  @P0 LDG.E R8, desc[UR52][R4.64] ;  /* 0x0000003404080981 */ /* 0x000ea2000c1e1900 */
[----:B0-----:R-:W-:-:S05]  /*1fff0*/  IMAD.WIDE R2, R19, 0x4, R2 ;  /* 0x0000000413027825 */ /* 0x001fca00078e0202 */
[----:B------:R-:W5:Y:S01]  /*20000*/  @P1 LDG.E R0, desc[UR52][R2.64] ;  /* 0x0000003402001981 */ /* 0x000f62000c1e1900 */
[----:B------:R-:W-:Y:S02]  /*20010*/  ULDC UR4, c[0x0][0x288] ;  /* 0x0000a20000047ab9 */ /* 0x000fe40000000800 */
[----:B------:R-:W-:Y:S01]  /*20020*/  IMAD.U32 R33, RZ, RZ, UR4 ;  /* 0x00000004ff217e24 */ /* 0x000fe2000f8e00ff */
[----:B------:R-:W-:Y:S02]  /*20030*/  ULDC.64 UR4, c[0x0][0x418] ;  /* 0x0001060000047ab9 */ /* 0x000fe40000000a00 */
[----:B------:R-:W-:-:S03]  /*20040*/  UISETP.NE.U32.AND UP0, UPT, UR4, URZ, UPT ;  /* 0x0000003f0400728c */ /* 0x000fc6000bf05070 */
[----:B------:R-:W-:Y:S01]  /*20050*/  ULDC UR4, c[0x0][0x424] ;  /* 0x0001090000047ab9 */ /* 0x000fe20000000800 */
[----:B------:R-:W-:Y:S01]  /*20060*/  UISETP.NE.AND.EX UP0, UPT, UR5, URZ, UPT, UP0 ;  /* 0x0000003f0500728c */ /* 0x000fe2000bf05300 */
[----:B-1----:R-:W-:Y:S02]  /*20070*/  @P2 IMAD.WIDE R6, R19, 0x4, R6 ;  /* 0x0000000413062825 */ /* 0x002fe400078e0206 */
[----:B------:R-:W-:Y:S01]  /*20080*/  ULDC UR5, c[0x0][0x2f0] ;  /* 0x0000bc0000057ab9 */ /* 0x000fe20000000800 */
[----:B------:R-:W-:Y:S02]  /*20090*/  USEL UR4, UR4, 0x1, UP0 ;  /* 0x0000000104047887 */ /* 0x000fe40008000000 */
[----:B------:R0:W5:Y:S02]  /*200a0*/  @P2 LDG.E R33, desc[UR52][R6.64] ;  /* 0x0000003406212981 */ /* 0x000164000c1e1900 */
[----:B------:R-:W-:-:S03]  /*200b0*/  UIMAD UR4, UR4, UR5, URZ ;  /* 0x00000005040472a4 */ /* 0x000fc6000f8e023f */
[----:B------:R-:W-:-:S03]  /*200c0*/  ULDC UR5, c[0x0][0x348] ;  /* 0x0000d20000057ab9 */ /* 0x000fc60000000800 */
[----:B------:R-:W-:Y:S02]  /*200d0*/  IMAD.U32 R9, RZ, RZ, UR4 ;  /* 0x00000004ff097e24 */ /* 0x000fe4000f8e00ff */
[----:B0-----:R-:W-:Y:S01]  /*200e0*/  IMAD.U32 R7, RZ, RZ, UR5 ;  /* 0x00000005ff077e24 */ /* 0x001fe2000f8e00ff */
[----:B---3--:R0:W-:Y:S04]  /*200f0*/  STL [R1], R10 ;  /* 0x0000000a01007387 */ /* 0x0081e80000100800 */
[----:B--2---:R0:W-:Y:S01]  /*20100*/  STL [R1+0xc], R8 ;  /* 0x00000c0801007387 */ /* 0x0041e20000100800 */
[----:B------:R-:W-:Y:S05]  /*20110*/  @P2 BRA `(.L_x_1983) ;  /* 0x0000000000102947 */ /* 0x000fea0003800000 */
[----:B------:R-:W-:Y:S05]  /*20120*/  @!P0 BRA `(.L_x_1983) ;  /* 0x00000000000c8947 */ /* 0x000fea0003800000 */
[----:B------:R-:W2:Y:S04]  /*20130*/  LDG.E R6, desc[UR52][R4.64] ;  /* 0x0000003404067981 */ /* 0x000ea8000c1e1900 */
[----:B-----5:R-:W2:Y:S02]  /*20140*/  LDG.E R33, desc[UR52][R4.64+0x4] ;  /* 0x0000043404217981 */ /* 0x020ea4000c1e1900 */
[----:B--2---:R-:W-:-:S07]  /*20150*/  IMAD.IADD R33, R33, 0x1, -R6 ;  /* 0x0000000121217824 */ /* 0x004fce00078e0a06 */
.L_x_1983:
[----:B------:R-:W-:Y:S01]  /*20160*/  ULDC.64 UR4, c[0x0][0xa20] ;  /* 0x0002880000047ab9 */ /* 0x000fe20000000a00 */
[C---:B------:R-:W-:Y:S02]  /*20170*/  LOP3.LUT R4, R18.reuse, 0xff000000, RZ, 0xc0, !PT ;  /* 0xff00000012047812 */ /* 0x040fe400078ec0ff */
[----:B------:R-:W-:Y:S02]  /*20180*/  ISETP.NE.U32.AND P0, PT, RZ, UR4, PT ;  /* 0x00000004ff007c0c */ /* 0x000fe4000bf05070 */
[----:B------:R-:W-:Y:S02]  /*20190*/  SHF.R.U32.HI R5, RZ, 0x8, R4 ;  /* 0x00000008ff057819 */ /* 0x000fe40000011604 */
[----:B------:R-:W-:Y:S02]  /*201a0*/  ISETP.NE.AND.EX P0, PT, RZ, UR5, PT, P0 ;  /* 0x00000005ff007c0c */ /* 0x000fe4000bf05300 */
[C---:B------:R-:W-:Y:S02]  /*201b0*/  LOP3.LUT R6, R18.reuse, 0xff0000, RZ, 0xc0, !PT ;  /* 0x00ff000012067812 */ /* 0x040fe400078ec0ff */
[----:B------:R-:W-:-:S02]  /*201c0*/  LOP3.LUT R18, R18, 0xffff, RZ, 0xc0, !PT ;  /* 0x0000ffff12127812 */ /* 0x000fc400078ec0ff */
[----:B------:R-:W-:-:S07]  /*201d0*/  LEA.HI R6, R6, R5, RZ, 0x10 ;  /* 0x0000000506067211 */ /* 0x000fce00078f80ff */
[----:B------:R-:W-:Y:S05]  /*201e0*/  @!P0 BRA `(.L_x_1984) ;  /* 0x0000000000108947 */ /* 0x000fea0003800000 */
[----:B------:R-:W1:Y:S02]  /*201f0*/  LDC.64 R4, c[0x0][0xa20] ;  /* 0x00028800ff047b82 */ /* 0x000e640000000a00 */
[----:B-1----:R-:W-:-:S05]  /*20200*/  IMAD.WIDE R4, R19, 0x4, R4 ;  /* 0x0000000413047825 */ /* 0x002fca00078e0204 */
[----:B------:R1:W5:Y:S01]  /*20210*/  LDG.E R9, desc[UR52][R4.64] ;  /* 0x0000003404097981 */ /* 0x000362000c1e1900 */
[----:B------:R-:W-:Y:S05]  /*20220*/  BRA `(.L_x_1985) ;  /* 0x0000000000247947 */ /* 0x000fea0003800000 */
.L_x_1984:
        /* <DEDUP_REMOVED lines=9> */
.L_x_1985:
[----:B-1----:R-:W2:Y:S01]  /*202c0*/  @P1 LDG.E R5, desc[UR52][R2.64] ;  /* 0x0000003402051981 */ /* 0x002ea2000c1e1900 */
[----:B0-----:R-:W0:Y:S03]  /*202d0*/  LDC R8, c[0x0][0x448] ;  /* 0x00011200ff087b82 */ /* 0x001e260000000800 */
[----:B------:R1:W2:Y:S01]  /*202e0*/  @P1 LDG.E R4, desc[UR52][R2.64+0x4] ;  /* 0x0000043402041981 */ /* 0x0002a2000c1e1900 */
[----:B------:R-:W-:Y:S02]  /*202f0*/  IMAD.SHL.U32 R27, R17, 0x80, RZ ;  /* 0x00000080111b7824 */ /* 0x000fe400078e00ff */
[----:B-----5:R-:W-:Y:S02]  /*20300*/  IMAD.IADD R9, R9, 0x1, -R10 ;  /* 0x0000000109097824 */ /* 0x020fe400078e0a0a */
[----:B------:R-:W-:Y:S01]  /*20310*/  VIADD R11, R27, 0x7f ;  /* 0x0000007f1b0b7836 */ /* 0x000fe20000000000 */
[----:B-1----:R-:W1:Y:S01]  /*20320*/  LDC.64 R2, c[0x0][0x9e0] ;  /* 0x00027800ff027b82 */ /* 0x002e620000000a00 */
[----:B0-----:R-:W-:-:S13]  /*20330*/  ISETP.NE.AND P2, PT, R8, 0x1, PT ;  /* 0x000000010800780c */ /* 0x001fda0003f45270 */
[----:B------:R-:W0:Y:S01]  /*20340*/  @P2 LDC R8, c[0x0][0x44c] ;  /* 0x00011300ff082b82 */ /* 0x000e220000000800 */
[----:B-1----:R-:W-:-:S07]  /*20350*/  ISETP.GE.AND P3, PT, R3, 0x1, PT ;  /* 0x000000010300780c */ /* 0x002fce0003f66270 */
[----:B------:R-:W1:Y:S01]  /*20360*/  @P2 LDC R13, c[0x0][0x450] ;  /* 0x00011400ff0d2b82 */ /* 0x000e620000000800 */
[----:B--2---:R-:W-:Y:S02]  /*20370*/  @P1 IMAD.IADD R7, R4, 0x1, -R5 ;  /* 0x0000000104071824 */ /* 0x004fe400078e0a05 */
[----:B0-----:R-:W-:-:S04]  /*20380*/  @P2 IMAD.HI.U32 R4, R11, R8, RZ ;  /* 0x000000080b042227 */ /* 0x001fc800078e00ff */
[----:B------:R-:W-:Y:S01]  /*20390*/  IMAD.IADD R36, R9, 0x1, R7 ;  /* 0x0000000109247824 */ /* 0x000fe200078e0207 */
[----:B-1----:R-:W-:-:S03]  /*203a0*/  @P2 SHF.R.U32.HI R11, RZ, R13, R4 ;  /* 0x0000000dff0b2219 */ /* 0x002fc60000011604 */
[C---:B------:R-:W-:Y:S01]  /*203b0*/  VIADD R4, R36.reuse, 0x7f ;  /* 0x0000007f24047836 */ /* 0x040fe20000000000 */
[----:B------:R-:W-:-:S04]  /*203c0*/  IADD3 R10, R36, 0x1, -R33 ;  /* 0x00000001240a7810 */ /* 0x000fc80007ffe821 */
[----:B------:R-:W-:Y:S01]  /*203d0*/  SHF.R.S32.HI R5, RZ, 0x1f, R4 ;  /* 0x0000001fff057819 */ /* 0x000fe20000011404 */
[----:B------:R-:W-:-:S03]  /*203e0*/  IMAD.IADD R11, R10, 0x1, R11 ;  /* 0x000000010a0b7824 */ /* 0x000fc600078e020b */
        /* <DEDUP_REMOVED lines=15> */
.L_x_1988:
[----:B------:R-:W-:-:S13]  /*204e0*/  ISETP.NE.AND P0, PT, R3, 0x1, PT ;  /* 0x000000010300780c */ /* 0x000fda0003f05270 */
[----:B------:R-:W0:Y:S02]  /*204f0*/  @P0 LDC.64 R4, c[0x0][0x9e8] ;  /* 0x00027a00ff040b82 */ /* 0x000e240000000a00 */
[----:B0-----:R-:W-:-:S05]  /*20500*/  @P0 IMAD.HI.U32 R4, R8, R4, RZ ;  /* 0x0000000408040227 */ /* 0x001fca00078e00ff */
[----:B------:R-:W-:-:S07]  /*20510*/  @P0 SHF.R.U32.HI R8, RZ, R5, R4 ;  /* 0x00000005ff080219 */ /* 0x000fce0000011604 */
.L_x_1989:
[----:B------:R-:W-:Y:S05]  /*20520*/  BSYNC B0 ;  /* 0x0000000000007941 */ /* 0x000fea0003800000 */
.L_x_1987:
[----:B------:R-:W-:-:S05]  /*20530*/  IMAD R5, R8, R3, R3 ;  /* 0x0000000308057224 */ /* 0x000fca00078e0203 */
[----:B------:R-:W-:-:S07]  /*20540*/  VIMNMX R2, R2, R5, PT ;  /* 0x0000000502027248 */ /* 0x000fce0003fe0100 */
.L_x_1986:
[----:B------:R-:W0:Y:S01]  /*20550*/  @P2 LDC R4, c[0x0][0x44c] ;  /* 0x00011300ff042b82 */ /* 0x000e220000000800 */
[----:B------:R-:W-:Y:S01]  /*20560*/  VIADD R2, R2, 0x7f ;  /* 0x0000007f02027836 */ /* 0x000fe20000000000 */
[----:B------:R-:W-:Y:S01]  /*20570*/  ULDC UR4, c[0x0][0x9dc] ;  /* 0x0002770000047ab9 */ /* 0x000fe20000000800 */
[----:B------:R-:W-:Y:S02]  /*20580*/  IMAD.MOV.U32 R5, RZ, RZ, R27 ;  /* 0x000000ffff057224 */ /* 0x000fe400078e001b */
[----:B------:R-:W-:-:S03]  /*20590*/  IMAD.IADD R8, R36, 0x1, -R33 ;  /* 0x0000000124087824 */ /* 0x000fc600078e0a21 */
[----:B------:R-:W1:Y:S01]  /*205a0*/  @P2 LDC R11, c[0x0][0x450] ;  /* 0x00011400ff0b2b82 */ /* 0x000e620000000800 */
[----:B0-----:R-:W-:-:S05]  /*205b0*/  @P2 IMAD.HI.U32 R4, R27, R4, RZ ;  /* 0x000000041b042227 */ /* 0x001fca00078e00ff */
[----:B-1----:R-:W-:Y:S02]  /*205c0*/  @P2 SHF.R.U32.HI R5, RZ, R11, R4 ;  /* 0x0000000bff052219 */ /* 0x002fe40000011604 */
[----:B------:R-:W-:-:S03]  /*205d0*/  SHF.R.S32.HI R11, RZ, 0x1f, R2 ;  /* 0x0000001fff0b7819 */ /* 0x000fc60000011402 */
[----:B------:R-:W-:Y:S01]  /*205e0*/  IMAD.IADD R12, R8, 0x1, R5 ;  /* 0x00000001080c7824 */ /* 0x000fe200078e0205 */
[----:B------:R-:W-:-:S04]  /*205f0*/  LEA.HI R11, R11, R2, RZ, 0x7 ;  /* 0x000000020b0b7211 */ /* 0x000fc800078f38ff */
[----:B------:R-:W-:-:S04]  /*20600*/  SHF.R.S32.HI R2, RZ, 0x7, R11 ;  /* 0x00000007ff027819 */ /* 0x000fc8000001140b */
[----:B------:R-:W-:Y:S01]  /*20610*/  VIMNMX R11, R17, R2, PT ;  /* 0x00000002110b7248 */ /* 0x000fe20003fe0100 */
        /* <DEDUP_REMOVED lines=12> */
.L_x_1992:
[----:B------:R-:W-:-:S13]  /*206e0*/  ISETP.NE.AND P0, PT, R3, 0x1, PT ;  /* 0x000000010300780c */ /* 0x000fda0003f05270 */
[----:B------:R-:W0:Y:S02]  /*206f0*/  @P0 LDC.64 R4, c[0x0][0x9e8] ;  /* 0x00027a00ff040b82 */ /* 0x000e240000000a00 */
[----:B0-----:R-:W-:-:S05]  /*20700*/  @P0 IMAD.HI.U32 R4, R12, R4, RZ ;  /* 0x000000040c040227 */ /* 0x001fca00078e00ff */
[----:B------:R-:W-:-:S07]  /*20710*/  @P0 SHF.R.U32.HI R12, RZ, R5, R4 ;  /* 0x00000005ff0c0219 */ /* 0x000fce0000011604 */
.L_x_1993:
[----:B------:R-:W-:Y:S05]  /*20720*/  BSYNC B0 ;  /* 0x0000000000007941 */ /* 0x000fea0003800000 */
.L_x_1991:
[----:B------:R-:W-:-:S05]  /*20730*/  IMAD R3, R12, R3, RZ ;  /* 0x000000030c037224 */ /* 0x000fca00078e02ff */
[----:B------:R-:W-:-:S07]  /*20740*/  VIMNMX R2, R2, R3, !PT ;  /* 0x0000000302027248 */ /* 0x000fce0007fe0100 */
.L_x_1990:
[----:B------:R-:W-:Y:S01]  /*20750*/  SHF.R.S32.HI R3, RZ, 0x1f, R2 ;  /* 0x0000001fff037819 */ /* 0x000fe20000011402 */
[----:B------:R-:W-:Y:S01]  /*20760*/  BSSY B0, `(.L_x_1994) ;  /* 0x0000027000007945 */ /* 0x000fe20003800000 */
[----:B------:R-:W-:Y:S02]  /*20770*/  LOP3.LUT R37, R6, 0xff, RZ, 0xc0, !PT ;  /* 0x000000ff06257812 */ /* 0x000fe400078ec0ff */
[----:B------:R-:W-:Y:S01]  /*20780*/  LEA.HI R3, R3, R2, RZ, 0x7 ;  /* 0x0000000203037211 */ /* 0x000fe200078f38ff */
[----:B------:R-:W-:Y:S01]  /*20790*/  IMAD.MOV.U32 R2, RZ, RZ, RZ ;  /* 0x000000ffff027224 */ /* 0x000fe200078e00ff */
[----:B------:R-:W-:Y:S02]  /*207a0*/  SHF.R.U32.HI R6, RZ, 0x10, R6 ;  /* 0x00000010ff067819 */ /* 0x000fe40000011606 */
[----:B------:R-:W-:-:S04]  /*207b0*/  SHF.R.S32.HI R3, RZ, 0x7, R3 ;  /* 0x00000007ff037819 */ /* 0x000fc80000011403 */
[----:B------:R-:W-:-:S04]  /*207c0*/  VIMNMX R4, RZ, R3, !PT ;  /* 0x00000003ff047248 */ /* 0x000fc80007fe0100 */
[----:B------:R-:W-:-:S13]  /*207d0*/  ISETP.GT.AND P0, PT, R11, R4, PT ;  /* 0x000000040b00720c */ /* 0x000fda0003f04270 */
[----:B------:R-:W-:Y:S05]  /*207e0*/  @!P0 BRA `(.L_x_1995) ;  /* 0x0000000000788947 */ /* 0x000fea0003800000 */
[----:B------:R-:W-:Y:S01]  /*207f0*/  ISETP.NE.AND P0, PT, R6, RZ, PT ;  /* 0x000000ff0600720c */ /* 0x000fe20003f05270 */
[----:B------:R-:W-:-:S03]  /*20800*/  ULDC UR4, c[0x0][0x9f0] ;  /* 0x00027c0000047ab9 */ /* 0x000fc60000000800 */
[----:B------:R-:W-:-:S04]  /*20810*/  SEL R5, R6, UR4, P0 ;  /* 0x0000000406057c07 */ /* 0x000fc80008000000 */
[----:B------:R-:W-:Y:S02]  /*20820*/  IABS R13, R5 ;  /* 0x00000005000d7213 */ /* 0x000fe40000000000 */
[----:B------:R-:W-:Y:S02]  /*20830*/  IADD3 R12, R5, -0x1, R11 ;  /* 0xffffffff050c7810 */ /* 0x000fe40007ffe00b */
[----:B------:R-:W0:Y:S03]  /*20840*/  I2F.RP R2, R13 ;  /* 0x0000000d00027306 */ /* 0x000e260000209400 */
[----:B------:R-:W-:-:S05]  /*20850*/  IMAD.IADD R12, R12, 0x1, -R4 ;  /* 0x000000010c0c7824 */ /* 0x000fca00078e0a04 */
        /* <DEDUP_REMOVED lines=23> */
.L_x_1995:
[----:B------:R-:W-:Y:S05]  /*209d0*/  BSYNC B0 ;  /* 0x0000000000007941 */ /* 0x000fea0003800000 */
.L_x_1994:
[-C--:B------:R-:W-:Y:S01]  /*209e0*/  IMAD R4, R37, R2.reuse, R4 ;  /* 0x0000000225047224 */ /* 0x080fe200078e0204 */
        /* <DEDUP_REMOVED lines=10> */
[----:B------:R-:W-:Y:S01]  /*20a90*/  @P0 LEA.HI R3, R3, R2, RZ, 0x7 ;  /* 0x0000000203030211 */ /* 0x000fe200078f38ff */
[----:B------:R-:W-:-:S03]  /*20aa0*/  IMAD.MOV.U32 R2, RZ, RZ, R5 ;  /* 0x000000ffff027224 */ /* 0x000fc600078e0005 */
        /* <DEDUP_REMOVED lines=11> */
.L_x_2253:
[----:B-1----:R-:W-:Y:S02]  /*20b60*/  ISETP.NE.AND P0, PT, R14, RZ, PT ;  /* 0x000000ff0e00720c */ /* 0x002fe40003f05270 */
[----:B------:R-:W-:-:S11]  /*20b70*/  PLOP3.LUT P6, PT, PT, PT, PT, 0x8, 0x0 ;  /* 0x000000000000781c */ /* 0x000fd60003fce170 */
[----:B------:R-:W-:Y:S05]  /*20b80*/  @P0 BRA `(.L_x_1999) ;  /* 0x00000000000c0947 */ /* 0x000fea0003800000 */
[----:B------:R-:W-:-:S03]  /*20b90*/  UMOV UR4, 0xffffffff ;  /* 0xffffffff00047882 */ /* 0x000fc60000000000 */
[----:B------:R-:W-:Y:S05]  /*20ba0*/  BRA.DIV UR4, `(.L_x_2000) ;  /* 0x0000009204647947 */ /* 0x000fea000b800000 */
[----:B------:R-:W-:-:S13]  /*20bb0*/  ELECT P6, URZ, PT ;  /* 0x00000000003f782f */ /* 0x000fda00038c0000 */
.L_x_1999:
        /* <DEDUP_REMOVED lines=9> */
.L_x_2256:
[----:B------:R-:W-:Y:S05]  /*20c50*/  BSYNC B1 ;  /* 0x0000000000017941 */ /* 0x000fea0003800000 */
.L_x_2001:
[----:B------:R-:W-:Y:S04]  /*20c60*/  BSSY B1, `(.L_x_2003) ;  /* 0x000006e000017945 */ /* 0x000fe80003800000 */
[----:B------:R-:W-:Y:S05]  /*20c70*/  @!P6 BRA `(.L_x_2004) ;  /* 0x0000000400b0e947 */ /* 0x000fea0003800000 */
[----:B0-----:R-:W-:Y:S01]  /*20c80*/  IMAD R3, R26, 0x8, R22 ;  /* 0x000000081a037824 */ /* 0x001fe200078e0216 */
[----:B------:R-:W-:Y:S01]  /*20c90*/  SHF.L.U32 R7, R29, 0x1f, RZ ;  /* 0x0000001f1d077819 */ /* 0x000fe200000006ff */
[----:B------:R-:W0:Y:S01]  /*20ca0*/  S2R R9, SR_TID.X ;  /* 0x0000000000097919 */ /* 0x000e220000002100 */
[----:B------:R-:W-:Y:S02]  /*20cb0*/  BSSY B2, `(.L_x_2005) ;  /* 0x0000005000027945 */ /* 0x000fe40003800000 */
[----:B------:R-:W1:Y:S01]  /*20cc0*/  SYNCS.PHASECHK.TRANS64.TRYWAIT P0, [R3+URZ+0x288a0], R7 ;  /* 0x0288a007030075a7 */ /* 0x000e62000800017f */
[----:B0-----:R-:W-:-:S04]  /*20cd0*/  LOP3.LUT R9, R9, 0x7f, RZ, 0xc0, !PT ;  /* 0x0000007f09097812 */ /* 0x001fc800078ec0ff */
[----:B------:R-:W-:Y:S01]  /*20ce0*/  ISETP.NE.AND P1, PT, R9, RZ, PT ;  /* 0x000000ff0900720c */ /* 0x000fe20003f25270 */
[----:B-1----:R-:W-:-:S12]  /*20cf0*/  @!P0 BRA `(.L_x_2006) ;  /* 0x0000009000448947 */ /* 0x002fd80003800000 */
.L_x_2257:
[----:B------:R-:W-:Y:S05]  /*20d00*/  BSYNC B2 ;  /* 0x0000000000027941 */ /* 0x000fea0003800000 */
.L_x_2005:
[----:B------:R-:W-:Y:S04]  /*20d10*/  BSSY B2, `(.L_x_2007) ;  /* 0x0000009000027945 */ /* 0x000fe80003800000 */
[----:B------:R-:W-:Y:S05]  /*20d20*/  @P1 BRA `(.L_x_2008) ;  /* 0x00000000001c1947 */ /* 0x000fea0003800000 */
[----:B------:R-:W1:Y:S01]  /*20d30*/  S2R R9, SR_TID.X ;  /* 0x0000000000097919 */ /* 0x000e620000002100 */
[----:B------:R-:W-:-:S04]  /*20d40*/  IMAD.MOV.U32 R12, RZ, RZ, 0x8000 ;  /* 0x00008000ff0c7424 */ /* 0x000fc800078e00ff */
[----:B------:R2:W-:Y:S01]  /*20d50*/  SYNCS.ARRIVE.TRANS64 RZ, [R3+URZ+0x28890], R12 ;  /* 0x0288900c03ff79a7 */ /* 0x0005e2000800003f */
[----:B-1----:R-:W-:-:S04]  /*20d60*/  LOP3.LUT R9, R9, 0x1f, RZ, 0xc0, !PT ;  /* 0x0000001f09097812 */ /* 0x002fc800078ec0ff */
[----:B------:R-:W-:-:S13]  /*20d70*/  ISETP.NE.AND P0, PT, R9, RZ, PT ;  /* 0x000000ff0900720c */ /* 0x000fda0003f05270 */
[----:B--2---:R-:W-:Y:S05]  /*20d80*/  @!P0 BRA `(.L_x_2008) ;  /* 0x0000000000048947 */ /* 0x004fea0003800000 */
[----:B------:R-:W-:Y:S01]  /*20d90*/  BPT.TRAP 0x1 ;  /* 0x000000040000795c */ /* 0x000fe20000300000 */
.L_x_2008:
[----:B------:R-:W-:Y:S05]  /*20da0*/  BSYNC B2 ;  /* 0x0000000000027941 */ /* 0x000fea0003800000 */
.L_x_2007:
[----:B------:R-:W-:Y:S01]  /*20db0*/  IMAD.MOV.U32 R20, RZ, RZ, RZ ;  /* 0x000000ffff147224 */ /* 0x000fe200078e00ff */
[----:B------:R-:W-:Y:S01]  /*20dc0*/  UIADD3 UR4, UP0, UR40, 0x570, URZ ;  /* 0x0000057028047890 */ /* 0x000fe2000ff1e03f */
[----:B------:R-:W-:Y:S01]  /*20dd0*/  IMAD R9, R2, 0x80, R0 ;  /* 0x0000008002097824 */ /* 0x000fe200078e0200 */
[----:B------:R-:W-:Y:S01]  /*20de0*/  PLOP3.LUT P0, PT, PT, PT, PT, 0x80, 0x0 ;  /* 0x000000000000781c */ /* 0x000fe20003f0f070 */
[----:B------:R-:W-:Y:S01]  /*20df0*/  IMAD R11, R26, 0x8000, R22 ;  /* 0x000080001a0b7824 */ /* 0x000fe200078e0216 */
        /* <DEDUP_REMOVED lines=8> */
.L_x_2009:
        /* <DEDUP_REMOVED lines=10> */
[----:B------:R-:W-:Y:S01]  /*20f20*/  IMAD.MOV.U32 R21, RZ, RZ, 0x40 ;  /* 0x00000040ff157424 */ /* 0x000fe200078e00ff */
[----:B------:R-:W-:Y:S01]  /*20f30*/  PLOP3.LUT P0, PT, PT, PT, PT, 0x80, 0x0 ;  /* 0x000000000000781c */ /* 0x000fe20003f0f070 */
[----:B------:R-:W-:Y:S01]  /*20f40*/  VIADD R11, R11, 0x1c400 ;  /* 0x0001c4000b0b7836 */ /* 0x000fe20000000000 */
[----:B------:R-:W-:Y:S01]  /*20f50*/  UMOV UR6, 0x0 ;  /* 0x0000000000067882 */ /* 0x000fe20000000000 */
[----:B------:R-:W-:Y:S01]  /*20f60*/  UMOV UR7, 0x12f00000 ;  /* 0x12f0000000077882 */ /* 0x000fe20000000000 */
[----:B------:R-:W-:-:S15]  /*20f70*/  R2UR UR10, R21 ;  /* 0x00000000150a72ca */ /* 0x000fde00000e0000 */
.L_x_2010:
        /* <DEDUP_REMOVED lines=10> */
[----:B------:R-:W1:Y:S01]  /*21020*/  SYNCS.PHASECHK.TRANS64.TRYWAIT P0, [R3+URZ+0x288c0], R7 ;  /* 0x0288c007030075a7 */ /* 0x000e62000800017f */
[----:B------:R-:W-:Y:S04]  /*21030*/  BSSY B2, `(.L_x_2011) ;  /* 0x0000002000027945 */ /* 0x000fe80003800000 */
[----:B-1----:R-:W-:Y:S05]  /*21040*/  @!P0 BRA `(.L_x_2012) ;  /* 0x0000008c00848947 */ /* 0x002fea0003800000 */
.L_x_2258:
[----:B------:R-:W-:Y:S05]  /*21050*/  BSYNC B2 ;  /* 0x0000000000027941 */ /* 0x000fea0003800000 */
.L_x_2011:
[----:B------:R-:W-:Y:S01]  /*21060*/  BSSY B2, `(.L_x_2013) ;  /* 0x000000b000027945 */ /* 0x000fe20003800000 */
[----:B------:R-:W-:Y:S02]  /*21070*/  IMAD.MOV.U32 R14, RZ, RZ, 0x0 ;  /* 0x00000000ff0e7424 */ /* 0x000fe400078e00ff */
[----:B------:R-:W-:Y:S01]  /*21080*/  IMAD.MOV.U32 R15, RZ, RZ, 0x12f00000 ;  /* 0x12f00000ff0f7424 */ /* 0x000fe200078e00ff */
[----:B------:R-:W-:Y:S06]  /*21090*/  @P1 BRA `(.L_x_2014) ;  /* 0x00000000001c1947 */ /* 0x000fec0003800000 */
[----:B------:R-:W2:Y:S01]  /*210a0*/  S2R R11, SR_TID.X ;  /* 0x00000000000b7919 */ /* 0x000ea20000002100 */
[----:B01----:R-:W-:-:S04]  /*210b0*/  IMAD.MOV.U32 R7, RZ, RZ, 0x8000 ;  /* 0x00008000ff077424 */ /* 0x003fc800078e00ff */
[----:B------:R3:W-:Y:S01]  /*210c0*/  SYNCS.ARRIVE.TRANS64 RZ, [R3+URZ+0x288b0], R7 ;  /* 0x0288b00703ff79a7 */ /* 0x0007e2000800003f */
[----:B--2---:R-:W-:-:S04]  /*210d0*/  LOP3.LUT R11, R11, 0x1f, RZ, 0xc0, !PT ;  /* 0x0000001f0b0b7812 */ /* 0x004fc800078ec0ff */
[----:B------:R-:W-:-:S13]  /*210e0*/  ISETP.NE.AND P0, PT, R11, RZ, PT ;  /* 0x000000ff0b00720c */ /* 0x000fda0003f05270 */
[----:B---3--:R-:W-:Y:S05]  /*210f0*/  @!P0 BRA `(.L_x_2014) ;  /* 0x0000000000048947 */ /* 0x008fea0003800000 */
[----:B------:R-:W-:Y:S01]  /*21100*/  BPT.TRAP 0x1 ;  /* 0x000000040000795c */ /* 0x000fe20000300000 */
.L_x_2014:
[----:B------:R-:W-:Y:S05]  /*21110*/  BSYNC B2 ;  /* 0x0000000000027941 */ /* 0x000fea0003800000 */
.L_x_2013:
        /* <DEDUP_REMOVED lines=9> */
.L_x_2015:
        /* <DEDUP_REMOVED lines=15> */
.L_x_2016:
        /* <DEDUP_REMOVED lines=10> */
.L_x_2004:
[----:B------:R-:W-:Y:S05]  /*21340*/  BSYNC B1 ;  /* 0x0000000000017941 */ /* 0x000fea0003800000 */
.L_x_2003:
        /* <DEDUP_REMOVED lines=9> */
.L_x_2031:
[----:B------:R-:W-:Y:S05]  /*213e0*/  YIELD ;  /* 0x0000000000007946 */ /* 0x000fea0003800000 */
[----:B------:R-:W-:Y:S04]  /*213f0*/  BSSY B1, `(.L_x_2017) ;  /* 0x000006b000017945 */ /* 0x000fe80003800000 */
[----:B------:R-:W-:Y:S05]  /*21400*/  @!P6 BRA `(.L_x_2018) ;  /* 0x0000000400a4e947 */ /* 0x000fea0003800000 */
[----:B------:R-:W-:Y:S01]  /*21410*/  IMAD R11, R26, 0x8, R22 ;  /* 0x000000081a0b7824 */ /* 0x000fe200078e0216 */
[----:B------:R-:W-:Y:S01]  /*21420*/  SHF.L.U32 R2, R29, 0x1f, RZ ;  /* 0x0000001f1d027819 */ /* 0x000fe200000006ff */
[----:B0-----:R-:W0:Y:S01]  /*21430*/  S2R R3, SR_TID.X ;  /* 0x0000000000037919 */ /* 0x001e220000002100 */
[----:B------:R-:W-:Y:S02]  /*21440*/  BSSY B2, `(.L_x_2019) ;  /* 0x0000005000027945 */ /* 0x000fe40003800000 */
[----:B------:R-:W1:Y:S01]  /*21450*/  SYNCS.PHASECHK.TRANS64.TRYWAIT P1, [R11+URZ+0x288a0], R2 ;  /* 0x0288a0020b0075a7 */ /* 0x000e62000802017f */
[----:B0-----:R-:W-:-:S04]  /*21460*/  LOP3.LUT R3, R3, 0x7f, RZ, 0xc0, !PT ;  /* 0x0000007f03037812 */ /* 0x001fc800078ec0ff */
[----:B------:R-:W-:Y:S01]  /*21470*/  ISETP.NE.AND P2, PT, R3, RZ, PT ;  /* 0x000000ff0300720c */ /* 0x000fe20003f45270 */
[----:B-1----:R-:W-:-:S12]  /*21480*/  @!P1 BRA `(.L_x_2020) ;  /* 0x0000008800889947 */ /* 0x002fd80003800000 */
.L_x_2259:
[----:B------:R-:W-:Y:S05]  /*21490*/  BSYNC B2 ;  /* 0x0000000000027941 */ /* 0x000fea0003800000 */
.L_x_2019:
        /* <DEDUP_REMOVED lines=9> */
.L_x_2022:
[----:B------:R-:W-:Y:S05]  /*21530*/  BSYNC B2 ;  /* 0x0000000000027941 */ /* 0x000fea0003800000 */
.L_x_2021:
        /* <DEDUP_REMOVED lines=8> */
[----:B------:R-:W-:Y:S01]  /*215c0*/  VIADD R13, R9, 0x18400 ;  /* 0x00018400090d7836 */ /* 0x000fe20000000000 */
[----:B------:R-:W-:Y:S01]  /*215d0*/  UMOV UR6, 0x0 ;  /* 0x0000000000067882 */ /* 0x000fe20000000000 */
[----:B------:R-:W-:-:S10]  /*215e0*/  UMOV UR7, 0x12f00000 ;  /* 0x12f0000000077882 */ /* 0x000fd40000000000 */
.L_x_2023:
        /* <DEDUP_REMOVED lines=16> */
.L_x_2024:
        /* <DEDUP_REMOVED lines=13> */
.L_x_2260:
[----:B------:R-:W-:Y:S05]  /*217c0*/  BSYNC B2 ;  /* 0x0000000000027941 */ /* 0x000fea0003800000 */
.L_x_2025:
[----:B------:R-:W-:Y:S01]  /*217d0*/  BSSY B2, `(.L_x_2027) ;  /* 0x000000b000027945 */ /* 0x000fe20003800000 */
[----:B01----:R-:W-:Y:S02]  /*217e0*/  IMAD.MOV.U32 R2, RZ, RZ, 0x0 ;  /* 0x00000000ff027424 */ /* 0x003fe400078e00ff */
[----:B------:R-:W-:Y:S01]  /*217f0*/  IMAD.MOV.U32 R3, RZ, RZ, 0x12f00000 ;  /* 0x12f00000ff037424 */ /* 0x000fe200078e00ff */
[----:B------:R-:W-:Y:S06]  /*21800*/  @P2 BRA `(.L_x_2028) ;  /* 0x00000000001c2947 */ /* 0x000fec0003800000 */
[----:B------:R-:W0:Y:S01]  /*21810*/  S2R R20, SR_TID.X ;  /* 0x0000000000147919 */ /* 0x000e220000002100 */
[----:B------:R-:W-:-:S04]  /*21820*/  IMAD.MOV.U32 R14, RZ, RZ, 0x8000 ;  /* 0x00008000ff0e7424 */ /* 0x000fc800078e00ff */
[----:B------:R1:W-:Y:S01]  /*21830*/  SYNCS.ARRIVE.TRANS64 RZ, [R11+URZ+0x288b0], R14 ;  /* 0x0288b00e0bff79a7 */ /* 0x0003e2000800003f */
[----:B0-----:R-:W-:-:S04]  /*21840*/  LOP3.LUT R20, R20, 0x1f, RZ, 0xc0, !PT ;  /* 0x0000001f14147812 */ /* 0x001fc800078ec0ff */
[----:B------:R-:W-:-:S13]  /*21850*/  ISETP.NE.AND P1, PT, R20, RZ, PT ;  /* 0x000000ff1400720c */ /* 0x000fda0003f25270 */
[----:B-1----:R-:W-:Y:S05]  /*21860*/  @!P1 BRA `(.L_x_2028) ;  /* 0x0000000000049947 */ /* 0x002fea0003800000 */
[----:B------:R-:W-:Y:S01]  /*21870*/  BPT.TRAP 0x1 ;  /* 0x000000040000795c */ /* 0x000fe20000300000 */
.L_x_2028:
[----:B------:R-:W-:Y:S05]  /*21880*/  BSYNC B2 ;  /* 0x0000000000027941 */ /* 0x000fea0003800000 */
.L_x_2027:
[----:B------:R-:W-:Y:S01]  /*21890*/  R2UR UR10, R15 ;  /* 0x000000000f0a72ca */ /* 0x000fe200000e0000 */
[----:B------:R-:W-:Y:S01]  /*218a0*/  UIADD3 UR4, UP0, UR40, 0x670, URZ ;  /* 0x0000067028047890 */ /* 0x000fe2000ff1e03f */
[----:B------:R-:W-:Y:S01]  /*218b0*/  R2UR UR6, R2 ;  /* 0x00000000020672ca */ /* 0x000fe200000e0000 */
[----:B------:R-:W-:Y:S01]  /*218c0*/  VIADD R11, R11, 0x288b0 ;  /* 0x000288b00b0b7836 */ /* 0x000fe20000000000 */
[----:B------:R-:W-:Y:S01]  /*218d0*/  R2UR UR7, R3 ;  /* 0x00000000030772ca */ /* 0x000fe200000e0000 */
[----:B------:R-:W-:Y:S01]  /*218e0*/  VIADD R14, R9, 0x400 ;  /* 0x00000400090e7836 */ /* 0x000fe20000000000 */
[----:B------:R-:W-:Y:S01]  /*218f0*/  PLOP3.LUT P1, PT, PT, PT, PT, 0x80, 0x0 ;  /* 0x000000000000781c */ /* 0x000fe20003f2f070 */
[----:B------:R-:W-:-:S12]  /*21900*/  UIADD3.X UR5, URZ, UR41, URZ, UP0, !UPT ;  /* 0x000000293f057290 */ /* 0x000fd800087fe43f */
.L_x_2029:
        /* <DEDUP_REMOVED lines=15> */
.L_x_2030:
        /* <DEDUP_REMOVED lines=10> */
.L_x_2018:
[----:B------:R-:W-:Y:S05]  /*21aa0*/  BSYNC B1 ;  /* 0x0000000000017941 */ /* 0x000fea0003800000 */
.L_x_2017:
        /* <DEDUP_REMOVED lines=8> */
.L_x_1997:
[----:B------:R-:W-:Y:S05]  /*21b30*/  BSYNC B0 ;  /* 0x0000000000007941 */ /* 0x000fea0003800000 */
.L_x_1996:
[----:B------:R-:W1:Y:S01]  /*21b40*/  LDC R0, c[0x0][0x448] ;  /* 0x00011200ff007b82 */ /* 0x000e620000000800 */
[----:B------:R-:W-:Y:S01]  /*21b50*/  VIADD R5, R27, 0x7f ;  /* 0x0000007f1b057836 */ /* 0x000fe20000000000 */
[----:B------:R-:W-:Y:S06]  /*21b60*/  @!P0 WARPSYNC.ALL ;  /* 0x0000000000008948 */ /* 0x000fec0003800000 */
[----:B0-----:R-:W0:Y:S08]  /*21b70*/  LDC.64 R2, c[0x0][0x9e0] ;  /* 0x00027800ff027b82 */ /* 0x001e300000000a00 */
[----:B------:R-:W-:Y:S01]  /*21b80*/  @!P0 BAR.SYNC.DEFER_BLOCKING 0xc, 0x180 ;  /* 0x0306000000008b1d */ /* 0x000fe20000010000 */
[----:B-1----:R-:W-:-:S02]  /*21b90*/  ISETP.NE.AND P1, PT, R0, 0x1, PT ;  /* 0x000000010000780c */ /* 0x002fc40003f25270 */
[----:B0-----:R-:W-:-:S11]  /*21ba0*/  ISETP.GE.AND P2, PT, R3, 0x1, PT ;  /* 0x000000010300780c */ /* 0x001fd60003f46270 */
[----:B------:R-:W0:Y:S08]  /*21bb0*/  @P1 LDC R0, c[0x0][0x44c] ;  /* 0x00011300ff001b82 */ /* 0x000e300000000800 */
[----:B------:R-:W1:Y:S01]  /*21bc0*/  @P1 LDC R7, c[0x0][0x450] ;  /* 0x00011400ff071b82 */ /* 0x000e620000000800 */
[----:B0-----:R-:W-:-:S05]  /*21bd0*/  @P1 IMAD.HI.U32 R0, R5, R0, RZ ;  /* 0x0000000005001227 */ /* 0x001fca00078e00ff */
        /* <DEDUP_REMOVED lines=15> */
.L_x_2034:
[----:B------:R-:W-:-:S13]  /*21cd0*/  ISETP.NE.AND P0, PT, R3, 0x1, PT ;  /* 0x000000010300780c */ /* 0x000fda0003f05270 */
[----:B------:R-:W0:Y:S02]  /*21ce0*/  @P0 LDC.64 R4, c[0x0][0x9e8] ;  /* 0x00027a00ff040b82 */ /* 0x000e240000000a00 */
[----:B0-----:R-:W-:-:S05]  /*21cf0*/  @P0 IMAD.HI.U32 R4, R0, R4, RZ ;  /* 0x0000000400040227 */ /* 0x001fca00078e00ff */
[----:B------:R-:W-:-:S07]  /*21d00*/  @P0 SHF.R.U32.HI R0, RZ, R5, R4 ;  /* 0x00000005ff000219 */ /* 0x000fce0000011604 */
.L_x_2035:
[----:B------:R-:W-:Y:S05]  /*21d10*/  BSYNC B0 ;  /* 0x0000000000007941 */ /* 0x000fea0003800000 */
.L_x_2033:
[----:B------:R-:W-:-:S05]  /*21d20*/  IMAD R5, R0, R3, R3 ;  /* 0x0000000300057224 */ /* 0x000fca00078e0203 */
[----:B------:R-:W-:-:S07]  /*21d30*/  VIMNMX R2, R2, R5, PT ;  /* 0x0000000502027248 */ /* 0x000fce0003fe0100 */
.L_x_2032:
[----:B------:R-:W0:Y:S01]  /*21d40*/  @P1 LDC R4, c[0x0][0x44c] ;  /* 0x00011300ff041b82 */ /* 0x000e220000000800 */
[----:B------:R-:W-:Y:S01]  /*21d50*/  VIADD R2, R2, 0x7f ;  /* 0x0000007f02027836 */ /* 0x000fe20000000000 */
[----:B------:R-:W-:Y:S01]  /*21d60*/  ULDC UR4, c[0x0][0x9dc] ;  /* 0x0002770000047ab9 */ /* 0x000fe20000000800 */
[----:B------:R-:W-:-:S03]  /*21d70*/  IMAD.MOV.U32 R7, RZ, RZ, R27 ;  /* 0x000000ffff077224 */ /* 0x000fc600078e001b */
[----:B------:R-:W-:Y:S02]  /*21d80*/  SHF.R.S32.HI R5, RZ, 0x1f, R2 ;  /* 0x0000001fff057819 */ /* 0x000fe40000011402 */
[----:B------:R-:W1:Y:S02]  /*21d90*/  @P1 LDC R0, c[0x0][0x450] ;  /* 0x00011400ff001b82 */ /* 0x000e640000000800 */
[----:B------:R-:W-:Y:S01]  /*21da0*/  LEA.HI R5, R5, R2, RZ, 0x7 ;  /* 0x0000000205057211 */ /* 0x000fe200078f38ff */
[----:B0-----:R-:W-:-:S05]  /*21db0*/  @P1 IMAD.HI.U32 R9, R27, R4, RZ ;  /* 0x000000041b091227 */ /* 0x001fca00078e00ff */
[----:B-1----:R-:W-:Y:S02]  /*21dc0*/  @P1 SHF.R.U32.HI R7, RZ, R0, R9 ;  /* 0x00000000ff071219 */ /* 0x002fe40000011609 */
[----:B------:R-:W-:-:S03]  /*21dd0*/  SHF.R.S32.HI R0, RZ, 0x7, R5 ;  /* 0x00000007ff007819 */ /* 0x000fc60000011405 */
[----:B------:R-:W-:Y:S01]  /*21de0*/  IMAD.IADD R8, R8, 0x1, R7 ;  /* 0x0000000108087824 */ /* 0x000fe200078e0207 */
[----:B------:R-:W-:-:S03]  /*21df0*/  VIMNMX R17, R17, R0, PT ;  /* 0x0000000011117248 */ /* 0x000fc60003fe0100 */
        /* <DEDUP_REMOVED lines=12> */
.L_x_2038:
[----:B------:R-:W-:-:S13]  /*21ec0*/  ISETP.NE.AND P0, PT, R3, 0x1, PT ;  /* 0x000000010300780c */ /* 0x000fda0003f05270 */
[----:B------:R-:W0:Y:S02]  /*21ed0*/  @P0 LDC.64 R4, c[0x0][0x9e8] ;  /* 0x00027a00ff040b82 */ /* 0x000e240000000a00 */
[----:B0-----:R-:W-:-:S05]  /*21ee0*/  @P0 IMAD.HI.U32 R4, R8, R4, RZ ;  /* 0x0000000408040227 */ /* 0x001fca00078e00ff */
[----:B------:R-:W-:-:S07]  /*21ef0*/  @P0 SHF.R.U32.HI R8, RZ, R5, R4 ;  /* 0x00000005ff080219 */ /* 0x000fce0000011604 */
.L_x_2039:
[----:B------:R-:W-:Y:S05]  /*21f00*/  BSYNC B0 ;  /* 0x0000000000007941 */ /* 0x000fea0003800000 */
.L_x_2037:
[----:B------:R-:W-:-:S05]  /*21f10*/  IMAD R3, R8, R3, RZ ;  /* 0x0000000308037224 */ /* 0x000fca00078e02ff */
[----:B------:R-:W-:-:S07]  /*21f20*/  VIMNMX R0, R0, R3, !PT ;  /* 0x0000000300007248 */ /* 0x000fce0007fe0100 */
.L_x_2036:
[----:B------:R-:W-:Y:S01]  /*21f30*/  ISETP.NE.AND P1, PT, R6, RZ, PT ;  /* 0x000000ff0600720c */ /* 0x000fe20003f25270 */
[----:B------:R-:W-:Y:S01]  /*21f40*/  BSSY B0, `(.L_x_2040) ;  /* 0x0000023000007945 */ /* 0x000fe20003800000 */
[----:B------:R-:W-:Y:S01]  /*21f50*/  SHF.R.S32.HI R3, RZ, 0x1f, R0 ;  /* 0x0000001fff037819 */ /* 0x000fe20000011400 */
[----:B------:R-:W-:-:S03]  /*21f60*/  IMAD.MOV.U32 R2, RZ, RZ, RZ ;  /* 0x000000ffff027224 */ /* 0x000fc600078e00ff */
[----:B------:R-:W-:-:S04]  /*21f70*/  LEA.HI R3, R3, R0, RZ, 0x7 ;  /* 0x0000000003037211 */ /* 0x000fc800078f38ff */
[----:B------:R-:W-:-:S03]  /*21f80*/  SHF.R.S32.HI R0, RZ, 0x7, R3 ;  /* 0x00000007ff007819 */ /* 0x000fc60000011403 */
[----:B------:R-:W0:Y:S01]  /*21f90*/  @!P1 LDC R6, c[0x0][0x9f0] ;  /* 0x00027c00ff069b82 */ /* 0x000e220000000800 */
[----:B------:R-:W-:-:S04]  /*21fa0*/  VIMNMX R0, RZ, R0, !PT ;  /* 0x00000000ff007248 */ /* 0x000fc80007fe0100 */
[----:B------:R-:W-:-:S13]  /*21fb0*/  ISETP.GT.AND P0, PT, R17, R0, PT ;  /* 0x000000001100720c */ /* 0x000fda0003f04270 */
[----:B------:R-:W-:Y:S05]  /*21fc0*/  @!P0 BRA `(.L_x_2041) ;  /* 0x0000000000688947 */ /* 0x000fea0003800000 */
[-C--:B0-----:R-:W-:Y:S01]  /*21fd0*/  IABS R4, R6.reuse ;  /* 0x0000000600047213 */ /* 0x081fe20000000000 */
[----:B------:R-:W-:Y:S01]  /*21fe0*/  IMAD.MOV.U32 R2, RZ, RZ, RZ ;  /* 0x000000ffff027224 */ /* 0x000fe200078e00ff */
[----:B------:R-:W-:Y:S02]  /*21ff0*/  IABS R8, R6 ;  /* 0x0000000600087213 */ /* 0x000fe40000000000 */
[----:B------:R-:W0:Y:S08]  /*22000*/  I2F.RP R5, R4 ;  /* 0x0000000400057306 */ /* 0x000e300000209400 */
[----:B0-----:R-:W0:Y:S02]  /*22010*/  MUFU.RCP R5, R5 ;  /* 0x0000000500057308 */ /* 0x001e240000001000 */
[----:B0-----:R-:W-:-:S06]  /*22020*/  VIADD R7, R5, 0xffffffe ;  /* 0x0ffffffe05077836 */ /* 0x001fcc0000000000 */
[----:B------:R0:W1:Y:S02]  /*22030*/  F2I.FTZ.U32.TRUNC.NTZ R3, R7 ;  /* 0x0000000700037305 */ /* 0x000064000021f000 */
[----:B0-----:R-:W-:Y:S02]  /*22040*/  IMAD.MOV R7, RZ, RZ, -R8 ;  /* 0x000000ffff077224 */ /* 0x001fe400078e0a08 */
[----:B-1----:R-:W-:-:S04]  /*22050*/  IMAD.MOV R9, RZ, RZ, -R3 ;  /* 0x000000ffff097224 */ /* 0x002fc800078e0a03 */
[----:B------:R-:W-:-:S04]  /*22060*/  IMAD R9, R9, R4, RZ ;  /* 0x0000000409097224 */ /* 0x000fc800078e02ff */
[----:B------:R-:W-:Y:S01]  /*22070*/  IMAD.HI.U32 R2, R3, R9, R2 ;  /* 0x0000000903027227 */ /* 0x000fe200078e0002 */
[----:B------:R-:W-:-:S05]  /*22080*/  IADD3 R3, R6, -0x1, R17 ;  /* 0xffffffff06037810 */ /* 0x000fca0007ffe011 */
[----:B------:R-:W-:-:S05]  /*22090*/  IMAD.IADD R3, R3, 0x1, -R0 ;  /* 0x0000000103037824 */ /* 0x000fca00078e0a00 */
        /* <DEDUP_REMOVED lines=13> */
.L_x_2041:
[----:B------:R-:W-:Y:S05]  /*22170*/  BSYNC B0 ;  /* 0x0000000000007941 */ /* 0x000fea0003800000 */
.L_x_2040:
[-C--:B------:R-:W-:Y:S01]  /*22180*/  IMAD R37, R37, R2.reuse, R0 ;  /* 0x0000000225257224 */ /* 0x080fe200078e0200 */
        /* <DEDUP_REMOVED lines=18> */
[----:B------:R-:W1:Y:S01]  /*222b0*/  POPC R7, R4 ;  /* 0x0000000400077309 */ /* 0x000e620000000000 */
[----:B--2---:R-:W1:Y:S02]  /*222c0*/  SHFL.IDX PT, R0, R3, R0, 0x1f ;  /* 0x00001f0003007589 */ /* 0x004e6400000e0000 */
[----:B-1----:R-:W-:Y:S01]  /*222d0*/  IADD3 R16, R0, UR37, R7 ;  /* 0x0000002500107c10 */ /* 0x002fe2000fffe007 */
[----:B------:R-:W-:Y:S06]  /*222e0*/  BRA `(.L_x_2044) ;  /* 0x0000003400707947 */ /* 0x000fec0003800000 */
.L_x_2043:
        /* <DEDUP_REMOVED lines=9> */
[----:B------:R-:W1:Y:S01]  /*22380*/  LDC.64 R2, c[0x4][R2] ;  /* 0x0100000002027b82 */ /* 0x000e620000000a00 */
[----:B------:R-:W-:Y:S02]  /*22390*/  IMAD.U32 R5, RZ, RZ, UR7 ;  /* 0x00000007ff057e24 */ /* 0x000fe4000f8e00ff */
[----:B0-----:R-:W-:Y:S02]  /*223a0*/  IMAD.U32 R6, RZ, RZ, UR8 ;  /* 0x00000008ff067e24 */ /* 0x001fe4000f8e00ff */
[----:B------:R-:W-:-:S02]  /*223b0*/  IMAD.U32 R7, RZ, RZ, UR9 ;  /* 0x00000009ff077e24 */ /* 0x000fc4000f8e00ff */
[----:B------:R-:W-:Y:S02]  /*223c0*/  IMAD.U32 R10, RZ, RZ, UR4 ;  /* 0x00000004ff0a7e24 */ /* 0x000fe4000f8e00ff */
[----:B------:R-:W-:Y:S02]  /*223d0*/  IMAD.U32 R11, RZ, RZ, UR5 ;  /* 0x00000005ff0b7e24 */ /* 0x000fe4000f8e00ff */
[----:B------:R-:W-:Y:S02]  /*223e0*/  IMAD.MOV.U32 R8, RZ, RZ, 0x70 ;  /* 0x00000070ff087424 */ /* 0x000fe400078e00ff */
[----:B------:R-:W-:Y:S02]  /*223f0*/  IMAD.MOV.U32 R12, RZ, RZ, 0x1 ;  /* 0x00000001ff0c7424 */ /* 0x000fe400078e00ff */
[----:B------:R-:W-:-:S07]  /*22400*/  IMAD.MOV.U32 R13, RZ, RZ, RZ ;  /* 0x000000ffff0d7224 */ /* 0x000fce00078e00ff */
[----:B------:R-:W-:-:S07]  /*22410*/  LEPC R20, `(.L_x_2046) ;  /* 0x000000001014794e */ /* 0x000fce0000000000 */
[----:B-1----:R-:W-:Y:S05]  /*22420*/  CALL.ABS.NOINC R2 ;  /* 0x0000000002007343 */ /* 0x002fea0003c00000 */
.L_x_2046:
[----:B------:R-:W-:Y:S05]  /*22430*/  BSYNC B6 ;  /* 0x0000000000067941 */ /* 0x000fea0003800000 */
.L_x_2045:
        /* <DEDUP_REMOVED lines=11> */
[----:B0-----:R-:W-:Y:S02]  /*224f0*/  IMAD.U32 R6, RZ, RZ, UR8 ;  /* 0x00000008ff067e24 */ /* 0x001fe4000f8e00ff */
[----:B------:R-:W-:-:S02]  /*22500*/  IMAD.U32 R7, RZ, RZ, UR9 ;  /* 0x00000009ff077e24 */ /* 0x000fc4000f8e00ff */
[----:B------:R-:W-:Y:S02]  /*22510*/  IMAD.U32 R10, RZ, RZ, UR4 ;  /* 0x00000004ff0a7e24 */ /* 0x000fe4000f8e00ff */
[----:B------:R-:W-:Y:S02]  /*22520*/  IMAD.U32 R11, RZ, RZ, UR5 ;  /* 0x00000005ff0b7e24 */ /* 0x000fe4000f8e00ff */
[----:B------:R-:W-:Y:S02]  /*22530*/  IMAD.MOV.U32 R8, RZ, RZ, 0x70 ;  /* 0x00000070ff087424 */ /* 0x000fe400078e00ff */
[----:B------:R-:W-:Y:S02]  /*22540*/  IMAD.MOV.U32 R12, RZ, RZ, 0x1 ;  /* 0x00000001ff0c7424 */ /* 0x000fe400078e00ff */
[----:B-1----:R-:W-:-:S07]  /*22550*/  IMAD.MOV.U32 R13, RZ, RZ, RZ ;  /* 0x000000ffff0d7224 */ /* 0x002fce00078e00ff */
[----:B------:R-:W-:-:S07]  /*22560*/  LEPC R20, `(.L_x_2049) ;  /* 0x000000001014794e */ /* 0x000fce0000000000 */
[----:B--2---:R-:W-:Y:S05]  /*22570*/  CALL.ABS.NOINC R2 ;  /* 0x0000000002007343 */ /* 0x004fea0003c00000 */
.L_x_2049:
        /* <DEDUP_REMOVED lines=15> */
.L_x_2048:
[----:B------:R-:W-:Y:S05]  /*22670*/  BSYNC B6 ;  /* 0x0000000000067941 */ /* 0x000fea0003800000 */
.L_x_2047:
[----:B------:R-:W-:Y:S01]  /*22680*/  ULDC.64 UR4, c[0x0][0x9f8] ;  /* 0x00027e0000047ab9 */ /* 0x000fe20000000a00 */
[----:B------:R-:W2:Y:S01]  /*22690*/  LDL R17, [R1] ;  /* 0x0000000001117983 */ /* 0x000ea20000100800 */
[----:B------:R-:W-:Y:S01]  /*226a0*/  ISETP.NE.U32.AND P0, PT, RZ, UR4, PT ;  /* 0x00000004ff007c0c */ /* 0x000fe2000bf05070 */
[----:B------:R-:W-:Y:S01]  /*226b0*/  IMAD.MOV.U32 R34, RZ, RZ, R19 ;  /* 0x000000ffff227224 */ /* 0x000fe200078e0013 */
[----:B------:R-:W1:Y:S01]  /*226c0*/  LDC R0, c[0x0][0x430] ;  /* 0x00010c00ff007b82 */ /* 0x000e620000000800 */
[----:B------:R-:W3:Y:S01]  /*226d0*/  S2R R21, SR_TID.X ;  /* 0x0000000000157919 */ /* 0x000ee20000002100 */
[----:B------:R-:W-:Y:S01]  /*226e0*/  ISETP.NE.AND.EX P0, PT, RZ, UR5, PT, P0 ;  /* 0x00000005ff007c0c */ /* 0x000fe2000bf05300 */
[----:B------:R-:W4:Y:S01]  /*226f0*/  S2R R20, SR_TID.X ;  /* 0x0000000000147919 */ /* 0x000f220000002100 */
[----:B------:R-:W-:Y:S01]  /*22700*/  VIADD R25, R23, 0xffffffff ;  /* 0xffffffff17197836 */ /* 0x000fe20000000000 */
[----:B------:R-:W-:-:S10]  /*22710*/  ULDC UR4, c[0x0][0x2f4] ;  /* 0x0000bd0000047ab9 */ /* 0x000fd40000000800 */
[----:B------:R-:W0:Y:S02]  /*22720*/  @P0 LDC.64 R2, c[0x0][0x9f8] ;  /* 0x00027e00ff020b82 */ /* 0x000e240000000a00 */
[----:B0-----:R-:W-:-:S05]  /*22730*/  @P0 IMAD.WIDE R2, R19, 0x4, R2 ;  /* 0x0000000413020825 */ /* 0x001fca00078e0202 */
[----:B------:R0:W2:Y:S01]  /*22740*/  @P0 LDG.E R34, desc[UR52][R2.64] ;  /* 0x0000003402220981 */ /* 0x0000a2000c1e1900 */
[----:B-1----:R-:W-:Y:S01]  /*22750*/  ISETP.NE.AND P1, PT, R0, 0x1, PT ;  /* 0x000000010000780c */ /* 0x002fe20003f25270 */
[----:B---3--:R-:W-:Y:S01]  /*22760*/  IMAD.SHL.U32 R21, R21, 0x10, RZ ;  /* 0x0000001015157824 */ /* 0x008fe200078e00ff */
[----:B----4-:R-:W-:Y:S01]  /*22770*/  LOP3.LUT R20, R20, 0x7f, RZ, 0xc0, !PT ;  /* 0x0000007f14147812 */ /* 0x010fe200078ec0ff */
[----:B------:R-:W-:-:S03]  /*22780*/  IMAD.SHL.U32 R8, R25, 0x80, RZ ;  /* 0x0000008019087824 */ /* 0x000fc600078e00ff */
[----:B------:R-:W-:Y:S02]  /*22790*/  SHF.R.U32.HI R20, RZ, 0x3, R20 ;  /* 0x00000003ff147819 */ /* 0x000fe40000011614 */
[----:B------:R-:W-:-:S04]  /*227a0*/  LOP3.LUT R21, R21, 0x70, RZ, 0xc0, !PT ;  /* 0x0000007015157812 */ /* 0x000fc800078ec0ff */
[----:B------:R-:W-:Y:S01]  /*227b0*/  LOP3.LUT R5, R8, R20, R21, 0xfe, !PT ;  /* 0x0000001408057212 */ /* 0x000fe200078efe15 */
[----:B------:R-:W1:Y:S03]  /*227c0*/  @P1 LDC R6, c[0x0][0x434] ;  /* 0x00010d00ff061b82 */ /* 0x000e660000000800 */
[----:B------:R-:W-:-:S05]  /*227d0*/  ISETP.GE.AND P0, PT, R5, R36, PT ;  /* 0x000000240500720c */ /* 0x000fca0003f06270 */
[----:B------:R-:W3:Y:S08]  /*227e0*/  @P1 LDC R7, c[0x0][0x438] ;  /* 0x00010e00ff071b82 */ /* 0x000ef00000000800 */
[----:B0-----:R-:W0:Y:S01]  /*227f0*/  @!P0 LDC.64 R2, c[0x0][0x428] ;  /* 0x00010a00ff028b82 */ /* 0x001e220000000a00 */
[----:B------:R-:W-:Y:S01]  /*22800*/  LOP3.LUT R32, R32, 0xfffffffb, RZ, 0xc0, !PT ;  /* 0xfffffffb20207812 */ /* 0x000fe200078ec0ff */
[----:B------:R-:W-:Y:S01]  /*22810*/  UMOV UR5, 0xffffffff ;  /* 0xffffffff00057882 */ /* 0x000fe20000000000 */
[----:B--2---:R-:W-:-:S04]  /*22820*/  IMAD.IADD R5, R5, 0x1, R17 ;  /* 0x0000000105057824 */ /* 0x004fc800078e0211 */
[----:B-1----:R-:W-:-:S04]  /*22830*/  @P1 IMAD.HI.U32 R6, R5, R6, RZ ;  /* 0x0000000605061227 */ /* 0x002fc800078e00ff */
[----:B------:R-:W-:Y:S01]  /*22840*/  IMAD.MOV.U32 R4, RZ, RZ, R5 ;  /* 0x000000ffff047224 */ /* 0x000fe200078e0005 */
[----:B---3--:R-:W-:-:S05]  /*22850*/  @P1 SHF.R.U32.HI R4, RZ, R7, R6 ;  /* 0x00000007ff041219 */ /* 0x008fca0000011606 */
[----:B------:R-:W-:-:S04]  /*22860*/  IMAD.MOV R6, RZ, RZ, -R4 ;  /* 0x000000ffff067224 */ /* 0x000fc800078e0a04 */
[----:B------:R-:W-:Y:S01]  /*22870*/  IMAD R0, R0, R6, R5 ;  /* 0x0000000600007224 */ /* 0x000fe200078e0205 */
[----:B------:R-:W-:Y:S02]  /*22880*/  @!P0 SHF.R.S32.HI R5, RZ, 0x1f, R4 ;  /* 0x0000001fff058819 */ /* 0x000fe40000011404 */
[----:B------:R-:W-:Y:S01]  /*22890*/  SHF.R.S32.HI R9, RZ, 0x1f, R34 ;  /* 0x0000001fff097819 */ /* 0x000fe20000011422 */
[----:B0-----:R-:W-:-:S04]  /*228a0*/  @!P0 IMAD.WIDE.U32 R4, R34, R2, R4 ;  /* 0x0000000222048225 */ /* 0x001fc800078e0004 */
[----:B------:R-:W-:Y:S01]  /*228b0*/  @!P0 IMAD R2, R9, R2, RZ ;  /* 0x0000000209028224 */ /* 0x000fe200078e02ff */
[----:B------:R0:W-:Y:S03]  /*228c0*/  STL [R1+0x4], R9 ;  /* 0x0000040901007387 */ /* 0x0001e60000100800 */
[----:B------:R-:W-:Y:S02]  /*228d0*/  @!P0 IMAD R7, R34, R3, R2 ;  /* 0x0000000322078224 */ /* 0x000fe400078e0202 */
[----:B------:R-:W1:Y:S01]  /*228e0*/  @!P0 LDC.64 R2, c[0x0][0x418] ;  /* 0x00010600ff028b82 */ /* 0x000e620000000a00 */
[----:B------:R-:W-:Y:S02]  /*228f0*/  IMAD.U32 R6, RZ, RZ, UR38 ;  /* 0x00000026ff067e24 */ /* 0x000fe4000f8e00ff */
[----:B------:R-:W-:-:S03]  /*22900*/  @!P0 IMAD.IADD R5, R5, 0x1, R7 ;  /* 0x0000000105058824 */ /* 0x000fc600078e0207 */
[----:B------:R-:W-:Y:S02]  /*22910*/  ISETP.NE.AND P2, PT, R6, 0x3, PT ;  /* 0x000000030600780c */ /* 0x000fe40003f45270 */
[----:B-1----:R-:W-:-:S04]  /*22920*/  @!P0 LEA R2, P1, R4, R2, 0x2 ;  /* 0x0000000204028211 */ /* 0x002fc800078210ff */
        /* <DEDUP_REMOVED lines=11> */
.L_x_2263:
[----:B------:R-:W-:Y:S05]  /*229e0*/  @!P2 BRA `(.L_x_2051) ;  /* 0x000000000004a947 */ /* 0x000fea0003800000 */
[----:B------:R-:W-:Y:S01]  /*229f0*/  BPT.TRAP 0x1 ;  /* 0x000000040000795c */ /* 0x000fe20000300000 */
.L_x_2051:
        /* <DEDUP_REMOVED lines=23> */
.L_x_2264:
[----:B------:R-:W-:Y:S05]  /*22b70*/  BSYNC B0 ;  /* 0x0000000000007941 */ /* 0x000fea0003800000 */
.L_x_2052:
[----:B------:R-:W1:Y:S01]  /*22b80*/  S2R R9, SR_TID.X ;  /* 0x0000000000097919 */ /* 0x000e620000002100 */
[----:B------:R-:W-:Y:S01]  /*22b90*/  ULDC.64 UR4, c[0x0][0x300] ;  /* 0x0000c00000047ab9 */ /* 0x000fe20000000a00 */
[----:B------:R-:W-:Y:S01]  /*22ba0*/  ULDC.64 UR6, c[0x0][0x2e8] ;  /* 0x0000ba0000067ab9 */ /* 0x000fe20000000a00 */
[----:B------:R-:W-:Y:S01]  /*22bb0*/  IMAD R5, R5, UR4, RZ ;  /* 0x0000000405057c24 */ /* 0x000fe2000f8e02ff */
[----:B------:R-:W-:Y:S01]  /*22bc0*/  LOP3.LUT P3, RZ, R32, 0x2, RZ, 0xc0, !PT ;  /* 0x0000000220ff7812 */ /* 0x000fe2000786c0ff */
        /* <DEDUP_REMOVED lines=100> */
.L_x_2282:
        /* <DEDUP_REMOVED lines=11> */
.L_x_2055:
        /* <DEDUP_REMOVED lines=11> */
.L_x_2056:
[----:B-1----:R1:W5:Y:S01]  /*23370*/  LDL.LU R3, [R1+0xc] ;  /* 0x00000c0001037983 */ /* 0x0023620000300800 */
[----:B------:R1:W-:Y:S02]  /*23380*/  SYNCS.ARRIVE.TRANS64.A1T0 RZ, [R7+URZ+0x28830], RZ ;  /* 0x028830ff07ff79a7 */ /* 0x0003e4000810003f */
[----:B------:R-:W-:Y:S05]  /*23390*/  WARPSYNC.ALL ;  /* 0x0000000000007948 */ /* 0x000fea0003800000 */
[----:B------:R-:W-:Y:S01]  /*233a0*/  ULDC.64 UR4, c[0x0][0x298] ;  /* 0x0000a60000047ab9 */ /* 0x000fe20000000a00 */
[----:B------:R-:W-:Y:S01]  /*233b0*/  VIADD R2, R22, 0x10400 ;  /* 0x0001040016027836 */ /* 0x000fe20000000000 */
[----:B------:R-:W-:Y:S01]  /*233c0*/  ULDC.64 UR6, c[0x0][0xa00] ;  /* 0x0002800000067ab9 */ /* 0x000fe20000000a00 */
[----:B------:R-:W-:Y:S01]  /*233d0*/  BSSY B6, `(.L_x_2057) ;  /* 0x0000022000067945 */ /* 0x000fe20003800000 */
[----:B------:R-:W-:Y:S01]  /*233e0*/  BAR.SYNC.DEFER_BLOCKING 0x8, 0x180 ;  /* 0x0206000000007b1d */ /* 0x000fe20000010000 */
[----:B------:R-:W-:-:S02]  /*233f0*/  ISETP.NE.U32.AND P0, PT, RZ, UR6, PT ;  /* 0x00000006ff007c0c */ /* 0x000fc4000bf05070 */
[----:B------:R-:W-:Y:S02]  /*23400*/  LOP3.LUT P1, RZ, R2, 0x3ff, RZ, 0xc0, !PT ;  /* 0x000003ff02ff7812 */ /* 0x000fe4000782c0ff */
[----:B------:R-:W-:Y:S02]  /*23410*/  ISETP.NE.AND.EX P0, PT, RZ, UR7, PT, P0 ;  /* 0x00000007ff007c0c */ /* 0x000fe4000bf05300 */
[----:B-----5:R-:W-:Y:S01]  /*23420*/  SHF.R.S32.HI R0, RZ, 0x1f, R3 ;  /* 0x0000001fff007819 */ /* 0x020fe20000011403 */
[----:B0-----:R-:W-:-:S04]  /*23430*/  IMAD.WIDE.U32 R4, R3, UR4, RZ ;  /* 0x0000000403047c25 */ /* 0x001fc8000f8e00ff */
[----:B------:R-:W-:Y:S01]  /*23440*/  IMAD R0, R0, UR4, RZ ;  /* 0x0000000400007c24 */ /* 0x000fe2000f8e02ff */
[----:B------:R0:W-:Y:S03]  /*23450*/  STL.64 [R1+0x10], R4 ;  /* 0x0000100401007387 */ /* 0x0001e60000100a00 */
[----:B------:R-:W-:Y:S01]  /*23460*/  IMAD R2, R3, UR5, R0 ;  /* 0x0000000503027c24 */ /* 0x000fe2000f8e0200 */
[----:B------:R-:W-:-:S03]  /*23470*/  SHF.R.S32.HI R0, RZ, 0x1f, R19 ;  /* 0x0000001fff007819 */ /* 0x000fc60000011413 */
[----:B------:R-:W-:Y:S01]  /*23480*/  IMAD.IADD R3, R5, 0x1, R2 ;  /* 0x0000000105037824 */ /* 0x000fe200078e0202 */
[----:B------:R-:W-:Y:S02]  /*23490*/  SEL R2, R0, RZ, !P0 ;  /* 0x000000ff00027207 */ /* 0x000fe40004000000 */
[----:B------:R-:W-:Y:S02]  /*234a0*/  SEL R0, R19, RZ, !P0 ;  /* 0x000000ff13007207 */ /* 0x000fe40004000000 */
[----:B------:R0:W-:Y:S04]  /*234b0*/  STL [R1+0x20], R3 ;  /* 0x0000200301007387 */ /* 0x0001e80000100800 */
[----:B------:R0:W-:Y:S04]  /*234c0*/  STL [R1+0xc], R0 ;  /* 0x00000c0001007387 */ /* 0x0001e80000100800 */
[----:B------:R0:W-:Y:S01]  /*234d0*/  STL [R1+0x24], R2 ;  /* 0x0000240201007387 */ /* 0x0001e20000100800 */
[----:B------:R-:W-:Y:S05]  /*234e0*/  @!P1 BRA `(.L_x_2058) ;  /* 0x0000000000409947 */ /* 0x000fea0003800000 */
[----:B0-----:R-:W-:Y:S01]  /*234f0*/  MOV R2, 0x0 ;  /* 0x0000000000027802 */ /* 0x001fe20000000f00 */
        /* <DEDUP_REMOVED lines=15> */
.L_x_2058:
[----:B------:R-:W-:Y:S05]  /*235f0*/  BSYNC B6 ;  /* 0x0000000000067941 */ /* 0x000fea0003800000 */
.L_x_2057:
[----:B------:R-:W2:Y:S01]  /*23600*/  LDL.LU R20, [R1+0x20] ;  /* 0x0000200001147983 */ /* 0x000ea20000300800 */
[----:B------:R-:W-:Y:S01]  /*23610*/  ULDC.64 UR4, c[0x0][0x2d8] ;  /* 0x0000b60000047ab9 */ /* 0x000fe20000000a00 */
[----:B------:R-:W3:Y:S01]  /*23620*/  LDC R6, c[0x0][0x448] ;  /* 0x00011200ff067b82 */ /* 0x000ee20000000800 */
[----:B------:R-:W-:Y:S01]  /*23630*/  ULDC.64 UR6, c[0x0][0x280] ;  /* 0x0000a00000067ab9 */ /* 0x000fe20000000a00 */
[----:B0-----:R-:W2:Y:S04]  /*23640*/  LDL.LU.64 R2, [R1+0x10] ;  /* 0x0000100001027983 */ /* 0x001ea80000300a00 */
[----:B------:R-:W4:Y:S04]  /*23650*/  LDL.LU R0, [R1+0x24] ;  /* 0x0000240001007983 */ /* 0x000f280000300800 */
[----:B------:R-:W4:Y:S04]  /*23660*/  LDL.LU R21, [R1+0xc] ;  /* 0x00000c0001157983 */ /* 0x000f280000300800 */
[----:B------:R0:W5:Y:S01]  /*23670*/  LDL R8, [R1+0x8] ;  /* 0x0000080001087983 */ /* 0x0001620000100800 */
[----:B---3--:R-:W-:-:S13]  /*23680*/  ISETP.NE.AND P0, PT, R6, 0x1, PT ;  /* 0x000000010600780c */ /* 0x008fda0003f05270 */
[----:B-1----:R-:W1:Y:S01]  /*23690*/  @P0 LDC R7, c[0x0][0x44c] ;  /* 0x00011300ff070b82 */ /* 0x002e620000000800 */
[----:B--2---:R-:W-:Y:S02]  /*236a0*/  IMAD.MOV.U32 R3, RZ, RZ, R20 ;  /* 0x000000ffff037224 */ /* 0x004fe400078e0014 */
[----:B------:R-:W2:Y:S01]  /*236b0*/  S2R R20, SR_TID.X ;  /* 0x0000000000147919 */ /* 0x000ea20000002100 */
[----:B------:R-:W-:-:S04]  /*236c0*/  IMAD.WIDE.U32 R2, R18, UR4, R2 ;  /* 0x0000000412027c25 */ /* 0x000fc8000f8e0002 */
[----:B------:R-:W-:Y:S01]  /*236d0*/  IMAD R3, R18, UR5, R3 ;  /* 0x0000000512037c24 */ /* 0x000fe2000f8e0203 */
[----:B------:R-:W-:Y:S02]  /*236e0*/  ULDC.64 UR4, c[0x0][0x2e0] ;  /* 0x0000b80000047ab9 */ /* 0x000fe40000000a00 */
[----:B----4-:R-:W-:Y:S02]  /*236f0*/  IMAD R0, R0, UR4, RZ ;  /* 0x0000000400007c24 */ /* 0x010fe4000f8e02ff */
[----:B------:R-:W-:-:S04]  /*23700*/  IMAD.WIDE.U32 R2, R21, UR4, R2 ;  /* 0x0000000415027c25 */ /* 0x000fc8000f8e0002 */
[----:B------:R-:W-:Y:S01]  /*23710*/  IMAD R0, R21, UR5, R0 ;  /* 0x0000000515007c24 */ /* 0x000fe2000f8e0200 */
[----:B------:R-:W-:Y:S01]  /*23720*/  ULDC.64 UR4, c[0x0][0x2d0] ;  /* 0x0000b40000047ab9 */ /* 0x000fe20000000a00 */
[----:B------:R-:W3:Y:S02]  /*23730*/  S2R R21, SR_TID.X ;  /* 0x0000000000157919 */ /* 0x000ee40000002100 */
[----:B------:R-:W-:Y:S02]  /*23740*/  IMAD.IADD R3, R3, 0x1, R0 ;  /* 0x0000000103037824 */ /* 0x000fe400078e0200 */
[----:B------:R-:W4:Y:S01]  /*23750*/  @P0 LDC R0, c[0x0][0x450] ;  /* 0x00011400ff000b82 */ /* 0x000f220000000800 */
[----:B--2---:R-:W-:-:S04]  /*23760*/  LOP3.LUT R20, R20, 0x7f, RZ, 0xc0, !PT ;  /* 0x0000007f14147812 */ /* 0x004fc800078ec0ff */
[----:B------:R-:W-:Y:S01]  /*23770*/  SHF.R.U32.HI R20, RZ, 0x3, R20 ;  /* 0x00000003ff147819 */ /* 0x000fe20000011614 */
[----:B---3--:R-:W-:-:S05]  /*23780*/  IMAD.SHL.U32 R21, R21, 0x10, RZ ;  /* 0x0000001015157824 */ /* 0x008fca00078e00ff */
[----:B------:R-:W-:-:S04]  /*23790*/  LOP3.LUT R21, R21, 0x70, RZ, 0xc0, !PT ;  /* 0x0000007015157812 */ /* 0x000fc800078ec0ff */
[----:B------:R-:W-:-:S05]  /*237a0*/  LOP3.LUT R20, R20, R21, RZ, 0xfc, !PT ;  /* 0x0000001514147212 */ /* 0x000fca00078efcff */
[----:B------:R-:W-:-:S04]  /*237b0*/  IMAD.IADD R5, R20, 0x1, R27 ;  /* 0x0000000114057824 */ /* 0x000fc800078e021b */
[----:B-1----:R-:W-:-:S04]  /*237c0*/  @P0 IMAD.HI.U32 R7, R5, R7, RZ ;  /* 0x0000000705070227 */ /* 0x002fc800078e00ff */
[----:B------:R-:W-:Y:S01]  /*237d0*/  IMAD.MOV.U32 R4, RZ, RZ, R5 ;  /* 0x000000ffff047224 */ /* 0x000fe200078e0005 */
[----:B----4-:R-:W-:Y:S01]  /*237e0*/  @P0 SHF.R.U32.HI R4, RZ, R0, R7 ;  /* 0x00000000ff040219 */ /* 0x010fe20000011607 */
[----:B------:R-:W1:Y:S04]  /*237f0*/  S2R R20, SR_TID.X ;  /* 0x0000000000147919 */ /* 0x000e680000002100 */
        /* <DEDUP_REMOVED lines=18> */
[----:B-1----:R-:W-:Y:S02]  /*23920*/  LOP3.LUT R20, R20, 0x7f, RZ, 0xc0, !PT ;  /* 0x0000007f14147812 */ /* 0x002fe400078ec0ff */
[----:B------:R-:W-:Y:S02]  /*23930*/  LEA.HI.X R4, R2, UR7, R3, 0x1, P2 ;  /* 0x0000000702047c11 */ /* 0x000fe400090f0c03 */
        /* <DEDUP_REMOVED lines=74> */
.L_x_2299:
        /* <DEDUP_REMOVED lines=11> */
.L_x_2061:
[----:B------:R-:W-:Y:S05]  /*23e90*/  BSYNC B0 ;  /* 0x0000000000007941 */ /* 0x000fea0003800000 */
.L_x_2060:
[----:B------:R-:W-:Y:S01]  /*23ea0*/  NOP ;  /* 0x0000000000007918 */ /* 0x000fe20000000000 */
[----:B------:R-:W-:-:S13]  /*23eb0*/  PLOP3.LUT P0, PT, PT, PT, PT, 0x80, 0x0 ;  /* 0x000000000000781c */ /* 0x000fda0003f0f070 */
.L_x_2062:
        /* <DEDUP_REMOVED lines=21> */
.L_x_2300:
[----:B------:R-:W-:Y:S05]  /*24010*/  BSYNC B0 ;  /* 0x0000000000007941 */ /* 0x000fea0003800000 */
.L_x_2063:
        /* <DEDUP_REMOVED lines=8> */
.L_x_2079:
[----:B------:R-:W3:Y:S01]  /*240a0*/  LDL R7, [R1] ;  /* 0x0000000001077983 */ /* 0x000ee20000100800 */
[----:B------:R-:W1:Y:S03]  /*240b0*/  LDC R0, c[0x0][0x430] ;  /* 0x00010c00ff007b82 */ /* 0x000e660000000800 */
[----:B------:R-:W4:Y:S01]  /*240c0*/  LDL R5, [R1+0x4] ;  /* 0x0000040001057983 */ /* 0x000f220000100800 */
[----:B------:R-:W-:Y:S05]  /*240d0*/  YIELD ;  /* 0x0000000000007946 */ /* 0x000fea0003800000 */
[----:B------:R-:W5:Y:S01]  /*240e0*/  S2R R2, SR_TID.X ;  /* 0x0000000000027919 */ /* 0x000f620000002100 */
[----:B------:R-:W-:Y:S01]  /*240f0*/  ULDC.64 UR4, c[0x0][0x428] ;  /* 0x00010a0000047ab9 */ /* 0x000fe20000000a00 */
[----:B------:R-:W2:Y:S01]  /*24100*/  S2R R4, SR_TID.X ;  /* 0x0000000000047919 */ /* 0x000ea20000002100 */
[----:B-1----:R-:W-:-:S13]  /*24110*/  ISETP.NE.AND P0, PT, R0, 0x1, PT ;  /* 0x000000010000780c */ /* 0x002fda0003f05270 */
[----:B0-----:R-:W0:Y:S01]  /*24120*/  @P0 LDC R3, c[0x0][0x434] ;  /* 0x00010d00ff030b82 */ /* 0x001e220000000800 */
[----:B-----5:R-:W-:-:S07]  /*24130*/  LOP3.LUT R2, R2, 0x7f, RZ, 0xc0, !PT ;  /* 0x0000007f02027812 */ /* 0x020fce00078ec0ff */
[----:B------:R-:W1:Y:S01]  /*24140*/  @P0 LDC R8, c[0x0][0x438] ;  /* 0x00010e00ff080b82 */ /* 0x000e620000000800 */
[----:B------:R-:W-:Y:S01]  /*24150*/  SHF.R.U32.HI R2, RZ, 0x3, R2 ;  /* 0x00000003ff027819 */ /* 0x000fe20000011602 */
[----:B--2---:R-:W-:-:S04]  /*24160*/  IMAD.SHL.U32 R4, R4, 0x10, RZ ;  /* 0x0000001004047824 */ /* 0x004fc800078e00ff */
[----:B------:R-:W-:Y:S01]  /*24170*/  IMAD R2, R6, 0x80, R2 ;  /* 0x0000008006027824 */ /* 0x000fe200078e0202 */
[----:B------:R-:W-:-:S04]  /*24180*/  LOP3.LUT R4, R4, 0x70, RZ, 0xc0, !PT ;  /* 0x0000007004047812 */ /* 0x000fc800078ec0ff */
[----:B---3--:R-:W-:Y:S01]  /*24190*/  IADD3 R4, R4, R2, R7 ;  /* 0x0000000204047210 */ /* 0x008fe20007ffe007 */
[----:B----4-:R-:W-:-:S04]  /*241a0*/  IMAD R5, R5, UR4, RZ ;  /* 0x0000000405057c24 */ /* 0x010fc8000f8e02ff */
[----:B0-----:R-:W-:-:S04]  /*241b0*/  @P0 IMAD.HI.U32 R3, R4, R3, RZ ;  /* 0x0000000304030227 */ /* 0x001fc800078e00ff */
[----:B------:R-:W-:Y:S01]  /*241c0*/  IMAD.MOV.U32 R2, RZ, RZ, R4 ;  /* 0x000000ffff027224 */ /* 0x000fe200078e0004 */
[----:B-1----:R-:W-:Y:S01]  /*241d0*/  @P0 SHF.R.U32.HI R2, RZ, R8, R3 ;  /* 0x00000008ff020219 */ /* 0x002fe20000011603 */
[----:B------:R-:W-:-:S04]  /*241e0*/  IMAD R5, R34, UR5, R5 ;  /* 0x0000000522057c24 */ /* 0x000fc8000f8e0205 */
[----:B------:R-:W-:-:S04]  /*241f0*/  IMAD.MOV R3, RZ, RZ, -R2 ;  /* 0x000000ffff037224 */ /* 0x000fc800078e0a02 */
[----:B------:R-:W-:Y:S01]  /*24200*/  IMAD R0, R0, R3, R4 ;  /* 0x0000000300007224 */ /* 0x000fe200078e0204 */
[----:B------:R-:W-:-:S03]  /*24210*/  SHF.R.S32.HI R3, RZ, 0x1f, R2 ;  /* 0x0000001fff037819 */ /* 0x000fc60000011402 */
[----:B------:R-:W-:Y:S01]  /*24220*/  IMAD.WIDE.U32 R2, R34, UR4, R2 ;  /* 0x0000000422027c25 */ /* 0x000fe2000f8e0002 */
[----:B------:R-:W-:-:S03]  /*24230*/  ULDC.64 UR4, c[0x0][0x418] ;  /* 0x0001060000047ab9 */ /* 0x000fc60000000a00 */
[----:B------:R-:W-:Y:S01]  /*24240*/  IMAD.IADD R3, R5, 0x1, R3 ;  /* 0x0000000105037824 */ /* 0x000fe200078e0203 */
[----:B------:R-:W-:-:S04]  /*24250*/  LEA R4, P0, R2, UR4, 0x2 ;  /* 0x0000000402047c11 */ /* 0x000fc8000f8010ff */
[----:B------:R-:W-:-:S05]  /*24260*/  LEA.HI.X R5, R2, UR5, R3, 0x2, P0 ;  /* 0x0000000502057c11 */ /* 0x000fca00080f1403 */
[----:B------:R-:W2:Y:S01]  /*24270*/  LDG.E R4, desc[UR52][R4.64] ;  /* 0x0000003404047981 */ /* 0x000ea2000c1e1900 */
[----:B------:R-:W-:Y:S02]  /*24280*/  IMAD.U32 R7, RZ, RZ, UR38 ;  /* 0x00000026ff077e24 */ /* 0x000fe4000f8e00ff */
[----:B------:R-:W-:Y:S02]  /*24290*/  VIADD R24, R10, 0x1 ;  /* 0x000000010a187836 */ /* 0x000fe40000000000 */
[----:B------:R-:W-:Y:S01]  /*242a0*/  IMAD.MOV.U32 R25, RZ, RZ, R6 ;  /* 0x000000ffff197224 */ /* 0x000fe200078e0006 */
[----:B------:R-:W-:Y:S02]  /*242b0*/  ISETP.NE.AND P3, PT, R7, 0x3, PT ;  /* 0x000000030700780c */ /* 0x000fe40003f65270 */
[----:B------:R-:W-:-:S04]  /*242c0*/  ISETP.NE.AND P0, PT, R24, 0x2, PT ;  /* 0x000000021800780c */ /* 0x000fc80003f05270 */
[----:B------:R-:W-:Y:S02]  /*242d0*/  SEL R3, RZ, 0x1, P0 ;  /* 0x00000001ff037807 */ /* 0x000fe40000000000 */
[----:B------:R-:W-:Y:S02]  /*242e0*/  SEL R24, R24, RZ, P0 ;  /* 0x000000ff18187207 */ /* 0x000fe40000000000 */
[----:B------:R-:W-:Y:S02]  /*242f0*/  LOP3.LUT R28, R20, R3, RZ, 0x3c, !PT ;  /* 0x00000003141c7212 */ /* 0x000fe400078e3cff */
[----:B--2---:R-:W-:Y:S01]  /*24300*/  SHF.R.S32.HI R27, RZ, 0x1f, R4 ;  /* 0x0000001fff1b7819 */ /* 0x004fe20000011404 */
[----:B------:R-:W-:Y:S06]  /*24310*/  @!P3 BRA `(.L_x_2067) ;  /* 0x000000000004b947 */ /* 0x000fec0003800000 */
[----:B------:R-:W-:Y:S01]  /*24320*/  BPT.TRAP 0x1 ;  /* 0x000000040000795c */ /* 0x000fe20000300000 */
.L_x_2067:
[----:B------:R-:W-:Y:S01]  /*24330*/  IMAD R6, R24, 0x8, R22 ;  /* 0x0000000818067824 */ /* 0x000fe200078e0216 */
[----:B------:R-:W-:Y:S01]  /*24340*/  SHF.L.U32 R3, R28, 0x1f, RZ ;  /* 0x0000001f1c037819 */ /* 0x000fe200000006ff */
[----:B------:R-:W-:Y:S03]  /*24350*/  BSSY B1, `(.L_x_2068) ;  /* 0x0000003000017945 */ /* 0x000fe60003800000 */
[----:B------:R-:W0:Y:S02]  /*24360*/  SYNCS.PHASECHK.TRANS64.TRYWAIT P0, [R6+URZ+0x28840], R3 ;  /* 0x02884003060075a7 */ /* 0x000e24000800017f */
[----:B0-----:R-:W-:Y:S05]  /*24370*/  @!P0 BRA `(.L_x_2069) ;  /* 0x00000070009c8947 */ /* 0x001fea0003800000 */
.L_x_2301:
[----:B------:R-:W-:Y:S05]  /*24380*/  BSYNC B1 ;  /* 0x0000000000017941 */ /* 0x000fea0003800000 */
.L_x_2068:
        /* <DEDUP_REMOVED lines=63> */
[----:B------:R-:W2:Y:S01]  /*24780*/  SHFL.IDX PT, R9, R9, 0x7, 0x181f ;  /* 0x00f81f0009097f89 */ /* 0x000ea200000e0000 */
[----:B0-----:R-:W-:-:S05]  /*24790*/  IADD3 R2, P0, R2, R5, RZ ;  /* 0x0000000502027210 */ /* 0x001fca0007f1e0ff */
[----:B-1----:R-:W-:-:S05]  /*247a0*/  IMAD.X R3, RZ, RZ, R3, P0 ;  /* 0x000000ffff037224 */ /* 0x002fca00000e0603 */
[----:B------:R-:W-:Y:S04]  /*247b0*/  LDGSTS.E.BYPASS.LTC128B.128 [R8+0x1b400], desc[UR52][R2.64], !P4 ;  /* 0x1b40000002087fae */ /* 0x000fe8000e101d74 */
[----:B------:R0:W-:Y:S04]  /*247c0*/  LDGSTS.E.BYPASS.LTC128B.128 [R8+0x1f400], desc[UR52][R2.64+0x80], !P3 ;  /* 0x1f40008002087fae */ /* 0x0001e8000d901d74 */
[----:B0-2---:R0:W1:Y:S02]  /*247d0*/  SHFL.IDX PT, R2, R7, 0x7, 0x181f ;  /* 0x00f81f0007027f89 */ /* 0x00506400000e0000 */
.L_x_2319:
        /* <DEDUP_REMOVED lines=9> */
.L_x_2071:
        /* <DEDUP_REMOVED lines=11> */
.L_x_2072:
[----:B------:R1:W-:Y:S01]  /*24920*/  SYNCS.ARRIVE.TRANS64.A1T0 RZ, [R6+URZ+0x28830], RZ ;  /* 0x028830ff06ff79a7 */ /* 0x0003e2000810003f */
[----:B------:R-:W-:Y:S05]  /*24930*/  @!P4 BRA `(.L_x_2073) ;  /* 0x000000000004c947 */ /* 0x000fea0003800000 */
[----:B------:R-:W-:Y:S01]  /*24940*/  BPT.TRAP 0x1 ;  /* 0x000000040000795c */ /* 0x000fe20000300000 */
.L_x_2073:
[----:B------:R-:W-:Y:S01]  /*24950*/  SHF.L.U32 R2, R20, 0x1f, RZ ;  /* 0x0000001f14027819 */ /* 0x000fe200000006ff */
[----:B-1----:R-:W-:Y:S01]  /*24960*/  IMAD R6, R10, 0x8, R22 ;  /* 0x000000080a067824 */ /* 0x002fe200078e0216 */
[----:B------:R-:W-:Y:S03]  /*24970*/  BSSY B1, `(.L_x_2074) ;  /* 0x0000003000017945 */ /* 0x000fe60003800000 */
[----:B------:R-:W1:Y:S02]  /*24980*/  SYNCS.PHASECHK.TRANS64.TRYWAIT P0, [R6+URZ+0x28860], R2 ;  /* 0x02886002060075a7 */ /* 0x000e64000800017f */
[----:B-1----:R-:W-:Y:S05]  /*24990*/  @!P0 BRA `(.L_x_2075) ;  /* 0x0000007400748947 */ /* 0x002fea0003800000 */
.L_x_2320:
[----:B------:R-:W-:Y:S05]  /*249a0*/  BSYNC B1 ;  /* 0x0000000000017941 */ /* 0x000fea0003800000 */
.L_x_2074:
[----:B------:R-:W2:Y:S01]  /*249b0*/  S2R R3, SR_TID.X ;  /* 0x0000000000037919 */ /* 0x000ea20000002100 */
[----:B------:R-:W-:Y:S01]  /*249c0*/  UMOV UR4, 0xffffffff ;  /* 0xffffffff00047882 */ /* 0x000fe20000000000 */
[----:B------:R-:W-:Y:S02]  /*249d0*/  IMAD R8, R33, -0x80, R36 ;  /* 0xffffff8021087824 */ /* 0x000fe400078e0224 */
[----:B0-----:R-:W-:Y:S01]  /*249e0*/  IMAD R7, R10, 0x4000, R35 ;  /* 0x000040000a077824 */ /* 0x001fe200078e0223 */
[----:B--2---:R-:W-:-:S04]  /*249f0*/  LOP3.LUT R3, R3, 0x7f, RZ, 0xc0, !PT ;  /* 0x0000007f03037812 */ /* 0x004fc800078ec0ff */
[----:B------:R-:W-:-:S05]  /*24a00*/  SHF.R.U32.HI R3, RZ, 0x3, R3 ;  /* 0x00000003ff037819 */ /* 0x000fca0000011603 */
[----:B------:R-:W-:Y:S01]  /*24a10*/  IMAD.IADD R8, R8, 0x1, -R3 ;  /* 0x0000000108087824 */ /* 0x000fe200078e0a03 */
[----:B------:R-:W-:Y:S06]  /*24a20*/  BRA.DIV UR4, `(.L_x_2076) ;  /* 0x0000007604647947 */ /* 0x000fec000b800000 */
[----:B-1----:R-:W0:Y:S01]  /*24a30*/  SHFL.IDX PT, R2, R17, RZ, 0x181f ;  /* 0x00181fff11027589 */ /* 0x002e2200000e0000 */
[----:B------:R-:W-:-:S03]  /*24a40*/  IMAD R7, R7, 0x2, R22 ;  /* 0x0000000207077824 */ /* 0x000fc600078e0216 */
[----:B------:R-:W1:Y:S04]  /*24a50*/  SHFL.IDX PT, R3, R23, RZ, 0x181f ;  /* 0x00181fff17037589 */ /* 0x000e6800000e0000 */
[----:B------:R-:W-:Y:S01]  /*24a60*/  SHFL.IDX PT, R14, R17, 0x7, 0x181f ;  /* 0x00f81f00110e7f89 */ /* 0x000fe200000e0000 */
        /* <DEDUP_REMOVED lines=55> */
.L_x_2338:
        /* <DEDUP_REMOVED lines=27> */
.L_x_2077:
        /* <DEDUP_REMOVED lines=11> */
.L_x_2078:
[C---:B------:R-:W-:Y:S01]  /*25040*/  ISETP.GT.AND P0, PT, R25.reuse, R37, PT ;  /* 0x000000251900720c */ /* 0x040fe20003f04270 */
[----:B------:R0:W-:Y:S01]  /*25050*/  SYNCS.ARRIVE.TRANS64.A1T0 RZ, [R6+URZ+0x28850], RZ ;  /* 0x028850ff06ff79a7 */ /* 0x0001e2000810003f */
[----:B------:R-:W-:Y:S02]  /*25060*/  IMAD.MOV.U32 R10, RZ, RZ, R24 ;  /* 0x000000ffff0a7224 */ /* 0x000fe400078e0018 */
[----:B------:R-:W-:Y:S02]  /*25070*/  IMAD.MOV.U32 R20, RZ, RZ, R28 ;  /* 0x000000ffff147224 */ /* 0x000fe400078e001c */
[----:B------:R-:W-:Y:S02]  /*25080*/  IMAD.MOV.U32 R33, RZ, RZ, R25 ;  /* 0x000000ffff217224 */ /* 0x000fe400078e0019 */
[----:B0-----:R-:W-:-:S05]  /*25090*/  VIADD R6, R25, 0xffffffff ;  /* 0xffffffff19067836 */ /* 0x001fca0000000000 */
[----:B------:R-:W-:Y:S05]  /*250a0*/  @P0 BRA `(.L_x_2079) ;  /* 0xffffffec00fc0947 */ /* 0x000fea000383ffff */
.L_x_2066:
[----:B------:R-:W-:Y:S05]  /*250b0*/  BSYNC B0 ;  /* 0x0000000000007941 */ /* 0x000fea0003800000 */
.L_x_2065:
        /* <DEDUP_REMOVED lines=17> */
.L_x_2081:
[----:B------:R-:W-:Y:S05]  /*251d0*/  BSYNC B0 ;  /* 0x0000000000007941 */ /* 0x000fea0003800000 */
.L_x_2080:
[----:B------:R-:W-:-:S05]  /*251e0*/  IMAD.U32 R0, RZ, RZ, UR38 ;  /* 0x00000026ff007e24 */ /* 0x000fca000f8e00ff */
[----:B------:R-:W-:-:S13]  /*251f0*/  ISETP.NE.AND P0, PT, R0, 0x3, PT ;  /* 0x000000030000780c */ /* 0x000fda0003f05270 */
[----:B------:R-:W-:Y:S05]  /*25200*/  @!P0 BRA `(.L_x_2082) ;  /* 0x0000000000048947 */ /* 0x000fea0003800000 */
[----:B------:R-:W-:Y:S01]  /*25210*/  BPT.TRAP 0x1 ;  /* 0x000000040000795c */ /* 0x000fe20000300000 */
.L_x_2082:
[----:B------:R-:W-:Y:S01]  /*25220*/  IMAD R0, R24, 0x8, R22 ;  /* 0x0000000818007824 */ /* 0x000fe200078e0216 */
[----:B0-----:R-:W-:Y:S01]  /*25230*/  SHF.L.U32 R3, R28, 0x1f, RZ ;  /* 0x0000001f1c037819 */ /* 0x001fe200000006ff */
[----:B------:R-:W-:Y:S01]  /*25240*/  BSSY B0, `(.L_x_2083) ;  /* 0x0000004000007945 */ /* 0x000fe20003800000 */
[----:B------:R-:W-:Y:S02]  /*25250*/  IMAD R6, R25, -0x80, R36 ;  /* 0xffffff8019067824 */ /* 0x000fe400078e0224 */
[----:B------:R-:W0:Y:S02]  /*25260*/  SYNCS.PHASECHK.TRANS64.TRYWAIT P0, [R0+URZ+0x28860], R3 ;  /* 0x02886003000075a7 */ /* 0x000e24000800017f */
[----:B0-----:R-:W-:Y:S05]  /*25270*/  @!P0 BRA `(.L_x_2084) ;  /* 0x0000007400d88947 */ /* 0x001fea0003800000 */
.L_x_2339:
[----:B------:R-:W-:Y:S05]  /*25280*/  BSYNC B0 ;  /* 0x0000000000007941 */ /* 0x000fea0003800000 */
.L_x_2083:
        /* <DEDUP_REMOVED lines=70> */
.L_x_2357:
        /* <DEDUP_REMOVED lines=11> */
.L_x_2086:
        /* <DEDUP_REMOVED lines=11> */
.L_x_2087:
[----:B------:R0:W-:Y:S01]  /*25850*/  SYNCS.ARRIVE.TRANS64.A1T0 RZ, [R0+URZ+0x28850], RZ ;  /* 0x028850ff00ff79a7 */ /* 0x0001e2000810003f */
[----:B------:R-:W-:-:S05]  /*25860*/  VIADD R24, R24, 0x1 ;  /* 0x0000000118187836 */ /* 0x000fca0000000000 */
[----:B------:R-:W-:-:S04]  /*25870*/  ISETP.NE.AND P0, PT, R24, 0x2, PT ;  /* 0x000000021800780c */ /* 0x000fc80003f05270 */
[----:B------:R-:W-:Y:S02]  /*25880*/  SEL R3, RZ, 0x1, P0 ;  /* 0x00000001ff037807 */ /* 0x000fe40000000000 */
[----:B------:R-:W-:Y:S02]  /*25890*/  SEL R24, R24, RZ, P0 ;  /* 0x000000ff18187207 */ /* 0x000fe40000000000 */
[----:B0-----:R-:W-:-:S07]  /*258a0*/  LOP3.LUT R28, R28, R3, RZ, 0x3c, !PT ;  /* 0x000000031c1c7212 */ /* 0x001fce00078e3cff */
.L_x_2044:
[----:B------:R-:W-:Y:S05]  /*258b0*/  BSYNC B7 ;  /* 0x0000000000077941 */ /* 0x000fea0003800000 */
.L_x_2042:
[----:B------:R-:W-:-:S13]  /*258c0*/  LOP3.LUT P0, RZ, R32, 0x8, RZ, 0xc0, !PT ;  /* 0x0000000820ff7812 */ /* 0x000fda000780c0ff */
[----:B------:R-:W-:Y:S05]  /*258d0*/  @!P0 BRA `(.L_x_2088) ;  /* 0x0000000000248947 */ /* 0x000fea0003800000 */
[----:B------:R-:W-:Y:S05]  /*258e0*/  WARPSYNC.ALL ;  /* 0x0000000000007948 */ /* 0x000fea0003800000 */
[----:B------:R-:W1:Y:S08]  /*258f0*/  S2UR UR5, SR_CgaCtaId ;  /* 0x00000000000579c3 */ /* 0x000e700000008800 */
[----:B------:R-:W-:Y:S06]  /*25900*/  BAR.SYNC.DEFER_BLOCKING 0x5, 0x180 ;  /* 0x0146000000007b1d */ /* 0x000fec0000010000 */
[----:B------:R-:W-:-:S02]  /*25910*/  UMOV UR4, 0x400 ;  /* 0x0000040000047882 */ /* 0x000fc40000000000 */
[----:B-1----:R-:W-:-:S06]  /*25920*/  ULEA UR4, UR5, UR4, 0x18 ;  /* 0x0000000405047291 */ /* 0x002fcc000f8ec03f */
[----:B------:R-:W-:-:S05]  /*25930*/  IMAD.U32 R22, RZ, RZ, UR4 ;  /* 0x00000004ff167e24 */ /* 0x000fca000f8e00ff */
[----:B------:R1:W2:Y:S01]  /*25940*/  LDS.128 R16, [R22+0x288d0] ;  /* 0x0288d00016107984 */ /* 0x0002a20000000c00 */
[----:B------:R-:W-:Y:S06]  /*25950*/  BAR.ARV 0x4, 0x180 ;  /* 0x0106000000007b1d */ /* 0x000fec0000002000 */
[----:B------:R-:W-:Y:S05]  /*25960*/  BRA `(.L_x_2089) ;  /* 0x0000000c00d47947 */ /* 0x000fea0003800000 */
.L_x_2088:
[----:B------:R-:W1:Y:S01]  /*25970*/  S2R R8, SR_TID.X ;  /* 0x0000000000087919 */ /* 0x000e620000002100 */
[----:B------:R-:W-:Y:S01]  /*25980*/  UMOV UR4, 0xffffffff ;  /* 0xffffffff00047882 */ /* 0x000fe20000000000 */
[----:B-1----:R-:W-:-:S04]  /*25990*/  LOP3.LUT R8, R8, 0x1f, RZ, 0xc0, !PT ;  /* 0x0000001f08087812 */ /* 0x002fc800078ec0ff */
[----:B------:R-:W-:Y:S01]  /*259a0*/  ISETP.NE.AND P0, PT, R8, 0x1f, PT ;  /* 0x0000001f0800780c */ /* 0x000fe20003f05270 */
[----:B------:R-:W-:-:S12]  /*259b0*/  BRA.DIV UR4, `(.L_x_2090) ;  /* 0x0000007a04987947 */ /* 0x000fd8000b800000 */
[----:B------:R-:W-:Y:S01]  /*259c0*/  IMAD.IADD R7, R19, 0x1, R8 ;  /* 0x0000000113077824 */ /* 0x000fe200078e0208 */
[----:B------:R-:W-:-:S04]  /*259d0*/  ULDC UR4, c[0x0][0xc3c] ;  /* 0x00030f0000047ab9 */ /* 0x000fc80000000800 */
[----:B------:R-:W-:-:S13]  /*259e0*/  ISETP.GE.OR P1, PT, R7, UR4, !P0 ;  /* 0x0000000407007c0c */ /* 0x000fda000c726670 */
[----:B------:R-:W1:Y:S08]  /*259f0*/  @!P1 LDC.64 R2, c[0x0][0xc80] ;  /* 0x00032000ff029b82 */ /* 0x000e700000000a00 */
[----:B------:R-:W2:Y:S01]  /*25a00*/  @!P1 LDC.64 R4, c[0x0][0xc78] ;  /* 0x00031e00ff049b82 */ /* 0x000ea20000000a00 */
[----:B-1----:R-:W-:-:S05]  /*25a10*/  @!P1 IMAD.WIDE R2, R7, 0x4, R2 ;  /* 0x0000000407029825 */ /* 0x002fca00078e0202 */
[----:B0-----:R2:W3:Y:S02]  /*25a20*/  @!P1 LDG.E R6, desc[UR52][R2.64] ;  /* 0x0000003402069981 */ /* 0x0014e4000c1e1900 */
[----:B--2---:R-:W-:-:S05]  /*25a30*/  @!P1 IMAD.WIDE R2, R7, 0x4, R4 ;  /* 0x0000000407029825 */ /* 0x004fca00078e0204 */
[----:B------:R-:W2:Y:S01]  /*25a40*/  @!P1 LDG.E R5, desc[UR52][R2.64] ;  /* 0x0000003402059981 */ /* 0x000ea2000c1e1900 */
        /* <DEDUP_REMOVED lines=8> */
[----:B---3--:R-:W-:-:S02]  /*25ad0*/  @!P1 IMAD.MOV.U32 R17, RZ, RZ, R6 ;  /* 0x000000ffff119224 */ /* 0x008fc400078e0006 */
[----:B------:R-:W-:Y:S02]  /*25ae0*/  IMAD.MOV.U32 R6, RZ, RZ, RZ ;  /* 0x000000ffff067224 */ /* 0x000fe400078e00ff */
[----:B--2---:R-:W-:Y:S01]  /*25af0*/  @!P1 IMAD.MOV.U32 R4, RZ, RZ, R5 ;  /* 0x000000ffff049224 */ /* 0x004fe200078e0005 */
        /* <DEDUP_REMOVED lines=18> */
.L_x_2367:
[----:B------:R-:W-:Y:S02]  /*25c20*/  ULDC UR4, c[0x0][0xc38] ;  /* 0x00030e0000047ab9 */ /* 0x000fe40000000800 */
[----:B------:R-:W-:-:S04]  /*25c30*/  IMAD.U32 R5, RZ, RZ, UR4 ;  /* 0x00000004ff057e24 */ /* 0x000fc8000f8e00ff */
[----:B-1----:R-:W-:-:S04]  /*25c40*/  IMAD R14, R14, R5, RZ ;  /* 0x000000050e0e7224 */ /* 0x002fc800078e02ff */
[----:B------:R-:W-:-:S05]  /*25c50*/  IMAD.IADD R7, R7, 0x1, R14 ;  /* 0x0000000107077824 */ /* 0x000fca00078e020e */
[----:B------:R-:W-:-:S13]  /*25c60*/  ISETP.GT.AND P6, PT, R7, R0, PT ;  /* 0x000000000700720c */ /* 0x000fda0003fc4270 */
[----:B------:R-:W-:Y:S05]  /*25c70*/  @P6 BRA `(.L_x_2091) ;  /* 0x0000000000a46947 */ /* 0x000fea0003800000 */
.L_x_2094:
        /* <DEDUP_REMOVED lines=35> */
.L_x_2375:
[----:B------:R-:W-:Y:S02]  /*25eb0*/  ULDC UR4, c[0x0][0xc38] ;  /* 0x00030e0000047ab9 */ /* 0x000fe40000000800 */
[----:B------:R-:W-:-:S04]  /*25ec0*/  IMAD.U32 R5, RZ, RZ, UR4 ;  /* 0x00000004ff057e24 */ /* 0x000fc8000f8e00ff */
[----:B-1----:R-:W-:-:S04]  /*25ed0*/  IMAD R14, R14, R5, RZ ;  /* 0x000000050e0e7224 */ /* 0x002fc800078e02ff */
[----:B------:R-:W-:-:S05]  /*25ee0*/  IMAD.IADD R7, R14, 0x1, R7 ;  /* 0x000000010e077824 */ /* 0x000fca00078e0207 */
[----:B------:R-:W-:-:S13]  /*25ef0*/  ISETP.GT.AND P6, PT, R7, R0, PT ;  /* 0x000000000700720c */ /* 0x000fda0003fc4270 */
[----:B------:R-:W-:Y:S05]  /*25f00*/  @!P6 BRA `(.L_x_2094) ;  /* 0xfffffffc005ce947 */ /* 0x000fea000383ffff */
.L_x_2091:
        /* <DEDUP_REMOVED lines=10> */
.L_x_2380:
[----:B------:R-:W-:-:S13]  /*25fb0*/  ISETP.NE.AND P0, PT, R3, RZ, PT ;  /* 0x000000ff0300720c */ /* 0x000fda0003f05270 */
[----:B------:R-:W-:Y:S05]  /*25fc0*/  @!P0 BRA `(.L_x_2096) ;  /* 0x0000000000108947 */ /* 0x000fea0003800000 */
[----:B------:R-:W-:Y:S01]  /*25fd0*/  UMOV UR4, 0xffffffff ;  /* 0xffffffff00047882 */ /* 0x000fe20000000000 */
[----:B-1----:R-:W-:Y:S02]  /*25fe0*/  VIADD R12, R12, 0xffffffff ;  /* 0xffffffff0c0c7836 */ /* 0x002fe40000000000 */
[----:B------:R-:W-:Y:S05]  /*25ff0*/  BRA.DIV UR4, `(.L_x_2097) ;  /* 0x0000007e04587947 */ /* 0x000fea000b800000 */
[----:B------:R4:W1:Y:S02]  /*26000*/  SHFL.IDX PT, R6, R2, R12, 0x1f ;  /* 0x00001f0c02067589 */ /* 0x00086400000e0000 */
.L_x_2096:
        /* <DEDUP_REMOVED lines=32> */
[----:B------:R-:W-:-:S04]  /*26210*/  LOP3.LUT R2, R0, R17, RZ, 0x3c, !PT ;  /* 0x0000001100027212 */ /* 0x000fc800078e3cff */
[----:B------:R-:W-:Y:S01]  /*26220*/  ISETP.GE.AND P2, PT, R2, RZ, PT ;  /* 0x000000ff0200720c */ /* 0x000fe20003f46270 */
[----:B------:R-:W-:Y:S01]  /*26230*/  @P0 VIADD R7, R7, 0x1 ;  /* 0x0000000107070836 */ /* 0x000fe20000000000 */
[----:B------:R-:W-:-:S05]  /*26240*/  IABS R2, R4 ;  /* 0x0000000400027213 */ /* 0x000fca0000000000 */
[----:B------:R-:W-:-:S06]  /*26250*/  IMAD.MOV R2, RZ, RZ, -R2 ;  /* 0x000000ffff027224 */ /* 0x000fcc00078e0a02 */
[----:B------:R-:W-:Y:S01]  /*26260*/  @!P2 IMAD.MOV R7, RZ, RZ, -R7 ;  /* 0x000000ffff07a224 */ /* 0x000fe200078e0a07 */
[----:B------:R-:W-:-:S04]  /*26270*/  @!P1 LOP3.LUT R7, RZ, R17, RZ, 0x33, !PT ;  /* 0x00000011ff079212 */ /* 0x000fc800078e33ff */
[----:B------:R-:W-:-:S05]  /*26280*/  IABS R3, R7 ;  /* 0x0000000700037213 */ /* 0x000fca0000000000 */
        /* <DEDUP_REMOVED lines=9> */
[----:B------:R-:W-:-:S04]  /*26320*/  IMAD.MOV R2, RZ, RZ, -R7 ;  /* 0x000000ffff027224 */ /* 0x000fc800078e0a07 */
[----:B------:R-:W-:Y:S02]  /*26330*/  IMAD R2, R17, R2, R0 ;  /* 0x0000000211027224 */ /* 0x000fe400078e0200 */
        /* <DEDUP_REMOVED lines=8> */
.L_x_2098:
        /* <DEDUP_REMOVED lines=60> */
.L_x_2099:
[----:B------:R-:W-:-:S05]  /*26780*/  LOP3.LUT R2, RZ, R2, RZ, 0x33, !PT ;  /* 0x00000002ff027212 */ /* 0x000fca00078e33ff */
[----:B------:R-:W-:Y:S01]  /*26790*/  IMAD.IADD R17, R17, 0x1, R2 ;  /* 0x0000000111117824 */ /* 0x000fe200078e0202 */
[----:B------:R-:W-:Y:S06]  /*267a0*/  BRA `(.L_x_2100) ;  /* 0x00000000001c7947 */ /* 0x000fec0003800000 */
.L_x_2092:
[----:B------:R-:W-:Y:S01]  /*267b0*/  UMOV UR4, URZ ;  /* 0x0000003f00047c82 */ /* 0x000fe20008000000 */
[----:B------:R-:W-:Y:S01]  /*267c0*/  UMOV UR5, URZ ;  /* 0x0000003f00057c82 */ /* 0x000fe20008000000 */
[----:B------:R-:W-:Y:S01]  /*267d0*/  ULDC UR6, c[0x0][0xc3c] ;  /* 0x00030f0000067ab9 */ /* 0x000fe20000000800 */
[----:B------:R-:W-:Y:S02]  /*267e0*/  IMAD.MOV.U32 R16, RZ, RZ, R0 ;  /* 0x000000ffff107224 */ /* 0x000fe400078e0000 */
[----:B------:R-:W-:Y:S02]  /*267f0*/  IMAD.U32 R17, RZ, RZ, UR4 ;  /* 0x00000004ff117e24 */ /* 0x000fe4000f8e00ff */
[----:B------:R-:W-:Y:S02]  /*26800*/  IMAD.U32 R18, RZ, RZ, UR5 ;  /* 0x00000005ff127e24 */ /* 0x000fe4000f8e00ff */
[----:B------:R-:W-:-:S07]  /*26810*/  IMAD.U32 R19, RZ, RZ, UR6 ;  /* 0x00000006ff137e24 */ /* 0x000fce000f8e00ff */
.L_x_2100:
        /* <DEDUP_REMOVED lines=10> */
.L_x_2089:
[----:B------:R-:W-:Y:S02]  /*268c0*/  ULDC UR4, c[0x0][0xc3c] ;  /* 0x00030f0000047ab9 */ /* 0x000fe40000000800 */
[----:B--2---:R-:W-:-:S13]  /*268d0*/  ISETP.GE.AND P0, PT, R19, UR4, PT ;  /* 0x0000000413007c0c */ /* 0x004fda000bf06270 */
[----:B------:R-:W-:Y:S05]  /*268e0*/  @!P0 BRA `(.L_x_2101) ;  /* 0xffffff9400608947 */ /* 0x000fea000383ffff */
[----:B------:R-:W-:Y:S05]  /*268f0*/  BSYNC B8 ;  /* 0x0000000000087941 */ /* 0x000fea0003800000 */
.L_x_1982:
[----:B------:R-:W2:Y:S01]  /*26900*/  LDL.LU R0, [R1+0x1c] ;  /* 0x00001c0001007983 */ /* 0x000ea20000300800 */
[----:B------:R-:W-:Y:S01]  /*26910*/  BSSY B0, `(.L_x_2102) ;  /* 0x000000b000007945 */ /* 0x000fe20003800000 */
[----:B------:R-:W3:Y:S01]  /*26920*/  S2R R5, SR_CgaCtaId ;  /* 0x0000000000057919 */ /* 0x000ee20000008800 */
[----:B--2---:R-:W-:-:S05]  /*26930*/  VIADD R0, R0, 0x1 ;  /* 0x0000000100007836 */ /* 0x004fca0000000000 */
[----:B-1----:R-:W-:-:S04]  /*26940*/  LEA.HI R2, R0, R0, RZ, 0x1 ;  /* 0x0000000000027211 */ /* 0x002fc800078f08ff */
[----:B------:R-:W-:Y:S02]  /*26950*/  LOP3.LUT R3, R2, 0xfffffffe, RZ, 0xc0, !PT ;  /* 0xfffffffe02037812 */ /* 0x000fe400078ec0ff */
[----:B------:R-:W-:-:S03]  /*26960*/  MOV R2, 0x400 ;  /* 0x0000040000027802 */ /* 0x000fc60000000f00 */
[----:B------:R-:W-:Y:S01]  /*26970*/  IMAD.IADD R0, R0, 0x1, -R3 ;  /* 0x0000000100007824 */ /* 0x000fe200078e0a03 */
[----:B---3--:R-:W-:-:S04]  /*26980*/  LEA R7, R5, R2, 0x18 ;  /* 0x0000000205077211 */ /* 0x008fc800078ec0ff */
[----:B------:R-:W-:-:S04]  /*26990*/  SHF.L.U32 R0, R0, 0x1f, RZ ;  /* 0x0000001f00007819 */ /* 0x000fc800000006ff */
[----:B------:R-:W1:Y:S02]  /*269a0*/  SYNCS.PHASECHK.TRANS64.TRYWAIT P0, [R7+URZ+0x28820], R0 ;  /* 0x02882000070075a7 */ /* 0x000e64000800017f */
[----:B-1----:R-:W-:Y:S05]  /*269b0*/  @!P0 BRA `(.L_x_2103) ;  /* 0x0000007400108947 */ /* 0x002fea0003800000 */
.L_x_2383:
[----:B------:R-:W-:Y:S05]  /*269c0*/  BSYNC B0 ;  /* 0x0000000000007941 */ /* 0x000fea0003800000 */
.L_x_2102:
[----:B------:R-:W-:-:S03]  /*269d0*/  UMOV UR4, 0xffffffff ;  /* 0xffffffff00047882 */ /* 0x000fc60000000000 */
[----:B------:R-:W-:Y:S05]  /*269e0*/  BRA.DIV UR4, `(.L_x_2104) ;  /* 0x0000007604187947 */ /* 0x000fea000b800000 */
[----:B-1----:R-:W1:Y:S02]  /*269f0*/  S2R R0, SR_TID.X ;  /* 0x0000000000007919 */ /* 0x002e640000002100 */
[----:B-1----:R-:W-:-:S04]  /*26a00*/  SHF.R.U32.HI R0, RZ, 0x5, R0 ;  /* 0x00000005ff007819 */ /* 0x002fc80000011600 */
[----:B------:R-:W-:-:S05]  /*26a10*/  LOP3.LUT R0, R0, 0x3, RZ, 0xc0, !PT ;  /* 0x0000000300007812 */ /* 0x000fca00078ec0ff */
[----:B------:R1:W2:Y:S02]  /*26a20*/  SHFL.IDX PT, R14, R0, RZ, 0x1f ;  /* 0x00001fff000e7589 */ /* 0x0002a400000e0000 */
.L_x_2386:
[----:B--2---:R-:W-:-:S13]  /*26a30*/  ISETP.NE.AND P0, PT, R14, RZ, PT ;  /* 0x000000ff0e00720c */ /* 0x004fda0003f05270 */
[----:B------:R-:W-:Y:S05]  /*26a40*/  @P0 BRA `(.L_x_1675) ;  /* 0x0000000000880947 */ /* 0x000fea0003800000 */
[----:B------:R-:W-:-:S03]  /*26a50*/  UMOV UR4, 0xffffffff ;  /* 0xffffffff00047882 */ /* 0x000fc60000000000 */
[----:B------:R-:W-:Y:S05]  /*26a60*/  BRA.DIV UR4, `(.L_x_2105) ;  /* 0x00000076042c7947 */ /* 0x000fea000b800000 */
[----:B------:R-:W-:-:S13]  /*26a70*/  ELECT P6, URZ, PT ;  /* 0x00000000003f782f */ /* 0x000fda00038c0000 */
.L_x_2389:
[----:B------:R-:W-:Y:S05]  /*26a80*/  @!P6 BRA `(.L_x_1675) ;  /* 0x000000000078e947 */ /* 0x000fea0003800000 */
[----:B------:R-:W-:-:S06]  /*26a90*/  ULOP3.LUT UR4, UR36, 0x2, URZ, 0xfc, !UPT ;  /* 0x0000000224047892 */ /* 0x000fcc000f8efc3f */
[----:B-1----:R-:W-:-:S05]  /*26aa0*/  IMAD.U32 R0, RZ, RZ, UR4 ;  /* 0x00000004ff007e24 */ /* 0x002fca000f8e00ff */
[----:B------:R-:W-:-:S13]  /*26ab0*/  ISETP.NE.AND P0, PT, R0, 0x3, PT ;  /* 0x000000030000780c */ /* 0x000fda0003f05270 */
[----:B------:R-:W-:Y:S05]  /*26ac0*/  @!P0 BRA `(.L_x_2106) ;  /* 0x0000000000048947 */ /* 0x000fea0003800000 */
[----:B------:R-:W-:Y:S01]  /*26ad0*/  BPT.TRAP 0x1 ;  /* 0x000000040000795c */ /* 0x000fe20000300000 */
.L_x_2106:
[----:B------:R-:W-:Y:S01]  /*26ae0*/  IMAD R5, R24, 0x8, R7 ;  /* 0x0000000818057824 */ /* 0x000fe200078e0207 */
[----:B------:R-:W-:Y:S01]  /*26af0*/  SHF.L.U32 R0, R28, 0x1f, RZ ;  /* 0x0000001f1c007819 */ /* 0x000fe200000006ff */
[----:B------:R-:W-:-:S03]  /*26b00*/  VIADD R24, R24, 0x1 ;  /* 0x0000000118187836 */ /* 0x000fc60000000000 */
[----:B------:R-:W1:Y:S02]  /*26b10*/  SYNCS.PHASECHK.TRANS64.TRYWAIT P1, [R5+URZ+0x28840], R0 ;  /* 0x02884000050075a7 */ /* 0x000e64000802017f */
[----:B------:R-:W-:-:S04]  /*26b20*/  ISETP.NE.AND P2, PT, R24, 0x2, PT ;  /* 0x000000021800780c */ /* 0x000fc80003f45270 */
[----:B------:R-:W-:Y:S01]  /*26b30*/  SEL R3, RZ, 0x1, P2 ;  /* 0x00000001ff037807 */ /* 0x000fe20001000000 */
[----:B-1----:R-:W-:Y:S08]  /*26b40*/  @!P1 BRA `(.L_x_2107) ;  /* 0x0000007400149947 */ /* 0x002ff00003800000 */
.L_x_2390:
[----:B------:R-:W-:Y:S02]  /*26b50*/  SEL R24, R24, RZ, P2 ;  /* 0x000000ff18187207 */ /* 0x000fe40001000000 */
[----:B------:R-:W-:Y:S01]  /*26b60*/  LOP3.LUT R2, R28, R3, RZ, 0x3c, !PT ;  /* 0x000000031c027212 */ /* 0x000fe200078e3cff */
[----:B------:R-:W-:Y:S06]  /*26b70*/  @!P0 BRA `(.L_x_2108) ;  /* 0x0000000000048947 */ /* 0x000fec0003800000 */
[----:B------:R-:W-:Y:S01]  /*26b80*/  BPT.TRAP 0x1 ;  /* 0x000000040000795c */ /* 0x000fe20000300000 */
.L_x_2108:
[----:B------:R-:W-:Y:S01]  /*26b90*/  IMAD R3, R24, 0x8, R7 ;  /* 0x0000000818037824 */ /* 0x000fe200078e0207 */
[----:B------:R-:W-:-:S04]  /*26ba0*/  SHF.L.U32 R2, R2, 0x1f, RZ ;  /* 0x0000001f02027819 */ /* 0x000fc800000006ff */
[----:B------:R-:W2:Y:S02]  /*26bb0*/  SYNCS.PHASECHK.TRANS64.TRYWAIT P1, [R3+URZ+0x28840], R2 ;  /* 0x02884002030075a7 */ /* 0x000ea4000802017f */
[----:B--2---:R-:W-:Y:S05]  /*26bc0*/  @!P1 BRA `(.L_x_2109) ;  /* 0x0000007400089947 */ /* 0x004fea0003800000 */
.L_x_2391:
[----:B------:R-:W-:Y:S05]  /*26bd0*/  @!P0 BRA `(.L_x_2110) ;  /* 0x0000000000048947 */ /* 0x000fea0003800000 */
[----:B------:R-:W-:Y:S01]  /*26be0*/  BPT.TRAP 0x1 ;  /* 0x000000040000795c */ /* 0x000fe20000300000 */
.L_x_2110:
[----:B------:R-:W3:Y:S02]  /*26bf0*/  SYNCS.PHASECHK.TRANS64.TRYWAIT P1, [R5+URZ+0x28860], R0 ;  /* 0x02886000050075a7 */ /* 0x000ee4000802017f */
[----:B---3--:R-:W-:Y:S05]  /*26c00*/  @!P1 BRA `(.L_x_2111) ;  /* 0x00000074000c9947 */ /* 0x008fea0003800000 */
.L_x_2392:
[----:B------:R-:W-:Y:S05]  /*26c10*/  @!P0 BRA `(.L_x_2112) ;  /* 0x0000000000048947 */ /* 0x000fea0003800000 */
[----:B------:R-:W-:Y:S01]  /*26c20*/  BPT.TRAP 0x1 ;  /* 0x000000040000795c */ /* 0x000fe20000300000 */
.L_x_2112:
[----:B----4-:R4:W0:Y:S02]  /*26c30*/  SYNCS.PHASECHK.TRANS64.TRYWAIT P0, [R3+URZ+0x28860], R2 ;  /* 0x02886002030075a7 */ /* 0x010824000800017f */
[----:B0-----:R-:W-:Y:S05]  /*26c40*/  @!P0 NANOSLEEP.SYNCS 0x989680 ;  /* 0x009896800000895d */ /* 0x001fea0003900000 */
[----:B------:R-:W0:Y:S02]  /*26c50*/  @!P0 SYNCS.PHASECHK.TRANS64 P0, [R3+URZ+0x28860], R2 ;  /* 0x02886002030085a7 */ /* 0x000e24000800007f */
[----:B0-----:R-:W-:Y:S05]  /*26c60*/  @!P0 BRA `(.L_x_2112) ;  /* 0xfffffffc00f08947 */ /* 0x001fea000383ffff */
.L_x_1675:
[----:B------:R-:W-:Y:S05]  /*26c70*/  BSYNC B9 ;  /* 0x0000000000097941 */ /* 0x000fea0003800000 */
.L_x_1672:
[----:B------:R-:W-:Y:S05]  /*26c80*/  EXIT ;  /* 0x000000000000794d */ /* 0x000fea0003800000 */
.L_x_1707:
[----:B0-----:R0:W1:Y:S02]  /*26c90*/  SYNCS.PHASECHK.TRANS64.TRYWAIT P6, [R89+URZ+0x28890], R100 ;  /* 0x02889064590075a7 */ /* 0x00106400080c017f */
[----:B-1----:R-:W-:Y:S05]  /*26ca0*/  @!P6 NANOSLEEP.SYNCS 0x989680 ;  /* 0x009896800000e95d */ /* 0x002fea0003900000 */
[----:B------:R-:W1:Y:S02]  /*26cb0*/  @!P6 SYNCS.PHASECHK.TRANS64 P6, [R89+URZ+0x28890], R100 ;  /* 0x028890645900e5a7 */ /* 0x000e6400080c007f */
[----:B-1----:R-:W-:Y:S05]  /*26cc0*/  @!P6 BRA `(.L_x_1707) ;  /* 0xfffffffc00f0e947 */ /* 0x002fea000383ffff */
[----:B------:R-:W-:Y:S05]  /*26cd0*/  BRA `(.L_x_2113) ;  /* 0xfffffdc800d07947 */ /* 0x000fea000383ffff */
.L_x_1708:
        /* <DEDUP_REMOVED lines=8> */
.L_x_2115:
[----:B------:R-:W-:Y:S05]  /*26d60*/  BSYNC B1 ;  /* 0x0000000000017941 */ /* 0x000fea0003800000 */
.L_x_2114:
        /* <DEDUP_REMOVED lines=8> */
.L_x_2116:
[----:B------:R-:W-:Y:S01]  /*26df0*/  IMAD.MOV.U32 R103, RZ, RZ, R14 ;  /* 0x000000ffff677224 */ /* 0x000fe200078e000e */
[----:B------:R-:W-:Y:S06]  /*26e00*/  BRA `(.L_x_2117) ;  /* 0xfffffdc800987947 */ /* 0x000fec000383ffff */
.L_x_1717:
        /* <DEDUP_REMOVED lines=8> */
.L_x_2119:
[----:B------:R-:W-:Y:S05]  /*26e90*/  BSYNC B1 ;  /* 0x0000000000017941 */ /* 0x000fea0003800000 */
.L_x_2118:
        /* <DEDUP_REMOVED lines=8> */
.L_x_2120:
[----:B------:R-:W-:Y:S01]  /*26f20*/  IMAD.MOV.U32 R69, RZ, RZ, R14 ;  /* 0x000000ffff457224 */ /* 0x000fe200078e000e */
[----:B------:R-:W-:Y:S06]  /*26f30*/  BRA `(.L_x_2121) ;  /* 0xfffffdd0002c7947 */ /* 0x000fec000383ffff */
.L_x_1726:
        /* <DEDUP_REMOVED lines=8> */
.L_x_2123:
[----:B------:R-:W-:Y:S05]  /*26fc0*/  BSYNC B1 ;  /* 0x0000000000017941 */ /* 0x000fea0003800000 */
.L_x_2122:
        /* <DEDUP_REMOVED lines=8> */
.L_x_2124:
[----:B------:R-:W-:Y:S01]  /*27050*/  IMAD.MOV.U32 R61, RZ, RZ, R14 ;  /* 0x000000ffff3d7224 */ /* 0x000fe200078e000e */
[----:B------:R-:W-:Y:S06]  /*27060*/  BRA `(.L_x_2125) ;  /* 0xfffffdd400c07947 */ /* 0x000fec000383ffff */
.L_x_1735:
        /* <DEDUP_REMOVED lines=8> */
.L_x_2127:
[----:B------:R-:W-:Y:S05]  /*270f0*/  BSYNC B1 ;  /* 0x0000000000017941 */ /* 0x000fea0003800000 */
.L_x_2126:
        /* <DEDUP_REMOVED lines=8> */
.L_x_2128:
[----:B------:R-:W-:Y:S01]  /*27180*/  IMAD.MOV.U32 R51, RZ, RZ, R14 ;  /* 0x000000ffff337224 */ /* 0x000fe200078e000e */
[----:B------:R-:W-:Y:S06]  /*27190*/  BRA `(.L_x_2129) ;  /* 0xfffffddc00507947 */ /* 0x000fec000383ffff */
.L_x_1747:
[----:B-1----:R1:W2:Y:S02]  /*271a0*/  SYNCS.PHASECHK.TRANS64.TRYWAIT P4, [R89+URZ+0x28890], R100 ;  /* 0x02889064590075a7 */ /* 0x0022a4000808017f */
[----:B--2---:R-:W-:Y:S05]  /*271b0*/  @!P4 NANOSLEEP.SYNCS 0x989680 ;  /* 0x009896800000c95d */ /* 0x004fea0003900000 */
[----:B------:R-:W2:Y:S02]  /*271c0*/  @!P4 SYNCS.PHASECHK.TRANS64 P4, [R89+URZ+0x28890], R100 ;  /* 0x028890645900c5a7 */ /* 0x000ea4000808007f */
[----:B--2---:R-:W-:Y:S05]  /*271d0*/  @!P4 BRA `(.L_x_1747) ;  /* 0xfffffffc00f0c947 */ /* 0x004fea000383ffff */
[----:B------:R-:W-:Y:S05]  /*271e0*/  BRA `(.L_x_2130) ;  /* 0xfffffdec00887947 */ /* 0x000fea000383ffff */
.L_x_1748:
        /* <DEDUP_REMOVED lines=8> */
.L_x_2132:
[----:B------:R-:W-:Y:S05]  /*27270*/  BSYNC B1 ;  /* 0x0000000000017941 */ /* 0x000fea0003800000 */
.L_x_2131:
        /* <DEDUP_REMOVED lines=8> */
.L_x_2133:
[----:B------:R-:W-:Y:S01]  /*27300*/  IMAD.MOV.U32 R104, RZ, RZ, R14 ;  /* 0x000000ffff687224 */ /* 0x000fe200078e000e */
[----:B------:R-:W-:Y:S06]  /*27310*/  BRA `(.L_x_2134) ;  /* 0xfffffdec00547947 */ /* 0x000fec000383ffff */
.L_x_1753:
[----:B------:R-:W-:Y:S01]  /*27320*/  BSSY B1, `(.L_x_2135) ;  /* 0x0000008000017945 */ /* 0x000fe20003800000 */
[----:B---3--:R-:W-:Y:S02]  /*27330*/  IMAD.MOV.U32 R13, RZ, RZ, R101 ;  /* 0x000000ffff0d7224 */ /* 0x008fe400078e0065 */
[----:B------:R-:W-:Y:S02]  /*27340*/  IMAD.MOV.U32 R12, RZ, RZ, 0x1 ;  /* 0x00000001ff0c7424 */ /* 0x000fe400078e00ff */
[----:B--2---:R-:W-:Y:S02]  /*27350*/  IMAD.MOV.U32 R11, RZ, RZ, 0x181f ;  /* 0x0000181fff0b7424 */ /* 0x004fe400078e00ff */
[----:B------:R-:W-:-:S07]  /*27360*/  IMAD.MOV.U32 R15, RZ, RZ, -0x1 ;  /* 0xffffffffff0f7424 */ /* 0x000fce00078e00ff */
[----:B01----:R-:W-:Y:S05]  /*27370*/  WARPSYNC.COLLECTIVE R15, `(.L_x_2136) ;  /* 0x000000000f087348 */ /* 0x003fea0003c00000 */
[----:B------:R2:W3:Y:S02]  /*27380*/  SHFL.IDX P6, R14, R13, R12, R11 ;  /* 0x0000000c0d0e7389 */ /* 0x0004e400000c000b */
[----:B0123--:R-:W-:Y:S01]  /*27390*/  ENDCOLLECTIVE ;  /* 0x000000000000791b */ /* 0x00ffe20003800000 */
.L_x_2136:
[----:B------:R-:W-:Y:S05]  /*273a0*/  BSYNC B1 ;  /* 0x0000000000017941 */ /* 0x000fea0003800000 */
.L_x_2135:
        /* <DEDUP_REMOVED lines=8> */
.L_x_2137:
[----:B------:R-:W-:Y:S01]  /*27430*/  IMAD.MOV.U32 R46, RZ, RZ, R14 ;  /* 0x000000ffff2e7224 */ /* 0x000fe200078e000e */
[----:B------:R-:W-:Y:S06]  /*27440*/  BRA `(.L_x_2138) ;  /* 0xfffffdf400047947 */ /* 0x000fec000383ffff */
.L_x_1758:
[----:B------:R-:W-:Y:S01]  /*27450*/  BSSY B1, `(.L_x_2139) ;  /* 0x0000008000017945 */ /* 0x000fe20003800000 */
[----:B--23--:R-:W-:Y:S02]  /*27460*/  IMAD.MOV.U32 R13, RZ, RZ, R101 ;  /* 0x000000ffff0d7224 */ /* 0x00cfe400078e0065 */
[----:B------:R-:W-:Y:S02]  /*27470*/  IMAD.MOV.U32 R12, RZ, RZ, 0x2 ;  /* 0x00000002ff0c7424 */ /* 0x000fe400078e00ff */
[----:B0-----:R-:W-:Y:S02]  /*27480*/  IMAD.MOV.U32 R11, RZ, RZ, 0x181f ;  /* 0x0000181fff0b7424 */ /* 0x001fe400078e00ff */
[----:B------:R-:W-:-:S07]  /*27490*/  IMAD.MOV.U32 R15, RZ, RZ, -0x1 ;  /* 0xffffffffff0f7424 */ /* 0x000fce00078e00ff */
[----:B-1--4-:R-:W-:Y:S05]  /*274a0*/  WARPSYNC.COLLECTIVE R15, `(.L_x_2140) ;  /* 0x000000000f087348 */ /* 0x012fea0003c00000 */
[----:B------:R0:W2:Y:S02]  /*274b0*/  SHFL.IDX P6, R14, R13, R12, R11 ;  /* 0x0000000c0d0e7389 */ /* 0x0000a400000c000b */
[----:B012-4-:R-:W-:Y:S01]  /*274c0*/  ENDCOLLECTIVE ;  /* 0x000000000000791b */ /* 0x017fe20003800000 */
.L_x_2140:
[----:B------:R-:W-:Y:S05]  /*274d0*/  BSYNC B1 ;  /* 0x0000000000017941 */ /* 0x000fea0003800000 */
.L_x_2139:
        /* <DEDUP_REMOVED lines=8> */
.L_x_2141:
[----:B------:R-:W-:Y:S01]  /*27560*/  IMAD.MOV.U32 R46, RZ, RZ, R14 ;  /* 0x000000ffff2e7224 */ /* 0x000fe200078e000e */
[----:B------:R-:W-:Y:S06]  /*27570*/  BRA `(.L_x_2142) ;  /* 0xfffffdf800c07947 */ /* 0x000fec000383ffff */
.L_x_1763:
[----:B------:R-:W-:Y:S01]  /*27580*/  BSSY B1, `(.L_x_2143) ;  /* 0x0000008000017945 */ /* 0x000fe20003800000 */
[----:B0--3--:R-:W-:Y:S02]  /*27590*/  IMAD.MOV.U32 R13, RZ, RZ, R101 ;  /* 0x000000ffff0d7224 */ /* 0x009fe400078e0065 */
[----:B------:R-:W-:Y:S02]  /*275a0*/  IMAD.MOV.U32 R12, RZ, RZ, 0x3 ;  /* 0x00000003ff0c7424 */ /* 0x000fe400078e00ff */
[----:B------:R-:W-:Y:S02]  /*275b0*/  IMAD.MOV.U32 R11, RZ, RZ, 0x181f ;  /* 0x0000181fff0b7424 */ /* 0x000fe400078e00ff */
[----:B------:R-:W-:-:S07]  /*275c0*/  IMAD.MOV.U32 R15, RZ, RZ, -0x1 ;  /* 0xffffffffff0f7424 */ /* 0x000fce00078e00ff */
[----:B-12-4-:R-:W-:Y:S05]  /*275d0*/  WARPSYNC.COLLECTIVE R15, `(.L_x_2144) ;  /* 0x000000000f087348 */ /* 0x016fea0003c00000 */
[----:B------:R0:W3:Y:S02]  /*275e0*/  SHFL.IDX P6, R14, R13, R12, R11 ;  /* 0x0000000c0d0e7389 */ /* 0x0000e400000c000b */
[----:B01234-:R-:W-:Y:S01]  /*275f0*/  ENDCOLLECTIVE ;  /* 0x000000000000791b */ /* 0x01ffe20003800000 */
.L_x_2144:
[----:B------:R-:W-:Y:S05]  /*27600*/  BSYNC B1 ;  /* 0x0000000000017941 */ /* 0x000fea0003800000 */
.L_x_2143:
        /* <DEDUP_REMOVED lines=8> */
.L_x_2145:
[----:B------:R-:W-:Y:S01]  /*27690*/  IMAD.MOV.U32 R106, RZ, RZ, R14 ;  /* 0x000000ffff6a7224 */ /* 0x000fe200078e000e */
[----:B------:R-:W-:Y:S06]  /*276a0*/  BRA `(.L_x_2146) ;  /* 0xfffffe0000707947 */ /* 0x000fec000383ffff */
.L_x_1768:
[----:B0-----:R0:W1:Y:S02]  /*276b0*/  SYNCS.PHASECHK.TRANS64.TRYWAIT P3, [R89+URZ+0x28890], R100 ;  /* 0x02889064590075a7 */ /* 0x001064000806017f */
[----:B-1----:R-:W-:Y:S05]  /*276c0*/  @!P3 NANOSLEEP.SYNCS 0x989680 ;  /* 0x009896800000b95d */ /* 0x002fea0003900000 */
[----:B------:R-:W1:Y:S02]  /*276d0*/  @!P3 SYNCS.PHASECHK.TRANS64 P3, [R89+URZ+0x28890], R100 ;  /* 0x028890645900b5a7 */ /* 0x000e64000806007f */
[----:B-1----:R-:W-:Y:S05]  /*276e0*/  @!P3 BRA `(.L_x_1768) ;  /* 0xfffffffc00f0b947 */ /* 0x002fea000383ffff */
[----:B------:R-:W-:Y:S05]  /*276f0*/  BRA `(.L_x_2147) ;  /* 0xfffffe08007c7947 */ /* 0x000fea000383ffff */
.L_x_1769:
        /* <DEDUP_REMOVED lines=8> */
.L_x_2149:
[----:B------:R-:W-:Y:S05]  /*27780*/  BSYNC B1 ;  /* 0x0000000000017941 */ /* 0x000fea0003800000 */
.L_x_2148:
        /* <DEDUP_REMOVED lines=8> */
.L_x_2150:
[----:B------:R-:W-:Y:S05]  /*27810*/  BRA `(.L_x_2151) ;  /* 0xfffffe08009c7947 */ /* 0x000fea000383ffff */
.L_x_1772:
[----:B------:R-:W-:Y:S01]  /*27820*/  BSSY B1, `(.L_x_2152) ;  /* 0x0000008000017945 */ /* 0x000fe20003800000 */
[----:B----4-:R-:W-:Y:S02]  /*27830*/  IMAD.MOV.U32 R13, RZ, RZ, R45 ;  /* 0x000000ffff0d7224 */ /* 0x010fe400078e002d */
[----:B------:R-:W-:Y:S02]  /*27840*/  IMAD.MOV.U32 R12, RZ, RZ, 0x1 ;  /* 0x00000001ff0c7424 */ /* 0x000fe400078e00ff */
[----:B------:R-:W-:Y:S02]  /*27850*/  IMAD.MOV.U32 R11, RZ, RZ, 0x181f ;  /* 0x0000181fff0b7424 */ /* 0x000fe400078e00ff */
[----:B------:R-:W-:-:S07]  /*27860*/  IMAD.MOV.U32 R15, RZ, RZ, -0x1 ;  /* 0xffffffffff0f7424 */ /* 0x000fce00078e00ff */
[----:B0123--:R-:W-:Y:S05]  /*27870*/  WARPSYNC.COLLECTIVE R15, `(.L_x_2153) ;  /* 0x000000000f087348 */ /* 0x00ffea0003c00000 */
[----:B---3--:R3:W4:Y:S02]  /*27880*/  SHFL.IDX P6, R14, R13, R12, R11 ;  /* 0x0000000c0d0e7389 */ /* 0x00872400000c000b */
[----:B01234-:R-:W-:Y:S01]  /*27890*/  ENDCOLLECTIVE ;  /* 0x000000000000791b */ /* 0x01ffe20003800000 */
.L_x_2153:
[----:B------:R-:W-:Y:S05]  /*278a0*/  BSYNC B1 ;  /* 0x0000000000017941 */ /* 0x000fea0003800000 */
.L_x_2152:
        /* <DEDUP_REMOVED lines=8> */
.L_x_2154:
[----:B------:R-:W-:Y:S05]  /*27930*/  BRA `(.L_x_2155) ;  /* 0xfffffe08009c7947 */ /* 0x000fea000383ffff */
.L_x_1775:
        /* <DEDUP_REMOVED lines=8> */
.L_x_2157:
[----:B------:R-:W-:Y:S05]  /*279c0*/  BSYNC B1 ;  /* 0x0000000000017941 */ /* 0x000fea0003800000 */
.L_x_2156:
        /* <DEDUP_REMOVED lines=8> */
.L_x_2158:
[----:B------:R-:W-:Y:S05]  /*27a50*/  BRA `(.L_x_2159) ;  /* 0xfffffe0800a07947 */ /* 0x000fea000383ffff */
.L_x_1778:
        /* <DEDUP_REMOVED lines=8> */
.L_x_2161:
[----:B------:R-:W-:Y:S05]  /*27ae0*/  BSYNC B1 ;  /* 0x0000000000017941 */ /* 0x000fea0003800000 */
.L_x_2160:
        /* <DEDUP_REMOVED lines=8> */
.L_x_2162:
[----:B------:R-:W-:Y:S05]  /*27b70*/  BRA `(.L_x_2163) ;  /* 0xfffffe0800a47947 */ /* 0x000fea000383ffff */
.L_x_1782:
[----:B------:R0:W0:Y:S02]  /*27b80*/  SYNCS.PHASECHK.TRANS64.TRYWAIT P4, [R89+URZ+0x288b0], R100 ;  /* 0x0288b064590075a7 */ /* 0x000024000808017f */
[----:B0-----:R-:W-:Y:S05]  /*27b90*/  @!P4 NANOSLEEP.SYNCS 0x989680 ;  /* 0x009896800000c95d */ /* 0x001fea0003900000 */
[----:B------:R-:W0:Y:S02]  /*27ba0*/  @!P4 SYNCS.PHASECHK.TRANS64 P4, [R89+URZ+0x288b0], R100 ;  /* 0x0288b0645900c5a7 */ /* 0x000e24000808007f */
[----:B0-----:R-:W-:Y:S05]  /*27bb0*/  @!P4 BRA `(.L_x_1782) ;  /* 0xfffffffc00f0c947 */ /* 0x001fea000383ffff */
[----:B------:R-:W-:Y:S05]  /*27bc0*/  BRA `(.L_x_2164) ;  /* 0xfffffe0c00207947 */ /* 0x000fea000383ffff */
.L_x_1804:
[----:B--2---:R0:W5:Y:S01]  /*27bd0*/  LDL R13, [R1+0x34] ;  /* 0x00003400010d7983 */ /* 0x0041620000100800 */
[----:B------:R-:W-:Y:S01]  /*27be0*/  BSSY B0, `(.L_x_2165) ;  /* 0x0000007000007945 */ /* 0x000fe20003800000 */
[----:B------:R-:W-:Y:S02]  /*27bf0*/  IMAD.MOV.U32 R12, RZ, RZ, RZ ;  /* 0x000000ffff0c7224 */ /* 0x000fe400078e00ff */
[----:B------:R-:W-:Y:S02]  /*27c00*/  IMAD.MOV.U32 R11, RZ, RZ, 0x1f ;  /* 0x0000001fff0b7424 */ /* 0x000fe400078e00ff */
[----:B------:R-:W-:-:S07]  /*27c10*/  IMAD.MOV.U32 R15, RZ, RZ, -0x1 ;  /* 0xffffffffff0f7424 */ /* 0x000fce00078e00ff */
[----:B01--45:R-:W-:Y:S05]  /*27c20*/  WARPSYNC.COLLECTIVE R15, `(.L_x_2166) ;  /* 0x000000000f087348 */ /* 0x033fea0003c00000 */
[----:B-----5:R2:W3:Y:S02]  /*27c30*/  SHFL.IDX P6, R14, R13, R12, R11 ;  /* 0x0000000c0d0e7389 */ /* 0x0204e400000c000b */
[----:B01234-:R-:W-:Y:S01]  /*27c40*/  ENDCOLLECTIVE ;  /* 0x000000000000791b */ /* 0x01ffe20003800000 */
.L_x_2166:
[----:B------:R-:W-:Y:S05]  /*27c50*/  BSYNC B0 ;  /* 0x0000000000007941 */ /* 0x000fea0003800000 */
.L_x_2165:
[----:B------:R-:W-:Y:S01]  /*27c60*/  IMAD.MOV.U32 R201, RZ, RZ, R14 ;  /* 0x000000ffffc97224 */ /* 0x000fe200078e000e */
[----:B------:R-:W-:Y:S06]  /*27c70*/  BRA `(.L_x_2167) ;  /* 0xfffffe1800e87947 */ /* 0x000fec000383ffff */
.L_x_1816:
[----:B------:R-:W-:Y:S01]  /*27c80*/  BSSY B1, `(.L_x_2168) ;  /* 0x0000008000017945 */ /* 0x000fe20003800000 */
[----:B------:R-:W-:Y:S02]  /*27c90*/  IMAD.MOV.U32 R13, RZ, RZ, R6 ;  /* 0x000000ffff0d7224 */ /* 0x000fe400078e0006 */
[----:B------:R-:W-:Y:S02]  /*27ca0*/  IMAD.MOV.U32 R12, RZ, RZ, RZ ;  /* 0x000000ffff0c7224 */ /* 0x000fe400078e00ff */
[----:B------:R-:W-:Y:S02]  /*27cb0*/  IMAD.MOV.U32 R11, RZ, RZ, 0x181f ;  /* 0x0000181fff0b7424 */ /* 0x000fe400078e00ff */
[----:B------:R-:W-:-:S07]  /*27cc0*/  IMAD.MOV.U32 R15, RZ, RZ, -0x1 ;  /* 0xffffffffff0f7424 */ /* 0x000fce00078e00ff */
[----:B-1--4-:R-:W-:Y:S05]  /*27cd0*/  WARPSYNC.COLLECTIVE R15, `(.L_x_2169) ;  /* 0x000000000f087348 */ /* 0x012fea0003c00000 */
[----:B------:R0:W2:Y:S02]  /*27ce0*/  SHFL.IDX P6, R14, R13, R12, R11 ;  /* 0x0000000c0d0e7389 */ /* 0x0000a400000c000b */
[----:B012-4-:R-:W-:Y:S01]  /*27cf0*/  ENDCOLLECTIVE ;  /* 0x000000000000791b */ /* 0x017fe20003800000 */
.L_x_2169:
[----:B------:R-:W-:Y:S05]  /*27d00*/  BSYNC B1 ;  /* 0x0000000000017941 */ /* 0x000fea0003800000 */
.L_x_2168:
        /* <DEDUP_REMOVED lines=8> */
.L_x_2170:
[----:B------:R-:W-:Y:S02]  /*27d90*/  IMAD.MOV.U32 R13, RZ, RZ, R8 ;  /* 0x000000ffff0d7224 */ /* 0x000fe400078e0008 */
[----:B------:R-:W-:-:S07]  /*27da0*/  IMAD.MOV.U32 R3, RZ, RZ, R14 ;  /* 0x000000ffff037224 */ /* 0x000fce00078e000e */
[----:B------:R-:W-:Y:S05]  /*27db0*/  WARPSYNC.COLLECTIVE R15, `(.L_x_2171) ;  /* 0x000000000f087348 */ /* 0x000fea0003c00000 */
[----:B------:R0:W1:Y:S02]  /*27dc0*/  SHFL.IDX P6, R14, R13, R12, R11 ;  /* 0x0000000c0d0e7389 */ /* 0x00006400000c000b */
[----:B01----:R-:W-:Y:S01]  /*27dd0*/  ENDCOLLECTIVE ;  /* 0x000000000000791b */ /* 0x003fe20003800000 */
.L_x_2171:
[----:B------:R-:W-:Y:S02]  /*27de0*/  IMAD.MOV.U32 R13, RZ, RZ, R7 ;  /* 0x000000ffff0d7224 */ /* 0x000fe400078e0007 */
[----:B------:R-:W-:-:S07]  /*27df0*/  IMAD.MOV.U32 R4, RZ, RZ, R14 ;  /* 0x000000ffff047224 */ /* 0x000fce00078e000e */
[----:B------:R-:W-:Y:S05]  /*27e00*/  WARPSYNC.COLLECTIVE R15, `(.L_x_2172) ;  /* 0x000000000f087348 */ /* 0x000fea0003c00000 */
[----:B------:R0:W1:Y:S02]  /*27e10*/  SHFL.IDX P6, R14, R13, R12, R11 ;  /* 0x0000000c0d0e7389 */ /* 0x00006400000c000b */
[----:B01----:R-:W-:Y:S01]  /*27e20*/  ENDCOLLECTIVE ;  /* 0x000000000000791b */ /* 0x003fe20003800000 */
.L_x_2172:
[----:B------:R-:W-:Y:S05]  /*27e30*/  BRA `(.L_x_2173) ;  /* 0xfffffe20004c7947 */ /* 0x000fea000383ffff */
.L_x_1819:
[----:B------:R-:W-:Y:S01]  /*27e40*/  BSSY B1, `(.L_x_2174) ;  /* 0x0000008000017945 */ /* 0x000fe20003800000 */
[----:B------:R-:W-:Y:S02]  /*27e50*/  IMAD.MOV.U32 R13, RZ, RZ, R6 ;  /* 0x000000ffff0d7224 */ /* 0x000fe400078e0006 */
[----:B------:R-:W-:Y:S02]  /*27e60*/  IMAD.MOV.U32 R12, RZ, RZ, 0x1 ;  /* 0x00000001ff0c7424 */ /* 0x000fe400078e00ff */
[----:B------:R-:W-:Y:S02]  /*27e70*/  IMAD.MOV.U32 R11, RZ, RZ, 0x181f ;  /* 0x0000181fff0b7424 */ /* 0x000fe400078e00ff */
[----:B------:R-:W-:-:S07]  /*27e80*/  IMAD.MOV.U32 R15, RZ, RZ, -0x1 ;  /* 0xffffffffff0f7424 */ /* 0x000fce00078e00ff */
[----:B----4-:R-:W-:Y:S05]  /*27e90*/  WARPSYNC.COLLECTIVE R15, `(.L_x_2175) ;  /* 0x000000000f087348 */ /* 0x010fea0003c00000 */
[----:B------:R0:W1:Y:S02]  /*27ea0*/  SHFL.IDX P6, R14, R13, R12, R11 ;  /* 0x0000000c0d0e7389 */ /* 0x00006400000c000b */
[----:B01--4-:R-:W-:Y:S01]  /*27eb0*/  ENDCOLLECTIVE ;  /* 0x000000000000791b */ /* 0x013fe20003800000 */
.L_x_2175:
[----:B------:R-:W-:Y:S05]  /*27ec0*/  BSYNC B1 ;  /* 0x0000000000017941 */ /* 0x000fea0003800000 */
.L_x_2174:
        /* <DEDUP_REMOVED lines=8> */
.L_x_2176:
[----:B------:R-:W-:Y:S02]  /*27f50*/  IMAD.MOV.U32 R13, RZ, RZ, R8 ;  /* 0x000000ffff0d7224 */ /* 0x000fe400078e0008 */
[----:B------:R-:W-:-:S07]  /*27f60*/  IMAD.MOV.U32 R3, RZ, RZ, R14 ;  /* 0x000000ffff037224 */ /* 0x000fce00078e000e */
[----:B------:R-:W-:Y:S05]  /*27f70*/  WARPSYNC.COLLECTIVE R15, `(.L_x_2177) ;  /* 0x000000000f087348 */ /* 0x000fea0003c00000 */
[----:B------:R0:W1:Y:S02]  /*27f80*/  SHFL.IDX P6, R14, R13, R12, R11 ;  /* 0x0000000c0d0e7389 */ /* 0x00006400000c000b */
[----:B01----:R-:W-:Y:S01]  /*27f90*/  ENDCOLLECTIVE ;  /* 0x000000000000791b */ /* 0x003fe20003800000 */
.L_x_2177:
[----:B------:R-:W-:Y:S02]  /*27fa0*/  IMAD.MOV.U32 R13, RZ, RZ, R7 ;  /* 0x000000ffff0d7224 */ /* 0x000fe400078e0007 */
[----:B------:R-:W-:-:S07]  /*27fb0*/  IMAD.MOV.U32 R4, RZ, RZ, R14 ;  /* 0x000000ffff047224 */ /* 0x000fce00078e000e */
[----:B------:R-:W-:Y:S05]  /*27fc0*/  WARPSYNC.COLLECTIVE R15, `(.L_x_2178) ;  /* 0x000000000f087348 */ /* 0x000fea0003c00000 */
[----:B------:R0:W1:Y:S02]  /*27fd0*/  SHFL.IDX P6, R14, R13, R12, R11 ;  /* 0x0000000c0d0e7389 */ /* 0x00006400000c000b */
[----:B01----:R-:W-:Y:S01]  /*27fe0*/  ENDCOLLECTIVE ;  /* 0x000000000000791b */ /* 0x003fe20003800000 */
.L_x_2178:
[----:B------:R-:W-:Y:S05]  /*27ff0*/  BRA `(.L_x_2179) ;  /* 0xfffffe2000b87947 */ /* 0x000fea000383ffff */
.L_x_1822:
[----:B------:R-:W-:Y:S01]  /*28000*/  BSSY B1, `(.L_x_2180) ;  /* 0x0000008000017945 */ /* 0x000fe20003800000 */
[----:B0-----:R-:W-:Y:S02]  /*28010*/  IMAD.MOV.U32 R13, RZ, RZ, R6 ;  /* 0x000000ffff0d7224 */ /* 0x001fe400078e0006 */
[----:B------:R-:W-:Y:S02]  /*28020*/  IMAD.MOV.U32 R12, RZ, RZ, 0x2 ;  /* 0x00000002ff0c7424 */ /* 0x000fe400078e00ff */
[----:B------:R-:W-:Y:S02]  /*28030*/  IMAD.MOV.U32 R11, RZ, RZ, 0x181f ;  /* 0x0000181fff0b7424 */ /* 0x000fe400078e00ff */
[----:B------:R-:W-:-:S07]  /*28040*/  IMAD.MOV.U32 R15, RZ, RZ, -0x1 ;  /* 0xffffffffff0f7424 */ /* 0x000fce00078e00ff */
[----:B----4-:R-:W-:Y:S05]  /*28050*/  WARPSYNC.COLLECTIVE R15, `(.L_x_2181) ;  /* 0x000000000f087348 */ /* 0x010fea0003c00000 */
[----:B------:R0:W1:Y:S02]  /*28060*/  SHFL.IDX P6, R14, R13, R12, R11 ;  /* 0x0000000c0d0e7389 */ /* 0x00006400000c000b */
[----:B01--4-:R-:W-:Y:S01]  /*28070*/  ENDCOLLECTIVE ;  /* 0x000000000000791b */ /* 0x013fe20003800000 */
.L_x_2181:
[----:B------:R-:W-:Y:S05]  /*28080*/  BSYNC B1 ;  /* 0x0000000000017941 */ /* 0x000fea0003800000 */
.L_x_2180:
        /* <DEDUP_REMOVED lines=8> */
.L_x_2182:
[----:B------:R-:W-:Y:S02]  /*28110*/  IMAD.MOV.U32 R13, RZ, RZ, R8 ;  /* 0x000000ffff0d7224 */ /* 0x000fe400078e0008 */
[----:B------:R-:W-:-:S07]  /*28120*/  IMAD.MOV.U32 R3, RZ, RZ, R14 ;  /* 0x000000ffff037224 */ /* 0x000fce00078e000e */
[----:B------:R-:W-:Y:S05]  /*28130*/  WARPSYNC.COLLECTIVE R15, `(.L_x_2183) ;  /* 0x000000000f087348 */ /* 0x000fea0003c00000 */
[----:B------:R0:W1:Y:S02]  /*28140*/  SHFL.IDX P6, R14, R13, R12, R11 ;  /* 0x0000000c0d0e7389 */ /* 0x00006400000c000b */
[----:B01----:R-:W-:Y:S01]  /*28150*/  ENDCOLLECTIVE ;  /* 0x000000000000791b */ /* 0x003fe20003800000 */
.L_x_2183:
[----:B------:R-:W-:Y:S02]  /*28160*/  IMAD.MOV.U32 R13, RZ, RZ, R7 ;  /* 0x000000ffff0d7224 */ /* 0x000fe400078e0007 */
[----:B------:R-:W-:-:S07]  /*28170*/  IMAD.MOV.U32 R4, RZ, RZ, R14 ;  /* 0x000000ffff047224 */ /* 0x000fce00078e000e */
[----:B------:R-:W-:Y:S05]  /*28180*/  WARPSYNC.COLLECTIVE R15, `(.L_x_2184) ;  /* 0x000000000f087348 */ /* 0x000fea0003c00000 */
[----:B------:R0:W1:Y:S02]  /*28190*/  SHFL.IDX P6, R14, R13, R12, R11 ;  /* 0x0000000c0d0e7389 */ /* 0x00006400000c000b */
[----:B01----:R-:W-:Y:S01]  /*281a0*/  ENDCOLLECTIVE ;  /* 0x000000000000791b */ /* 0x003fe20003800000 */
.L_x_2184:
[----:B------:R-:W-:Y:S05]  /*281b0*/  BRA `(.L_x_2185) ;  /* 0xfffffe24001c7947 */ /* 0x000fea000383ffff */
.L_x_1825:
        /* <DEDUP_REMOVED lines=8> */
.L_x_2187:
[----:B------:R-:W-:Y:S05]  /*28240*/  BSYNC B1 ;  /* 0x0000000000017941 */ /* 0x000fea0003800000 */
.L_x_2186:
        /* <DEDUP_REMOVED lines=8> */
.L_x_2188:
[----:B------:R-:W-:Y:S02]  /*282d0*/  IMAD.MOV.U32 R13, RZ, RZ, R8 ;  /* 0x000000ffff0d7224 */ /* 0x000fe400078e0008 */
[----:B------:R-:W-:-:S07]  /*282e0*/  IMAD.MOV.U32 R3, RZ, RZ, R14 ;  /* 0x000000ffff037224 */ /* 0x000fce00078e000e */
[----:B------:R-:W-:Y:S05]  /*282f0*/  WARPSYNC.COLLECTIVE R15, `(.L_x_2189) ;  /* 0x000000000f087348 */ /* 0x000fea0003c00000 */
[----:B------:R0:W1:Y:S02]  /*28300*/  SHFL.IDX P6, R14, R13, R12, R11 ;  /* 0x0000000c0d0e7389 */ /* 0x00006400000c000b */
[----:B01----:R-:W-:Y:S01]  /*28310*/  ENDCOLLECTIVE ;  /* 0x000000000000791b */ /* 0x003fe20003800000 */
.L_x_2189:
[----:B------:R-:W-:Y:S02]  /*28320*/  IMAD.MOV.U32 R13, RZ, RZ, R7 ;  /* 0x000000ffff0d7224 */ /* 0x000fe400078e0007 */
[----:B------:R-:W-:-:S07]  /*28330*/  IMAD.MOV.U32 R4, RZ, RZ, R14 ;  /* 0x000000ffff047224 */ /* 0x000fce00078e000e */
[----:B------:R-:W-:Y:S05]  /*28340*/  WARPSYNC.COLLECTIVE R15, `(.L_x_2190) ;  /* 0x000000000f087348 */ /* 0x000fea0003c00000 */
[----:B------:R0:W1:Y:S02]  /*28350*/  SHFL.IDX P6, R14, R13, R12, R11 ;  /* 0x0000000c0d0e7389 */ /* 0x00006400000c000b */
[----:B01----:R-:W-:Y:S01]  /*28360*/  ENDCOLLECTIVE ;  /* 0x000000000000791b */ /* 0x003fe20003800000 */
.L_x_2190:
[----:B------:R-:W-:Y:S05]  /*28370*/  BRA `(.L_x_2191) ;  /* 0xfffffe2400887947 */ /* 0x000fea000383ffff */
.L_x_1829:
[----:B0-----:R0:W1:Y:S02]  /*28380*/  SYNCS.PHASECHK.TRANS64.TRYWAIT P0, [R18+URZ+0x28800], R5 ;  /* 0x02880005120075a7 */ /* 0x001064000800017f */
[----:B-1----:R-:W-:Y:S05]  /*28390*/  @!P0 NANOSLEEP.SYNCS 0x989680 ;  /* 0x009896800000895d */ /* 0x002fea0003900000 */
[----:B------:R-:W1:Y:S02]  /*283a0*/  @!P0 SYNCS.PHASECHK.TRANS64 P0, [R18+URZ+0x28800], R5 ;  /* 0x02880005120085a7 */ /* 0x000e64000800007f */
[----:B-1----:R-:W-:Y:S05]  /*283b0*/  @!P0 BRA `(.L_x_1829) ;  /* 0xfffffffc00f08947 */ /* 0x002fea000383ffff */
[----:B------:R-:W-:Y:S05]  /*283c0*/  BRA `(.L_x_2192) ;  /* 0xfffffe28004c7947 */ /* 0x000fea000383ffff */
.L_x_1845:
[----:B------:R-:W0:Y:S01]  /*283d0*/  LDC R55, c[0x0][0x3f4] ;  /* 0x0000fd00ff377b82 */ /* 0x000e220000000800 */
[----:B------:R-:W-:Y:S01]  /*283e0*/  BSSY B1, `(.L_x_2193) ;  /* 0x0000008000017945 */ /* 0x000fe20003800000 */
[----:B--2---:R-:W-:Y:S02]  /*283f0*/  IMAD.MOV.U32 R13, RZ, RZ, R35 ;  /* 0x000000ffff0d7224 */ /* 0x004fe400078e0023 */
[----:B------:R-:W-:Y:S02]  /*28400*/  IMAD.MOV.U32 R12, RZ, RZ, RZ ;  /* 0x000000ffff0c7224 */ /* 0x000fe400078e00ff */
[----:B------:R-:W-:Y:S02]  /*28410*/  IMAD.MOV.U32 R11, RZ, RZ, 0x181f ;  /* 0x0000181fff0b7424 */ /* 0x000fe400078e00ff */
[----:B------:R-:W-:-:S07]  /*28420*/  IMAD.MOV.U32 R15, RZ, RZ, -0x1 ;  /* 0xffffffffff0f7424 */ /* 0x000fce00078e00ff */
[----:B01--4-:R-:W-:Y:S05]  /*28430*/  WARPSYNC.COLLECTIVE R15, `(.L_x_2194) ;  /* 0x000000000f087348 */ /* 0x013fea0003c00000 */
[----:B------:R2:W3:Y:S02]  /*28440*/  SHFL.IDX P6, R14, R13, R12, R11 ;  /* 0x0000000c0d0e7389 */ /* 0x0004e400000c000b */
[----:B01234-:R-:W-:Y:S01]  /*28450*/  ENDCOLLECTIVE ;  /* 0x000000000000791b */ /* 0x01ffe20003800000 */
.L_x_2194:
[----:B------:R-:W-:Y:S05]  /*28460*/  BSYNC B1 ;  /* 0x0000000000017941 */ /* 0x000fea0003800000 */
.L_x_2193:
[----:B------:R-:W-:Y:S01]  /*28470*/  IMAD.MOV.U32 R13, RZ, RZ, R32 ;  /* 0x000000ffff0d7224 */ /* 0x000fe200078e0020 */
[----:B------:R-:W-:Y:S01]  /*28480*/  ISETP.GE.AND P0, PT, R16, R55, PT ;  /* 0x000000371000720c */ /* 0x000fe20003f06270 */
[----:B------:R-:W-:Y:S02]  /*28490*/  IMAD.MOV.U32 R12, RZ, RZ, RZ ;  /* 0x000000ffff0c7224 */ /* 0x000fe400078e00ff */
[----:B------:R-:W-:Y:S02]  /*284a0*/  IMAD.MOV.U32 R11, RZ, RZ, 0x181f ;  /* 0x0000181fff0b7424 */ /* 0x000fe400078e00ff */
[----:B------:R-:W-:Y:S02]  /*284b0*/  IMAD.MOV.U32 R15, RZ, RZ, -0x1 ;  /* 0xffffffffff0f7424 */ /* 0x000fe400078e00ff */
[----:B------:R-:W-:Y:S02]  /*284c0*/  IMAD.MOV.U32 R0, RZ, RZ, R14 ;  /* 0x000000ffff007224 */ /* 0x000fe400078e000e */
[----:B------:R-:W-:-:S07]  /*284d0*/  IMAD R3, R196, R5, RZ ;  /* 0x00000005c4037224 */ /* 0x000fce00078e02ff */
[----:B------:R-:W-:Y:S05]  /*284e0*/  WARPSYNC.COLLECTIVE R15, `(.L_x_2195) ;  /* 0x000000000f087348 */ /* 0x000fea0003c00000 */
[----:B------:R0:W1:Y:S02]  /*284f0*/  SHFL.IDX P6, R14, R13, R12, R11 ;  /* 0x0000000c0d0e7389 */ /* 0x00006400000c000b */
[----:B01----:R-:W-:Y:S01]  /*28500*/  ENDCOLLECTIVE ;  /* 0x000000000000791b */ /* 0x003fe20003800000 */
.L_x_2195:
[----:B------:R-:W-:Y:S01]  /*28510*/  ISETP.GE.OR P1, PT, R56, R3, P0 ;  /* 0x000000033800720c */ /* 0x000fe20000726670 */
[----:B------:R-:W-:-:S12]  /*28520*/  IMAD.MOV.U32 R13, RZ, RZ, R33 ;  /* 0x000000ffff0d7224 */ /* 0x000fd800078e0021 */
[C---:B------:R-:W-:Y:S01]  /*28530*/  @!P1 IMAD.SHL.U32 R21, R16.reuse, 0x2, RZ ;  /* 0x0000000210159824 */ /* 0x040fe200078e00ff */
[----:B------:R-:W-:Y:S01]  /*28540*/  @!P1 SHF.L.U64.HI R6, R16, 0x1, R17 ;  /* 0x0000000110069819 */ /* 0x000fe20000010211 */
[----:B------:R-:W-:-:S07]  /*28550*/  IMAD.MOV.U32 R4, RZ, RZ, R14 ;  /* 0x000000ffff047224 */ /* 0x000fce00078e000e */
[----:B------:R-:W-:Y:S05]  /*28560*/  WARPSYNC.COLLECTIVE R15, `(.L_x_2196) ;  /* 0x000000000f087348 */ /* 0x000fea0003c00000 */
[----:B------:R0:W1:Y:S02]  /*28570*/  SHFL.IDX P6, R14, R13, R12, R11 ;  /* 0x0000000c0d0e7389 */ /* 0x00006400000c000b */
[----:B01----:R-:W-:Y:S01]  /*28580*/  ENDCOLLECTIVE ;  /* 0x000000000000791b */ /* 0x003fe20003800000 */
.L_x_2196:
[----:B------:R-:W-:-:S05]  /*28590*/  @!P1 IADD3 R4, P2, R4, R21, RZ ;  /* 0x0000001504049210 */ /* 0x000fca0007f5e0ff */
[----:B------:R-:W-:Y:S02]  /*285a0*/  @!P1 IMAD.X R7, R0, 0x1, R6, P2 ;  /* 0x0000000100079824 */ /* 0x000fe400010e0606 */
[----:B------:R-:W-:Y:S02]  /*285b0*/  @!P1 IMAD.MOV.U32 R8, RZ, RZ, R4 ;  /* 0x000000ffff089224 */ /* 0x000fe400078e0004 */
[----:B------:R-:W-:Y:S02]  /*285c0*/  @!P1 IMAD.MOV.U32 R9, RZ, RZ, R7 ;  /* 0x000000ffff099224 */ /* 0x000fe400078e0007 */
[----:B------:R-:W-:Y:S02]  /*285d0*/  IMAD.MOV.U32 R13, RZ, RZ, R34 ;  /* 0x000000ffff0d7224 */ /* 0x000fe400078e0022 */
[----:B------:R-:W-:-:S07]  /*285e0*/  IMAD.MOV.U32 R5, RZ, RZ, R14 ;  /* 0x000000ffff057224 */ /* 0x000fce00078e000e */
[----:B------:R-:W-:Y:S05]  /*285f0*/  WARPSYNC.COLLECTIVE R15, `(.L_x_2197) ;  /* 0x000000000f087348 */ /* 0x000fea0003c00000 */
[----:B------:R0:W1:Y:S02]  /*28600*/  SHFL.IDX P6, R14, R13, R12, R11 ;  /* 0x0000000c0d0e7389 */ /* 0x00006400000c000b */
[----:B01----:R-:W-:Y:S01]  /*28610*/  ENDCOLLECTIVE ;  /* 0x000000000000791b */ /* 0x003fe20003800000 */
.L_x_2197:
[----:B------:R-:W2:Y:S01]  /*28620*/  @!P1 LD.E.128 R8, desc[UR52][R8.64] ;  /* 0x0000003408089980 */ /* 0x000ea2000c101d00 */
[----:B------:R-:W-:-:S05]  /*28630*/  @!P1 IADD3 R14, P2, R14, R21, RZ ;  /* 0x000000150e0e9210 */ /* 0x000fca0007f5e0ff */
[----:B------:R-:W-:Y:S02]  /*28640*/  @!P1 IMAD.X R5, R5, 0x1, R6, P2 ;  /* 0x0000000105059824 */ /* 0x000fe400010e0606 */
[----:B------:R-:W-:-:S06]  /*28650*/  @!P1 IMAD.MOV.U32 R4, RZ, RZ, R14 ;  /* 0x000000ffff049224 */ /* 0x000fcc00078e000e */
[----:B------:R-:W5:Y:S01]  /*28660*/  @!P1 LD.E.128 R4, desc[UR52][R4.64] ;  /* 0x0000003404049980 */ /* 0x000f62000c101d00 */
[----:B------:R-:W-:Y:S02]  /*28670*/  CS2R R48, SRZ ;  /* 0x0000000000307805 */ /* 0x000fe4000001ff00 */
[----:B------:R-:W-:Y:S01]  /*28680*/  CS2R R50, SRZ ;  /* 0x0000000000327805 */ /* 0x000fe2000001ff00 */
[----:B------:R-:W-:Y:S01]  /*28690*/  IMAD.MOV.U32 R13, RZ, RZ, R35 ;  /* 0x000000ffff0d7224 */ /* 0x000fe200078e0023 */
[----:B------:R-:W-:Y:S02]  /*286a0*/  CS2R R38, SRZ ;  /* 0x0000000000267805 */ /* 0x000fe4000001ff00 */
[----:B------:R-:W-:Y:S01]  /*286b0*/  CS2R R20, SRZ ;  /* 0x0000000000147805 */ /* 0x000fe2000001ff00 */
[----:B--2---:R-:W-:Y:S02]  /*286c0*/  @!P1 IMAD.MOV.U32 R49, RZ, RZ, R9 ;  /* 0x000000ffff319224 */ /* 0x004fe400078e0009 */
[----:B------:R-:W-:-:S02]  /*286d0*/  @!P1 IMAD.MOV.U32 R51, RZ, RZ, R11 ;  /* 0x000000ffff339224 */ /* 0x000fc400078e000b */
[----:B------:R-:W-:Y:S02]  /*286e0*/  IMAD.MOV.U32 R12, RZ, RZ, R49 ;  /* 0x000000ffff0c7224 */ /* 0x000fe400078e0031 */
[----:B------:R-:W-:Y:S02]  /*286f0*/  IMAD.MOV.U32 R11, RZ, RZ, 0x181f ;  /* 0x0000181fff0b7424 */ /* 0x000fe400078e00ff */
[----:B------:R-:W-:Y:S01]  /*28700*/  @!P1 IMAD.MOV.U32 R48, RZ, RZ, R8 ;  /* 0x000000ffff309224 */ /* 0x000fe200078e0008 */
[----:B------:R-:W-:Y:S01]  /*28710*/  PRMT R78, R12, 0x7610, R78 ;  /* 0x000076100c4e7816 */ /* 0x000fe2000000004e */
[----:B------:R-:W-:Y:S02]  /*28720*/  IMAD.MOV.U32 R12, RZ, RZ, 0x1 ;  /* 0x00000001ff0c7424 */ /* 0x000fe400078e00ff */
[----:B------:R-:W-:Y:S02]  /*28730*/  IMAD.MOV.U32 R0, RZ, RZ, R48 ;  /* 0x000000ffff007224 */ /* 0x000fe400078e0030 */
[----:B------:R-:W-:-:S07]  /*28740*/  @!P1 IMAD.MOV.U32 R50, RZ, RZ, R10 ;  /* 0x000000ffff329224 */ /* 0x000fce00078e000a */
[----:B-----5:R-:W-:Y:S05]  /*28750*/  WARPSYNC.COLLECTIVE R15, `(.L_x_2198) ;  /* 0x000000000f087348 */ /* 0x020fea0003c00000 */
[----:B------:R0:W1:Y:S02]  /*28760*/  SHFL.IDX P6, R14, R13, R12, R11 ;  /* 0x0000000c0d0e7389 */ /* 0x00006400000c000b */
[----:B01---5:R-:W-:Y:S01]  /*28770*/  ENDCOLLECTIVE ;  /* 0x000000000000791b */ /* 0x023fe20003800000 */
.L_x_2198:
[----:B------:R-:W-:Y:S01]  /*28780*/  IMAD.MOV.U32 R24, RZ, RZ, R51 ;  /* 0x000000ffff187224 */ /* 0x000fe200078e0033 */
[----:B------:R-:W-:Y:S01]  /*28790*/  PRMT R77, R0, 0x7610, R77 ;  /* 0x00007610004d7816 */ /* 0x000fe2000000004d */
[----:B------:R-:W-:-:S03]  /*287a0*/  IMAD.MOV.U32 R10, RZ, RZ, R50 ;  /* 0x000000ffff0a7224 */ /* 0x000fc600078e0032 */
[----:B------:R-:W-:Y:S02]  /*287b0*/  PRMT R52, R24, 0x7610, R52 ;  /* 0x0000761018347816 */ /* 0x000fe40000000034 */
[----:B------:R-:W-:Y:S01]  /*287c0*/  CS2R R24, SRZ ;  /* 0x0000000000187805 */ /* 0x000fe2000001ff00 */
[----:B------:R-:W-:Y:S01]  /*287d0*/  @!P1 IMAD.MOV.U32 R38, RZ, RZ, R4 ;  /* 0x000000ffff269224 */ /* 0x000fe200078e0004 */
[----:B------:R-:W-:Y:S01]  /*287e0*/  PRMT R37, R10, 0x7610, R37 ;  /* 0x000076100a257816 */ /* 0x000fe20000000025 */
[----:B------:R-:W-:Y:S02]  /*287f0*/  @!P1 IMAD.MOV.U32 R39, RZ, RZ, R5 ;  /* 0x000000ffff279224 */ /* 0x000fe400078e0005 */
[----:B------:R-:W-:Y:S02]  /*28800*/  @!P1 IMAD.MOV.U32 R20, RZ, RZ, R6 ;  /* 0x000000ffff149224 */ /* 0x000fe400078e0006 */
[----:B------:R-:W-:Y:S02]  /*28810*/  IMAD.MOV.U32 R13, RZ, RZ, R32 ;  /* 0x000000ffff0d7224 */ /* 0x000fe400078e0020 */
[----:B------:R-:W-:-:S02]  /*28820*/  @!P1 IMAD.MOV.U32 R21, RZ, RZ, R7 ;  /* 0x000000ffff159224 */ /* 0x000fc400078e0007 */
[----:B------:R-:W-:Y:S02]  /*28830*/  IMAD.MOV.U32 R4, RZ, RZ, R38 ;  /* 0x000000ffff047224 */ /* 0x000fe400078e0026 */
[----:B------:R-:W-:Y:S02]  /*28840*/  IMAD.MOV.U32 R5, RZ, RZ, R39 ;  /* 0x000000ffff057224 */ /* 0x000fe400078e0027 */
[----:B------:R-:W-:Y:S01]  /*28850*/  IMAD.MOV.U32 R6, RZ, RZ, R20 ;  /* 0x000000ffff067224 */ /* 0x000fe200078e0014 */
[----:B------:R-:W-:Y:S01]  /*28860*/  PRMT R79, R4, 0x7610, R79 ;  /* 0x00007610044f7816 */ /* 0x000fe2000000004f */
[----:B------:R-:W-:Y:S01]  /*28870*/  IMAD.MOV.U32 R0, RZ, RZ, R14 ;  /* 0x000000ffff007224 */ /* 0x000fe200078e000e */
[----:B------:R-:W-:-:S07]  /*28880*/  PRMT R80, R5, 0x7610, R80 ;  /* 0x0000761005507816 */ /* 0x000fce0000000050 */
[----:B------:R-:W-:Y:S05]  /*28890*/  WARPSYNC.COLLECTIVE R15, `(.L_x_2199) ;  /* 0x000000000f087348 */ /* 0x000fea0003c00000 */
[----:B------:R0:W1:Y:S02]  /*288a0*/  SHFL.IDX P6, R14, R13, R12, R11 ;  /* 0x0000000c0d0e7389 */ /* 0x00006400000c000b */
[----:B01----:R-:W-:Y:S01]  /*288b0*/  ENDCOLLECTIVE ;  /* 0x000000000000791b */ /* 0x003fe20003800000 */
.L_x_2199:
[----:B------:R-:W-:Y:S01]  /*288c0*/  IMAD.MOV.U32 R7, RZ, RZ, R21 ;  /* 0x000000ffff077224 */ /* 0x000fe200078e0015 */
[----:B------:R-:W-:-:S04]  /*288d0*/  PRMT R81, R6, 0x7610, R81 ;  /* 0x0000761006517816 */ /* 0x000fc80000000051 */
[----:B------:R-:W-:Y:S01]  /*288e0*/  PRMT R82, R7, 0x7610, R82 ;  /* 0x0000761007527816 */ /* 0x000fe20000000052 */
[----:B------:R-:W-:Y:S02]  /*288f0*/  IMAD.MOV.U32 R13, RZ, RZ, R33 ;  /* 0x000000ffff0d7224 */ /* 0x000fe400078e0021 */
[----:B------:R-:W-:-:S07]  /*28900*/  IMAD.MOV.U32 R8, RZ, RZ, R14 ;  /* 0x000000ffff087224 */ /* 0x000fce00078e000e */
[----:B------:R-:W-:Y:S05]  /*28910*/  WARPSYNC.COLLECTIVE R15, `(.L_x_2200) ;  /* 0x000000000f087348 */ /* 0x000fea0003c00000 */
[----:B------:R0:W1:Y:S02]  /*28920*/  SHFL.IDX P6, R14, R13, R12, R11 ;  /* 0x0000000c0d0e7389 */ /* 0x00006400000c000b */
[----:B01----:R-:W-:Y:S01]  /*28930*/  ENDCOLLECTIVE ;  /* 0x000000000000791b */ /* 0x003fe20003800000 */
.L_x_2200:
[----:B------:R-:W-:Y:S02]  /*28940*/  IMAD.MOV.U32 R13, RZ, RZ, R34 ;  /* 0x000000ffff0d7224 */ /* 0x000fe400078e0022 */
[----:B------:R-:W-:-:S07]  /*28950*/  IMAD.MOV.U32 R9, RZ, RZ, R14 ;  /* 0x000000ffff097224 */ /* 0x000fce00078e000e */
[----:B------:R-:W-:Y:S05]  /*28960*/  WARPSYNC.COLLECTIVE R15, `(.L_x_2201) ;  /* 0x000000000f087348 */ /* 0x000fea0003c00000 */
[----:B------:R0:W1:Y:S02]  /*28970*/  SHFL.IDX P6, R14, R13, R12, R11 ;  /* 0x0000000c0d0e7389 */ /* 0x00006400000c000b */
[----:B01----:R-:W-:Y:S01]  /*28980*/  ENDCOLLECTIVE ;  /* 0x000000000000791b */ /* 0x003fe20003800000 */
.L_x_2201:
[----:B------:R-:W-:Y:S05]  /*28990*/  BRA `(.L_x_2202) ;  /* 0xfffffe4000947947 */ /* 0x000fea000383ffff */
.L_x_1848:
[----:B------:R-:W-:Y:S01]  /*289a0*/  BSSY B1, `(.L_x_2203) ;  /* 0x0000008000017945 */ /* 0x000fe20003800000 */
[----:B------:R-:W-:Y:S02]  /*289b0*/  IMAD.MOV.U32 R13, RZ, RZ, R35 ;  /* 0x000000ffff0d7224 */ /* 0x000fe400078e0023 */
[----:B------:R-:W-:Y:S02]  /*289c0*/  IMAD.MOV.U32 R12, RZ, RZ, 0x2 ;  /* 0x00000002ff0c7424 */ /* 0x000fe400078e00ff */
[----:B------:R-:W-:Y:S02]  /*289d0*/  IMAD.MOV.U32 R11, RZ, RZ, 0x181f ;  /* 0x0000181fff0b7424 */ /* 0x000fe400078e00ff */
[----:B0-----:R-:W-:-:S07]  /*289e0*/  IMAD.MOV.U32 R15, RZ, RZ, -0x1 ;  /* 0xffffffffff0f7424 */ /* 0x001fce00078e00ff */
[----:B----4-:R-:W-:Y:S05]  /*289f0*/  WARPSYNC.COLLECTIVE R15, `(.L_x_2204) ;  /* 0x000000000f087348 */ /* 0x010fea0003c00000 */
[----:B------:R0:W1:Y:S02]  /*28a00*/  SHFL.IDX P6, R14, R13, R12, R11 ;  /* 0x0000000c0d0e7389 */ /* 0x00006400000c000b */
[----:B01--4-:R-:W-:Y:S01]  /*28a10*/  ENDCOLLECTIVE ;  /* 0x000000000000791b */ /* 0x013fe20003800000 */
.L_x_2204:
[----:B------:R-:W-:Y:S05]  /*28a20*/  BSYNC B1 ;  /* 0x0000000000017941 */ /* 0x000fea0003800000 */
.L_x_2203:
[----:B------:R-:W-:Y:S02]  /*28a30*/  IMAD.MOV.U32 R13, RZ, RZ, R32 ;  /* 0x000000ffff0d7224 */ /* 0x000fe400078e0020 */
[----:B------:R-:W-:Y:S02]  /*28a40*/  IMAD.MOV.U32 R12, RZ, RZ, 0x2 ;  /* 0x00000002ff0c7424 */ /* 0x000fe400078e00ff */
[----:B------:R-:W-:Y:S02]  /*28a50*/  IMAD.MOV.U32 R11, RZ, RZ, 0x181f ;  /* 0x0000181fff0b7424 */ /* 0x000fe400078e00ff */
[----:B------:R-:W-:Y:S02]  /*28a60*/  IMAD.MOV.U32 R15, RZ, RZ, -0x1 ;  /* 0xffffffffff0f7424 */ /* 0x000fe400078e00ff */
[----:B------:R-:W-:Y:S02]  /*28a70*/  IMAD.MOV.U32 R0, RZ, RZ, R14 ;  /* 0x000000ffff007224 */ /* 0x000fe400078e000e */
[----:B------:R-:W-:-:S07]  /*28a80*/  VIADD R10, R56, 0x40 ;  /* 0x00000040380a7836 */ /* 0x000fce0000000000 */
[----:B------:R-:W-:Y:S05]  /*28a90*/  WARPSYNC.COLLECTIVE R15, `(.L_x_2205) ;  /* 0x000000000f087348 */ /* 0x000fea0003c00000 */
[----:B------:R0:W1:Y:S02]  /*28aa0*/  SHFL.IDX P6, R14, R13, R12, R11 ;  /* 0x0000000c0d0e7389 */ /* 0x00006400000c000b */
[----:B01----:R-:W-:Y:S01]  /*28ab0*/  ENDCOLLECTIVE ;  /* 0x000000000000791b */ /* 0x003fe20003800000 */
.L_x_2205:
        /* <DEDUP_REMOVED lines=8> */
.L_x_2206:
[----:B------:R-:W-:-:S05]  /*28b40*/  @!P1 IADD3 R8, P2, R8, R31, RZ ;  /* 0x0000001f08089210 */ /* 0x000fca0007f5e0ff */
[----:B------:R-:W-:Y:S02]  /*28b50*/  @!P1 IMAD.X R9, R0, 0x1, R29, P2 ;  /* 0x0000000100099824 */ /* 0x000fe400010e061d */
[----:B------:R-:W-:Y:S02]  /*28b60*/  IMAD.MOV.U32 R13, RZ, RZ, R34 ;  /* 0x000000ffff0d7224 */ /* 0x000fe400078e0022 */
[----:B------:R-:W-:-:S07]  /*28b70*/  IMAD.MOV.U32 R28, RZ, RZ, R14 ;  /* 0x000000ffff1c7224 */ /* 0x000fce00078e000e */
[----:B------:R-:W-:Y:S05]  /*28b80*/  WARPSYNC.COLLECTIVE R15, `(.L_x_2207) ;  /* 0x000000000f087348 */ /* 0x000fea0003c00000 */
[----:B------:R0:W1:Y:S02]  /*28b90*/  SHFL.IDX P6, R14, R13, R12, R11 ;  /* 0x0000000c0d0e7389 */ /* 0x00006400000c000b */
[----:B01----:R-:W-:Y:S01]  /*28ba0*/  ENDCOLLECTIVE ;  /* 0x000000000000791b */ /* 0x003fe20003800000 */
.L_x_2207:
[----:B------:R-:W2:Y:S01]  /*28bb0*/  @!P1 LD.E.128 R8, desc[UR52][R8.64] ;  /* 0x0000003408089980 */ /* 0x000ea2000c101d00 */
[----:B------:R-:W-:-:S05]  /*28bc0*/  @!P1 IADD3 R14, P2, R14, R31, RZ ;  /* 0x0000001f0e0e9210 */ /* 0x000fca0007f5e0ff */
[----:B------:R-:W-:-:S04]  /*28bd0*/  @!P1 IMAD.X R29, R28, 0x1, R29, P2 ;  /* 0x000000011c1d9824 */ /* 0x000fc800010e061d */
[----:B------:R-:W-:-:S05]  /*28be0*/  @!P1 IMAD.MOV.U32 R15, RZ, RZ, R29 ;  /* 0x000000ffff0f9224 */ /* 0x000fca00078e001d */
[----:B------:R0:W5:Y:S01]  /*28bf0*/  @!P1 LD.E.128 R28, desc[UR52][R14.64] ;  /* 0x000000340e1c9980 */ /* 0x000162000c101d00 */
[----:B------:R-:W-:Y:S02]  /*28c00*/  CS2R R44, SRZ ;  /* 0x00000000002c7805 */ /* 0x000fe4000001ff00 */
[----:B------:R-:W-:Y:S01]  /*28c10*/  CS2R R46, SRZ ;  /* 0x00000000002e7805 */ /* 0x000fe2000001ff00 */
[----:B------:R-:W-:Y:S01]  /*28c20*/  IMAD.MOV.U32 R13, RZ, RZ, R35 ;  /* 0x000000ffff0d7224 */ /* 0x000fe200078e0023 */
[----:B------:R-:W-:Y:S02]  /*28c30*/  CS2R R40, SRZ ;  /* 0x0000000000287805 */ /* 0x000fe4000001ff00 */
[----:B------:R-:W-:Y:S01]  /*28c40*/  CS2R R42, SRZ ;  /* 0x00000000002a7805 */ /* 0x000fe2000001ff00 */
[----:B0-----:R-:W-:Y:S02]  /*28c50*/  IMAD.MOV.U32 R15, RZ, RZ, -0x1 ;  /* 0xffffffffff0f7424 */ /* 0x001fe400078e00ff */
[----:B--2---:R-:W-:-:S02]  /*28c60*/  @!P1 IMAD.MOV.U32 R45, RZ, RZ, R9 ;  /* 0x000000ffff2d9224 */ /* 0x004fc400078e0009 */
[----:B------:R-:W-:Y:S02]  /*28c70*/  @!P1 IMAD.MOV.U32 R47, RZ, RZ, R11 ;  /* 0x000000ffff2f9224 */ /* 0x000fe400078e000b */
[----:B------:R-:W-:Y:S02]  /*28c80*/  IMAD.MOV.U32 R12, RZ, RZ, R45 ;  /* 0x000000ffff0c7224 */ /* 0x000fe400078e002d */
[----:B------:R-:W-:Y:S02]  /*28c90*/  IMAD.MOV.U32 R11, RZ, RZ, 0x181f ;  /* 0x0000181fff0b7424 */ /* 0x000fe400078e00ff */
[----:B------:R-:W-:Y:S01]  /*28ca0*/  @!P1 IMAD.MOV.U32 R44, RZ, RZ, R8 ;  /* 0x000000ffff2c9224 */ /* 0x000fe200078e0008 */
[----:B------:R-:W-:Y:S01]  /*28cb0*/  PRMT R66, R12, 0x7610, R66 ;  /* 0x000076100c427816 */ /* 0x000fe20000000042 */
[----:B------:R-:W-:Y:S02]  /*28cc0*/  IMAD.MOV.U32 R12, RZ, RZ, 0x3 ;  /* 0x00000003ff0c7424 */ /* 0x000fe400078e00ff */
[----:B------:R-:W-:-:S02]  /*28cd0*/  IMAD.MOV.U32 R0, RZ, RZ, R44 ;  /* 0x000000ffff007224 */ /* 0x000fc400078e002c */
[----:B------:R-:W-:-:S07]  /*28ce0*/  @!P1 IMAD.MOV.U32 R46, RZ, RZ, R10 ;  /* 0x000000ffff2e9224 */ /* 0x000fce00078e000a */
[----:B-----5:R-:W-:Y:S05]  /*28cf0*/  WARPSYNC.COLLECTIVE R15, `(.L_x_2208) ;  /* 0x000000000f087348 */ /* 0x020fea0003c00000 */
[----:B------:R0:W1:Y:S02]  /*28d00*/  SHFL.IDX P6, R14, R13, R12, R11 ;  /* 0x0000000c0d0e7389 */ /* 0x00006400000c000b */
[----:B01---5:R-:W-:Y:S01]  /*28d10*/  ENDCOLLECTIVE ;  /* 0x000000000000791b */ /* 0x023fe20003800000 */
.L_x_2208:
[----:B------:R-:W-:Y:S01]  /*28d20*/  IMAD.MOV.U32 R9, RZ, RZ, R47 ;  /* 0x000000ffff097224 */ /* 0x000fe200078e002f */
[----:B------:R-:W-:Y:S01]  /*28d30*/  PRMT R65, R0, 0x7610, R65 ;  /* 0x0000761000417816 */ /* 0x000fe20000000041 */
[----:B------:R-:W-:-:S03]  /*28d40*/  IMAD.MOV.U32 R8, RZ, RZ, R46 ;  /* 0x000000ffff087224 */ /* 0x000fc600078e002e */
[----:B------:R-:W-:Y:S02]  /*28d50*/  PRMT R54, R9, 0x7610, R54 ;  /* 0x0000761009367816 */ /* 0x000fe40000000036 */
[----:B------:R-:W-:Y:S01]  /*28d60*/  PRMT R53, R8, 0x7610, R53 ;  /* 0x0000761008357816 */ /* 0x000fe20000000035 */
[----:B------:R-:W-:Y:S02]  /*28d70*/  @!P1 IMAD.MOV.U32 R40, RZ, RZ, R28 ;  /* 0x000000ffff289224 */ /* 0x000fe400078e001c */
        /* <DEDUP_REMOVED lines=13> */
.L_x_2209:
[----:B------:R-:W-:Y:S02]  /*28e50*/  PRMT R74, R10, 0x7610, R74 ;  /* 0x000076100a4a7816 */ /* 0x000fe4000000004a */
[----:B------:R-:W-:Y:S01]  /*28e60*/  CS2R R8, SRZ ;  /* 0x0000000000087805 */ /* 0x000fe2000001ff00 */
[----:B------:R-:W-:Y:S02]  /*28e70*/  IMAD.MOV.U32 R13, RZ, RZ, R33 ;  /* 0x000000ffff0d7224 */ /* 0x000fe400078e0021 */
[----:B------:R-:W-:-:S07]  /*28e80*/  IMAD.MOV.U32 R32, RZ, RZ, R14 ;  /* 0x000000ffff207224 */ /* 0x000fce00078e000e */
[----:B------:R-:W-:Y:S05]  /*28e90*/  WARPSYNC.COLLECTIVE R15, `(.L_x_2210) ;  /* 0x000000000f087348 */ /* 0x000fea0003c00000 */
[----:B------:R0:W1:Y:S02]  /*28ea0*/  SHFL.IDX P6, R14, R13, R12, R11 ;  /* 0x0000000c0d0e7389 */ /* 0x00006400000c000b */
[----:B01----:R-:W-:Y:S01]  /*28eb0*/  ENDCOLLECTIVE ;  /* 0x000000000000791b */ /* 0x003fe20003800000 */
.L_x_2210:
[----:B------:R-:W-:Y:S02]  /*28ec0*/  IMAD.MOV.U32 R13, RZ, RZ, R34 ;  /* 0x000000ffff0d7224 */ /* 0x000fe400078e0022 */
[----:B------:R-:W-:-:S07]  /*28ed0*/  IMAD.MOV.U32 R33, RZ, RZ, R14 ;  /* 0x000000ffff217224 */ /* 0x000fce00078e000e */
[----:B------:R-:W-:Y:S05]  /*28ee0*/  WARPSYNC.COLLECTIVE R15, `(.L_x_2211) ;  /* 0x000000000f087348 */ /* 0x000fea0003c00000 */
[----:B------:R0:W1:Y:S02]  /*28ef0*/  SHFL.IDX P6, R14, R13, R12, R11 ;  /* 0x0000000c0d0e7389 */ /* 0x00006400000c000b */
[----:B01----:R-:W-:Y:S01]  /*28f00*/  ENDCOLLECTIVE ;  /* 0x000000000000791b */ /* 0x003fe20003800000 */
.L_x_2211:
[----:B------:R-:W-:-:S05]  /*28f10*/  IMAD.MOV.U32 R11, RZ, RZ, R43 ;  /* 0x000000ffff0b7224 */ /* 0x000fca00078e002b */
[----:B------:R-:W-:Y:S01]  /*28f20*/  PRMT R75, R11, 0x7610, R75 ;  /* 0x000076100b4b7816 */ /* 0x000fe2000000004b */
[----:B------:R-:W-:Y:S01]  /*28f30*/  IMAD.MOV.U32 R34, RZ, RZ, R14 ;  /* 0x000000ffff227224 */ /* 0x000fe200078e000e */
[----:B------:R-:W-:Y:S06]  /*28f40*/  BRA `(.L_x_2212) ;  /* 0xfffffe4000807947 */ /* 0x000fec000383ffff */
.L_x_1852:
[----:B0-----:R0:W1:Y:S02]  /*28f50*/  SYNCS.PHASECHK.TRANS64.TRYWAIT P4, [R18+URZ+0x28800], R29 ;  /* 0x0288001d120075a7 */ /* 0x001064000808017f */
[----:B-1----:R-:W-:Y:S05]  /*28f60*/  @!P4 NANOSLEEP.SYNCS 0x989680 ;  /* 0x009896800000c95d */ /* 0x002fea0003900000 */
[----:B------:R-:W1:Y:S02]  /*28f70*/  @!P4 SYNCS.PHASECHK.TRANS64 P4, [R18+URZ+0x28800], R29 ;  /* 0x0288001d1200c5a7 */ /* 0x000e64000808007f */
[----:B-1----:R-:W-:Y:S05]  /*28f80*/  @!P4 BRA `(.L_x_1852) ;  /* 0xfffffffc00f0c947 */ /* 0x002fea000383ffff */
[----:B------:R-:W-:Y:S05]  /*28f90*/  BRA `(.L_x_2213) ;  /* 0xfffffe4400347947 */ /* 0x000fea000383ffff */
.L_x_1862:
[----:B--2---:R2:W3:Y:S02]  /*28fa0*/  SYNCS.PHASECHK.TRANS64.TRYWAIT P1, [R8+URZ+0x28830], R3 ;  /* 0x02883003080075a7 */ /* 0x0044e4000802017f */
[----:B---3--:R-:W-:Y:S05]  /*28fb0*/  @!P1 NANOSLEEP.SYNCS 0x989680 ;  /* 0x009896800000995d */ /* 0x008fea0003900000 */
[----:B------:R-:W3:Y:S02]  /*28fc0*/  @!P1 SYNCS.PHASECHK.TRANS64 P1, [R8+URZ+0x28830], R3 ;  /* 0x02883003080095a7 */ /* 0x000ee4000802007f */
[----:B---3--:R-:W-:Y:S05]  /*28fd0*/  @!P1 BRA `(.L_x_1862) ;  /* 0xfffffffc00f09947 */ /* 0x008fea000383ffff */
[----:B------:R-:W-:Y:S05]  /*28fe0*/  BRA `(.L_x_1861) ;  /* 0xfffffe6000387947 */ /* 0x000fea000383ffff */
.L_x_1881:
[----:B-1----:R1:W2:Y:S02]  /*28ff0*/  SYNCS.PHASECHK.TRANS64.TRYWAIT P4, [R25+URZ+0x28830], R24 ;  /* 0x02883018190075a7 */ /* 0x0022a4000808017f */
[----:B--2---:R-:W-:Y:S05]  /*29000*/  @!P4 NANOSLEEP.SYNCS 0x989680 ;  /* 0x009896800000c95d */ /* 0x004fea0003900000 */
[----:B------:R-:W2:Y:S02]  /*29010*/  @!P4 SYNCS.PHASECHK.TRANS64 P4, [R25+URZ+0x28830], R24 ;  /* 0x028830181900c5a7 */ /* 0x000ea4000808007f */
[----:B--2---:R-:W-:Y:S05]  /*29020*/  @!P4 BRA `(.L_x_1881) ;  /* 0xfffffffc00f0c947 */ /* 0x004fea000383ffff */
[----:B------:R-:W-:Y:S05]  /*29030*/  BRA `(.L_x_1880) ;  /* 0xfffffe9400307947 */ /* 0x000fea000383ffff */
.L_x_1885:
[----:B-1----:R1:W2:Y:S02]  /*29040*/  SYNCS.PHASECHK.TRANS64.TRYWAIT P3, [R206+URZ+0x28850], R187 ;  /* 0x028850bbce0075a7 */ /* 0x0022a4000806017f */
[----:B--2---:R-:W-:Y:S05]  /*29050*/  @!P3 NANOSLEEP.SYNCS 0x989680 ;  /* 0x009896800000b95d */ /* 0x004fea0003900000 */
[----:B------:R-:W2:Y:S02]  /*29060*/  @!P3 SYNCS.PHASECHK.TRANS64 P3, [R206+URZ+0x28850], R187 ;  /* 0x028850bbce00b5a7 */ /* 0x000ea4000806007f */
[----:B--2---:R-:W-:Y:S05]  /*29070*/  @!P3 BRA `(.L_x_1885) ;  /* 0xfffffffc00f0b947 */ /* 0x004fea000383ffff */
[----:B------:R-:W-:Y:S05]  /*29080*/  BRA `(.L_x_1882) ;  /* 0xfffffe9800707947 */ /* 0x000fea000383ffff */
.L_x_1906:
[----:B-1----:R1:W2:Y:S02]  /*29090*/  SYNCS.PHASECHK.TRANS64.TRYWAIT P2, [R3+URZ+0x28830], R0 ;  /* 0x02883000030075a7 */ /* 0x0022a4000804017f */
[----:B--2---:R-:W-:Y:S05]  /*290a0*/  @!P2 NANOSLEEP.SYNCS 0x989680 ;  /* 0x009896800000a95d */ /* 0x004fea0003900000 */
[----:B------:R-:W2:Y:S02]  /*290b0*/  @!P2 SYNCS.PHASECHK.TRANS64 P2, [R3+URZ+0x28830], R0 ;  /* 0x028830000300a5a7 */ /* 0x000ea4000804007f */
[----:B--2---:R-:W-:Y:S05]  /*290c0*/  @!P2 BRA `(.L_x_1906) ;  /* 0xfffffffc00f0a947 */ /* 0x004fea000383ffff */
[----:B------:R-:W-:Y:S05]  /*290d0*/  BRA `(.L_x_1905) ;  /* 0xfffffec8009c7947 */ /* 0x000fea000383ffff */
.L_x_1910:
[----:B-1----:R1:W2:Y:S02]  /*290e0*/  SYNCS.PHASECHK.TRANS64.TRYWAIT P1, [R3+URZ+0x28850], R0 ;  /* 0x02885000030075a7 */ /* 0x0022a4000802017f */
[----:B--2---:R-:W-:Y:S05]  /*290f0*/  @!P1 NANOSLEEP.SYNCS 0x989680 ;  /* 0x009896800000995d */ /* 0x004fea0003900000 */
[----:B------:R-:W2:Y:S02]  /*29100*/  @!P1 SYNCS.PHASECHK.TRANS64 P1, [R3+URZ+0x28850], R0 ;  /* 0x02885000030095a7 */ /* 0x000ea4000802007f */
[----:B--2---:R-:W-:Y:S05]  /*29110*/  @!P1 BRA `(.L_x_1910) ;  /* 0xfffffffc00f09947 */ /* 0x004fea000383ffff */
[----:B------:R-:W-:Y:S05]  /*29120*/  BRA `(.L_x_1907) ;  /* 0xfffffecc00e87947 */ /* 0x000fea000383ffff */
.L_x_1919:
[----:B-1----:R1:W2:Y:S02]  /*29130*/  SYNCS.PHASECHK.TRANS64.TRYWAIT P2, [R3+URZ+0x28830], R0 ;  /* 0x02883000030075a7 */ /* 0x0022a4000804017f */
[----:B--2---:R-:W-:Y:S05]  /*29140*/  @!P2 NANOSLEEP.SYNCS 0x989680 ;  /* 0x009896800000a95d */ /* 0x004fea0003900000 */
[----:B------:R-:W2:Y:S02]  /*29150*/  @!P2 SYNCS.PHASECHK.TRANS64 P2, [R3+URZ+0x28830], R0 ;  /* 0x028830000300a5a7 */ /* 0x000ea4000804007f */
[----:B--2---:R-:W-:Y:S05]  /*29160*/  @!P2 BRA `(.L_x_1919) ;  /* 0xfffffffc00f0a947 */ /* 0x004fea000383ffff */
[----:B------:R-:W-:Y:S05]  /*29170*/  BRA `(.L_x_1918) ;  /* 0xfffffeec00587947 */ /* 0x000fea000383ffff */
.L_x_1923:
[----:B-1----:R1:W2:Y:S02]  /*29180*/  SYNCS.PHASECHK.TRANS64.TRYWAIT P1, [R3+URZ+0x28850], R0 ;  /* 0x02885000030075a7 */ /* 0x0022a4000802017f */
[----:B--2---:R-:W-:Y:S05]  /*29190*/  @!P1 NANOSLEEP.SYNCS 0x989680 ;  /* 0x009896800000995d */ /* 0x004fea0003900000 */
[----:B------:R-:W2:Y:S02]  /*291a0*/  @!P1 SYNCS.PHASECHK.TRANS64 P1, [R3+URZ+0x28850], R0 ;  /* 0x02885000030095a7 */ /* 0x000ea4000802007f */
[----:B--2---:R-:W-:Y:S05]  /*291b0*/  @!P1 BRA `(.L_x_1923) ;  /* 0xfffffffc00f09947 */ /* 0x004fea000383ffff */
[----:B------:R-:W-:Y:S05]  /*291c0*/  BRA `(.L_x_1920) ;  /* 0xfffffef000a47947 */ /* 0x000fea000383ffff */
.L_x_1938:
[----:B-1----:R1:W2:Y:S02]  /*291d0*/  SYNCS.PHASECHK.TRANS64.TRYWAIT P1, [R11+URZ+0x28850], R4 ;  /* 0x028850040b0075a7 */ /* 0x0022a4000802017f */
[----:B--2---:R-:W-:Y:S05]  /*291e0*/  @!P1 NANOSLEEP.SYNCS 0x989680 ;  /* 0x009896800000995d */ /* 0x004fea0003900000 */
[----:B------:R-:W2:Y:S02]  /*291f0*/  @!P1 SYNCS.PHASECHK.TRANS64 P1, [R11+URZ+0x28850], R4 ;  /* 0x028850040b0095a7 */ /* 0x000ea4000802007f */
[----:B--2---:R-:W-:Y:S05]  /*29200*/  @!P1 BRA `(.L_x_1938) ;  /* 0xfffffffc00f09947 */ /* 0x004fea000383ffff */
[----:B------:R-:W-:Y:S05]  /*29210*/  BRA `(.L_x_1937) ;  /* 0xffffff2000047947 */ /* 0x000fea000383ffff */
.L_x_1944:
[----:B------:R-:W-:Y:S02]  /*29220*/  IMAD.MOV.U32 R13, RZ, RZ, R8 ;  /* 0x000000ffff0d7224 */ /* 0x000fe400078e0008 */
[----:B------:R-:W-:Y:S02]  /*29230*/  IMAD.MOV.U32 R12, RZ, RZ, RZ ;  /* 0x000000ffff0c7224 */ /* 0x000fe400078e00ff */
[----:B------:R-:W-:Y:S02]  /*29240*/  IMAD.MOV.U32 R11, RZ, RZ, 0x181f ;  /* 0x0000181fff0b7424 */ /* 0x000fe400078e00ff */
[----:B------:R-:W-:-:S07]  /*29250*/  IMAD.MOV.U32 R15, RZ, RZ, -0x1 ;  /* 0xffffffffff0f7424 */ /* 0x000fce00078e00ff */
[----:B-----5:R-:W-:Y:S05]  /*29260*/  WARPSYNC.COLLECTIVE R15, `(.L_x_2214) ;  /* 0x000000000f087348 */ /* 0x020fea0003c00000 */
[----:B------:R0:W1:Y:S02]  /*29270*/  SHFL.IDX P6, R14, R13, R12, R11 ;  /* 0x0000000c0d0e7389 */ /* 0x00006400000c000b */
[----:B01---5:R-:W-:Y:S01]  /*29280*/  ENDCOLLECTIVE ;  /* 0x000000000000791b */ /* 0x023fe20003800000 */
.L_x_2214:
[----:B------:R-:W-:Y:S02]  /*29290*/  IMAD.MOV.U32 R13, RZ, RZ, R0 ;  /* 0x000000ffff0d7224 */ /* 0x000fe400078e0000 */
[----:B------:R-:W-:-:S07]  /*292a0*/  IMAD.MOV.U32 R3, RZ, RZ, R14 ;  /* 0x000000ffff037224 */ /* 0x000fce00078e000e */
[----:B------:R-:W-:Y:S05]  /*292b0*/  WARPSYNC.COLLECTIVE R15, `(.L_x_2215) ;  /* 0x000000000f087348 */ /* 0x000fea0003c00000 */
[----:B------:R0:W1:Y:S02]  /*292c0*/  SHFL.IDX P6, R14, R13, R12, R11 ;  /* 0x0000000c0d0e7389 */ /* 0x00006400000c000b */
[----:B01----:R-:W-:Y:S01]  /*292d0*/  ENDCOLLECTIVE ;  /* 0x000000000000791b */ /* 0x003fe20003800000 */
.L_x_2215:
[----:B------:R-:W-:Y:S05]  /*292e0*/  BRA `(.L_x_2216) ;  /* 0xffffff3800e47947 */ /* 0x000fea000383ffff */
.L_x_1947:
[----:B------:R-:W-:Y:S01]  /*292f0*/  BSSY B1, `(.L_x_2217) ;  /* 0x0000008000017945 */ /* 0x000fe20003800000 */
[----:B------:R-:W-:Y:S02]  /*29300*/  IMAD.MOV.U32 R13, RZ, RZ, R8 ;  /* 0x000000ffff0d7224 */ /* 0x000fe400078e0008 */
[----:B------:R-:W-:Y:S02]  /*29310*/  IMAD.MOV.U32 R12, RZ, RZ, 0x1 ;  /* 0x00000001ff0c7424 */ /* 0x000fe400078e00ff */
[----:B---3--:R-:W-:Y:S02]  /*29320*/  IMAD.MOV.U32 R11, RZ, RZ, 0x181f ;  /* 0x0000181fff0b7424 */ /* 0x008fe400078e00ff */
[----:B------:R-:W-:-:S07]  /*29330*/  IMAD.MOV.U32 R15, RZ, RZ, -0x1 ;  /* 0xffffffffff0f7424 */ /* 0x000fce00078e00ff */
[----:B012--5:R-:W-:Y:S05]  /*29340*/  WARPSYNC.COLLECTIVE R15, `(.L_x_2218) ;  /* 0x000000000f087348 */ /* 0x027fea0003c00000 */
[----:B--2---:R2:W3:Y:S02]  /*29350*/  SHFL.IDX P6, R14, R13, R12, R11 ;  /* 0x0000000c0d0e7389 */ /* 0x0044e400000c000b */
[----:B0123-5:R-:W-:Y:S01]  /*29360*/  ENDCOLLECTIVE ;  /* 0x000000000000791b */ /* 0x02ffe20003800000 */
.L_x_2218:
[----:B------:R-:W-:Y:S05]  /*29370*/  BSYNC B1 ;  /* 0x0000000000017941 */ /* 0x000fea0003800000 */
.L_x_2217:
        /* <DEDUP_REMOVED lines=8> */
.L_x_2219:
[----:B------:R-:W-:Y:S05]  /*29400*/  BRA `(.L_x_2220) ;  /* 0xffffff3800e07947 */ /* 0x000fea000383ffff */
.L_x_1950:
        /* <DEDUP_REMOVED lines=8> */
.L_x_2222:
[----:B------:R-:W-:Y:S05]  /*29490*/  BSYNC B1 ;  /* 0x0000000000017941 */ /* 0x000fea0003800000 */
.L_x_2221:
        /* <DEDUP_REMOVED lines=8> */
.L_x_2223:
[----:B------:R-:W-:Y:S05]  /*29520*/  BRA `(.L_x_2224) ;  /* 0xffffff3800e07947 */ /* 0x000fea000383ffff */
.L_x_1953:
        /* <DEDUP_REMOVED lines=8> */
.L_x_2226:
[----:B------:R-:W-:Y:S05]  /*295b0*/  BSYNC B1 ;  /* 0x0000000000017941 */ /* 0x000fea0003800000 */
.L_x_2225:
        /* <DEDUP_REMOVED lines=8> */
.L_x_2227:
[----:B------:R-:W-:Y:S05]  /*29640*/  BRA `(.L_x_2228) ;  /* 0xffffff3800e07947 */ /* 0x000fea000383ffff */
.L_x_1955:
[----:B------:R-:W-:Y:S02]  /*29650*/  IMAD.MOV.U32 R13, RZ, RZ, R4 ;  /* 0x000000ffff0d7224 */ /* 0x000fe400078e0004 */
[----:B------:R-:W-:Y:S02]  /*29660*/  IMAD.MOV.U32 R12, RZ, RZ, RZ ;  /* 0x000000ffff0c7224 */ /* 0x000fe400078e00ff */
[----:B------:R-:W-:Y:S02]  /*29670*/  IMAD.MOV.U32 R11, RZ, RZ, 0x1c1f ;  /* 0x00001c1fff0b7424 */ /* 0x000fe400078e00ff */
[----:B------:R-:W-:-:S07]  /*29680*/  IMAD.MOV.U32 R15, RZ, RZ, -0x1 ;  /* 0xffffffffff0f7424 */ /* 0x000fce00078e00ff */
[----:B------:R-:W-:Y:S05]  /*29690*/  WARPSYNC.COLLECTIVE R15, `(.L_x_2229) ;  /* 0x000000000f087348 */ /* 0x000fea0003c00000 */
[----:B------:R0:W1:Y:S02]  /*296a0*/  SHFL.IDX P6, R14, R13, R12, R11 ;  /* 0x0000000c0d0e7389 */ /* 0x00006400000c000b */
[----:B01----:R-:W-:Y:S01]  /*296b0*/  ENDCOLLECTIVE ;  /* 0x000000000000791b */ /* 0x003fe20003800000 */
.L_x_2229:
[----:B------:R-:W-:Y:S02]  /*296c0*/  IMAD.MOV.U32 R13, RZ, RZ, R3 ;  /* 0x000000ffff0d7224 */ /* 0x000fe400078e0003 */
[----:B------:R-:W-:-:S07]  /*296d0*/  IMAD.MOV.U32 R0, RZ, RZ, R14 ;  /* 0x000000ffff007224 */ /* 0x000fce00078e000e */
[----:B------:R-:W-:Y:S05]  /*296e0*/  WARPSYNC.COLLECTIVE R15, `(.L_x_2230) ;  /* 0x000000000f087348 */ /* 0x000fea0003c00000 */
[----:B------:R0:W1:Y:S02]  /*296f0*/  SHFL.IDX P6, R14, R13, R12, R11 ;  /* 0x0000000c0d0e7389 */ /* 0x00006400000c000b */
[----:B01----:R-:W-:Y:S01]  /*29700*/  ENDCOLLECTIVE ;  /* 0x000000000000791b */ /* 0x003fe20003800000 */
.L_x_2230:
[----:B------:R-:W-:Y:S05]  /*29710*/  BRA `(.L_x_2231) ;  /* 0xffffff3c00dc7947 */ /* 0x000fea000383ffff */
.L_x_1958:
[----:B------:R-:W-:Y:S01]  /*29720*/  BSSY B1, `(.L_x_2232) ;  /* 0x0000008000017945 */ /* 0x000fe20003800000 */
[----:B0-----:R-:W-:Y:S02]  /*29730*/  IMAD.MOV.U32 R13, RZ, RZ, R4 ;  /* 0x000000ffff0d7224 */ /* 0x001fe400078e0004 */
[----:B------:R-:W-:Y:S02]  /*29740*/  IMAD.MOV.U32 R12, RZ, RZ, 0x1 ;  /* 0x00000001ff0c7424 */ /* 0x000fe400078e00ff */
[----:B------:R-:W-:Y:S02]  /*29750*/  IMAD.MOV.U32 R11, RZ, RZ, 0x1c1f ;  /* 0x00001c1fff0b7424 */ /* 0x000fe400078e00ff */
[----:B------:R-:W-:-:S07]  /*29760*/  IMAD.MOV.U32 R15, RZ, RZ, -0x1 ;  /* 0xffffffffff0f7424 */ /* 0x000fce00078e00ff */
[----:B-12---:R-:W-:Y:S05]  /*29770*/  WARPSYNC.COLLECTIVE R15, `(.L_x_2233) ;  /* 0x000000000f087348 */ /* 0x006fea0003c00000 */
[----:B--2---:R0:W2:Y:S02]  /*29780*/  SHFL.IDX P6, R14, R13, R12, R11 ;  /* 0x0000000c0d0e7389 */ /* 0x0040a400000c000b */
[----:B012---:R-:W-:Y:S01]  /*29790*/  ENDCOLLECTIVE ;  /* 0x000000000000791b */ /* 0x007fe20003800000 */
.L_x_2233:
[----:B------:R-:W-:Y:S05]  /*297a0*/  BSYNC B1 ;  /* 0x0000000000017941 */ /* 0x000fea0003800000 */
.L_x_2232:
        /* <DEDUP_REMOVED lines=8> */
.L_x_2234:
[----:B------:R-:W-:Y:S05]  /*29830*/  BRA `(.L_x_2235) ;  /* 0xffffff4000e47947 */ /* 0x000fea000383ffff */
.L_x_1962:
[----:B------:R-:W-:Y:S02]  /*29840*/  IMAD.MOV.U32 R13, RZ, RZ, R4 ;  /* 0x000000ffff0d7224 */ /* 0x000fe400078e0004 */
[----:B------:R-:W-:Y:S02]  /*29850*/  IMAD.MOV.U32 R12, RZ, RZ, RZ ;  /* 0x000000ffff0c7224 */ /* 0x000fe400078e00ff */
[----:B------:R-:W-:Y:S02]  /*29860*/  IMAD.MOV.U32 R11, RZ, RZ, 0x181f ;  /* 0x0000181fff0b7424 */ /* 0x000fe400078e00ff */
[----:B------:R-:W-:-:S07]  /*29870*/  IMAD.MOV.U32 R15, RZ, RZ, -0x1 ;  /* 0xffffffffff0f7424 */ /* 0x000fce00078e00ff */
[----:B0--3--:R-:W-:Y:S05]  /*29880*/  WARPSYNC.COLLECTIVE R15, `(.L_x_2236) ;  /* 0x000000000f087348 */ /* 0x009fea0003c00000 */
[----:B------:R1:W2:Y:S02]  /*29890*/  SHFL.IDX P6, R14, R13, R12, R11 ;  /* 0x0000000c0d0e7389 */ /* 0x0002a400000c000b */
[----:B0123--:R-:W-:Y:S01]  /*298a0*/  ENDCOLLECTIVE ;  /* 0x000000000000791b */ /* 0x00ffe20003800000 */
.L_x_2236:
[----:B------:R-:W-:Y:S02]  /*298b0*/  IMAD.MOV.U32 R13, RZ, RZ, R0 ;  /* 0x000000ffff0d7224 */ /* 0x000fe400078e0000 */
[----:B------:R-:W-:-:S07]  /*298c0*/  IMAD.MOV.U32 R3, RZ, RZ, R14 ;  /* 0x000000ffff037224 */ /* 0x000fce00078e000e */
[----:B------:R-:W-:Y:S05]  /*298d0*/  WARPSYNC.COLLECTIVE R15, `(.L_x_2237) ;  /* 0x000000000f087348 */ /* 0x000fea0003c00000 */
[----:B------:R0:W1:Y:S02]  /*298e0*/  SHFL.IDX P6, R14, R13, R12, R11 ;  /* 0x0000000c0d0e7389 */ /* 0x00006400000c000b */
[----:B01----:R-:W-:Y:S01]  /*298f0*/  ENDCOLLECTIVE ;  /* 0x000000000000791b */ /* 0x003fe20003800000 */
.L_x_2237:
[----:B------:R-:W-:Y:S05]  /*29900*/  BRA `(.L_x_2238) ;  /* 0xffffff4c00e87947 */ /* 0x000fea000383ffff */
.L_x_1965:
        /* <DEDUP_REMOVED lines=8> */
.L_x_2240:
[----:B------:R-:W-:Y:S05]  /*29990*/  BSYNC B1 ;  /* 0x0000000000017941 */ /* 0x000fea0003800000 */
.L_x_2239:
        /* <DEDUP_REMOVED lines=8> */
.L_x_2241:
[----:B------:R-:W-:Y:S05]  /*29a20*/  BRA `(.L_x_2242) ;  /* 0xffffff4c00e87947 */ /* 0x000fea000383ffff */
.L_x_1968:
        /* <DEDUP_REMOVED lines=8> */
.L_x_2244:
[----:B------:R-:W-:Y:S05]  /*29ab0*/  BSYNC B1 ;  /* 0x0000000000017941 */ /* 0x000fea0003800000 */
.L_x_2243:
        /* <DEDUP_REMOVED lines=8> */
.L_x_2245:
[----:B------:R-:W-:Y:S05]  /*29b40*/  BRA `(.L_x_2246) ;  /* 0xffffff4c00e87947 */ /* 0x000fea000383ffff */
.L_x_1971:
[----:B------:R-:W-:Y:S01]  /*29b50*/  BSSY B1, `(.L_x_2247) ;  /* 0x0000008000017945 */ /* 0x000fe20003800000 */
[----:B------:R-:W-:Y:S02]  /*29b60*/  IMAD.MOV.U32 R13, RZ, RZ, R4 ;  /* 0x000000ffff0d7224 */ /* 0x000fe400078e0004 */
[----:B------:R-:W-:Y:S02]  /*29b70*/  IMAD.MOV.U32 R12, RZ, RZ, 0x3 ;  /* 0x00000003ff0c7424 */ /* 0x000fe400078e00ff */
[----:B------:R-:W-:Y:S02]  /*29b80*/  IMAD.MOV.U32 R11, RZ, RZ, 0x181f ;  /* 0x0000181fff0b7424 */ /* 0x000fe400078e00ff */
[----:B0-----:R-:W-:-:S07]  /*29b90*/  IMAD.MOV.U32 R15, RZ, RZ, -0x1 ;  /* 0xffffffffff0f7424 */ /* 0x001fce00078e00ff */
[----:B-1234-:R-:W-:Y:S05]  /*29ba0*/  WARPSYNC.COLLECTIVE R15, `(.L_x_2248) ;  /* 0x000000000f087348 */ /* 0x01efea0003c00000 */
[----:B------:R0:W0:Y:S02]  /*29bb0*/  SHFL.IDX P6, R14, R13, R12, R11 ;  /* 0x0000000c0d0e7389 */ /* 0x00002400000c000b */
[----:B01234-:R-:W-:Y:S01]  /*29bc0*/  ENDCOLLECTIVE ;  /* 0x000000000000791b */ /* 0x01ffe20003800000 */
.L_x_2248:
[----:B------:R-:W-:Y:S05]  /*29bd0*/  BSYNC B1 ;  /* 0x0000000000017941 */ /* 0x000fea0003800000 */
.L_x_2247:
        /* <DEDUP_REMOVED lines=8> */
.L_x_2249:
[----:B------:R-:W-:Y:S05]  /*29c60*/  BRA `(.L_x_2250) ;  /* 0xffffff4c00e87947 */ /* 0x000fea000383ffff */
.L_x_1998:
[----:B------:R-:W0:Y:S01]  /*29c70*/  S2R R12, SR_TID.X ;  /* 0x00000000000c7919 */ /* 0x000e220000002100 */
[----:B------:R-:W-:Y:S01]  /*29c80*/  BSSY B1, `(.L_x_2251) ;  /* 0x000000a000017945 */ /* 0x000fe20003800000 */
[----:B------:R-:W-:Y:S02]  /*29c90*/  IMAD.MOV.U32 R11, RZ, RZ, 0x1f ;  /* 0x0000001fff0b7424 */ /* 0x000fe400078e00ff */
[----:B------:R-:W-:Y:S01]  /*29ca0*/  IMAD.MOV.U32 R15, RZ, RZ, -0x1 ;  /* 0xffffffffff0f7424 */ /* 0x000fe200078e00ff */
[----:B0-----:R-:W-:-:S04]  /*29cb0*/  SHF.R.U32.HI R12, RZ, 0x5, R12 ;  /* 0x00000005ff0c7819 */ /* 0x001fc8000001160c */
[----:B------:R-:W-:-:S05]  /*29cc0*/  LOP3.LUT R12, R12, 0x3, RZ, 0xc0, !PT ;  /* 0x000000030c0c7812 */ /* 0x000fca00078ec0ff */
[----:B------:R-:W-:Y:S02]  /*29cd0*/  IMAD.MOV.U32 R13, RZ, RZ, R12 ;  /* 0x000000ffff0d7224 */ /* 0x000fe400078e000c */
[----:B------:R-:W-:-:S07]  /*29ce0*/  IMAD.MOV.U32 R12, RZ, RZ, RZ ;  /* 0x000000ffff0c7224 */ /* 0x000fce00078e00ff */
[----:B------:R-:W-:Y:S05]  /*29cf0*/  WARPSYNC.COLLECTIVE R15, `(.L_x_2252) ;  /* 0x000000000f087348 */ /* 0x000fea0003c00000 */
[----:B------:R0:W1:Y:S02]  /*29d00*/  SHFL.IDX P6, R14, R13, R12, R11 ;  /* 0x0000000c0d0e7389 */ /* 0x00006400000c000b */
[----:B01----:R-:W-:Y:S01]  /*29d10*/  ENDCOLLECTIVE ;  /* 0x000000000000791b */ /* 0x003fe20003800000 */
.L_x_2252:
[----:B------:R-:W-:Y:S05]  /*29d20*/  BSYNC B1 ;  /* 0x0000000000017941 */ /* 0x000fea0003800000 */
.L_x_2251:
[----:B------:R-:W-:Y:S05]  /*29d30*/  BRA `(.L_x_2253) ;  /* 0xffffff6c00887947 */ /* 0x000fea000383ffff */
.L_x_2000:
[----:B------:R-:W-:Y:S01]  /*29d40*/  BSSY B1, `(.L_x_2254) ;  /* 0x0000006000017945 */ /* 0x000fe20003800000 */
[----:B------:R-:W-:-:S07]  /*29d50*/  IMAD.MOV.U32 R15, RZ, RZ, -0x1 ;  /* 0xffffffffff0f7424 */ /* 0x000fce00078e00ff */
[----:B0-----:R-:W-:Y:S05]  /*29d60*/  WARPSYNC.COLLECTIVE R15, `(.L_x_2255) ;  /* 0x000000000f0c7348 */ /* 0x001fea0003c00000 */
[----:B------:R-:W-:Y:S02]  /*29d70*/  ELECT P6, UR62, PT ;  /* 0x00000000003e782f */ /* 0x000fe400038c0000 */
[----:B------:R-:W-:Y:S01]  /*29d80*/  MOV R14, UR62 ;  /* 0x0000003e000e7c02 */ /* 0x000fe20008000f00 */
[----:B0-----:R-:W-:Y:S10]  /*29d90*/  ENDCOLLECTIVE ;  /* 0x000000000000791b */ /* 0x001ff40003800000 */
.L_x_2255:
[----:B------:R-:W-:Y:S05]  /*29da0*/  BSYNC B1 ;  /* 0x0000000000017941 */ /* 0x000fea0003800000 */
.L_x_2254:
[----:B------:R-:W-:Y:S05]  /*29db0*/  BRA `(.L_x_1999) ;  /* 0xffffff6c00807947 */ /* 0x000fea000383ffff */
.L_x_2002:
[----:B0-----:R0:W1:Y:S02]  /*29dc0*/  SYNCS.PHASECHK.TRANS64.TRYWAIT P0, [R22+URZ+0x28820], R3 ;  /* 0x02882003160075a7 */ /* 0x001064000800017f */
[----:B-1----:R-:W-:Y:S05]  /*29dd0*/  @!P0 NANOSLEEP.SYNCS 0x989680 ;  /* 0x009896800000895d */ /* 0x002fea0003900000 */
[----:B------:R-:W1:Y:S02]  /*29de0*/  @!P0 SYNCS.PHASECHK.TRANS64 P0, [R22+URZ+0x28820], R3 ;  /* 0x02882003160085a7 */ /* 0x000e64000800007f */
[----:B-1----:R-:W-:Y:S05]  /*29df0*/  @!P0 BRA `(.L_x_2002) ;  /* 0xfffffffc00f08947 */ /* 0x002fea000383ffff */
[----:B------:R-:W-:Y:S05]  /*29e00*/  BRA `(.L_x_2256) ;  /* 0xffffff6c00907947 */ /* 0x000fea000383ffff */
.L_x_2006:
[----:B0-----:R0:W1:Y:S02]  /*29e10*/  SYNCS.PHASECHK.TRANS64.TRYWAIT P0, [R3+URZ+0x288a0], R7 ;  /* 0x0288a007030075a7 */ /* 0x001064000800017f */
[----:B-1----:R-:W-:Y:S05]  /*29e20*/  @!P0 NANOSLEEP.SYNCS 0x989680 ;  /* 0x009896800000895d */ /* 0x002fea0003900000 */
[----:B------:R-:W1:Y:S02]  /*29e30*/  @!P0 SYNCS.PHASECHK.TRANS64 P0, [R3+URZ+0x288a0], R7 ;  /* 0x0288a007030085a7 */ /* 0x000e64000800007f */
[----:B-1----:R-:W-:Y:S05]  /*29e40*/  @!P0 BRA `(.L_x_2006) ;  /* 0xfffffffc00f08947 */ /* 0x002fea000383ffff */
[----:B------:R-:W-:Y:S05]  /*29e50*/  BRA `(.L_x_2257) ;  /* 0xffffff6c00a87947 */ /* 0x000fea000383ffff */
.L_x_2012:
[----:B-1----:R1:W2:Y:S02]  /*29e60*/  SYNCS.PHASECHK.TRANS64.TRYWAIT P0, [R3+URZ+0x288c0], R7 ;  /* 0x0288c007030075a7 */ /* 0x0022a4000800017f */
[----:B--2---:R-:W-:Y:S05]  /*29e70*/  @!P0 NANOSLEEP.SYNCS 0x989680 ;  /* 0x009896800000895d */ /* 0x004fea0003900000 */
[----:B------:R-:W2:Y:S02]  /*29e80*/  @!P0 SYNCS.PHASECHK.TRANS64 P0, [R3+URZ+0x288c0], R7 ;  /* 0x0288c007030085a7 */ /* 0x000ea4000800007f */
[----:B--2---:R-:W-:Y:S05]  /*29e90*/  @!P0 BRA `(.L_x_2012) ;  /* 0xfffffffc00f08947 */ /* 0x004fea000383ffff */
[----:B------:R-:W-:Y:S05]  /*29ea0*/  BRA `(.L_x_2258) ;  /* 0xffffff7000687947 */ /* 0x000fea000383ffff */
.L_x_2020:
[----:B0-----:R0:W1:Y:S02]  /*29eb0*/  SYNCS.PHASECHK.TRANS64.TRYWAIT P1, [R11+URZ+0x288a0], R2 ;  /* 0x0288a0020b0075a7 */ /* 0x001064000802017f */
[----:B-1----:R-:W-:Y:S05]  /*29ec0*/  @!P1 NANOSLEEP.SYNCS 0x989680 ;  /* 0x009896800000995d */ /* 0x002fea0003900000 */
[----:B------:R-:W1:Y:S02]  /*29ed0*/  @!P1 SYNCS.PHASECHK.TRANS64 P1, [R11+URZ+0x288a0], R2 ;  /* 0x0288a0020b0095a7 */ /* 0x000e64000802007f */
[----:B-1----:R-:W-:Y:S05]  /*29ee0*/  @!P1 BRA `(.L_x_2020) ;  /* 0xfffffffc00f09947 */ /* 0x002fea000383ffff */
[----:B------:R-:W-:Y:S05]  /*29ef0*/  BRA `(.L_x_2259) ;  /* 0xffffff7400647947 */ /* 0x000fea000383ffff */
.L_x_2026:
[----:B-1----:R1:W2:Y:S02]  /*29f00*/  SYNCS.PHASECHK.TRANS64.TRYWAIT P1, [R11+URZ+0x288c0], R2 ;  /* 0x0288c0020b0075a7 */ /* 0x0022a4000802017f */
[----:B--2---:R-:W-:Y:S05]  /*29f10*/  @!P1 NANOSLEEP.SYNCS 0x989680 ;  /* 0x009896800000995d */ /* 0x004fea0003900000 */
[----:B------:R-:W2:Y:S02]  /*29f20*/  @!P1 SYNCS.PHASECHK.TRANS64 P1, [R11+URZ+0x288c0], R2 ;  /* 0x0288c0020b0095a7 */ /* 0x000ea4000802007f */
[----:B--2---:R-:W-:Y:S05]  /*29f30*/  @!P1 BRA `(.L_x_2026) ;  /* 0xfffffffc00f09947 */ /* 0x004fea000383ffff */
[----:B------:R-:W-:Y:S05]  /*29f40*/  BRA `(.L_x_2260) ;  /* 0xffffff78001c7947 */ /* 0x000fea000383ffff */
.L_x_2050:
        /* <DEDUP_REMOVED lines=11> */
.L_x_2262:
[----:B------:R-:W-:Y:S05]  /*2a000*/  BSYNC B0 ;  /* 0x0000000000007941 */ /* 0x000fea0003800000 */
.L_x_2261:
[----:B------:R-:W-:Y:S05]  /*2a010*/  BRA `(.L_x_2263) ;  /* 0xffffff8800707947 */ /* 0x000fea000383ffff */
.L_x_2053:
[----:B0-----:R0:W1:Y:S02]  /*2a020*/  SYNCS.PHASECHK.TRANS64.TRYWAIT P0, [R7+URZ+0x28840], R2 ;  /* 0x02884002070075a7 */ /* 0x001064000800017f */
[----:B-1----:R-:W-:Y:S05]  /*2a030*/  @!P0 NANOSLEEP.SYNCS 0x989680 ;  /* 0x009896800000895d */ /* 0x002fea0003900000 */
[----:B------:R-:W1:Y:S02]  /*2a040*/  @!P0 SYNCS.PHASECHK.TRANS64 P0, [R7+URZ+0x28840], R2 ;  /* 0x02884002070085a7 */ /* 0x000e64000800007f */
[----:B-1----:R-:W-:Y:S05]  /*2a050*/  @!P0 BRA `(.L_x_2053) ;  /* 0xfffffffc00f08947 */ /* 0x002fea000383ffff */
[----:B------:R-:W-:Y:S05]  /*2a060*/  BRA `(.L_x_2264) ;  /* 0xffffff8800c07947 */ /* 0x000fea000383ffff */
.L_x_2054:
        /* <DEDUP_REMOVED lines=8> */
.L_x_2266:
[----:B------:R-:W-:Y:S05]  /*2a0f0*/  BSYNC B0 ;  /* 0x0000000000007941 */ /* 0x000fea0003800000 */
.L_x_2265:
        /* <DEDUP_REMOVED lines=9> */
.L_x_2267:
[----:B------:R-:W-:Y:S02]  /*2a190*/  IMAD.MOV.U32 R13, RZ, RZ, R0 ;  /* 0x000000ffff0d7224 */ /* 0x000fe400078e0000 */
[----:B------:R-:W-:Y:S02]  /*2a1a0*/  IMAD.MOV.U32 R12, RZ, RZ, 0x1 ;  /* 0x00000001ff0c7424 */ /* 0x000fe400078e00ff */
[----:B------:R-:W-:-:S07]  /*2a1b0*/  IMAD.MOV.U32 R3, RZ, RZ, R14 ;  /* 0x000000ffff037224 */ /* 0x000fce00078e000e */
[----:B------:R-:W-:Y:S05]  /*2a1c0*/  WARPSYNC.COLLECTIVE R15, `(.L_x_2268) ;  /* 0x000000000f087348 */ /* 0x000fea0003c00000 */
[----:B------:R0:W1:Y:S02]  /*2a1d0*/  SHFL.IDX P6, R14, R13, R12, R11 ;  /* 0x0000000c0d0e7389 */ /* 0x00006400000c000b */
[----:B01----:R-:W-:Y:S01]  /*2a1e0*/  ENDCOLLECTIVE ;  /* 0x000000000000791b */ /* 0x003fe20003800000 */
.L_x_2268:
        /* <DEDUP_REMOVED lines=16> */
.L_x_2269:
[----:B------:R-:W-:Y:S02]  /*2a2f0*/  @P0 IMAD R8, R5, 0x2, R22 ;  /* 0x0000000205080824 */ /* 0x000fe400078e0216 */
[----:B------:R-:W-:Y:S02]  /*2a300*/  IMAD.MOV.U32 R13, RZ, RZ, R0 ;  /* 0x000000ffff0d7224 */ /* 0x000fe400078e0000 */
[----:B------:R-:W-:Y:S02]  /*2a310*/  IMAD.MOV.U32 R12, RZ, RZ, 0x2 ;  /* 0x00000002ff0c7424 */ /* 0x000fe400078e00ff */
[----:B------:R-:W-:-:S07]  /*2a320*/  IMAD.MOV.U32 R3, RZ, RZ, R14 ;  /* 0x000000ffff037224 */ /* 0x000fce00078e000e */
[----:B------:R-:W-:Y:S05]  /*2a330*/  WARPSYNC.COLLECTIVE R15, `(.L_x_2270) ;  /* 0x000000000f087348 */ /* 0x000fea0003c00000 */
[----:B------:R0:W1:Y:S02]  /*2a340*/  SHFL.IDX P6, R14, R13, R12, R11 ;  /* 0x0000000c0d0e7389 */ /* 0x00006400000c000b */
[----:B01----:R-:W-:Y:S01]  /*2a350*/  ENDCOLLECTIVE ;  /* 0x000000000000791b */ /* 0x003fe20003800000 */
.L_x_2270:
        /* <DEDUP_REMOVED lines=16> */
.L_x_2271:
[----:B------:R-:W-:Y:S02]  /*2a460*/  @P0 IMAD R8, R5, 0x2, R22 ;  /* 0x0000000205080824 */ /* 0x000fe400078e0216 */
[----:B------:R-:W-:Y:S02]  /*2a470*/  IMAD.MOV.U32 R13, RZ, RZ, R0 ;  /* 0x000000ffff0d7224 */ /* 0x000fe400078e0000 */
[----:B------:R-:W-:Y:S02]  /*2a480*/  IMAD.MOV.U32 R12, RZ, RZ, 0x3 ;  /* 0x00000003ff0c7424 */ /* 0x000fe400078e00ff */
[----:B------:R-:W-:-:S07]  /*2a490*/  IMAD.MOV.U32 R3, RZ, RZ, R14 ;  /* 0x000000ffff037224 */ /* 0x000fce00078e000e */
[----:B------:R-:W-:Y:S05]  /*2a4a0*/  WARPSYNC.COLLECTIVE R15, `(.L_x_2272) ;  /* 0x000000000f087348 */ /* 0x000fea0003c00000 */
[----:B------:R0:W1:Y:S02]  /*2a4b0*/  SHFL.IDX P6, R14, R13, R12, R11 ;  /* 0x0000000c0d0e7389 */ /* 0x00006400000c000b */
[----:B01----:R-:W-:Y:S01]  /*2a4c0*/  ENDCOLLECTIVE ;  /* 0x000000000000791b */ /* 0x003fe20003800000 */
.L_x_2272:
        /* <DEDUP_REMOVED lines=16> */
.L_x_2273:
[----:B------:R-:W-:Y:S02]  /*2a5d0*/  @P0 IMAD R8, R5, 0x2, R22 ;  /* 0x0000000205080824 */ /* 0x000fe400078e0216 */
[----:B------:R-:W-:Y:S02]  /*2a5e0*/  IMAD.MOV.U32 R13, RZ, RZ, R0 ;  /* 0x000000ffff0d7224 */ /* 0x000fe400078e0000 */
[----:B------:R-:W-:Y:S02]  /*2a5f0*/  IMAD.MOV.U32 R12, RZ, RZ, 0x4 ;  /* 0x00000004ff0c7424 */ /* 0x000fe400078e00ff */
[----:B------:R-:W-:-:S07]  /*2a600*/  IMAD.MOV.U32 R3, RZ, RZ, R14 ;  /* 0x000000ffff037224 */ /* 0x000fce00078e000e */
[----:B------:R-:W-:Y:S05]  /*2a610*/  WARPSYNC.COLLECTIVE R15, `(.L_x_2274) ;  /* 0x000000000f087348 */ /* 0x000fea0003c00000 */
[----:B------:R0:W1:Y:S02]  /*2a620*/  SHFL.IDX P6, R14, R13, R12, R11 ;  /* 0x0000000c0d0e7389 */ /* 0x00006400000c000b */
[----:B01----:R-:W-:Y:S01]  /*2a630*/  ENDCOLLECTIVE ;  /* 0x000000000000791b */ /* 0x003fe20003800000 */
.L_x_2274:
        /* <DEDUP_REMOVED lines=16> */
.L_x_2275:
[----:B------:R-:W-:Y:S02]  /*2a740*/  @P0 IMAD R8, R5, 0x2, R22 ;  /* 0x0000000205080824 */ /* 0x000fe400078e0216 */
[----:B------:R-:W-:Y:S02]  /*2a750*/  IMAD.MOV.U32 R13, RZ, RZ, R0 ;  /* 0x000000ffff0d7224 */ /* 0x000fe400078e0000 */
[----:B------:R-:W-:Y:S02]  /*2a760*/  IMAD.MOV.U32 R12, RZ, RZ, 0x5 ;  /* 0x00000005ff0c7424 */ /* 0x000fe400078e00ff */
[----:B------:R-:W-:-:S07]  /*2a770*/  IMAD.MOV.U32 R3, RZ, RZ, R14 ;  /* 0x000000ffff037224 */ /* 0x000fce00078e000e */
[----:B------:R-:W-:Y:S05]  /*2a780*/  WARPSYNC.COLLECTIVE R15, `(.L_x_2276) ;  /* 0x000000000f087348 */ /* 0x000fea0003c00000 */
[----:B------:R0:W1:Y:S02]  /*2a790*/  SHFL.IDX P6, R14, R13, R12, R11 ;  /* 0x0000000c0d0e7389 */ /* 0x00006400000c000b */
[----:B01----:R-:W-:Y:S01]  /*2a7a0*/  ENDCOLLECTIVE ;  /* 0x000000000000791b */ /* 0x003fe20003800000 */
.L_x_2276:
        /* <DEDUP_REMOVED lines=16> */
.L_x_2277:
[----:B------:R-:W-:Y:S02]  /*2a8b0*/  @P0 IMAD R8, R5, 0x2, R22 ;  /* 0x0000000205080824 */ /* 0x000fe400078e0216 */
[----:B------:R-:W-:Y:S02]  /*2a8c0*/  IMAD.MOV.U32 R13, RZ, RZ, R0 ;  /* 0x000000ffff0d7224 */ /* 0x000fe400078e0000 */
[----:B------:R-:W-:Y:S02]  /*2a8d0*/  IMAD.MOV.U32 R12, RZ, RZ, 0x6 ;  /* 0x00000006ff0c7424 */ /* 0x000fe400078e00ff */
[----:B------:R-:W-:-:S07]  /*2a8e0*/  IMAD.MOV.U32 R3, RZ, RZ, R14 ;  /* 0x000000ffff037224 */ /* 0x000fce00078e000e */
[----:B------:R-:W-:Y:S05]  /*2a8f0*/  WARPSYNC.COLLECTIVE R15, `(.L_x_2278) ;  /* 0x000000000f087348 */ /* 0x000fea0003c00000 */
[----:B------:R0:W1:Y:S02]  /*2a900*/  SHFL.IDX P6, R14, R13, R12, R11 ;  /* 0x0000000c0d0e7389 */ /* 0x00006400000c000b */
[----:B01----:R-:W-:Y:S01]  /*2a910*/  ENDCOLLECTIVE ;  /* 0x000000000000791b */ /* 0x003fe20003800000 */
.L_x_2278:
        /* <DEDUP_REMOVED lines=16> */
.L_x_2279:
[----:B------:R-:W-:Y:S02]  /*2aa20*/  @P0 IMAD R8, R5, 0x2, R22 ;  /* 0x0000000205080824 */ /* 0x000fe400078e0216 */
[----:B------:R-:W-:Y:S02]  /*2aa30*/  IMAD.MOV.U32 R13, RZ, RZ, R0 ;  /* 0x000000ffff0d7224 */ /* 0x000fe400078e0000 */
[----:B------:R-:W-:Y:S02]  /*2aa40*/  IMAD.MOV.U32 R12, RZ, RZ, 0x7 ;  /* 0x00000007ff0c7424 */ /* 0x000fe400078e00ff */
[----:B------:R-:W-:-:S07]  /*2aa50*/  IMAD.MOV.U32 R3, RZ, RZ, R14 ;  /* 0x000000ffff037224 */ /* 0x000fce00078e000e */
[----:B------:R-:W-:Y:S05]  /*2aa60*/  WARPSYNC.COLLECTIVE R15, `(.L_x_2280) ;  /* 0x000000000f087348 */ /* 0x000fea0003c00000 */
[----:B------:R0:W1:Y:S02]  /*2aa70*/  SHFL.IDX P6, R14, R13, R12, R11 ;  /* 0x0000000c0d0e7389 */ /* 0x00006400000c000b */
[----:B01----:R-:W-:Y:S01]  /*2aa80*/  ENDCOLLECTIVE ;  /* 0x000000000000791b */ /* 0x003fe20003800000 */
.L_x_2280:
        /* <DEDUP_REMOVED lines=10> */
.L_x_2281:
[----:B------:R-:W-:Y:S01]  /*2ab30*/  @!PT LDS RZ, [RZ] ;  /* 0x00000000fffff984 */ /* 0x000fe20000000800 */
[----:B------:R-:W-:Y:S01]  /*2ab40*/  @!PT LDS RZ, [RZ] ;  /* 0x00000000fffff984 */ /* 0x000fe20000000800 */
[----:B------:R-:W-:Y:S01]  /*2ab50*/  @!PT LDS RZ, [RZ] ;  /* 0x00000000fffff984 */ /* 0x000fe20000000800 */
[----:B------:R-:W-:Y:S04]  /*2ab60*/  @P0 LDGSTS.E.BYPASS.LTC128B.128 [R8+0x1b400], desc[UR52][R2.64], !P3 ;  /* 0x1b40000002080fae */ /* 0x000fe8000d901d74 */
[----:B------:R0:W-:Y:S02]  /*2ab70*/  @P0 LDGSTS.E.BYPASS.LTC128B.128 [R8+0x1f400], desc[UR52][R2.64+0x80], !P2 ;  /* 0x1f40008002080fae */ /* 0x0001e4000d101d74 */
[----:B0-----:R-:W-:Y:S01]  /*2ab80*/  IMAD.MOV.U32 R2, RZ, RZ, R14 ;  /* 0x000000ffff027224 */ /* 0x001fe200078e000e */
[----:B------:R-:W-:Y:S06]  /*2ab90*/  BRA `(.L_x_2282) ;  /* 0xffffff84009c7947 */ /* 0x000fec000383ffff */
.L_x_2059:
        /* <DEDUP_REMOVED lines=9> */
.L_x_2283:
[C---:B------:R-:W-:Y:S01]  /*2ac30*/  VIADD R6, R27.reuse, 0x10 ;  /* 0x000000101b067836 */ /* 0x040fe20000000000 */
[----:B------:R-:W-:Y:S01]  /*2ac40*/  ISETP.GE.AND P3, PT, R27, R33, PT ;  /* 0x000000211b00720c */ /* 0x000fe20003f66270 */
[----:B------:R-:W-:Y:S02]  /*2ac50*/  IMAD.MOV.U32 R13, RZ, RZ, R0 ;  /* 0x000000ffff0d7224 */ /* 0x000fe400078e0000 */
[----:B------:R-:W-:-:S10]  /*2ac60*/  IMAD.MOV.U32 R2, RZ, RZ, R14 ;  /* 0x000000ffff027224 */ /* 0x000fd400078e000e */
[----:B------:R-:W-:Y:S05]  /*2ac70*/  WARPSYNC.COLLECTIVE R15, `(.L_x_2284) ;  /* 0x000000000f087348 */ /* 0x000fea0003c00000 */
[----:B------:R0:W1:Y:S02]  /*2ac80*/  SHFL.IDX P6, R14, R13, R12, R11 ;  /* 0x0000000c0d0e7389 */ /* 0x00006400000c000b */
[----:B01----:R-:W-:Y:S01]  /*2ac90*/  ENDCOLLECTIVE ;  /* 0x000000000000791b */ /* 0x003fe20003800000 */
.L_x_2284:
        /* <DEDUP_REMOVED lines=8> */
.L_x_2285:
        /* <DEDUP_REMOVED lines=12> */
.L_x_2286:
        /* <DEDUP_REMOVED lines=8> */
.L_x_2287:
        /* <DEDUP_REMOVED lines=13> */
.L_x_2288:
        /* <DEDUP_REMOVED lines=8> */
.L_x_2289:
        /* <DEDUP_REMOVED lines=13> */
.L_x_2290:
        /* <DEDUP_REMOVED lines=8> */
.L_x_2291:
        /* <DEDUP_REMOVED lines=13> */
.L_x_2292:
        /* <DEDUP_REMOVED lines=8> */
.L_x_2293:
        /* <DEDUP_REMOVED lines=13> */
.L_x_2294:
        /* <DEDUP_REMOVED lines=8> */
.L_x_2295:
        /* <DEDUP_REMOVED lines=12> */
.L_x_2296:
        /* <DEDUP_REMOVED lines=8> */
.L_x_2297:
        /* <DEDUP_REMOVED lines=11> */
.L_x_2298:
[----:B------:R-:W-:Y:S05]  /*2b590*/  BRA `(.L_x_2299) ;  /* 0xffffff8800107947 */ /* 0x000fea000383ffff */
.L_x_2064:
[----:B0-----:R0:W1:Y:S02]  /*2b5a0*/  SYNCS.PHASECHK.TRANS64.TRYWAIT P0, [R22+URZ+0x28820], R3 ;  /* 0x02882003160075a7 */ /* 0x001064000800017f */
[----:B-1----:R-:W-:Y:S05]  /*2b5b0*/  @!P0 NANOSLEEP.SYNCS 0x989680 ;  /* 0x009896800000895d */ /* 0x002fea0003900000 */
[----:B------:R-:W1:Y:S02]  /*2b5c0*/  @!P0 SYNCS.PHASECHK.TRANS64 P0, [R22+URZ+0x28820], R3 ;  /* 0x02882003160085a7 */ /* 0x000e64000800007f */
[----:B-1----:R-:W-:Y:S05]  /*2b5d0*/  @!P0 BRA `(.L_x_2064) ;  /* 0xfffffffc00f08947 */ /* 0x002fea000383ffff */
[----:B------:R-:W-:Y:S05]  /*2b5e0*/  BRA `(.L_x_2300) ;  /* 0xffffff8800887947 */ /* 0x000fea000383ffff */
.L_x_2069:
[----:B0-----:R0:W1:Y:S02]  /*2b5f0*/  SYNCS.PHASECHK.TRANS64.TRYWAIT P0, [R6+URZ+0x28840], R3 ;  /* 0x02884003060075a7 */ /* 0x001064000800017f */
[----:B-1----:R-:W-:Y:S05]  /*2b600*/  @!P0 NANOSLEEP.SYNCS 0x989680 ;  /* 0x009896800000895d */ /* 0x002fea0003900000 */
[----:B------:R-:W1:Y:S02]  /*2b610*/  @!P0 SYNCS.PHASECHK.TRANS64 P0, [R6+URZ+0x28840], R3 ;  /* 0x02884003060085a7 */ /* 0x000e64000800007f */
[----:B-1----:R-:W-:Y:S05]  /*2b620*/  @!P0 BRA `(.L_x_2069) ;  /* 0xfffffffc00f08947 */ /* 0x002fea000383ffff */
[----:B------:R-:W-:Y:S05]  /*2b630*/  BRA `(.L_x_2301) ;  /* 0xffffff8c00507947 */ /* 0x000fea000383ffff */
.L_x_2070:
        /* <DEDUP_REMOVED lines=8> */
.L_x_2303:
[----:B------:R-:W-:Y:S05]  /*2b6c0*/  BSYNC B1 ;  /* 0x0000000000017941 */ /* 0x000fea0003800000 */
.L_x_2302:
        /* <DEDUP_REMOVED lines=9> */
.L_x_2304:
[----:B------:R-:W-:Y:S02]  /*2b760*/  IMAD R8, R8, 0x2, R22 ;  /* 0x0000000208087824 */ /* 0x000fe400078e0216 */
[----:B------:R-:W-:Y:S02]  /*2b770*/  IMAD.MOV.U32 R13, RZ, RZ, R9 ;  /* 0x000000ffff0d7224 */ /* 0x000fe400078e0009 */
[----:B------:R-:W-:Y:S02]  /*2b780*/  IMAD.MOV.U32 R12, RZ, RZ, 0x1 ;  /* 0x00000001ff0c7424 */ /* 0x000fe400078e00ff */
[----:B------:R-:W-:-:S07]  /*2b790*/  IMAD.MOV.U32 R2, RZ, RZ, R14 ;  /* 0x000000ffff027224 */ /* 0x000fce00078e000e */
[----:B------:R-:W-:Y:S05]  /*2b7a0*/  WARPSYNC.COLLECTIVE R15, `(.L_x_2305) ;  /* 0x000000000f087348 */ /* 0x000fea0003c00000 */
[----:B------:R0:W1:Y:S02]  /*2b7b0*/  SHFL.IDX P6, R14, R13, R12, R11 ;  /* 0x0000000c0d0e7389 */ /* 0x00006400000c000b */
[----:B01----:R-:W-:Y:S01]  /*2b7c0*/  ENDCOLLECTIVE ;  /* 0x000000000000791b */ /* 0x003fe20003800000 */
.L_x_2305:
        /* <DEDUP_REMOVED lines=12> */
.L_x_2306:
[----:B------:R-:W-:Y:S02]  /*2b890*/  IMAD.MOV.U32 R13, RZ, RZ, R9 ;  /* 0x000000ffff0d7224 */ /* 0x000fe400078e0009 */
[----:B------:R-:W-:Y:S02]  /*2b8a0*/  IMAD.MOV.U32 R12, RZ, RZ, 0x2 ;  /* 0x00000002ff0c7424 */ /* 0x000fe400078e00ff */
[----:B------:R-:W-:-:S07]  /*2b8b0*/  IMAD.MOV.U32 R2, RZ, RZ, R14 ;  /* 0x000000ffff027224 */ /* 0x000fce00078e000e */
[----:B------:R-:W-:Y:S05]  /*2b8c0*/  WARPSYNC.COLLECTIVE R15, `(.L_x_2307) ;  /* 0x000000000f087348 */ /* 0x000fea0003c00000 */
[----:B------:R0:W1:Y:S02]  /*2b8d0*/  SHFL.IDX P6, R14, R13, R12, R11 ;  /* 0x0000000c0d0e7389 */ /* 0x00006400000c000b */
[----:B01----:R-:W-:Y:S01]  /*2b8e0*/  ENDCOLLECTIVE ;  /* 0x000000000000791b */ /* 0x003fe20003800000 */
.L_x_2307:
        /* <DEDUP_REMOVED lines=12> */
.L_x_2308:
[----:B------:R-:W-:Y:S02]  /*2b9b0*/  IMAD.MOV.U32 R13, RZ, RZ, R9 ;  /* 0x000000ffff0d7224 */ /* 0x000fe400078e0009 */
[----:B------:R-:W-:Y:S02]  /*2b9c0*/  IMAD.MOV.U32 R12, RZ, RZ, 0x3 ;  /* 0x00000003ff0c7424 */ /* 0x000fe400078e00ff */
[----:B------:R-:W-:-:S07]  /*2b9d0*/  IMAD.MOV.U32 R2, RZ, RZ, R14 ;  /* 0x000000ffff027224 */ /* 0x000fce00078e000e */
[----:B------:R-:W-:Y:S05]  /*2b9e0*/  WARPSYNC.COLLECTIVE R15, `(.L_x_2309) ;  /* 0x000000000f087348 */ /* 0x000fea0003c00000 */
[----:B------:R0:W1:Y:S02]  /*2b9f0*/  SHFL.IDX P6, R14, R13, R12, R11 ;  /* 0x0000000c0d0e7389 */ /* 0x00006400000c000b */
[----:B01----:R-:W-:Y:S01]  /*2ba00*/  ENDCOLLECTIVE ;  /* 0x000000000000791b */ /* 0x003fe20003800000 */
.L_x_2309:
        /* <DEDUP_REMOVED lines=12> */
.L_x_2310:
[----:B------:R-:W-:Y:S02]  /*2bad0*/  IMAD.MOV.U32 R13, RZ, RZ, R9 ;  /* 0x000000ffff0d7224 */ /* 0x000fe400078e0009 */
[----:B------:R-:W-:Y:S02]  /*2bae0*/  IMAD.MOV.U32 R12, RZ, RZ, 0x4 ;  /* 0x00000004ff0c7424 */ /* 0x000fe400078e00ff */
[----:B------:R-:W-:-:S07]  /*2baf0*/  IMAD.MOV.U32 R2, RZ, RZ, R14 ;  /* 0x000000ffff027224 */ /* 0x000fce00078e000e */
[----:B------:R-:W-:Y:S05]  /*2bb00*/  WARPSYNC.COLLECTIVE R15, `(.L_x_2311) ;  /* 0x000000000f087348 */ /* 0x000fea0003c00000 */
[----:B------:R0:W1:Y:S02]  /*2bb10*/  SHFL.IDX P6, R14, R13, R12, R11 ;  /* 0x0000000c0d0e7389 */ /* 0x00006400000c000b */
[----:B01----:R-:W-:Y:S01]  /*2bb20*/  ENDCOLLECTIVE ;  /* 0x000000000000791b */ /* 0x003fe20003800000 */
.L_x_2311:
        /* <DEDUP_REMOVED lines=12> */
.L_x_2312:
[----:B------:R-:W-:Y:S02]  /*2bbf0*/  IMAD.MOV.U32 R13, RZ, RZ, R9 ;  /* 0x000000ffff0d7224 */ /* 0x000fe400078e0009 */
[----:B------:R-:W-:Y:S02]  /*2bc00*/  IMAD.MOV.U32 R12, RZ, RZ, 0x5 ;  /* 0x00000005ff0c7424 */ /* 0x000fe400078e00ff */
[----:B------:R-:W-:-:S07]  /*2bc10*/  IMAD.MOV.U32 R2, RZ, RZ, R14 ;  /* 0x000000ffff027224 */ /* 0x000fce00078e000e */
[----:B------:R-:W-:Y:S05]  /*2bc20*/  WARPSYNC.COLLECTIVE R15, `(.L_x_2313) ;  /* 0x000000000f087348 */ /* 0x000fea0003c00000 */
[----:B------:R0:W1:Y:S02]  /*2bc30*/  SHFL.IDX P6, R14, R13, R12, R11 ;  /* 0x0000000c0d0e7389 */ /* 0x00006400000c000b */
[----:B01----:R-:W-:Y:S01]  /*2bc40*/  ENDCOLLECTIVE ;  /* 0x000000000000791b */ /* 0x003fe20003800000 */
.L_x_2313:
        /* <DEDUP_REMOVED lines=12> */
.L_x_2314:
[----:B------:R-:W-:Y:S02]  /*2bd10*/  IMAD.MOV.U32 R13, RZ, RZ, R9 ;  /* 0x000000ffff0d7224 */ /* 0x000fe400078e0009 */
[----:B------:R-:W-:Y:S02]  /*2bd20*/  IMAD.MOV.U32 R12, RZ, RZ, 0x6 ;  /* 0x00000006ff0c7424 */ /* 0x000fe400078e00ff */
[----:B------:R-:W-:-:S07]  /*2bd30*/  IMAD.MOV.U32 R2, RZ, RZ, R14 ;  /* 0x000000ffff027224 */ /* 0x000fce00078e000e */
[----:B------:R-:W-:Y:S05]  /*2bd40*/  WARPSYNC.COLLECTIVE R15, `(.L_x_2315) ;  /* 0x000000000f087348 */ /* 0x000fea0003c00000 */
[----:B------:R0:W1:Y:S02]  /*2bd50*/  SHFL.IDX P6, R14, R13, R12, R11 ;  /* 0x0000000c0d0e7389 */ /* 0x00006400000c000b */
[----:B01----:R-:W-:Y:S01]  /*2bd60*/  ENDCOLLECTIVE ;  /* 0x000000000000791b */ /* 0x003fe20003800000 */
.L_x_2315:
        /* <DEDUP_REMOVED lines=12> */
.L_x_2316:
[----:B------:R-:W-:Y:S02]  /*2be30*/  IMAD.MOV.U32 R13, RZ, RZ, R9 ;  /* 0x000000ffff0d7224 */ /* 0x000fe400078e0009 */
[----:B------:R-:W-:Y:S02]  /*2be40*/  IMAD.MOV.U32 R12, RZ, RZ, 0x7 ;  /* 0x00000007ff0c7424 */ /* 0x000fe400078e00ff */
[----:B------:R-:W-:-:S07]  /*2be50*/  IMAD.MOV.U32 R2, RZ, RZ, R14 ;  /* 0x000000ffff027224 */ /* 0x000fce00078e000e */
[----:B------:R-:W-:Y:S05]  /*2be60*/  WARPSYNC.COLLECTIVE R15, `(.L_x_2317) ;  /* 0x000000000f087348 */ /* 0x000fea0003c00000 */
[----:B------:R0:W1:Y:S02]  /*2be70*/  SHFL.IDX P6, R14, R13, R12, R11 ;  /* 0x0000000c0d0e7389 */ /* 0x00006400000c000b */
[----:B01----:R-:W-:Y:S01]  /*2be80*/  ENDCOLLECTIVE ;  /* 0x000000000000791b */ /* 0x003fe20003800000 */
.L_x_2317:
        /* <DEDUP_REMOVED lines=12> */
.L_x_2318:
[----:B------:R-:W-:Y:S01]  /*2bf50*/  IMAD.MOV.U32 R2, RZ, RZ, R14 ;  /* 0x000000ffff027224 */ /* 0x000fe200078e000e */
[----:B------:R-:W-:Y:S06]  /*2bf60*/  BRA `(.L_x_2319) ;  /* 0xffffff88001c7947 */ /* 0x000fec000383ffff */
.L_x_2075:
[----:B-1----:R1:W2:Y:S02]  /*2bf70*/  SYNCS.PHASECHK.TRANS64.TRYWAIT P0, [R6+URZ+0x28860], R2 ;  /* 0x02886002060075a7 */ /* 0x0022a4000800017f */
[----:B--2---:R-:W-:Y:S05]  /*2bf80*/  @!P0 NANOSLEEP.SYNCS 0x989680 ;  /* 0x009896800000895d */ /* 0x004fea0003900000 */
[----:B------:R-:W2:Y:S02]  /*2bf90*/  @!P0 SYNCS.PHASECHK.TRANS64 P0, [R6+URZ+0x28860], R2 ;  /* 0x02886002060085a7 */ /* 0x000ea4000800007f */
[----:B--2---:R-:W-:Y:S05]  /*2bfa0*/  @!P0 BRA `(.L_x_2075) ;  /* 0xfffffffc00f08947 */ /* 0x004fea000383ffff */
[----:B------:R-:W-:Y:S05]  /*2bfb0*/  BRA `(.L_x_2320) ;  /* 0xffffff8800787947 */ /* 0x000fea000383ffff */
.L_x_2076:
        /* <DEDUP_REMOVED lines=8> */
.L_x_2322:
[----:B------:R-:W-:Y:S05]  /*2c040*/  BSYNC B1 ;  /* 0x0000000000017941 */ /* 0x000fea0003800000 */
.L_x_2321:
        /* <DEDUP_REMOVED lines=9> */
.L_x_2323:
[----:B------:R-:W-:Y:S02]  /*2c0e0*/  IMAD.MOV.U32 R13, RZ, RZ, R23 ;  /* 0x000000ffff0d7224 */ /* 0x000fe400078e0017 */
[----:B------:R-:W-:Y:S02]  /*2c0f0*/  IMAD.MOV.U32 R12, RZ, RZ, 0x1 ;  /* 0x00000001ff0c7424 */ /* 0x000fe400078e00ff */
[----:B------:R-:W-:-:S07]  /*2c100*/  IMAD.MOV.U32 R2, RZ, RZ, R14 ;  /* 0x000000ffff027224 */ /* 0x000fce00078e000e */
[----:B------:R-:W-:Y:S05]  /*2c110*/  WARPSYNC.COLLECTIVE R15, `(.L_x_2324) ;  /* 0x000000000f087348 */ /* 0x000fea0003c00000 */
[----:B------:R0:W1:Y:S02]  /*2c120*/  SHFL.IDX P6, R14, R13, R12, R11 ;  /* 0x0000000c0d0e7389 */ /* 0x00006400000c000b */
[----:B01----:R-:W-:Y:S01]  /*2c130*/  ENDCOLLECTIVE ;  /* 0x000000000000791b */ /* 0x003fe20003800000 */
.L_x_2324:
        /* <DEDUP_REMOVED lines=14> */
.L_x_2325:
[----:B------:R-:W-:Y:S02]  /*2c220*/  IMAD.MOV.U32 R13, RZ, RZ, R23 ;  /* 0x000000ffff0d7224 */ /* 0x000fe400078e0017 */
[----:B------:R-:W-:Y:S02]  /*2c230*/  IMAD.MOV.U32 R12, RZ, RZ, 0x2 ;  /* 0x00000002ff0c7424 */ /* 0x000fe400078e00ff */
[----:B------:R-:W-:-:S07]  /*2c240*/  IMAD.MOV.U32 R2, RZ, RZ, R14 ;  /* 0x000000ffff027224 */ /* 0x000fce00078e000e */
[----:B------:R-:W-:Y:S05]  /*2c250*/  WARPSYNC.COLLECTIVE R15, `(.L_x_2326) ;  /* 0x000000000f087348 */ /* 0x000fea0003c00000 */
[----:B------:R0:W1:Y:S02]  /*2c260*/  SHFL.IDX P6, R14, R13, R12, R11 ;  /* 0x0000000c0d0e7389 */ /* 0x00006400000c000b */
[----:B01----:R-:W-:Y:S01]  /*2c270*/  ENDCOLLECTIVE ;  /* 0x000000000000791b */ /* 0x003fe20003800000 */
.L_x_2326:
        /* <DEDUP_REMOVED lines=14> */
.L_x_2327:
[----:B------:R-:W-:Y:S02]  /*2c360*/  IMAD.MOV.U32 R13, RZ, RZ, R23 ;  /* 0x000000ffff0d7224 */ /* 0x000fe400078e0017 */
[----:B------:R-:W-:Y:S02]  /*2c370*/  IMAD.MOV.U32 R12, RZ, RZ, 0x3 ;  /* 0x00000003ff0c7424 */ /* 0x000fe400078e00ff */
[----:B------:R-:W-:-:S07]  /*2c380*/  IMAD.MOV.U32 R2, RZ, RZ, R14 ;  /* 0x000000ffff027224 */ /* 0x000fce00078e000e */
[----:B------:R-:W-:Y:S05]  /*2c390*/  WARPSYNC.COLLECTIVE R15, `(.L_x_2328) ;  /* 0x000000000f087348 */ /* 0x000fea0003c00000 */
[----:B------:R0:W1:Y:S02]  /*2c3a0*/  SHFL.IDX P6, R14, R13, R12, R11 ;  /* 0x0000000c0d0e7389 */ /* 0x00006400000c000b */
[----:B01----:R-:W-:Y:S01]  /*2c3b0*/  ENDCOLLECTIVE ;  /* 0x000000000000791b */ /* 0x003fe20003800000 */
.L_x_2328:
        /* <DEDUP_REMOVED lines=14> */
.L_x_2329:
[----:B------:R-:W-:Y:S02]  /*2c4a0*/  IMAD.MOV.U32 R13, RZ, RZ, R23 ;  /* 0x000000ffff0d7224 */ /* 0x000fe400078e0017 */
[----:B------:R-:W-:Y:S02]  /*2c4b0*/  IMAD.MOV.U32 R12, RZ, RZ, 0x4 ;  /* 0x00000004ff0c7424 */ /* 0x000fe400078e00ff */
[----:B------:R-:W-:-:S07]  /*2c4c0*/  IMAD.MOV.U32 R2, RZ, RZ, R14 ;  /* 0x000000ffff027224 */ /* 0x000fce00078e000e */
[----:B------:R-:W-:Y:S05]  /*2c4d0*/  WARPSYNC.COLLECTIVE R15, `(.L_x_2330) ;  /* 0x000000000f087348 */ /* 0x000fea0003c00000 */
[----:B------:R0:W1:Y:S02]  /*2c4e0*/  SHFL.IDX P6, R14, R13, R12, R11 ;  /* 0x0000000c0d0e7389 */ /* 0x00006400000c000b */
[----:B01----:R-:W-:Y:S01]  /*2c4f0*/  ENDCOLLECTIVE ;  /* 0x000000000000791b */ /* 0x003fe20003800000 */
.L_x_2330:
        /* <DEDUP_REMOVED lines=14> */
.L_x_2331:
[----:B------:R-:W-:Y:S02]  /*2c5e0*/  IMAD.MOV.U32 R13, RZ, RZ, R23 ;  /* 0x000000ffff0d7224 */ /* 0x000fe400078e0017 */
[----:B------:R-:W-:Y:S02]  /*2c5f0*/  IMAD.MOV.U32 R12, RZ, RZ, 0x5 ;  /* 0x00000005ff0c7424 */ /* 0x000fe400078e00ff */
[----:B------:R-:W-:-:S07]  /*2c600*/  IMAD.MOV.U32 R2, RZ, RZ, R14 ;  /* 0x000000ffff027224 */ /* 0x000fce00078e000e */
[----:B------:R-:W-:Y:S05]  /*2c610*/  WARPSYNC.COLLECTIVE R15, `(.L_x_2332) ;  /* 0x000000000f087348 */ /* 0x000fea0003c00000 */
[----:B------:R0:W1:Y:S02]  /*2c620*/  SHFL.IDX P6, R14, R13, R12, R11 ;  /* 0x0000000c0d0e7389 */ /* 0x00006400000c000b */
[----:B01----:R-:W-:Y:S01]  /*2c630*/  ENDCOLLECTIVE ;  /* 0x000000000000791b */ /* 0x003fe20003800000 */
.L_x_2332:
        /* <DEDUP_REMOVED lines=14> */
.L_x_2333:
[----:B------:R-:W-:Y:S02]  /*2c720*/  IMAD.MOV.U32 R13, RZ, RZ, R23 ;  /* 0x000000ffff0d7224 */ /* 0x000fe400078e0017 */
[----:B------:R-:W-:Y:S02]  /*2c730*/  IMAD.MOV.U32 R12, RZ, RZ, 0x6 ;  /* 0x00000006ff0c7424 */ /* 0x000fe400078e00ff */
[----:B------:R-:W-:-:S07]  /*2c740*/  IMAD.MOV.U32 R2, RZ, RZ, R14 ;  /* 0x000000ffff027224 */ /* 0x000fce00078e000e */
[----:B------:R-:W-:Y:S05]  /*2c750*/  WARPSYNC.COLLECTIVE R15, `(.L_x_2334) ;  /* 0x000000000f087348 */ /* 0x000fea0003c00000 */
[----:B------:R0:W1:Y:S02]  /*2c760*/  SHFL.IDX P6, R14, R13, R12, R11 ;  /* 0x0000000c0d0e7389 */ /* 0x00006400000c000b */
[----:B01----:R-:W-:Y:S01]  /*2c770*/  ENDCOLLECTIVE ;  /* 0x000000000000791b */ /* 0x003fe20003800000 */
.L_x_2334:
        /* <DEDUP_REMOVED lines=14> */
.L_x_2335:
[----:B------:R-:W-:Y:S02]  /*2c860*/  IMAD.MOV.U32 R13, RZ, RZ, R23 ;  /* 0x000000ffff0d7224 */ /* 0x000fe400078e0017 */
[----:B------:R-:W-:Y:S02]  /*2c870*/  IMAD.MOV.U32 R12, RZ, RZ, 0x7 ;  /* 0x00000007ff0c7424 */ /* 0x000fe400078e00ff */
[----:B------:R-:W-:-:S07]  /*2c880*/  IMAD.MOV.U32 R2, RZ, RZ, R14 ;  /* 0x000000ffff027224 */ /* 0x000fce00078e000e */
[----:B------:R-:W-:Y:S05]  /*2c890*/  WARPSYNC.COLLECTIVE R15, `(.L_x_2336) ;  /* 0x000000000f087348 */ /* 0x000fea0003c00000 */
[----:B------:R0:W1:Y:S02]  /*2c8a0*/  SHFL.IDX P6, R14, R13, R12, R11 ;  /* 0x0000000c0d0e7389 */ /* 0x00006400000c000b */
[----:B01----:R-:W-:Y:S01]  /*2c8b0*/  ENDCOLLECTIVE ;  /* 0x000000000000791b */ /* 0x003fe20003800000 */
.L_x_2336:
        /* <DEDUP_REMOVED lines=13> */
.L_x_2337:
[----:B------:R-:W-:Y:S01]  /*2c990*/  @!PT LDS RZ, [RZ] ;  /* 0x00000000fffff984 */ /* 0x000fe20000000800 */
[----:B------:R-:W-:Y:S01]  /*2c9a0*/  @!PT LDS RZ, [RZ] ;  /* 0x00000000fffff984 */ /* 0x000fe20000000800 */
[----:B------:R-:W-:Y:S01]  /*2c9b0*/  @!PT LDS RZ, [RZ] ;  /* 0x00000000fffff984 */ /* 0x000fe20000000800 */
[----:B------:R1:W-:Y:S01]  /*2c9c0*/  LDGSTS.E.BYPASS.LTC128B.128 [R7+0x7400], desc[UR52][R2.64+0x80], !P0 ;  /* 0x0740008002077fae */ /* 0x0003e2000c101d74 */
[----:B------:R-:W-:Y:S05]  /*2c9d0*/  BRA `(.L_x_2338) ;  /* 0xffffff8400007947 */ /* 0x000fea000383ffff */
.L_x_2084:
[----:B0-----:R0:W1:Y:S02]  /*2c9e0*/  SYNCS.PHASECHK.TRANS64.TRYWAIT P0, [R0+URZ+0x28860], R3 ;  /* 0x02886003000075a7 */ /* 0x001064000800017f */
[----:B-1----:R-:W-:Y:S05]  /*2c9f0*/  @!P0 NANOSLEEP.SYNCS 0x989680 ;  /* 0x009896800000895d */ /* 0x002fea0003900000 */
[----:B------:R-:W1:Y:S02]  /*2ca00*/  @!P0 SYNCS.PHASECHK.TRANS64 P0, [R0+URZ+0x28860], R3 ;  /* 0x02886003000085a7 */ /* 0x000e64000800007f */
[----:B-1----:R-:W-:Y:S05]  /*2ca10*/  @!P0 BRA `(.L_x_2084) ;  /* 0xfffffffc00f08947 */ /* 0x002fea000383ffff */
[----:B------:R-:W-:Y:S05]  /*2ca20*/  BRA `(.L_x_2339) ;  /* 0xffffff8800147947 */ /* 0x000fea000383ffff */
.L_x_2085:
        /* <DEDUP_REMOVED lines=8> */
.L_x_2341:
[----:B------:R-:W-:Y:S05]  /*2cab0*/  BSYNC B0 ;  /* 0x0000000000007941 */ /* 0x000fea0003800000 */
.L_x_2340:
        /* <DEDUP_REMOVED lines=9> */
.L_x_2342:
        /* <DEDUP_REMOVED lines=12> */
.L_x_2343:
        /* <DEDUP_REMOVED lines=13> */
.L_x_2344:
[----:B------:R-:W-:Y:S02]  /*2cce0*/  IMAD.MOV.U32 R13, RZ, RZ, R23 ;  /* 0x000000ffff0d7224 */ /* 0x000fe400078e0017 */
[----:B------:R-:W-:Y:S02]  /*2ccf0*/  IMAD.MOV.U32 R12, RZ, RZ, 0x2 ;  /* 0x00000002ff0c7424 */ /* 0x000fe400078e00ff */
[----:B------:R-:W-:-:S07]  /*2cd00*/  IMAD.MOV.U32 R10, RZ, RZ, R14 ;  /* 0x000000ffff0a7224 */ /* 0x000fce00078e000e */
[----:B------:R-:W-:Y:S05]  /*2cd10*/  WARPSYNC.COLLECTIVE R15, `(.L_x_2345) ;  /* 0x000000000f087348 */ /* 0x000fea0003c00000 */
[----:B------:R0:W1:Y:S02]  /*2cd20*/  SHFL.IDX P6, R14, R13, R12, R11 ;  /* 0x0000000c0d0e7389 */ /* 0x00006400000c000b */
[----:B01----:R-:W-:Y:S01]  /*2cd30*/  ENDCOLLECTIVE ;  /* 0x000000000000791b */ /* 0x003fe20003800000 */
.L_x_2345:
        /* <DEDUP_REMOVED lines=14> */
.L_x_2346:
[----:B------:R-:W-:Y:S02]  /*2ce20*/  IMAD.MOV.U32 R13, RZ, RZ, R23 ;  /* 0x000000ffff0d7224 */ /* 0x000fe400078e0017 */
[----:B------:R-:W-:Y:S01]  /*2ce30*/  IMAD.MOV.U32 R12, RZ, RZ, 0x3 ;  /* 0x00000003ff0c7424 */ /* 0x000fe200078e00ff */
[----:B------:R-:W-:-:S13]  /*2ce40*/  IADD3 R2, P2, R14, R5, RZ ;  /* 0x000000050e027210 */ /* 0x000fda0007f5e0ff */
[----:B------:R-:W-:Y:S05]  /*2ce50*/  WARPSYNC.COLLECTIVE R15, `(.L_x_2347) ;  /* 0x000000000f087348 */ /* 0x000fea0003c00000 */
[----:B------:R0:W1:Y:S02]  /*2ce60*/  SHFL.IDX P6, R14, R13, R12, R11 ;  /* 0x0000000c0d0e7389 */ /* 0x00006400000c000b */
[----:B01----:R-:W-:Y:S01]  /*2ce70*/  ENDCOLLECTIVE ;  /* 0x000000000000791b */ /* 0x003fe20003800000 */
.L_x_2347:
        /* <DEDUP_REMOVED lines=13> */
.L_x_2348:
[----:B------:R-:W-:Y:S02]  /*2cf50*/  IMAD.MOV.U32 R13, RZ, RZ, R23 ;  /* 0x000000ffff0d7224 */ /* 0x000fe400078e0017 */
[----:B------:R-:W-:Y:S01]  /*2cf60*/  IMAD.MOV.U32 R12, RZ, RZ, 0x4 ;  /* 0x00000004ff0c7424 */ /* 0x000fe200078e00ff */
[----:B------:R-:W-:-:S13]  /*2cf70*/  IADD3 R2, P2, R14, R5, RZ ;  /* 0x000000050e027210 */ /* 0x000fda0007f5e0ff */
[----:B------:R-:W-:Y:S05]  /*2cf80*/  WARPSYNC.COLLECTIVE R15, `(.L_x_2349) ;  /* 0x000000000f087348 */ /* 0x000fea0003c00000 */
[----:B------:R0:W1:Y:S02]  /*2cf90*/  SHFL.IDX P6, R14, R13, R12, R11 ;  /* 0x0000000c0d0e7389 */ /* 0x00006400000c000b */
[----:B01----:R-:W-:Y:S01]  /*2cfa0*/  ENDCOLLECTIVE ;  /* 0x000000000000791b */ /* 0x003fe20003800000 */
.L_x_2349:
        /* <DEDUP_REMOVED lines=13> */
.L_x_2350:
[----:B------:R-:W-:Y:S02]  /*2d080*/  IMAD.MOV.U32 R13, RZ, RZ, R23 ;  /* 0x000000ffff0d7224 */ /* 0x000fe400078e0017 */
[----:B------:R-:W-:Y:S02]  /*2d090*/  IMAD.MOV.U32 R12, RZ, RZ, 0x5 ;  /* 0x00000005ff0c7424 */ /* 0x000fe400078e00ff */
[----:B------:R-:W-:-:S07]  /*2d0a0*/  IMAD.MOV.U32 R10, RZ, RZ, R14 ;  /* 0x000000ffff0a7224 */ /* 0x000fce00078e000e */
[----:B------:R-:W-:Y:S05]  /*2d0b0*/  WARPSYNC.COLLECTIVE R15, `(.L_x_2351) ;  /* 0x000000000f087348 */ /* 0x000fea0003c00000 */
[----:B------:R0:W1:Y:S02]  /*2d0c0*/  SHFL.IDX P6, R14, R13, R12, R11 ;  /* 0x0000000c0d0e7389 */ /* 0x00006400000c000b */
[----:B01----:R-:W-:Y:S01]  /*2d0d0*/  ENDCOLLECTIVE ;  /* 0x000000000000791b */ /* 0x003fe20003800000 */
.L_x_2351:
        /* <DEDUP_REMOVED lines=14> */
.L_x_2352:
[----:B------:R-:W-:Y:S02]  /*2d1c0*/  IMAD.MOV.U32 R13, RZ, RZ, R23 ;  /* 0x000000ffff0d7224 */ /* 0x000fe400078e0017 */
[----:B------:R-:W-:Y:S01]  /*2d1d0*/  IMAD.MOV.U32 R12, RZ, RZ, 0x6 ;  /* 0x00000006ff0c7424 */ /* 0x000fe200078e00ff */
[----:B------:R-:W-:-:S13]  /*2d1e0*/  IADD3 R2, P2, R14, R5, RZ ;  /* 0x000000050e027210 */ /* 0x000fda0007f5e0ff */
[----:B------:R-:W-:Y:S05]  /*2d1f0*/  WARPSYNC.COLLECTIVE R15, `(.L_x_2353) ;  /* 0x000000000f087348 */ /* 0x000fea0003c00000 */
[----:B------:R0:W1:Y:S02]  /*2d200*/  SHFL.IDX P6, R14, R13, R12, R11 ;  /* 0x0000000c0d0e7389 */ /* 0x00006400000c000b */
[----:B01----:R-:W-:Y:S01]  /*2d210*/  ENDCOLLECTIVE ;  /* 0x000000000000791b */ /* 0x003fe20003800000 */
.L_x_2353:
        /* <DEDUP_REMOVED lines=13> */
.L_x_2354:
[----:B------:R-:W-:Y:S02]  /*2d2f0*/  IMAD.MOV.U32 R13, RZ, RZ, R23 ;  /* 0x000000ffff0d7224 */ /* 0x000fe400078e0017 */
[----:B------:R-:W-:Y:S02]  /*2d300*/  IMAD.MOV.U32 R12, RZ, RZ, 0x7 ;  /* 0x00000007ff0c7424 */ /* 0x000fe400078e00ff */
[----:B------:R-:W-:-:S07]  /*2d310*/  IMAD.MOV.U32 R10, RZ, RZ, R14 ;  /* 0x000000ffff0a7224 */ /* 0x000fce00078e000e */
[----:B------:R-:W-:Y:S05]  /*2d320*/  WARPSYNC.COLLECTIVE R15, `(.L_x_2355) ;  /* 0x000000000f087348 */ /* 0x000fea0003c00000 */
[----:B------:R0:W1:Y:S02]  /*2d330*/  SHFL.IDX P6, R14, R13, R12, R11 ;  /* 0x0000000c0d0e7389 */ /* 0x00006400000c000b */
[----:B01----:R-:W-:Y:S01]  /*2d340*/  ENDCOLLECTIVE ;  /* 0x000000000000791b */ /* 0x003fe20003800000 */
.L_x_2355:
        /* <DEDUP_REMOVED lines=12> */
.L_x_2356:
[----:B------:R-:W-:Y:S05]  /*2d410*/  BRA `(.L_x_2357) ;  /* 0xffffff8000b47947 */ /* 0x000fea000383ffff */
.L_x_2090:
        /* <DEDUP_REMOVED lines=8> */
.L_x_2359:
[----:B------:R-:W-:Y:S05]  /*2d4a0*/  BSYNC B0 ;  /* 0x0000000000007941 */ /* 0x000fea0003800000 */
.L_x_2358:
        /* <DEDUP_REMOVED lines=9> */
.L_x_2360:
[----:B------:R-:W-:Y:S02]  /*2d540*/  ULDC UR4, c[0x0][0xc3c] ;  /* 0x00030f0000047ab9 */ /* 0x000fe40000000800 */
[----:B------:R-:W-:-:S13]  /*2d550*/  ISETP.GE.OR P1, PT, R9, UR4, !P0 ;  /* 0x0000000409007c0c */ /* 0x000fda000c726670 */
[----:B------:R-:W0:Y:S08]  /*2d560*/  @!P1 LDC.64 R2, c[0x0][0xc80] ;  /* 0x00032000ff029b82 */ /* 0x000e300000000a00 */
[----:B------:R-:W1:Y:S01]  /*2d570*/  @!P1 LDC.64 R4, c[0x0][0xc78] ;  /* 0x00031e00ff049b82 */ /* 0x000e620000000a00 */
[----:B------:R-:W-:Y:S02]  /*2d580*/  IMAD.MOV.U32 R17, RZ, RZ, RZ ;  /* 0x000000ffff117224 */ /* 0x000fe400078e00ff */
[----:B------:R-:W-:-:S02]  /*2d590*/  IMAD.MOV.U32 R11, RZ, RZ, RZ ;  /* 0x000000ffff0b7224 */ /* 0x000fc400078e00ff */
[----:B------:R-:W-:Y:S02]  /*2d5a0*/  IMAD.MOV.U32 R7, RZ, RZ, R14 ;  /* 0x000000ffff077224 */ /* 0x000fe400078e000e */
[----:B0-----:R-:W-:-:S05]  /*2d5b0*/  @!P1 IMAD.WIDE R2, R9, 0x4, R2 ;  /* 0x0000000409029825 */ /* 0x001fca00078e0202 */
[----:B------:R1:W2:Y:S02]  /*2d5c0*/  @!P1 LDG.E R6, desc[UR52][R2.64] ;  /* 0x0000003402069981 */ /* 0x0002a4000c1e1900 */
[----:B-1----:R-:W-:-:S05]  /*2d5d0*/  @!P1 IMAD.WIDE R2, R9, 0x4, R4 ;  /* 0x0000000409029825 */ /* 0x002fca00078e0204 */
[----:B------:R-:W3:Y:S01]  /*2d5e0*/  @!P1 LDG.E R5, desc[UR52][R2.64] ;  /* 0x0000003402059981 */ /* 0x000ee2000c1e1900 */
[----:B------:R-:W-:Y:S01]  /*2d5f0*/  IMAD.MOV.U32 R4, RZ, RZ, RZ ;  /* 0x000000ffff047224 */ /* 0x000fe200078e00ff */
[C---:B------:R-:W-:Y:S02]  /*2d600*/  ISETP.GE.U32.AND P2, PT, R8.reuse, 0x2, PT ;  /* 0x000000020800780c */ /* 0x040fe40003f46070 */
        /* <DEDUP_REMOVED lines=11> */
.L_x_2361:
[----:B------:R-:W-:Y:S01]  /*2d6c0*/  IMAD.MOV.U32 R12, RZ, RZ, 0x2 ;  /* 0x00000002ff0c7424 */ /* 0x000fe200078e00ff */
[----:B------:R-:W-:-:S05]  /*2d6d0*/  SEL R14, R14, RZ, P1 ;  /* 0x000000ff0e0e7207 */ /* 0x000fca0000800000 */
[----:B------:R-:W-:-:S04]  /*2d6e0*/  IMAD.IADD R5, R13, 0x1, R14 ;  /* 0x000000010d057824 */ /* 0x000fc800078e020e */
[----:B------:R-:W-:-:S07]  /*2d6f0*/  IMAD.MOV.U32 R13, RZ, RZ, R5 ;  /* 0x000000ffff0d7224 */ /* 0x000fce00078e0005 */
[----:B------:R-:W-:Y:S05]  /*2d700*/  WARPSYNC.COLLECTIVE R15, `(.L_x_2362) ;  /* 0x000000000f087348 */ /* 0x000fea0003c00000 */
[----:B------:R0:W1:Y:S02]  /*2d710*/  SHFL.UP P6, R14, R13, R12, R11 ;  /* 0x0400000c0d0e7389 */ /* 0x00006400000c000b */
[----:B01----:R-:W-:Y:S01]  /*2d720*/  ENDCOLLECTIVE ;  /* 0x000000000000791b */ /* 0x003fe20003800000 */
.L_x_2362:
[----:B------:R-:W-:Y:S01]  /*2d730*/  IMAD.MOV.U32 R12, RZ, RZ, 0x4 ;  /* 0x00000004ff0c7424 */ /* 0x000fe200078e00ff */
[----:B------:R-:W-:-:S05]  /*2d740*/  SEL R2, R14, RZ, P2 ;  /* 0x000000ff0e027207 */ /* 0x000fca0001000000 */
[----:B------:R-:W-:-:S04]  /*2d750*/  IMAD.IADD R2, R5, 0x1, R2 ;  /* 0x0000000105027824 */ /* 0x000fc800078e0202 */
[----:B------:R-:W-:-:S07]  /*2d760*/  IMAD.MOV.U32 R13, RZ, RZ, R2 ;  /* 0x000000ffff0d7224 */ /* 0x000fce00078e0002 */
[----:B------:R-:W-:Y:S05]  /*2d770*/  WARPSYNC.COLLECTIVE R15, `(.L_x_2363) ;  /* 0x000000000f087348 */ /* 0x000fea0003c00000 */
[----:B------:R0:W1:Y:S02]  /*2d780*/  SHFL.UP P6, R14, R13, R12, R11 ;  /* 0x0400000c0d0e7389 */ /* 0x00006400000c000b */
[----:B01----:R-:W-:Y:S01]  /*2d790*/  ENDCOLLECTIVE ;  /* 0x000000000000791b */ /* 0x003fe20003800000 */
.L_x_2363:
[----:B------:R-:W-:Y:S01]  /*2d7a0*/  IMAD.MOV.U32 R12, RZ, RZ, 0x8 ;  /* 0x00000008ff0c7424 */ /* 0x000fe200078e00ff */
[----:B------:R-:W-:-:S05]  /*2d7b0*/  SEL R3, R14, RZ, P3 ;  /* 0x000000ff0e037207 */ /* 0x000fca0001800000 */
[----:B------:R-:W-:-:S04]  /*2d7c0*/  IMAD.IADD R3, R2, 0x1, R3 ;  /* 0x0000000102037824 */ /* 0x000fc800078e0203 */
[----:B------:R-:W-:-:S07]  /*2d7d0*/  IMAD.MOV.U32 R13, RZ, RZ, R3 ;  /* 0x000000ffff0d7224 */ /* 0x000fce00078e0003 */
[----:B------:R-:W-:Y:S05]  /*2d7e0*/  WARPSYNC.COLLECTIVE R15, `(.L_x_2364) ;  /* 0x000000000f087348 */ /* 0x000fea0003c00000 */
[----:B------:R0:W1:Y:S02]  /*2d7f0*/  SHFL.UP P6, R14, R13, R12, R11 ;  /* 0x0400000c0d0e7389 */ /* 0x00006400000c000b */
[----:B01----:R-:W-:Y:S01]  /*2d800*/  ENDCOLLECTIVE ;  /* 0x000000000000791b */ /* 0x003fe20003800000 */
.L_x_2364:
[----:B------:R-:W-:Y:S01]  /*2d810*/  IMAD.MOV.U32 R12, RZ, RZ, 0x10 ;  /* 0x00000010ff0c7424 */ /* 0x000fe200078e00ff */
[----:B------:R-:W-:-:S05]  /*2d820*/  SEL R14, R14, RZ, P4 ;  /* 0x000000ff0e0e7207 */ /* 0x000fca0002000000 */
[----:B------:R-:W-:-:S04]  /*2d830*/  IMAD.IADD R5, R3, 0x1, R14 ;  /* 0x0000000103057824 */ /* 0x000fc800078e020e */
[----:B------:R-:W-:-:S07]  /*2d840*/  IMAD.MOV.U32 R13, RZ, RZ, R5 ;  /* 0x000000ffff0d7224 */ /* 0x000fce00078e0005 */
[----:B------:R-:W-:Y:S05]  /*2d850*/  WARPSYNC.COLLECTIVE R15, `(.L_x_2365) ;  /* 0x000000000f087348 */ /* 0x000fea0003c00000 */
[----:B------:R0:W1:Y:S02]  /*2d860*/  SHFL.UP P6, R14, R13, R12, R11 ;  /* 0x0400000c0d0e7389 */ /* 0x00006400000c000b */
[----:B01----:R-:W-:Y:S01]  /*2d870*/  ENDCOLLECTIVE ;  /* 0x000000000000791b */ /* 0x003fe20003800000 */
.L_x_2365:
        /* <DEDUP_REMOVED lines=8> */
.L_x_2366:
[----:B------:R-:W-:Y:S05]  /*2d900*/  BRA `(.L_x_2367) ;  /* 0xffffff8000c47947 */ /* 0x000fea000383ffff */
.L_x_2093:
[----:B------:R-:W-:Y:S01]  /*2d910*/  BSSY B0, `(.L_x_2368) ;  /* 0x0000007000007945 */ /* 0x000fe20003800000 */
[----:B------:R-:W-:Y:S02]  /*2d920*/  IMAD.MOV.U32 R12, RZ, RZ, 0x1 ;  /* 0x00000001ff0c7424 */ /* 0x000fe400078e00ff */
[----:B------:R-:W-:Y:S02]  /*2d930*/  IMAD.MOV.U32 R11, RZ, RZ, RZ ;  /* 0x000000ffff0b7224 */ /* 0x000fe400078e00ff */
[----:B------:R-:W-:-:S07]  /*2d940*/  IMAD.MOV.U32 R15, RZ, RZ, -0x1 ;  /* 0xffffffffff0f7424 */ /* 0x000fce00078e00ff */
[----:B------:R-:W-:Y:S05]  /*2d950*/  WARPSYNC.COLLECTIVE R15, `(.L_x_2369) ;  /* 0x000000000f087348 */ /* 0x000fea0003c00000 */
[----:B------:R0:W1:Y:S02]  /*2d960*/  SHFL.UP P6, R14, R13, R12, R11 ;  /* 0x0400000c0d0e7389 */ /* 0x00006400000c000b */
[----:B01----:R-:W-:Y:S01]  /*2d970*/  ENDCOLLECTIVE ;  /* 0x000000000000791b */ /* 0x003fe20003800000 */
.L_x_2369:
[----:B------:R-:W-:Y:S05]  /*2d980*/  BSYNC B0 ;  /* 0x0000000000007941 */ /* 0x000fea0003800000 */
.L_x_2368:
        /* <DEDUP_REMOVED lines=8> */
.L_x_2370:
[----:B------:R-:W-:Y:S01]  /*2da10*/  IMAD.MOV.U32 R12, RZ, RZ, 0x4 ;  /* 0x00000004ff0c7424 */ /* 0x000fe200078e00ff */
[----:B------:R-:W-:-:S05]  /*2da20*/  SEL R2, R14, RZ, P2 ;  /* 0x000000ff0e027207 */ /* 0x000fca0001000000 */
[----:B------:R-:W-:-:S04]  /*2da30*/  IMAD.IADD R2, R13, 0x1, R2 ;  /* 0x000000010d027824 */ /* 0x000fc800078e0202 */
[----:B------:R-:W-:-:S07]  /*2da40*/  IMAD.MOV.U32 R13, RZ, RZ, R2 ;  /* 0x000000ffff0d7224 */ /* 0x000fce00078e0002 */
[----:B------:R-:W-:Y:S05]  /*2da50*/  WARPSYNC.COLLECTIVE R15, `(.L_x_2371) ;  /* 0x000000000f087348 */ /* 0x000fea0003c00000 */
[----:B------:R0:W1:Y:S02]  /*2da60*/  SHFL.UP P6, R14, R13, R12, R11 ;  /* 0x0400000c0d0e7389 */ /* 0x00006400000c000b */
[----:B01----:R-:W-:Y:S01]  /*2da70*/  ENDCOLLECTIVE ;  /* 0x000000000000791b */ /* 0x003fe20003800000 */
.L_x_2371:
[----:B------:R-:W-:Y:S01]  /*2da80*/  IMAD.MOV.U32 R12, RZ, RZ, 0x8 ;  /* 0x00000008ff0c7424 */ /* 0x000fe200078e00ff */
[----:B------:R-:W-:-:S05]  /*2da90*/  SEL R3, R14, RZ, P3 ;  /* 0x000000ff0e037207 */ /* 0x000fca0001800000 */
[----:B------:R-:W-:-:S04]  /*2daa0*/  IMAD.IADD R3, R2, 0x1, R3 ;  /* 0x0000000102037824 */ /* 0x000fc800078e0203 */
[----:B------:R-:W-:-:S07]  /*2dab0*/  IMAD.MOV.U32 R13, RZ, RZ, R3 ;  /* 0x000000ffff0d7224 */ /* 0x000fce00078e0003 */
[----:B------:R-:W-:Y:S05]  /*2dac0*/  WARPSYNC.COLLECTIVE R15, `(.L_x_2372) ;  /* 0x000000000f087348 */ /* 0x000fea0003c00000 */
[----:B------:R0:W1:Y:S02]  /*2dad0*/  SHFL.UP P6, R14, R13, R12, R11 ;  /* 0x0400000c0d0e7389 */ /* 0x00006400000c000b */
[----:B01----:R-:W-:Y:S01]  /*2dae0*/  ENDCOLLECTIVE ;  /* 0x000000000000791b */ /* 0x003fe20003800000 */
.L_x_2372:
[----:B------:R-:W-:Y:S01]  /*2daf0*/  IMAD.MOV.U32 R12, RZ, RZ, 0x10 ;  /* 0x00000010ff0c7424 */ /* 0x000fe200078e00ff */
[----:B------:R-:W-:-:S05]  /*2db00*/  SEL R14, R14, RZ, P4 ;  /* 0x000000ff0e0e7207 */ /* 0x000fca0002000000 */
[----:B------:R-:W-:-:S04]  /*2db10*/  IMAD.IADD R5, R3, 0x1, R14 ;  /* 0x0000000103057824 */ /* 0x000fc800078e020e */
[----:B------:R-:W-:-:S07]  /*2db20*/  IMAD.MOV.U32 R13, RZ, RZ, R5 ;  /* 0x000000ffff0d7224 */ /* 0x000fce00078e0005 */
[----:B------:R-:W-:Y:S05]  /*2db30*/  WARPSYNC.COLLECTIVE R15, `(.L_x_2373) ;  /* 0x000000000f087348 */ /* 0x000fea0003c00000 */
[----:B------:R0:W1:Y:S02]  /*2db40*/  SHFL.UP P6, R14, R13, R12, R11 ;  /* 0x0400000c0d0e7389 */ /* 0x00006400000c000b */
[----:B01----:R-:W-:Y:S01]  /*2db50*/  ENDCOLLECTIVE ;  /* 0x000000000000791b */ /* 0x003fe20003800000 */
.L_x_2373:
        /* <DEDUP_REMOVED lines=8> */
.L_x_2374:
[----:B------:R-:W-:Y:S05]  /*2dbe0*/  BRA `(.L_x_2375) ;  /* 0xffffff8000b07947 */ /* 0x000fea000383ffff */
.L_x_2095:
[----:B------:R-:W-:Y:S01]  /*2dbf0*/  BSSY B0, `(.L_x_2376) ;  /* 0x0000006000007945 */ /* 0x000fe20003800000 */
[----:B------:R-:W-:Y:S01]  /*2dc00*/  PLOP3.LUT P6, PT, P6, PT, PT, 0x8, 0x0 ;  /* 0x000000000000781c */ /* 0x000fe200037ce170 */
[----:B------:R-:W-:-:S12]  /*2dc10*/  IMAD.MOV.U32 R15, RZ, RZ, -0x1 ;  /* 0xffffffffff0f7424 */ /* 0x000fd800078e00ff */
[----:B0-----:R-:W-:Y:S05]  /*2dc20*/  WARPSYNC.COLLECTIVE R15, `(.L_x_2377) ;  /* 0x000000000f087348 */ /* 0x001fea0003c00000 */
[----:B------:R-:W-:Y:S01]  /*2dc30*/  VOTE.ANY R14, PT, P6 ;  /* 0x00000000000e7806 */ /* 0x000fe200030e0100 */
[----:B0-----:R-:W-:Y:S06]  /*2dc40*/  ENDCOLLECTIVE ;  /* 0x000000000000791b */ /* 0x001fec0003800000 */
.L_x_2377:
[----:B------:R-:W-:Y:S05]  /*2dc50*/  BSYNC B0 ;  /* 0x0000000000007941 */ /* 0x000fea0003800000 */
.L_x_2376:
        /* <DEDUP_REMOVED lines=8> */
.L_x_2378:
[----:B------:R-:W-:Y:S02]  /*2dce0*/  IMAD.IADD R19, R12, 0x1, R19 ;  /* 0x000000010c137824 */ /* 0x000fe400078e0213 */
[----:B------:R-:W-:Y:S02]  /*2dcf0*/  IMAD.MOV.U32 R13, RZ, RZ, R4 ;  /* 0x000000ffff0d7224 */ /* 0x000fe400078e0004 */
[----:B------:R-:W-:-:S07]  /*2dd00*/  IMAD.MOV.U32 R17, RZ, RZ, R14 ;  /* 0x000000ffff117224 */ /* 0x000fce00078e000e */
[----:B------:R-:W-:Y:S05]  /*2dd10*/  WARPSYNC.COLLECTIVE R15, `(.L_x_2379) ;  /* 0x000000000f087348 */ /* 0x000fea0003c00000 */
[----:B------:R0:W1:Y:S02]  /*2dd20*/  SHFL.IDX P6, R14, R13, R12, R11 ;  /* 0x0000000c0d0e7389 */ /* 0x00006400000c000b */
[----:B01----:R-:W-:Y:S01]  /*2dd30*/  ENDCOLLECTIVE ;  /* 0x000000000000791b */ /* 0x003fe20003800000 */
.L_x_2379:
[----:B------:R-:W-:Y:S01]  /*2dd40*/  IMAD.MOV.U32 R4, RZ, RZ, R14 ;  /* 0x000000ffff047224 */ /* 0x000fe200078e000e */
[----:B------:R-:W-:Y:S06]  /*2dd50*/  BRA `(.L_x_2380) ;  /* 0xffffff8000947947 */ /* 0x000fec000383ffff */
.L_x_2097:
[----:B------:R-:W-:Y:S01]  /*2dd60*/  BSSY B0, `(.L_x_2381) ;  /* 0x0000007000007945 */ /* 0x000fe20003800000 */
[----:B------:R-:W-:Y:S02]  /*2dd70*/  IMAD.MOV.U32 R13, RZ, RZ, R2 ;  /* 0x000000ffff0d7224 */ /* 0x000fe400078e0002 */
[----:B------:R-:W-:Y:S02]  /*2dd80*/  IMAD.MOV.U32 R11, RZ, RZ, 0x1f ;  /* 0x0000001fff0b7424 */ /* 0x000fe400078e00ff */
[----:B------:R-:W-:-:S07]  /*2dd90*/  IMAD.MOV.U32 R15, RZ, RZ, -0x1 ;  /* 0xffffffffff0f7424 */ /* 0x000fce00078e00ff */
[----:B0-23--:R-:W-:Y:S05]  /*2dda0*/  WARPSYNC.COLLECTIVE R15, `(.L_x_2382) ;  /* 0x000000000f087348 */ /* 0x00dfea0003c00000 */
[----:B------:R1:W4:Y:S02]  /*2ddb0*/  SHFL.IDX P6, R14, R13, R12, R11 ;  /* 0x0000000c0d0e7389 */ /* 0x00032400000c000b */
[----:B01234-:R-:W-:Y:S01]  /*2ddc0*/  ENDCOLLECTIVE ;  /* 0x000000000000791b */ /* 0x01ffe20003800000 */
.L_x_2382:
[----:B------:R-:W-:Y:S05]  /*2ddd0*/  BSYNC B0 ;  /* 0x0000000000007941 */ /* 0x000fea0003800000 */
.L_x_2381:
[----:B------:R-:W-:Y:S01]  /*2dde0*/  IMAD.MOV.U32 R6, RZ, RZ, R14 ;  /* 0x000000ffff067224 */ /* 0x000fe200078e000e */
[----:B------:R-:W-:Y:S06]  /*2ddf0*/  BRA `(.L_x_2096) ;  /* 0xffffff8000847947 */ /* 0x000fec000383ffff */
.L_x_2103:
[----:B-1----:R1:W2:Y:S02]  /*2de00*/  SYNCS.PHASECHK.TRANS64.TRYWAIT P0, [R7+URZ+0x28820], R0 ;  /* 0x02882000070075a7 */ /* 0x0022a4000800017f */
[----:B--2---:R-:W-:Y:S05]  /*2de10*/  @!P0 NANOSLEEP.SYNCS 0x989680 ;  /* 0x009896800000895d */ /* 0x004fea0003900000 */
[----:B------:R-:W2:Y:S02]  /*2de20*/  @!P0 SYNCS.PHASECHK.TRANS64 P0, [R7+URZ+0x28820], R0 ;  /* 0x02882000070085a7 */ /* 0x000ea4000800007f */
[----:B--2---:R-:W-:Y:S05]  /*2de30*/  @!P0 BRA `(.L_x_2103) ;  /* 0xfffffffc00f08947 */ /* 0x004fea000383ffff */
[----:B------:R-:W-:Y:S05]  /*2de40*/  BRA `(.L_x_2383) ;  /* 0xffffff8800dc7947 */ /* 0x000fea000383ffff */
.L_x_2104:
[----:B------:R-:W2:Y:S01]  /*2de50*/  S2R R2, SR_TID.X ;  /* 0x0000000000027919 */ /* 0x000ea20000002100 */
[----:B------:R-:W-:Y:S01]  /*2de60*/  BSSY B0, `(.L_x_2384) ;  /* 0x000000a000007945 */ /* 0x000fe20003800000 */
[----:B------:R-:W-:Y:S02]  /*2de70*/  IMAD.MOV.U32 R12, RZ, RZ, RZ ;  /* 0x000000ffff0c7224 */ /* 0x000fe400078e00ff */
[----:B------:R-:W-:Y:S02]  /*2de80*/  IMAD.MOV.U32 R11, RZ, RZ, 0x1f ;  /* 0x0000001fff0b7424 */ /* 0x000fe400078e00ff */
[----:B------:R-:W-:Y:S01]  /*2de90*/  IMAD.MOV.U32 R15, RZ, RZ, -0x1 ;  /* 0xffffffffff0f7424 */ /* 0x000fe200078e00ff */
[----:B--2---:R-:W-:-:S04]  /*2dea0*/  SHF.R.U32.HI R2, RZ, 0x5, R2 ;  /* 0x00000005ff027819 */ /* 0x004fc80000011602 */
[----:B------:R-:W-:-:S05]  /*2deb0*/  LOP3.LUT R2, R2, 0x3, RZ, 0xc0, !PT ;  /* 0x0000000302027812 */ /* 0x000fca00078ec0ff */
[----:B------:R-:W-:-:S07]  /*2dec0*/  IMAD.MOV.U32 R13, RZ, RZ, R2 ;  /* 0x000000ffff0d7224 */ /* 0x000fce00078e0002 */
[----:B01----:R-:W-:Y:S05]  /*2ded0*/  WARPSYNC.COLLECTIVE R15, `(.L_x_2385) ;  /* 0x000000000f087348 */ /* 0x003fea0003c00000 */
[----:B------:R2:W3:Y:S02]  /*2dee0*/  SHFL.IDX P6, R14, R13, R12, R11 ;  /* 0x0000000c0d0e7389 */ /* 0x0004e400000c000b */
[----:B0123--:R-:W-:Y:S01]  /*2def0*/  ENDCOLLECTIVE ;  /* 0x000000000000791b */ /* 0x00ffe20003800000 */
.L_x_2385:
[----:B------:R-:W-:Y:S05]  /*2df00*/  BSYNC B0 ;  /* 0x0000000000007941 */ /* 0x000fea0003800000 */
.L_x_2384:
[----:B------:R-:W-:Y:S05]  /*2df10*/  BRA `(.L_x_2386) ;  /* 0xffffff8800c47947 */ /* 0x000fea000383ffff */
.L_x_2105:
[----:B------:R-:W-:Y:S01]  /*2df20*/  BSSY B0, `(.L_x_2387) ;  /* 0x0000006000007945 */ /* 0x000fe20003800000 */
[----:B------:R-:W-:-:S07]  /*2df30*/  IMAD.MOV.U32 R15, RZ, RZ, -0x1 ;  /* 0xffffffffff0f7424 */ /* 0x000fce00078e00ff */
[----:B01----:R-:W-:Y:S05]  /*2df40*/  WARPSYNC.COLLECTIVE R15, `(.L_x_2388) ;  /* 0x000000000f0c7348 */ /* 0x003fea0003c00000 */
[----:B------:R-:W-:Y:S02]  /*2df50*/  ELECT P6, UR62, PT ;  /* 0x00000000003e782f */ /* 0x000fe400038c0000 */
[----:B------:R-:W-:Y:S01]  /*2df60*/  MOV R14, UR62 ;  /* 0x0000003e000e7c02 */ /* 0x000fe20008000f00 */
[----:B01----:R-:W-:Y:S10]  /*2df70*/  ENDCOLLECTIVE ;  /* 0x000000000000791b */ /* 0x003ff40003800000 */
.L_x_2388:
[----:B------:R-:W-:Y:S05]  /*2df80*/  BSYNC B0 ;  /* 0x0000000000007941 */ /* 0x000fea0003800000 */
.L_x_2387:
[----:B------:R-:W-:Y:S05]  /*2df90*/  BRA `(.L_x_2389) ;  /* 0xffffff8800b87947 */ /* 0x000fea000383ffff */
.L_x_2107:
[----:B-1----:R1:W2:Y:S02]  /*2dfa0*/  SYNCS.PHASECHK.TRANS64.TRYWAIT P1, [R5+URZ+0x28840], R0 ;  /* 0x02884000050075a7 */ /* 0x0022a4000802017f */
[----:B--2---:R-:W-:Y:S05]  /*2dfb0*/  @!P1 NANOSLEEP.SYNCS 0x989680 ;  /* 0x009896800000995d */ /* 0x004fea0003900000 */
[----:B------:R-:W2:Y:S02]  /*2dfc0*/  @!P1 SYNCS.PHASECHK.TRANS64 P1, [R5+URZ+0x28840], R0 ;  /* 0x02884000050095a7 */ /* 0x000ea4000802007f */
[----:B--2---:R-:W-:Y:S05]  /*2dfd0*/  @!P1 BRA `(.L_x_2107) ;  /* 0xfffffffc00f09947 */ /* 0x004fea000383ffff */
[----:B------:R-:W-:Y:S05]  /*2dfe0*/  BRA `(.L_x_2390) ;  /* 0xffffff8800d87947 */ /* 0x000fea000383ffff */
.L_x_2109:
[----:B--2---:R2:W3:Y:S02]  /*2dff0*/  SYNCS.PHASECHK.TRANS64.TRYWAIT P1, [R3+URZ+0x28840], R2 ;  /* 0x02884002030075a7 */ /* 0x0044e4000802017f */
[----:B---3--:R-:W-:Y:S05]  /*2e000*/  @!P1 NANOSLEEP.SYNCS 0x989680 ;  /* 0x009896800000995d */ /* 0x008fea0003900000 */
[----:B------:R-:W3:Y:S02]  /*2e010*/  @!P1 SYNCS.PHASECHK.TRANS64 P1, [R3+URZ+0x28840], R2 ;  /* 0x02884002030095a7 */ /* 0x000ee4000802007f */
[----:B---3--:R-:W-:Y:S05]  /*2e020*/  @!P1 BRA `(.L_x_2109) ;  /* 0xfffffffc00f09947 */ /* 0x008fea000383ffff */
[----:B------:R-:W-:Y:S05]  /*2e030*/  BRA `(.L_x_2391) ;  /* 0xffffff8800e47947 */ /* 0x000fea000383ffff */
.L_x_2111:
[----:B---3--:R3:W4:Y:S02]  /*2e040*/  SYNCS.PHASECHK.TRANS64.TRYWAIT P1, [R5+URZ+0x28860], R0 ;  /* 0x02886000050075a7 */ /* 0x008724000802017f */
[----:B----4-:R-:W-:Y:S05]  /*2e050*/  @!P1 NANOSLEEP.SYNCS 0x989680 ;  /* 0x009896800000995d */ /* 0x010fea0003900000 */
[----:B------:R-:W4:Y:S02]  /*2e060*/  @!P1 SYNCS.PHASECHK.TRANS64 P1, [R5+URZ+0x28860], R0 ;  /* 0x02886000050095a7 */ /* 0x000f24000802007f */
[----:B----4-:R-:W-:Y:S05]  /*2e070*/  @!P1 BRA `(.L_x_2111) ;  /* 0xfffffffc00f09947 */ /* 0x010fea000383ffff */
[----:B------:R-:W-:Y:S05]  /*2e080*/  BRA `(.L_x_2392) ;  /* 0xffffff8800e07947 */ /* 0x000fea000383ffff */
.L_x_2393:
        /* <DEDUP_REMOVED lines=15> */
.L_x_3547:


//--------------------- .text._ZN7cutlass13device_kernelIN5flash11enable_sm90INS1_16FlashAttnFwdSm90INS1_25CollectiveMainloopFwdSm90ILi2EN4cute5tupleIJNS5_1CILi1EEES8_S8_EEENS6_IJNS7_ILi128EEESA_SA_EEELi128ENS_10bfloat16_tEfNS_4arch4Sm90ELb1ELb0ELb0ELb0ELb1ELb0ELb0ELb1ELb1ELb1ELb1ELb0EEENS1_21CollectiveEpilogueFwdISB_S9_SC_SE_Li256ELb0ELb1ELb1ELb0EEENS1_19SingleTileSchedulerILb0ELb1ELb1ELi128EEEEEEEEEvNT_6ParamsE --------------------------
	.section	.text._ZN7cutlass13device_kernelIN5flash11enable_sm90INS1_16FlashAttnFwdSm90INS1_25CollectiveMainloopFwdSm90ILi2EN4cute5tupleIJNS5_1CILi1EEES8_S8_EEENS6_IJNS7_ILi128EEESA_SA_EEELi128ENS_10bfloat16_tEfNS_4arch4Sm90ELb1ELb0ELb0ELb0ELb1ELb0ELb0ELb1ELb1ELb1ELb1ELb0EEENS1_21CollectiveEpilogueFwdISB_S9_SC_SE_Li256ELb0ELb1ELb1ELb0EEENS1_19SingleTileSchedulerILb0ELb1ELb1ELi128EEEEEEEEEvNT_6ParamsE,"ax",@progbits
	.align	128
.text._ZN7cutlass13device_kernelIN5flash11enable_sm90INS1_16FlashAttnFwdSm90INS1_25CollectiveMainloopFwdSm90ILi2EN4cute5tupleIJNS5_1CILi1EEES8_S8_EEENS6_IJNS7_ILi128EEESA_SA_EEELi128ENS_10bfloat16_tEfNS_4arch4Sm90ELb1ELb0ELb0ELb0ELb1ELb0ELb0ELb1ELb1ELb1ELb1ELb0EEENS1_21CollectiveEpilogueFwdISB_S9_SC_SE_Li256ELb0ELb1ELb1ELb0EEENS1_19SingleTileSchedulerILb0ELb1ELb1ELi128EEEEEEEEEvNT_6ParamsE:
        .type           _ZN7cutlass13device_kernelIN5flash11enable_sm90INS1_16FlashAttnFwdSm90INS1_25CollectiveMainloopFwdSm90ILi2EN4cute5tupleIJNS5_1CILi1EEES8_S8_EEENS6_IJNS7_ILi128EEESA_SA_EEELi128ENS_10bfloat16_tEfNS_4arch4Sm90ELb1ELb0ELb0ELb0ELb1ELb0ELb0ELb1ELb1ELb1ELb1ELb0EEENS1_21CollectiveEpilogueFwdISB_S9_SC_SE_Li256ELb0ELb1ELb1ELb0EEENS1_19SingleTileSchedulerILb0ELb1ELb1ELi128EEEEEEEEEvNT_6ParamsE,@function
        .size           _ZN7cutlass13device_kernelIN5flash11enable_sm90INS1_16FlashAttnFwdSm90INS1_25CollectiveMainloopFwdSm90ILi2EN4cute5tupleIJNS5_1CILi1EEES8_S8_EEENS6_IJNS7_ILi128EEESA_SA_EEELi128ENS_10bfloat16_tEfNS_4arch4Sm90ELb1ELb0ELb0ELb0ELb1ELb0ELb0ELb1ELb1ELb1ELb1ELb0EEENS1_21CollectiveEpilogueFwdISB_S9_SC_SE_Li256ELb0ELb1ELb1ELb0EEENS1_19SingleTileSchedulerILb0ELb1ELb1ELi128EEEEEEEEEvNT_6ParamsE,(.L_x_3548 - _ZN7cutlass13device_kernelIN5flash11enable_sm90INS1_16FlashAttnFwdSm90INS1_25CollectiveMainloopFwdSm90ILi2EN4cute5tupleIJNS5_1CILi1EEES8_S8_EEENS6_IJNS7_ILi128EEESA_SA_EEELi128ENS_10bfloat16_tEfNS_4arch4Sm90ELb1ELb0ELb0ELb0ELb1ELb0ELb0ELb1ELb1ELb1ELb1ELb0EEENS1_21CollectiveEpilogueFwdISB_S9_SC_SE_Li256ELb0ELb1ELb1ELb0EEENS1_19SingleTileSchedulerILb0ELb1ELb1ELi128EEEEEEEEEvNT_6ParamsE)
        .other          _ZN7cutlass13device_kernelIN5flash11enable_sm90INS1_16FlashAttnFwdSm90INS1_25CollectiveMainloopFwdSm90ILi2EN4cute5tupleIJNS5_1CILi1EEES8_S8_EEENS6_IJNS7_ILi128EEESA_SA_EEELi128ENS_10bfloat16_tEfNS_4arch4Sm90ELb1ELb0ELb0ELb0ELb1ELb0ELb0ELb1ELb1ELb1ELb1ELb0EEENS1_21CollectiveEpilogueFwdISB_S9_SC_SE_Li256ELb0ELb1ELb1ELb0EEENS1_19SingleTileSchedulerILb0ELb1ELb1ELi128EEEEEEEEEvNT_6ParamsE,@"STO_CUDA_ENTRY STV_DEFAULT"
_ZN7cutlass13device_kernelIN5flash11enable_sm90INS1_16FlashAttnFwdSm90INS1_25CollectiveMainloopFwdSm90ILi2EN4cute5tupleIJNS5_1CILi1EEES8_S8_EEENS6_IJNS7_ILi128EEESA_SA_EEELi128ENS_10bfloat16_tEfNS_4arch4Sm90ELb1ELb0ELb0ELb0ELb1ELb0ELb0ELb1ELb1ELb1ELb1ELb0EEENS1_21CollectiveEpilogueFwdISB_S9_SC_SE_Li256ELb0ELb1ELb1ELb0EEENS1_19SingleTileSchedulerILb0ELb1ELb1ELi128EEEEEEEEEvNT_6ParamsE:
        /* <DEDUP_REMOVED lines=44> */
.L_x_2394:
        /* <DEDUP_REMOVED lines=22> */
.L_x_2395:
        /* <DEDUP_REMOVED lines=18> */
.L_x_2396:
        /* <DEDUP_REMOVED lines=22> */
.L_x_2397:
        /* <DEDUP_REMOVED lines=23> */
.L_x_2398:
        /* <DEDUP_REMOVED lines=9> */
.L_x_2401:
        /* <DEDUP_REMOVED lines=21> */
[----:B------:R-:W0:Y:S01]  /*09f0*/  S2UR UR48, SR_CTAID.X ;  /* 0x00000000003079c3 */ /* 0x000e220000002500 */
[----:B------:R-:W-:Y:S01]  /*0a00*/  ULDC UR4, c[0x0][0x448] ;  /* 0x0001120000047ab9 */ /* 0x000fe20000000800 */
[----:B------:R-:W-:Y:S01]  /*0a10*/  ULDC UR38, c[0x0][0x424] ;  /* 0x0001090000267ab9 */ /* 0x000fe20000000800 */
[----:B------:R-:W-:Y:S01]  /*0a20*/  UISETP.NE.AND UP1, UPT, UR4, 0x1, UPT ;  /* 0x000000010400788c */ /* 0x000fe2000bf25270 */
[----:B------:R-:W-:Y:S02]  /*0a30*/  ULDC UR7, c[0x0][0x288] ;  /* 0x0000a20000077ab9 */ /* 0x000fe40000000800 */
[----:B------:R-:W-:Y:S01]  /*0a40*/  ULDC.64 UR4, c[0x0][0x418] ;  /* 0x0001060000047ab9 */ /* 0x000fe20000000a00 */
[----:B------:R-:W-:Y:S02]  /*0a50*/  UIADD3 UR7, -UR7, 0x80, URZ ;  /* 0x0000008007077890 */ /* 0x000fe4000fffe13f */
[----:B------:R-:W-:Y:S01]  /*0a60*/  UISETP.NE.U32.AND UP0, UPT, UR4, URZ, UPT ;  /* 0x0000003f0400728c */ /* 0x000fe2000bf05070 */
[----:B------:R-:W-:Y:S01]  /*0a70*/  ULDC UR8, c[0x0][0x2f0] ;  /* 0x0000bc0000087ab9 */ /* 0x000fe20000000800 */
[----:B------:R-:W-:-:S02]  /*0a80*/  UP2UR UR42, UPR, URZ, 0x2 ;  /* 0x000000023f2a7883 */ /* 0x000fc40008000000 */
[----:B------:R-:W-:Y:S01]  /*0a90*/  UISETP.NE.AND.EX UP0, UPT, UR5, URZ, UPT, UP0 ;  /* 0x0000003f0500728c */ /* 0x000fe2000bf05300 */
[----:B------:R-:W-:Y:S02]  /*0aa0*/  @UP1 ULDC UR9, c[0x0][0x450] ;  /* 0x0001140000091ab9 */ /* 0x000fe40000000800 */
[----:B------:R-:W-:Y:S01]  /*0ab0*/  @UP1 ULDC UR5, c[0x0][0x44c] ;  /* 0x0001130000051ab9 */ /* 0x000fe20000000800 */
[----:B------:R-:W-:Y:S02]  /*0ac0*/  USEL UR38, UR38, 0x1, UP0 ;  /* 0x0000000126267887 */ /* 0x000fe40008000000 */
[----:B------:R-:W-:Y:S02]  /*0ad0*/  USHF.R.U32.HI UR10, URZ, 0x10, UR39 ;  /* 0x000000103f0a7899 */ /* 0x000fe40008011627 */
[----:B------:R-:W-:Y:S02]  /*0ae0*/  UIMAD UR7, UR38, UR8, UR7 ;  /* 0x00000008260772a4 */ /* 0x000fe4000f8e0207 */
[----:B0-----:R-:W-:-:S02]  /*0af0*/  USHF.L.U32 UR48, UR48, 0x7, URZ ;  /* 0x0000000730307899 */ /* 0x001fc4000800063f */
[----:B------:R-:W-:Y:S02]  /*0b00*/  ULOP3.LUT UR39, UR39, 0xffff, URZ, 0xc0, !UPT ;  /* 0x0000ffff27277892 */ /* 0x000fe4000f8ec03f */
[----:B------:R-:W-:Y:S02]  /*0b10*/  @UP1 UIADD3 UR4, UR48, 0x7f, URZ ;  /* 0x0000007f30041890 */ /* 0x000fe4000fffe03f */
[----:B------:R-:W-:Y:S02]  /*0b20*/  UIADD3 UR6, UR48, 0x7f, URZ ;  /* 0x0000007f30067890 */ /* 0x000fe4000fffe03f */
[----:B------:R-:W-:Y:S02]  /*0b30*/  UIMAD.WIDE.U32 UR4, UR4, UR5, URZ ;  /* 0x00000005040472a5 */ /* 0x000fe4000f8e003f */
[----:B------:R-:W-:Y:S02]  /*0b40*/  UIMAD UR4, UR38, UR8, 0x7f ;  /* 0x0000007f260474a4 */ /* 0x000fe4000f8e0208 */
[----:B------:R-:W-:-:S02]  /*0b50*/  @UP1 USHF.R.U32.HI UR6, URZ, UR9, UR5 ;  /* 0x000000093f061299 */ /* 0x000fc40008011605 */
[----:B------:R-:W-:Y:S02]  /*0b60*/  USHF.R.S32.HI UR5, URZ, 0x1f, UR4 ;  /* 0x0000001f3f057899 */ /* 0x000fe40008011404 */
[----:B------:R-:W-:Y:S02]  /*0b70*/  UIADD3 UR6, UR7, UR6, URZ ;  /* 0x0000000607067290 */ /* 0x000fe4000fffe03f */
[----:B------:R-:W-:Y:S02]  /*0b80*/  ULEA.HI UR5, UR5, UR4, URZ, 0x7 ;  /* 0x0000000405057291 */ /* 0x000fe4000f8f383f */
[----:B------:R-:W-:Y:S02]  /*0b90*/  USHF.R.S32.HI UR7, URZ, 0x1f, UR6 ;  /* 0x0000001f3f077899 */ /* 0x000fe40008011406 */
[----:B------:R-:W-:Y:S02]  /*0ba0*/  USHF.R.S32.HI UR5, URZ, 0x7, UR5 ;  /* 0x000000073f057899 */ /* 0x000fe40008011405 */
[----:B------:R-:W-:Y:S01]  /*0bb0*/  ULEA.HI UR7, UR7, UR6, URZ, 0x7 ;  /* 0x0000000607077291 */ /* 0x000fe2000f8f383f */
[----:B------:R-:W-:-:S03]  /*0bc0*/  UMOV UR4, URZ ;  /* 0x0000003f00047c82 */ /* 0x000fc60008000000 */
[----:B------:R-:W-:-:S04]  /*0bd0*/  USHF.R.S32.HI UR7, URZ, 0x7, UR7 ;  /* 0x000000073f077899 */ /* 0x000fc80008011407 */
[----:B------:R-:W-:-:S04]  /*0be0*/  UISETP.LT.AND UP0, UPT, UR5, UR7, UPT ;  /* 0x000000070500728c */ /* 0x000fc8000bf01270 */
[----:B------:R-:W-:Y:S02]  /*0bf0*/  USEL UR9, UR5, UR7, UP0 ;  /* 0x0000000705097287 */ /* 0x000fe40008000000 */
[----:B------:R-:W-:Y:S02]  /*0c00*/  UISETP.NE.AND UP0, UPT, UR10, URZ, UPT ;  /* 0x0000003f0a00728c */ /* 0x000fe4000bf05270 */
[----:B------:R-:W-:-:S06]  /*0c10*/  UISETP.GE.AND UP1, UPT, UR9, 0x1, UPT ;  /* 0x000000010900788c */ /* 0x000fcc000bf26270 */
[----:B------:R-:W-:-:S03]  /*0c20*/  PLOP3.LUT P0, PT, PT, PT, UP1, 0x80, 0x0 ;  /* 0x000000000000781c */ /* 0x000fc60003f0f018 */
[----:B------:R-:W-:-:S10]  /*0c30*/  @!UP0 ULDC UR10, c[0x0][0x9f0] ;  /* 0x00027c00000a8ab9 */ /* 0x000fd40000000800 */
[----:B------:R-:W-:Y:S05]  /*0c40*/  @!P0 BRA `(.L_x_2403) ;  /* 0x0000000000848947 */ /* 0x000fea0003800000 */
[----:B------:R-:W-:Y:S01]  /*0c50*/  IMAD.U32 R4, RZ, RZ, UR10 ;  /* 0x0000000aff047e24 */ /* 0x000fe2000f8e00ff */
[----:B------:R-:W-:Y:S01]  /*0c60*/  UIADD3 UR6, UR10, -0x1, UR9 ;  /* 0xffffffff0a067890 */ /* 0x000fe2000fffe009 */
[----:B------:R-:W-:-:S03]  /*0c70*/  UMOV UR4, URZ ;  /* 0x0000003f00047c82 */ /* 0x000fc60008000000 */
[-C--:B------:R-:W-:Y:S02]  /*0c80*/  IABS R0, R4.reuse ;  /* 0x0000000400007213 */ /* 0x080fe40000000000 */
[----:B------:R-:W-:Y:S01]  /*0c90*/  IMAD.U32 R5, RZ, RZ, UR6 ;  /* 0x00000006ff057e24 */ /* 0x000fe2000f8e00ff */
[----:B------:R-:W-:Y:S01]  /*0ca0*/  IABS R6, R4 ;  /* 0x0000000400067213 */ /* 0x000fe20000000000 */
[----:B------:R-:W-:Y:S01]  /*0cb0*/  ULOP3.LUT UR6, UR6, UR10, URZ, 0x3c, !UPT ;  /* 0x0000000a06067292 */ /* 0x000fe2000f8e3c3f */
[----:B------:R-:W-:Y:S02]  /*0cc0*/  R2UR UR11, R0 ;  /* 0x00000000000b72ca */ /* 0x000fe400000e0000 */
[----:B------:R-:W-:-:S05]  /*0cd0*/  IABS R5, R5 ;  /* 0x0000000500057213 */ /* 0x000fca0000000000 */
[----:B------:R-:W-:-:S05]  /*0ce0*/  IMAD.MOV.U32 R4, RZ, RZ, R5 ;  /* 0x000000ffff047224 */ /* 0x000fca00078e0005 */
[----:B------:R-:W-:Y:S01]  /*0cf0*/  R2UR UR8, R4 ;  /* 0x00000000040872ca */ /* 0x000fe200000e0000 */
        /* <DEDUP_REMOVED lines=22> */
.L_x_2403:
[----:B------:R-:W-:Y:S02]  /*0e60*/  UIMAD UR39, UR39, UR4, URZ ;  /* 0x00000004272772a4 */ /* 0x000fe4000f8e023f */
[----:B------:R-:W-:Y:S01]  /*0e70*/  IMAD.U32 R3, RZ, RZ, UR4 ;  /* 0x00000004ff037e24 */ /* 0x000fe2000f8e00ff */
[----:B------:R-:W-:Y:S01]  /*0e80*/  MOV R0, UR9 ;  /* 0x0000000900007c02 */ /* 0x000fe20008000f00 */
[----:B------:R-:W-:Y:S01]  /*0e90*/  VIADD R19, R19, 0xffffff80 ;  /* 0xffffff8013137836 */ /* 0x000fe20000000000 */
[----:B------:R-:W-:Y:S01]  /*0ea0*/  PLOP3.LUT P0, PT, PT, PT, PT, 0x80, 0x0 ;  /* 0x000000000000781c */ /* 0x000fe20003f0f070 */
[----:B------:R-:W-:Y:S01]  /*0eb0*/  IMAD.MOV.U32 R4, RZ, RZ, RZ ;  /* 0x000000ffff047224 */ /* 0x000fe200078e00ff */
[----:B------:R-:W-:Y:S01]  /*0ec0*/  VIADDMNMX R0, R3, UR39, R0, PT ;  /* 0x0000002703007c46 */ /* 0x000fe2000b800100 */
[----:B------:R-:W-:Y:S01]  /*0ed0*/  IMAD.MOV.U32 R3, RZ, RZ, RZ ;  /* 0x000000ffff037224 */ /* 0x000fe200078e00ff */
        /* <DEDUP_REMOVED lines=15> */
[----:B------:R-:W-:Y:S01]  /*0fd0*/  UISETP.GT.AND UP0, UPT, UR47, UR39, UPT ;  /* 0x000000272f00728c */ /* 0x000fe2000bf04270 */
[----:B------:R-:W-:Y:S02]  /*0fe0*/  CS2R R122, SRZ ;  /* 0x00000000007a7805 */ /* 0x000fe4000001ff00 */
[----:B------:R-:W-:Y:S02]  /*0ff0*/  CS2R R120, SRZ ;  /* 0x0000000000787805 */ /* 0x000fe4000001ff00 */
[----:B------:R-:W-:Y:S02]  /*1000*/  CS2R R118, SRZ ;  /* 0x0000000000767805 */ /* 0x000fe4000001ff00 */
[----:B------:R-:W-:Y:S02]  /*1010*/  CS2R R116, SRZ ;  /* 0x0000000000747805 */ /* 0x000fe4000001ff00 */
[----:B------:R-:W-:-:S02]  /*1020*/  CS2R R114, SRZ ;  /* 0x0000000000727805 */ /* 0x000fc4000001ff00 */
[----:B------:R-:W-:Y:S02]  /*1030*/  PLOP3.LUT P1, PT, PT, PT, UP0, 0x80, 0x0 ;  /* 0x000000000000781c */ /* 0x000fe40003f2f008 */
        /* <DEDUP_REMOVED lines=37> */
[----:B------:R-:W-:Y:S01]  /*1290*/  MOV R5, UR5 ;  /* 0x0000000500057c02 */ /* 0x000fe20008000f00 */
        /* <DEDUP_REMOVED lines=10> */
.L_x_2405:
[----:B------:R-:W-:-:S04]  /*1340*/  SHF.L.U32 R0, RZ, 0x1f, RZ ;  /* 0x0000001fff007819 */ /* 0x000fc800000006ff */
[----:B------:R-:W0:Y:S02]  /*1350*/  SYNCS.PHASECHK.TRANS64.TRYWAIT P0, [UR41+0x28800], R0 ;  /* 0x02880000ff0075a7 */ /* 0x000e240008000169 */
[----:B0-----:R-:W-:Y:S05]  /*1360*/  @!P0 BRA `(.L_x_2406) ;  /* 0x000000cc00ec8947 */ /* 0x001fea0003800000 */
.L_x_2491:
[----:B------:R-:W-:-:S06]  /*1370*/  ULOP3.LUT UR4, UR36, 0x1, URZ, 0xfc, !UPT ;  /* 0x0000000124047892 */ /* 0x000fcc000f8efc3f */
[----:B0-----:R-:W-:-:S05]  /*1380*/  IMAD.U32 R3, RZ, RZ, UR4 ;  /* 0x00000004ff037e24 */ /* 0x001fca000f8e00ff */
[----:B------:R-:W-:-:S13]  /*1390*/  ISETP.NE.AND P0, PT, R3, 0x3, PT ;  /* 0x000000030300780c */ /* 0x000fda0003f05270 */
[----:B------:R-:W-:Y:S05]  /*13a0*/  @!P0 BRA `(.L_x_2407) ;  /* 0x0000000000048947 */ /* 0x000fea0003800000 */
[----:B------:R-:W-:Y:S01]  /*13b0*/  BPT.TRAP 0x1 ;  /* 0x000000040000795c */ /* 0x000fe20000300000 */
.L_x_2407:
[----:B------:R0:W1:Y:S01]  /*13c0*/  SYNCS.PHASECHK.TRANS64.TRYWAIT P1, [UR41+0x28830], R0 ;  /* 0x02883000ff0075a7 */ /* 0x0000620008020169 */
[----:B------:R-:W-:Y:S05]  /*13d0*/  @!P0 BRA `(.L_x_2408) ;  /* 0x0000000000048947 */ /* 0x000fea0003800000 */
[----:B------:R-:W-:Y:S01]  /*13e0*/  BPT.TRAP 0x1 ;  /* 0x000000040000795c */ /* 0x000fe20000300000 */
.L_x_2408:
[----:B------:R-:W-:-:S05]  /*13f0*/  IMAD.U32 R8, RZ, RZ, UR43 ;  /* 0x0000002bff087e24 */ /* 0x000fca000f8e00ff */
[----:B------:R-:W-:Y:S01]  /*1400*/  LOP3.LUT R8, R8, 0x10000, RZ, 0xfc, !PT ;  /* 0x0001000008087812 */ /* 0x000fe200078efcff */
[----:B-1----:R-:W-:Y:S06]  /*1410*/  @P1 BRA `(.L_x_2409) ;  /* 0x0000000000081947 */ /* 0x002fec0003800000 */
[----:B------:R-:W1:Y:S02]  /*1420*/  SYNCS.PHASECHK.TRANS64.TRYWAIT P1, [UR41+0x28830], R0 ;  /* 0x02883000ff0075a7 */ /* 0x000e640008020169 */
[----:B-1----:R-:W-:Y:S05]  /*1430*/  @!P1 BRA `(.L_x_2410) ;  /* 0x000000cc00d09947 */ /* 0x002fea0003800000 */
.L_x_2409:
[----:B------:R-:W-:Y:S05]  /*1440*/  WARPSYNC.ALL ;  /* 0x0000000000007948 */ /* 0x000fea0003800000 */
[----:B------:R-:W-:Y:S01]  /*1450*/  IMAD.MOV.U32 R9, RZ, RZ, 0x40000040 ;  /* 0x40000040ff097424 */ /* 0x000fe200078e00ff */
[----:B------:R-:W-:Y:S01]  /*1460*/  UIADD3 UR4, UR41, 0x18400, URZ ;  /* 0x0001840029047890 */ /* 0x000fe2000fffe03f */
[----:B------:R-:W-:Y:S01]  /*1470*/  R2UR UR8, R8 ;  /* 0x00000000080872ca */ /* 0x000fe200000e0000 */
[----:B------:R-:W-:Y:S02]  /*1480*/  WARPGROUP.ARRIVE ;  /* 0x00000000000079c5 */ /* 0x000fe40000000000 */
[----:B------:R-:W-:Y:S01]  /*1490*/  R2UR UR9, R9 ;  /* 0x00000000090972ca */ /* 0x000fe200000e0000 */
[----:B------:R-:W-:-:S03]  /*14a0*/  USHF.R.U32.HI UR4, URZ, 0x4, UR4 ;  /* 0x000000043f047899 */ /* 0x000fc60008011604 */
[----:B------:R-:W2:Y:S01]  /*14b0*/  S2UR UR43, SR_CgaCtaId ;  /* 0x00000000002b79c3 */ /* 0x000ea20000008800 */
[----:B------:R-:W-:Y:S01]  /*14c0*/  UMOV UR11, 0x40000040 ;  /* 0x40000040000b7882 */ /* 0x000fe20000000000 */
[----:B------:R-:W-:Y:S01]  /*14d0*/  UMOV UR13, 0x40000040 ;  /* 0x40000040000d7882 */ /* 0x000fe20000000000 */
[----:B------:R-:W-:Y:S01]  /*14e0*/  ULOP3.LUT UR4, UR4, 0x3fff, URZ, 0xc0, !UPT ;  /* 0x00003fff04047892 */ /* 0x000fe2000f8ec03f */
[----:B------:R-:W-:Y:S01]  /*14f0*/  UMOV UR15, 0x40000040 ;  /* 0x40000040000f7882 */ /* 0x000fe20000000000 */
[----:B------:R-:W-:Y:S02]  /*1500*/  UMOV UR17, 0x40000040 ;  /* 0x4000004000117882 */ /* 0x000fe40000000000 */
[----:B------:R-:W-:Y:S01]  /*1510*/  ULOP3.LUT UR46, UR4, 0x10000, URZ, 0xfc, !UPT ;  /* 0x00010000042e7892 */ /* 0x000fe2000f8efc3f */
[----:B------:R-:W-:Y:S02]  /*1520*/  UMOV UR19, 0x40000040 ;  /* 0x4000004000137882 */ /* 0x000fe40000000000 */
[----:B------:R-:W-:Y:S01]  /*1530*/  R2UR UR4, R8 ;  /* 0x00000000080472ca */ /* 0x000fe200000e0000 */
[----:B------:R-:W-:-:S02]  /*1540*/  UIADD3 UR14, UR46, 0x4, URZ ;  /* 0x000000042e0e7890 */ /* 0x000fc4000fffe03f */
[----:B------:R-:W-:Y:S02]  /*1550*/  UIADD3 UR18, UR46, 0x6, URZ ;  /* 0x000000062e127890 */ /* 0x000fe4000fffe03f */
[----:B------:R-:W-:Y:S01]  /*1560*/  UMOV UR10, UR46 ;  /* 0x0000002e000a7c82 */ /* 0x000fe20008000000 */
[----:B------:R-:W-:Y:S01]  /*1570*/  UIADD3 UR22, UR46, 0x400, URZ ;  /* 0x000004002e167890 */ /* 0x000fe2000fffe03f */
[----:B------:R-:W-:Y:S01]  /*1580*/  HGMMA.64x128x16.F32.BF16 R24, gdesc[UR8], RZ, !UPT, gsb0 ;  /* 0x01e00000081879f0 */ /* 0x000fe2000c0018ff */
[----:B------:R-:W-:Y:S01]  /*1590*/  UIADD3 UR10, UR46, 0x2, URZ ;  /* 0x000000022e0a7890 */ /* 0x000fe2000fffe03f */
[----:B------:R-:W-:Y:S01]  /*15a0*/  UMOV UR9, 0x40000040 ;  /* 0x4000004000097882 */ /* 0x000fe20000000000 */
[----:B------:R-:W-:Y:S01]  /*15b0*/  UMOV UR11, 0x40000040 ;  /* 0x40000040000b7882 */ /* 0x000fe20000000000 */
[----:B------:R-:W-:Y:S02]  /*15c0*/  UMOV UR21, 0x40000040 ;  /* 0x4000004000157882 */ /* 0x000fe40000000000 */
[----:B------:R-:W-:-:S02]  /*15d0*/  UIADD3 UR8, UR4, 0x2, URZ ;  /* 0x0000000204087890 */ /* 0x000fc4000fffe03f */
[----:B------:R-:W-:Y:S02]  /*15e0*/  UIADD3 UR12, UR4, 0x4, URZ ;  /* 0x00000004040c7890 */ /* 0x000fe4000fffe03f */
[----:B------:R-:W-:Y:S02]  /*15f0*/  UIADD3 UR16, UR4, 0x6, URZ ;  /* 0x0000000604107890 */ /* 0x000fe4000fffe03f */
[----:B------:R-:W-:Y:S01]  /*1600*/  UIADD3 UR20, UR4, 0x400, URZ ;  /* 0x0000040004147890 */ /* 0x000fe2000fffe03f */
        /* <DEDUP_REMOVED lines=37> */
.L_x_2411:
[----:B01----:R-:W-:Y:S01]  /*1860*/  LOP3.LUT R0, R17, 0xffffff80, RZ, 0xc0, !PT ;  /* 0xffffff8011007812 */ /* 0x003fe200078ec0ff */
[----:B------:R-:W-:Y:S01]  /*1870*/  UISETP.NE.AND UP0, UPT, UR42, URZ, UPT ;  /* 0x0000003f2a00728c */ /* 0x000fe2000bf05270 */
[----:B------:R-:W-:Y:S01]  /*1880*/  LEA.HI R16, R16, R19, RZ, 0x2 ;  /* 0x0000001310107211 */ /* 0x000fe200078f10ff */
[----:B------:R-:W-:Y:S01]  /*1890*/  ULDC UR7, c[0x0][0x2f0] ;  /* 0x0000bc0000077ab9 */ /* 0x000fe20000000800 */
[----:B------:R-:W-:Y:S01]  /*18a0*/  LEA.HI R7, R18, R18, RZ, 0x1 ;  /* 0x0000001212077211 */ /* 0x000fe200078f08ff */
[----:B------:R-:W-:Y:S01]  /*18b0*/  IMAD.IADD R0, R19, 0x1, -R0 ;  /* 0x0000000113007824 */ /* 0x000fe200078e0a00 */
[----:B------:R-:W-:Y:S01]  /*18c0*/  LOP3.LUT R16, R16, 0xfffffffc, RZ, 0xc0, !PT ;  /* 0xfffffffc10107812 */ /* 0x000fe200078ec0ff */
[----:B------:R-:W-:Y:S01]  /*18d0*/  IMAD.U32 R13, RZ, RZ, UR7 ;  /* 0x00000007ff0d7e24 */ /* 0x000fe2000f8e00ff */
[----:B------:R-:W-:Y:S01]  /*18e0*/  LOP3.LUT R7, R7, 0x3fffffe, RZ, 0xc0, !PT ;  /* 0x03fffffe07077812 */ /* 0x000fe200078ec0ff */
[----:B------:R-:W-:Y:S01]  /*18f0*/  ULDC UR10, c[0x0][0x288] ;  /* 0x0000a200000a7ab9 */ /* 0x000fe20000000800 */
[----:B------:R-:W-:Y:S01]  /*1900*/  SHF.R.S32.HI R3, RZ, 0x1f, R0 ;  /* 0x0000001fff037819 */ /* 0x000fe20000011400 */
[----:B------:R-:W-:Y:S01]  /*1910*/  UIADD3 UR53, UR47, -0x2, URZ ;  /* 0xfffffffe2f357890 */ /* 0x000fe2000fffe03f */
[----:B------:R-:W-:Y:S01]  /*1920*/  IADD3 R16, R19, -R16, RZ ;  /* 0x8000001013107210 */ /* 0x000fe20007ffe0ff */
[----:B------:R-:W-:Y:S01]  /*1930*/  IMAD.IADD R7, R18, 0x1, -R7 ;  /* 0x0000000112077824 */ /* 0x000fe200078e0a07 */
[CC--:B------:R-:W-:Y:S01]  /*1940*/  LEA.HI R4, R3.reuse, R0.reuse, RZ, 0x2 ;  /* 0x0000000003047211 */ /* 0x0c0fe200078f10ff */
[----:B------:R-:W-:Y:S01]  /*1950*/  @UP0 ULDC UR4, c[0x0][0x44c] ;  /* 0x0001130000040ab9 */ /* 0x000fe20000000800 */
[----:B------:R-:W-:Y:S01]  /*1960*/  LEA.HI R5, R3, R0, RZ, 0x5 ;  /* 0x0000000003057211 */ /* 0x000fe200078f28ff */
[----:B------:R-:W-:Y:S01]  /*1970*/  @UP0 ULDC UR5, c[0x0][0x450] ;  /* 0x0001140000050ab9 */ /* 0x000fe20000000800 */
[--C-:B------:R-:W-:Y:S01]  /*1980*/  SHF.R.S32.HI R3, RZ, 0x2, R4.reuse ;  /* 0x00000002ff037819 */ /* 0x100fe20000011404 */
[----:B------:R-:W-:Y:S01]  /*1990*/  @UP0 ULDC UR11, c[0x0][0x450] ;  /* 0x00011400000b0ab9 */ /* 0x000fe20000000800 */
[----:B------:R-:W-:Y:S01]  /*19a0*/  SHF.R.S32.HI R6, RZ, 0x1f, R4 ;  /* 0x0000001fff067819 */ /* 0x000fe20000011404 */
[----:B------:R-:W-:Y:S01]  /*19b0*/  UIADD3 UR6, UR41, 0x28840, URZ ;  /* 0x0002884029067890 */ /* 0x000fe2000fffe03f */
[----:B------:R-:W-:-:S02]  /*19c0*/  SHF.R.S32.HI R5, RZ, 0x5, R5 ;  /* 0x00000005ff057819 */ /* 0x000fc40000011405 */
[----:B------:R-:W-:Y:S02]  /*19d0*/  CS2R R150, SRZ ;  /* 0x0000000000967805 */ /* 0x000fe4000001ff00 */
[----:B------:R-:W-:Y:S01]  /*19e0*/  LEA.HI R6, R6, R3, RZ, 0x3 ;  /* 0x0000000306067211 */ /* 0x000fe200078f18ff */
[----:B------:R-:W-:Y:S01]  /*19f0*/  UPRMT UR6, UR43, 0x654, UR6 ;  /* 0x000006542b067896 */ /* 0x000fe20008000006 */
[----:B------:R-:W-:Y:S02]  /*1a00*/  LEA.HI R10, R16, R16, RZ, 0x1 ;  /* 0x00000010100a7211 */ /* 0x000fe400078f08ff */
[----:B------:R-:W-:Y:S02]  /*1a10*/  CS2R R148, SRZ ;  /* 0x0000000000947805 */ /* 0x000fe4000001ff00 */
[----:B------:R-:W-:Y:S02]  /*1a20*/  LEA R11, R5, UR48, 0x4 ;  /* 0x00000030050b7c11 */ /* 0x000fe4000f8e20ff */
[----:B------:R-:W-:-:S02]  /*1a30*/  CS2R R146, SRZ ;  /* 0x0000000000927805 */ /* 0x000fc4000001ff00 */
[----:B------:R-:W-:Y:S02]  /*1a40*/  LOP3.LUT R6, R6, 0xfffffff8, RZ, 0xc0, !PT ;  /* 0xfffffff806067812 */ /* 0x000fe400078ec0ff */
[----:B------:R-:W-:Y:S02]  /*1a50*/  CS2R R144, SRZ ;  /* 0x0000000000907805 */ /* 0x000fe4000001ff00 */
[----:B------:R-:W-:Y:S02]  /*1a60*/  LOP3.LUT R5, R10, 0x1ffffffe, RZ, 0xc0, !PT ;  /* 0x1ffffffe0a057812 */ /* 0x000fe400078ec0ff */
[----:B------:R-:W-:Y:S02]  /*1a70*/  CS2R R142, SRZ ;  /* 0x00000000008e7805 */ /* 0x000fe4000001ff00 */
[----:B------:R-:W-:Y:S01]  /*1a80*/  IADD3 R6, R11, R3, -R6 ;  /* 0x000000030b067210 */ /* 0x000fe20007ffe806 */
[----:B------:R-:W-:Y:S01]  /*1a90*/  SYNCS.ARRIVE.TRANS64.RED.A1T0 RZ, [UR6], RZ ;  /* 0x000000ffffff79a7 */ /* 0x000fe20008100406 */
[----:B------:R-:W-:Y:S01]  /*1aa0*/  PLOP3.LUT P1, PT, PT, PT, UP0, 0x80, 0x0 ;  /* 0x000000000000781c */ /* 0x000fe20003f2f008 */
[----:B------:R-:W-:Y:S01]  /*1ab0*/  IMAD.IADD R3, R16, 0x1, -R5 ;  /* 0x0000000110037824 */ /* 0x000fe200078e0a05 */
[----:B------:R-:W-:Y:S01]  /*1ac0*/  PLOP3.LUT P2, PT, PT, PT, UP0, 0x80, 0x0 ;  /* 0x000000000000781c */ /* 0x000fe20003f4f008 */
[----:B------:R-:W-:Y:S01]  /*1ad0*/  IMAD R6, R7, 0x40, R6 ;  /* 0x0000004007067824 */ /* 0x000fe200078e0206 */
[----:B------:R-:W-:-:S02]  /*1ae0*/  CS2R R140, SRZ ;  /* 0x00000000008c7805 */ /* 0x000fc4000001ff00 */
[----:B------:R-:W-:Y:S02]  /*1af0*/  CS2R R138, SRZ ;  /* 0x00000000008a7805 */ /* 0x000fe4000001ff00 */
[----:B------:R-:W-:Y:S01]  /*1b00*/  CS2R R136, SRZ ;  /* 0x0000000000887805 */ /* 0x000fe2000001ff00 */
[----:B------:R-:W-:Y:S01]  /*1b10*/  IMAD R3, R3, 0x8, R6 ;  /* 0x0000000803037824 */ /* 0x000fe200078e0206 */
[----:B------:R-:W-:Y:S02]  /*1b20*/  CS2R R134, SRZ ;  /* 0x0000000000867805 */ /* 0x000fe4000001ff00 */
[----:B------:R-:W-:Y:S02]  /*1b30*/  CS2R R132, SRZ ;  /* 0x0000000000847805 */ /* 0x000fe4000001ff00 */
[----:B------:R-:W-:Y:S01]  /*1b40*/  CS2R R130, SRZ ;  /* 0x0000000000827805 */ /* 0x000fe2000001ff00 */
[----:B------:R-:W-:Y:S01]  /*1b50*/  IMAD.MOV.U32 R10, RZ, RZ, R3 ;  /* 0x000000ffff0a7224 */ /* 0x000fe200078e0003 */
[----:B------:R-:W-:Y:S01]  /*1b60*/  CS2R R128, SRZ ;  /* 0x0000000000807805 */ /* 0x000fe2000001ff00 */
[----:B------:R-:W-:Y:S01]  /*1b70*/  @P1 IMAD.HI.U32 R5, R3, UR4, RZ ;  /* 0x0000000403051c27 */ /* 0x000fe2000f8e00ff */
[----:B------:R-:W-:Y:S01]  /*1b80*/  UMOV UR4, 0xffffff80 ;  /* 0xffffff8000047882 */ /* 0x000fe20000000000 */
[----:B------:R-:W-:Y:S01]  /*1b90*/  CS2R R126, SRZ ;  /* 0x00000000007e7805 */ /* 0x000fe2000001ff00 */
[----:B------:R-:W-:Y:S01]  /*1ba0*/  UIMAD UR4, UR47, UR4, 0x80 ;  /* 0x000000802f0474a4 */ /* 0x000fe2000f8e0204 */
[----:B------:R-:W-:-:S02]  /*1bb0*/  CS2R R124, SRZ ;  /* 0x00000000007c7805 */ /* 0x000fc4000001ff00 */
[----:B------:R-:W-:Y:S01]  /*1bc0*/  @P2 SHF.R.U32.HI R10, RZ, UR5, R5 ;  /* 0x00000005ff0a2c19 */ /* 0x000fe20008011605 */
[----:B------:R-:W-:Y:S01]  /*1bd0*/  UMOV UR47, URZ ;  /* 0x0000003f002f7c82 */ /* 0x000fe20008000000 */
[----:B------:R-:W-:Y:S01]  /*1be0*/  UIADD3 UR5, UR4, 0x1, URZ ;  /* 0x0000000104057890 */ /* 0x000fe2000fffe03f */
[----:B------:R-:W-:Y:S01]  /*1bf0*/  LOP3.LUT R5, R4, 0x7ffffffc, RZ, 0xc0, !PT ;  /* 0x7ffffffc04057812 */ /* 0x000fe200078ec0ff */
[----:B------:R-:W-:Y:S01]  /*1c00*/  UIMAD UR4, UR38, UR7, UR4 ;  /* 0x00000007260472a4 */ /* 0x000fe2000f8e0204 */
[----:B------:R-:W0:Y:S01]  /*1c10*/  SHFL.IDX PT, R11, R10, RZ, 0x1c1f ;  /* 0x001c1fff0a0b7589 */ /* 0x000e2200000e0000 */
[----:B------:R-:W-:Y:S01]  /*1c20*/  UIMAD UR7, UR38, UR7, -UR10 ;  /* 0x00000007260772a4 */ /* 0x000fe2000f8e0a0a */
[----:B------:R-:W-:Y:S01]  /*1c30*/  IADD3 R6, R0, -R5, RZ ;  /* 0x8000000500067210 */ /* 0x000fe20007ffe0ff */
[----:B------:R-:W-:Y:S01]  /*1c40*/  IMAD.U32 R5, RZ, RZ, UR5 ;  /* 0x00000005ff057e24 */ /* 0x000fe2000f8e00ff */
[----:B------:R-:W1:Y:S01]  /*1c50*/  SHFL.IDX PT, R10, R10, 0x1, 0x1c1f ;  /* 0x003c1f000a0a7f89 */ /* 0x000e6200000e0000 */
[----:B------:R-:W-:Y:S01]  /*1c60*/  IMAD.U32 R7, RZ, RZ, UR4 ;  /* 0x00000004ff077e24 */ /* 0x000fe2000f8e00ff */
[----:B------:R-:W-:Y:S01]  /*1c70*/  ULDC UR4, c[0x0][0x988] ;  /* 0x0002620000047ab9 */ /* 0x000fe20000000800 */
[C---:B------:R-:W-:Y:S01]  /*1c80*/  IMAD R0, R6.reuse, -0x2, R5 ;  /* 0xfffffffe06007824 */ /* 0x040fe200078e0205 */
[----:B------:R-:W-:Y:S01]  /*1c90*/  CS2R R122, SRZ ;  /* 0x00000000007a7805 */ /* 0x000fe2000001ff00 */
[----:B------:R-:W-:Y:S01]  /*1ca0*/  IMAD R4, R6, -0x2, R7 ;  /* 0xfffffffe06047824 */ /* 0x000fe200078e0207 */
[----:B------:R-:W-:Y:S01]  /*1cb0*/  CS2R R120, SRZ ;  /* 0x0000000000787805 */ /* 0x000fe2000001ff00 */
[----:B------:R-:W-:-:S04]  /*1cc0*/  IMAD R5, R13, UR38, R0 ;  /* 0x000000260d057c24 */ /* 0x000fc8000f8e0200 */
[----:B------:R-:W-:-:S05]  /*1cd0*/  VIADD R7, R5, -UR10 ;  /* 0x8000000a05077c36 */ /* 0x000fca0008000000 */
[----:B0-----:R-:W-:-:S04]  /*1ce0*/  VIADDMNMX R7, R11, R7, R4, PT ;  /* 0x000000070b077246 */ /* 0x001fc80003800104 */
[C---:B------:R-:W-:Y:S02]  /*1cf0*/  ISETP.GT.AND P1, PT, R7.reuse, RZ, PT ;  /* 0x000000ff0700720c */ /* 0x040fe40003f24270 */
[C---:B------:R-:W-:Y:S02]  /*1d00*/  ISETP.GT.AND P2, PT, R7.reuse, 0x1, PT ;  /* 0x000000010700780c */ /* 0x040fe40003f44270 */
[----:B------:R-:W-:Y:S02]  /*1d10*/  ISETP.GT.AND P3, PT, R7, 0x8, PT ;  /* 0x000000080700780c */ /* 0x000fe40003f64270 */
[----:B------:R-:W-:Y:S02]  /*1d20*/  FSEL R11, R24, -INF , P1 ;  /* 0xff800000180b7808 */ /* 0x000fe40000800000 */
[----:B------:R-:W-:Y:S02]  /*1d30*/  FSEL R25, R25, -INF , P2 ;  /* 0xff80000019197808 */ /* 0x000fe40001000000 */
        /* <DEDUP_REMOVED lines=88> */
[----:B------:R-:W-:Y:S02]  /*22c0*/  FMNMX.FTZ R0, R105, R0, !PT ;  /* 0x0000000069007209 */ /* 0x000fe40007810000 */
[----:B-1----:R-:W-:Y:S02]  /*22d0*/  IADD3 R5, R10, -UR10, R5 ;  /* 0x8000000a0a057c10 */ /* 0x002fe4000fffe005 */
[----:B------:R-:W-:Y:S01]  /*22e0*/  FMNMX.FTZ R12, R85, R0, !PT ;  /* 0x00000000550c7209 */ /* 0x000fe20007810000 */
[----:B------:R-:W-:Y:S01]  /*22f0*/  IMAD.U32 R0, RZ, RZ, UR4 ;  /* 0x00000004ff007e24 */ /* 0x000fe2000f8e00ff */
[----:B------:R-:W-:Y:S01]  /*2300*/  VIMNMX R4, R4, R5, PT ;  /* 0x0000000504047248 */ /* 0x000fe20003fe0100 */
[----:B------:R-:W-:-:S02]  /*2310*/  @UP0 ULDC UR4, c[0x0][0x44c] ;  /* 0x0001130000040ab9 */ /* 0x000fc40000000800 */
[----:B------:R-:W0:Y:S01]  /*2320*/  SHFL.BFLY PT, R7, R12, 0x2, 0x1f ;  /* 0x0c401f000c077f89 */ /* 0x000e2200000e0000 */
[C---:B------:R-:W-:Y:S01]  /*2330*/  ISETP.GT.AND P2, PT, R4.reuse, 0x1, PT ;  /* 0x000000010400780c */ /* 0x040fe20003f44270 */
[----:B------:R-:W-:Y:S01]  /*2340*/  UIMAD.WIDE.U32 UR4, UR48, UR4, URZ ;  /* 0x00000004300472a5 */ /* 0x000fe2000f8e003f */
[----:B------:R-:W-:Y:S02]  /*2350*/  ISETP.GT.AND P3, PT, R4, 0x8, PT ;  /* 0x000000080400780c */ /* 0x000fe40003f64270 */
[----:B------:R-:W-:Y:S01]  /*2360*/  FSEL R27, R27, -INF , P2 ;  /* 0xff8000001b1b7808 */ /* 0x000fe20001000000 */
[----:B------:R-:W-:Y:S01]  /*2370*/  @UP0 USHF.R.U32.HI UR48, URZ, UR11, UR5 ;  /* 0x0000000b3f300299 */ /* 0x000fe20008011605 */
[----:B------:R-:W-:Y:S02]  /*2380*/  FSEL R109, R30, -INF , P3 ;  /* 0xff8000001e6d7808 */ /* 0x000fe40001800000 */
[----:B------:R-:W-:Y:S01]  /*2390*/  ISETP.GT.AND P2, PT, R4, 0x10, PT ;  /* 0x000000100400780c */ /* 0x000fe20003f44270 */
[----:B------:R-:W-:-:S03]  /*23a0*/  UIADD3 UR7, UR7, UR48, URZ ;  /* 0x0000003007077290 */ /* 0x000fc6000fffe03f */
[----:B------:R-:W-:Y:S01]  /*23b0*/  UMOV UR48, URZ ;  /* 0x0000003f00307c82 */ /* 0x000fe20008000000 */
[----:B------:R-:W-:-:S04]  /*23c0*/  USHF.R.S32.HI UR4, URZ, 0x1f, UR7 ;  /* 0x0000001f3f047899 */ /* 0x000fc80008011407 */
[----:B------:R-:W-:-:S04]  /*23d0*/  ULEA.HI UR4, UR4, UR7, URZ, 0x7 ;  /* 0x0000000704047291 */ /* 0x000fc8000f8f383f */
[----:B------:R-:W-:Y:S01]  /*23e0*/  USHF.R.S32.HI UR4, URZ, 0x7, UR4 ;  /* 0x000000073f047899 */ /* 0x000fe20008011404 */
[----:B0-----:R-:W-:-:S03]  /*23f0*/  FMNMX.FTZ R14, R12, R7, !PT ;  /* 0x000000070c0e7209 */ /* 0x001fc60007810000 */
[----:B------:R-:W-:Y:S02]  /*2400*/  UISETP.LT.AND UP0, UPT, UR39, UR4, UPT ;  /* 0x000000042700728c */ /* 0x000fe4000bf01270 */
[----:B------:R-:W0:Y:S02]  /*2410*/  SHFL.BFLY PT, R7, R14, 0x1, 0x1f ;  /* 0x0c201f000e077f89 */ /* 0x000e2400000e0000 */
[----:B------:R-:W-:-:S04]  /*2420*/  USEL UR51, UR39, UR4, !UP0 ;  /* 0x0000000427337287 */ /* 0x000fc8000c000000 */
[----:B------:R-:W-:Y:S01]  /*2430*/  UISETP.GE.AND UP0, UPT, UR53, UR51, UPT ;  /* 0x000000333500728c */ /* 0x000fe2000bf06270 */
[----:B0-----:R-:W-:-:S04]  /*2440*/  FMNMX.FTZ R7, R14, R7, !PT ;  /* 0x000000070e077209 */ /* 0x001fc80007810000 */
[C---:B------:R-:W-:Y:S01]  /*2450*/  FSETP.NEU.FTZ.AND P1, PT, R7.reuse, -INF , PT ;  /* 0xff8000000700780b */ /* 0x040fe20003f3d000 */
[----:B------:R-:W-:-:S05]  /*2460*/  FMUL.FTZ R16, R7, R0 ;  /* 0x0000000007107220 */ /* 0x000fca0000410000 */
[----:B------:R-:W-:Y:S02]  /*2470*/  FSEL R16, R16, RZ, P1 ;  /* 0x000000ff10107208 */ /* 0x000fe40000800000 */
[----:B------:R-:W-:-:S03]  /*2480*/  ISETP.GT.AND P1, PT, R4, RZ, PT ;  /* 0x000000ff0400720c */ /* 0x000fc60003f24270 */
[-CC-:B------:R-:W-:Y:S01]  /*2490*/  FFMA.FTZ R180, R11, R0.reuse, -R16.reuse ;  /* 0x000000000bb47223 */ /* 0x180fe20000010810 */
[----:B------:R-:W-:Y:S01]  /*24a0*/  FSEL R107, R26, -INF , P1 ;  /* 0xff8000001a6b7808 */ /* 0x000fe20000800000 */
[-CC-:B------:R-:W-:Y:S01]  /*24b0*/  FFMA.FTZ R11, R29, R0.reuse, -R16.reuse ;  /* 0x000000001d0b7223 */ /* 0x180fe20000010810 */
[C---:B------:R-:W-:Y:S01]  /*24c0*/  ISETP.GT.AND P1, PT, R4.reuse, 0x9, PT ;  /* 0x000000090400780c */ /* 0x040fe20003f24270 */
[-CC-:B------:R-:W-:Y:S01]  /*24d0*/  FFMA.FTZ R176, R15, R0.reuse, -R16.reuse ;  /* 0x000000000fb07223 */ /* 0x180fe20000010810 */
[----:B------:R-:W-:Y:S01]  /*24e0*/  FMNMX.FTZ R10, R107, R27, !PT ;  /* 0x0000001b6b0a7209 */ /* 0x000fe20007810000 */
[-CC-:B------:R-:W-:Y:S01]  /*24f0*/  FFMA.FTZ R15, R33, R0.reuse, -R16.reuse ;  /* 0x00000000210f7223 */ /* 0x180fe20000010810 */
[----:B------:R-:W-:Y:S01]  /*2500*/  FSEL R31, R31, -INF , P1 ;  /* 0xff8000001f1f7808 */ /* 0x000fe20000800000 */
[--C-:B------:R-:W-:Y:S01]  /*2510*/  FFMA.FTZ R178, R17, R0, -R16.reuse ;  /* 0x0000000011b27223 */ /* 0x100fe20000010810 */
[----:B------:R-:W-:Y:S01]  /*2520*/  FMNMX.FTZ R10, R109, R10, !PT ;  /* 0x0000000a6d0a7209 */ /* 0x000fe20007810000 */
[-CC-:B------:R-:W-:Y:S01]  /*2530*/  FFMA.FTZ R17, R37, R0.reuse, -R16.reuse ;  /* 0x0000000025117223 */ /* 0x180fe20000010810 */
[----:B------:R-:W-:Y:S01]  /*2540*/  ISETP.GT.AND P1, PT, R4, 0x11, PT ;  /* 0x000000110400780c */ /* 0x000fe20003f24270 */
[-CC-:B------:R-:W-:Y:S01]  /*2550*/  FFMA.FTZ R172, R19, R0.reuse, -R16.reuse ;  /* 0x0000000013ac7223 */ /* 0x180fe20000010810 */
[----:B------:R-:W-:Y:S01]  /*2560*/  FSEL R29, R34, -INF , P2 ;  /* 0xff800000221d7808 */ /* 0x000fe20001000000 */
[--C-:B------:R-:W-:Y:S01]  /*2570*/  FFMA.FTZ R19, R41, R0, -R16.reuse ;  /* 0x0000000029137223 */ /* 0x100fe20000010810 */
[----:B------:R-:W-:Y:S01]  /*2580*/  FMNMX.FTZ R10, R31, R10, !PT ;  /* 0x0000000a1f0a7209 */ /* 0x000fe20007810000 */
[-CC-:B------:R-:W-:Y:S01]  /*2590*/  FFMA.FTZ R174, R21, R0.reuse, -R16.reuse ;  /* 0x0000000015ae7223 */ /* 0x180fe20000010810 */
[C---:B------:R-:W-:Y:S01]  /*25a0*/  ISETP.GT.AND P2, PT, R4.reuse, 0x18, PT ;  /* 0x000000180400780c */ /* 0x040fe20003f44270 */
        /* <DEDUP_REMOVED lines=12> */
[----:B------:R0:W-:Y:S01]  /*2670*/  MUFU.EX2 R5, R25 ;  /* 0x0000001900057308 */ /* 0x0001e20000000800 */
[----:B------:R-:W-:Y:S01]  /*2680*/  FSEL R39, R39, -INF , P1 ;  /* 0xff80000027277808 */ /* 0x000fe20000800000 */
[--C-:B------:R-:W-:Y:S01]  /*2690*/  FFMA.FTZ R182, R13, R0, -R16.reuse ;  /* 0x000000000db67223 */ /* 0x100fe20000010810 */
[----:B------:R-:W-:Y:S01]  /*26a0*/  FMNMX.FTZ R10, R111, R10, !PT ;  /* 0x0000000a6f0a7209 */ /* 0x000fe20007810000 */
[-CC-:B------:R-:W-:Y:S01]  /*26b0*/  FFMA.FTZ R57, R57, R0.reuse, -R16.reuse ;  /* 0x0000000039397223 */ /* 0x180fe20000010810 */
[----:B------:R-:W-:Y:S01]  /*26c0*/  ISETP.GT.AND P1, PT, R4, 0x21, PT ;  /* 0x000000210400780c */ /* 0x000fe20003f24270 */
[--C-:B------:R-:W-:Y:S01]  /*26d0*/  FFMA.FTZ R93, R93, R0, -R16.reuse ;  /* 0x000000005d5d7223 */ /* 0x100fe20000010810 */
[----:B------:R-:W-:Y:S01]  /*26e0*/  FSEL R33, R42, -INF , P2 ;  /* 0xff8000002a217808 */ /* 0x000fe20001000000 */
[----:B------:R-:W-:Y:S01]  /*26f0*/  MUFU.EX2 R180, R180 ;  /* 0x000000b400b47308 */ /* 0x000fe20000000800 */
[----:B------:R-:W-:Y:S01]  /*2700*/  FMNMX.FTZ R10, R39, R10, !PT ;  /* 0x0000000a270a7209 */ /* 0x000fe20007810000 */
[-CC-:B0-----:R-:W-:Y:S01]  /*2710*/  FFMA.FTZ R25, R53, R0.reuse, -R16.reuse ;  /* 0x0000000035197223 */ /* 0x181fe20000010810 */
[C---:B------:R-:W-:Y:S01]  /*2720*/  ISETP.GT.AND P2, PT, R4.reuse, 0x28, PT ;  /* 0x000000280400780c */ /* 0x040fe20003f44270 */
[-CC-:B------:R-:W-:Y:S01]  /*2730*/  FFMA.FTZ R61, R61, R0.reuse, -R16.reuse ;  /* 0x000000003d3d7223 */ /* 0x180fe20000010810 */
[----:B------:R-:W-:Y:S01]  /*2740*/  FSEL R43, R43, -INF , P1 ;  /* 0xff8000002b2b7808 */ /* 0x000fe20000800000 */
[--C-:B------:R-:W-:Y:S01]  /*2750*/  FFMA.FTZ R95, R95, R0, -R16.reuse ;  /* 0x000000005f5f7223 */ /* 0x100fe20000010810 */
[----:B------:R-:W-:Y:S01]  /*2760*/  FMNMX.FTZ R10, R33, R10, !PT ;  /* 0x0000000a210a7209 */ /* 0x000fe20007810000 */
[----:B------:R-:W-:Y:S01]  /*2770*/  MUFU.EX2 R182, R182 ;  /* 0x000000b600b67308 */ /* 0x000fe20000000800 */
[----:B------:R-:W-:Y:S01]  /*2780*/  ISETP.GT.AND P1, PT, R4, 0x29, PT ;  /* 0x000000290400780c */ /* 0x000fe20003f24270 */
[-CC-:B------:R-:W-:Y:S01]  /*2790*/  FFMA.FTZ R65, R65, R0.reuse, -R16.reuse ;  /* 0x0000000041417223 */ /* 0x180fe20000010810 */
[----:B------:R-:W-:Y:S01]  /*27a0*/  FSEL R113, R46, -INF , P2 ;  /* 0xff8000002e717808 */ /* 0x000fe20001000000 */
[--C-:B------:R-:W-:Y:S01]  /*27b0*/  FFMA.FTZ R97, R97, R0, -R16.reuse ;  /* 0x0000000061617223 */ /* 0x100fe20000010810 */
[----:B------:R-:W-:Y:S01]  /*27c0*/  FMNMX.FTZ R10, R43, R10, !PT ;  /* 0x0000000a2b0a7209 */ /* 0x000fe20007810000 */
[-CC-:B------:R-:W-:Y:S01]  /*27d0*/  FFMA.FTZ R69, R69, R0.reuse, -R16.reuse ;  /* 0x0000000045457223 */ /* 0x180fe20000010810 */
[C---:B------:R-:W-:Y:S01]  /*27e0*/  ISETP.GT.AND P2, PT, R4.reuse, 0x30, PT ;  /* 0x000000300400780c */ /* 0x040fe20003f44270 */
[----:B------:R-:W-:Y:S01]  /*27f0*/  MUFU.EX2 R11, R11 ;  /* 0x0000000b000b7308 */ /* 0x000fe20000000800 */
        /* <DEDUP_REMOVED lines=9> */
[-CC-:B------:R-:W-:Y:S01]  /*2890*/  FFMA.FTZ R77, R77, R0.reuse, -R16.reuse ;  /* 0x000000004d4d7223 */ /* 0x180fe20000010810 */
        /* <DEDUP_REMOVED lines=9> */
[----:B------:R-:W-:Y:S01]  /*2930*/  FFMA.FTZ R16, R85, R0, -R16 ;  /* 0x0000000055107223 */ /* 0x000fe20000010810 */
[----:B------:R-:W-:-:S02]  /*2940*/  FMNMX.FTZ R10, R51, R10, !PT ;  /* 0x0000000a330a7209 */ /* 0x000fc40007810000 */
[C---:B------:R-:W-:Y:S01]  /*2950*/  ISETP.GT.AND P2, PT, R4.reuse, 0x40, PT ;  /* 0x000000400400780c */ /* 0x040fe20003f44270 */
[----:B------:R-:W-:Y:S01]  /*2960*/  MUFU.EX2 R178, R178 ;  /* 0x000000b200b27308 */ /* 0x000fe20000000800 */
[----:B------:R-:W-:Y:S02]  /*2970*/  FSEL R55, R55, -INF , P1 ;  /* 0xff80000037377808 */ /* 0x000fe40000800000 */
[----:B------:R-:W-:Y:S02]  /*2980*/  FMNMX.FTZ R10, R115, R10, !PT ;  /* 0x0000000a730a7209 */ /* 0x000fe40007810000 */
[----:B------:R-:W-:Y:S02]  /*2990*/  ISETP.GT.AND P1, PT, R4, 0x41, PT ;  /* 0x000000410400780c */ /* 0x000fe40003f24270 */
[----:B------:R-:W-:Y:S01]  /*29a0*/  FSEL R41, R58, -INF , P2 ;  /* 0xff8000003a297808 */ /* 0x000fe20001000000 */
[----:B------:R-:W-:Y:S01]  /*29b0*/  MUFU.EX2 R17, R17 ;  /* 0x0000001100117308 */ /* 0x000fe20000000800 */
[----:B------:R-:W-:-:S02]  /*29c0*/  FMNMX.FTZ R10, R55, R10, !PT ;  /* 0x0000000a370a7209 */ /* 0x000fc40007810000 */
[C---:B------:R-:W-:Y:S02]  /*29d0*/  ISETP.GT.AND P2, PT, R4.reuse, 0x48, PT ;  /* 0x000000480400780c */ /* 0x040fe40003f44270 */
[----:B------:R-:W-:Y:S02]  /*29e0*/  FSEL R59, R59, -INF , P1 ;  /* 0xff8000003b3b7808 */ /* 0x000fe40000800000 */
[----:B------:R-:W-:Y:S01]  /*29f0*/  FMNMX.FTZ R10, R41, R10, !PT ;  /* 0x0000000a290a7209 */ /* 0x000fe20007810000 */
[----:B------:R-:W-:Y:S01]  /*2a00*/  MUFU.EX2 R172, R172 ;  /* 0x000000ac00ac7308 */ /* 0x000fe20000000800 */
[----:B------:R-:W-:Y:S02]  /*2a10*/  ISETP.GT.AND P1, PT, R4, 0x49, PT ;  /* 0x000000490400780c */ /* 0x000fe40003f24270 */
[----:B------:R-:W-:Y:S02]  /*2a20*/  FSEL R117, R62, -INF , P2 ;  /* 0xff8000003e757808 */ /* 0x000fe40001000000 */
        /* <DEDUP_REMOVED lines=42> */
[----:B------:R-:W0:Y:S01]  /*2cd0*/  MUFU.EX2 R57, R57 ;  /* 0x0000003900397308 */ /* 0x000e220000000800 */
[----:B------:R-:W-:Y:S02]  /*2ce0*/  ISETP.GT.AND P1, PT, R4, 0x79, PT ;  /* 0x000000790400780c */ /* 0x000fe40003f24270 */
[----:B------:R-:W-:Y:S02]  /*2cf0*/  FSEL R91, R86, -INF , P2 ;  /* 0xff800000565b7808 */ /* 0x000fe40001000000 */
[----:B------:R-:W-:-:S02]  /*2d00*/  FMNMX.FTZ R10, R83, R10, !PT ;  /* 0x0000000a530a7209 */ /* 0x000fc40007810000 */
[----:B------:R-:W-:Y:S01]  /*2d10*/  FSEL R87, R87, -INF , P1 ;  /* 0xff80000057577808 */ /* 0x000fe20000800000 */
[----:B------:R-:W-:Y:S01]  /*2d20*/  MUFU.EX2 R93, R93 ;  /* 0x0000005d005d7308 */ /* 0x000fe20000000800 */
[----:B------:R-:W-:-:S04]  /*2d30*/  FMNMX.FTZ R10, R91, R10, !PT ;  /* 0x0000000a5b0a7209 */ /* 0x000fc80007810000 */
[----:B------:R-:W-:-:S03]  /*2d40*/  FMNMX.FTZ R10, R87, R10, !PT ;  /* 0x0000000a570a7209 */ /* 0x000fc60007810000 */
[----:B------:R-:W-:Y:S01]  /*2d50*/  MUFU.EX2 R166, R61 ;  /* 0x0000003d00a67308 */ /* 0x000fe20000000800 */
[----:B0-----:R-:W-:Y:S01]  /*2d60*/  F2FP.BF16.F32.PACK_AB R164, R57, R12 ;  /* 0x0000000c39a4723e */ /* 0x001fe200000010ff */
[----:B------:R-:W0:Y:S06]  /*2d70*/  SHFL.BFLY PT, R13, R10, 0x2, 0x1f ;  /* 0x0c401f000a0d7f89 */ /* 0x000e2c00000e0000 */
[----:B------:R-:W-:Y:S08]  /*2d80*/  MUFU.EX2 R95, R95 ;  /* 0x0000005f005f7308 */ /* 0x000ff00000000800 */
[----:B------:R-:W-:Y:S08]  /*2d90*/  MUFU.EX2 R160, R65 ;  /* 0x0000004100a07308 */ /* 0x000ff00000000800 */
[----:B------:R-:W-:Y:S01]  /*2da0*/  MUFU.EX2 R97, R97 ;  /* 0x0000006100617308 */ /* 0x000fe20000000800 */
[----:B0-----:R-:W-:-:S05]  /*2db0*/  FMNMX.FTZ R4, R10, R13, !PT ;  /* 0x0000000d0a047209 */ /* 0x001fca0007810000 */
[----:B------:R-:W0:Y:S02]  /*2dc0*/  SHFL.BFLY PT, R13, R4, 0x1, 0x1f ;  /* 0x0c201f00040d7f89 */ /* 0x000e2400000e0000 */
[----:B------:R-:W-:Y:S08]  /*2dd0*/  MUFU.EX2 R162, R69 ;  /* 0x0000004500a27308 */ /* 0x000ff00000000800 */
[----:B------:R-:W-:Y:S08]  /*2de0*/  MUFU.EX2 R99, R99 ;  /* 0x0000006300637308 */ /* 0x000ff00000000800 */
[----:B------:R-:W-:Y:S01]  /*2df0*/  MUFU.EX2 R152, R73 ;  /* 0x0000004900987308 */ /* 0x000fe20000000800 */
[----:B0-----:R-:W-:-:S07]  /*2e00*/  FMNMX.FTZ R13, R4, R13, !PT ;  /* 0x0000000d040d7209 */ /* 0x001fce0007810000 */
[----:B------:R-:W-:Y:S01]  /*2e10*/  MUFU.EX2 R101, R101 ;  /* 0x0000006500657308 */ /* 0x000fe20000000800 */
[C---:B------:R-:W-:Y:S01]  /*2e20*/  FSETP.NEU.FTZ.AND P1, PT, R13.reuse, -INF , PT ;  /* 0xff8000000d00780b */ /* 0x040fe20003f3d000 */
[----:B------:R-:W-:-:S06]  /*2e30*/  FMUL.FTZ R4, R13, R0 ;  /* 0x000000000d047220 */ /* 0x000fcc0000410000 */
[----:B------:R-:W-:Y:S01]  /*2e40*/  MUFU.EX2 R154, R77 ;  /* 0x0000004d009a7308 */ /* 0x000fe20000000800 */
        /* <DEDUP_REMOVED lines=19> */
[----:B------:R-:W-:Y:S01]  /*2f80*/  FADD.FTZ R30, R182, R27 ;  /* 0x0000001bb61e7221 */ /* 0x000fe20000010000 */
[-CC-:B------:R-:W-:Y:S01]  /*2f90*/  FFMA.FTZ R115, R115, R0.reuse, -R4.reuse ;  /* 0x0000000073737223 */ /* 0x180fe20000010804 */
[-C--:B------:R-:W-:Y:S01]  /*2fa0*/  FFMA.FTZ R55, R55, R0.reuse, -R4 ;  /* 0x0000000037377223 */ /* 0x080fe20000010804 */
[----:B------:R-:W0:Y:S01]  /*2fb0*/  MUFU.EX2 R109, R109 ;  /* 0x0000006d006d7308 */ /* 0x000e220000000800 */
[----:B------:R-:W-:Y:S01]  /*2fc0*/  FADD.FTZ R27, R11, R30 ;  /* 0x0000001e0b1b7221 */ /* 0x000fe20000010000 */
[-CC-:B------:R-:W-:Y:S01]  /*2fd0*/  FFMA.FTZ R41, R41, R0.reuse, -R4.reuse ;  /* 0x0000000029297223 */ /* 0x180fe20000010804 */
[-CC-:B------:R-:W-:Y:S01]  /*2fe0*/  FFMA.FTZ R59, R59, R0.reuse, -R4.reuse ;  /* 0x000000003b3b7223 */ /* 0x180fe20000010804 */
[-CC-:B------:R-:W-:Y:S01]  /*2ff0*/  FFMA.FTZ R117, R117, R0.reuse, -R4.reuse ;  /* 0x0000000075757223 */ /* 0x180fe20000010804 */
[----:B------:R-:W-:Y:S01]  /*3000*/  FADD.FTZ R30, R176, R27 ;  /* 0x0000001bb01e7221 */ /* 0x000fe20000010000 */
[-CC-:B------:R-:W-:Y:S01]  /*3010*/  FFMA.FTZ R63, R63, R0.reuse, -R4.reuse ;  /* 0x000000003f3f7223 */ /* 0x180fe20000010804 */
[-C--:B------:R-:W-:Y:S01]  /*3020*/  FFMA.FTZ R45, R45, R0.reuse, -R4 ;  /* 0x000000002d2d7223 */ /* 0x080fe20000010804 */
[----:B------:R2:W3:Y:S01]  /*3030*/  MUFU.EX2 R14, R31 ;  /* 0x0000001f000e7308 */ /* 0x0004e20000000800 */
[----:B------:R-:W-:Y:S01]  /*3040*/  FADD.FTZ R27, R15, R30 ;  /* 0x0000001e0f1b7221 */ /* 0x000fe20000010000 */
[-CC-:B------:R-:W-:Y:S01]  /*3050*/  FFMA.FTZ R67, R67, R0.reuse, -R4.reuse ;  /* 0x0000000043437223 */ /* 0x180fe20000010804 */
[-CC-:B------:R-:W-:Y:S01]  /*3060*/  FFMA.FTZ R119, R119, R0.reuse, -R4.reuse ;  /* 0x0000000077777223 */ /* 0x180fe20000010804 */
[-CC-:B------:R-:W-:Y:S01]  /*3070*/  FFMA.FTZ R71, R71, R0.reuse, -R4.reuse ;  /* 0x0000000047477223 */ /* 0x180fe20000010804 */
[----:B------:R-:W-:Y:S01]  /*3080*/  FADD.FTZ R32, R178, R27 ;  /* 0x0000001bb2207221 */ /* 0x000fe20000010000 */
[-CC-:B------:R-:W-:Y:S01]  /*3090*/  FFMA.FTZ R49, R49, R0.reuse, -R4.reuse ;  /* 0x0000000031317223 */ /* 0x180fe20000010804 */
[-C--:B------:R-:W-:Y:S01]  /*30a0*/  FFMA.FTZ R75, R75, R0.reuse, -R4 ;  /* 0x000000004b4b7223 */ /* 0x080fe20000010804 */
[----:B------:R-:W4:Y:S01]  /*30b0*/  MUFU.EX2 R29, R29 ;  /* 0x0000001d001d7308 */ /* 0x000f220000000800 */
[----:B------:R-:W-:Y:S01]  /*30c0*/  FADD.FTZ R27, R17, R32 ;  /* 0x00000020111b7221 */ /* 0x000fe20000010000 */
[----:B-1----:R-:W-:Y:S01]  /*30d0*/  FADD.FTZ R32, R107, R10 ;  /* 0x0000000a6b207221 */ /* 0x002fe20000010000 */
[-CC-:B------:R-:W-:Y:S01]  /*30e0*/  FFMA.FTZ R89, R89, R0.reuse, -R4.reuse ;  /* 0x0000000059597223 */ /* 0x180fe20000010804 */
[-C--:B------:R-:W-:Y:S01]  /*30f0*/  FFMA.FTZ R79, R79, R0.reuse, -R4 ;  /* 0x000000004f4f7223 */ /* 0x080fe20000010804 */
[----:B------:R-:W-:Y:S01]  /*3100*/  FADD.FTZ R34, R172, R27 ;  /* 0x0000001bac227221 */ /* 0x000fe20000010000 */
[----:B0-----:R-:W-:Y:S01]  /*3110*/  FADD.FTZ R27, R109, R32 ;  /* 0x000000206d1b7221 */ /* 0x001fe20000010000 */
[-C--:B------:R-:W-:Y:S01]  /*3120*/  FFMA.FTZ R53, R53, R0.reuse, -R4 ;  /* 0x0000000035357223 */ /* 0x080fe20000010804 */
[----:B------:R-:W0:Y:S01]  /*3130*/  MUFU.EX2 R18, R35 ;  /* 0x0000002300127308 */ /* 0x000e220000000800 */
[----:B--2---:R-:W-:Y:S01]  /*3140*/  FADD.FTZ R31, R19, R34 ;  /* 0x00000022131f7221 */ /* 0x004fe20000010000 */
[----:B---3--:R-:W-:Y:S01]  /*3150*/  FADD.FTZ R34, R14, R27 ;  /* 0x0000001b0e227221 */ /* 0x008fe20000010000 */
[-CC-:B------:R-:W-:Y:S01]  /*3160*/  FFMA.FTZ R83, R83, R0.reuse, -R4.reuse ;  /* 0x0000000053537223 */ /* 0x180fe20000010804 */
[-CC-:B------:R-:W-:Y:S01]  /*3170*/  FFMA.FTZ R91, R91, R0.reuse, -R4.reuse ;  /* 0x000000005b5b7223 */ /* 0x180fe20000010804 */
[----:B------:R-:W-:Y:S01]  /*3180*/  FADD.FTZ R36, R174, R31 ;  /* 0x0000001fae247221 */ /* 0x000fe20000010000 */
[----:B------:R-:W-:Y:S01]  /*3190*/  FFMA.FTZ R87, R87, R0, -R4 ;  /* 0x0000000057577223 */ /* 0x000fe20000010804 */
[----:B------:R-:W-:Y:S01]  /*31a0*/  F2FP.BF16.F32.PACK_AB R180, R5, R180 ;  /* 0x000000b405b4723e */ /* 0x000fe200000010ff */
[----:B------:R-:W1:Y:S01]  /*31b0*/  MUFU.EX2 R111, R111 ;  /* 0x0000006f006f7308 */ /* 0x000e620000000800 */
[----:B----4-:R-:W-:Y:S01]  /*31c0*/  FADD.FTZ R27, R29, R34 ;  /* 0x000000221d1b7221 */ /* 0x010fe20000010000 */
[----:B------:R-:W-:Y:S01]  /*31d0*/  FADD.FTZ R31, R21, R36 ;  /* 0x00000024151f7221 */ /* 0x000fe20000010000 */
[----:B------:R-:W-:-:S02]  /*31e0*/  F2FP.BF16.F32.PACK_AB R182, R11, R182 ;  /* 0x000000b60bb6723e */ /* 0x000fc400000010ff */
[----:B------:R-:W-:Y:S01]  /*31f0*/  F2FP.BF16.F32.PACK_AB R181, R10, R107 ;  /* 0x0000006b0ab5723e */ /* 0x000fe200000010ff */
[----:B------:R-:W-:Y:S01]  /*3200*/  FADD.FTZ R36, R168, R31 ;  /* 0x0000001fa8247221 */ /* 0x000fe20000010000 */
[----:B------:R-:W-:Y:S01]  /*3210*/  F2FP.BF16.F32.PACK_AB R183, R14, R109 ;  /* 0x0000006d0eb7723e */ /* 0x000fe200000010ff */
[----:B------:R-:W2:Y:S01]  /*3220*/  MUFU.EX2 R20, R39 ;  /* 0x0000002700147308 */ /* 0x000ea20000000800 */
[----:B0-----:R-:W-:Y:S01]  /*3230*/  FADD.FTZ R34, R18, R27 ;  /* 0x0000001b12227221 */ /* 0x001fe20000010000 */
[----:B------:R-:W-:Y:S01]  /*3240*/  FADD.FTZ R31, R23, R36 ;  /* 0x00000024171f7221 */ /* 0x000fe20000010000 */
[----:B------:R-:W-:Y:S02]  /*3250*/  F2FP.BF16.F32.PACK_AB R176, R15, R176 ;  /* 0x000000b00fb0723e */ /* 0x000fe400000010ff */
[----:B------:R-:W-:Y:S02]  /*3260*/  CS2R R108, SRZ ;  /* 0x00000000006c7805 */ /* 0x000fe4000001ff00 */
[----:B------:R-:W-:Y:S01]  /*3270*/  F2FP.BF16.F32.PACK_AB R178, R17, R178 ;  /* 0x000000b211b2723e */ /* 0x000fe200000010ff */
[----:B------:R-:W-:Y:S01]  /*3280*/  FADD.FTZ R38, R170, R31 ;  /* 0x0000001faa267221 */ /* 0x000fe20000010000 */
[----:B------:R-:W-:Y:S01]  /*3290*/  F2FP.BF16.F32.PACK_AB R172, R19, R172 ;  /* 0x000000ac13ac723e */ /* 0x000fe200000010ff */
[----:B------:R-:W0:Y:S01]  /*32a0*/  MUFU.EX2 R33, R33 ;  /* 0x0000002100217308 */ /* 0x000e220000000800 */
[----:B-1----:R-:W-:Y:S01]  /*32b0*/  FADD.FTZ R27, R111, R34 ;  /* 0x000000226f1b7221 */ /* 0x002fe20000010000 */
[----:B------:R-:W-:Y:S01]  /*32c0*/  FADD.FTZ R31, R25, R38 ;  /* 0x00000026191f7221 */ /* 0x000fe20000010000 */
[----:B------:R-:W-:-:S02]  /*32d0*/  F2FP.BF16.F32.PACK_AB R174, R21, R174 ;  /* 0x000000ae15ae723e */ /* 0x000fc400000010ff */
[----:B------:R-:W-:Y:S02]  /*32e0*/  CS2R R106, SRZ ;  /* 0x00000000006a7805 */ /* 0x000fe4000001ff00 */
[----:B------:R-:W-:Y:S01]  /*32f0*/  F2FP.BF16.F32.PACK_AB R168, R23, R168 ;  /* 0x000000a817a8723e */ /* 0x000fe200000010ff */
[----:B------:R-:W-:Y:S01]  /*3300*/  FADD.FTZ R38, R12, R31 ;  /* 0x0000001f0c267221 */ /* 0x000fe20000010000 */
[----:B------:R-:W-:Y:S01]  /*3310*/  F2FP.BF16.F32.PACK_AB R170, R25, R170 ;  /* 0x000000aa19aa723e */ /* 0x000fe200000010ff */
[----:B------:R-:W1:Y:S01]  /*3320*/  MUFU.EX2 R22, R43 ;  /* 0x0000002b00167308 */ /* 0x000e620000000800 */
[C---:B--2---:R-:W-:Y:S01]  /*3330*/  FADD.FTZ R36, R20.reuse, R27 ;  /* 0x0000001b14247221 */ /* 0x044fe20000010000 */
[----:B------:R-:W-:Y:S01]  /*3340*/  FADD.FTZ R40, R57, R38 ;  /* 0x0000002639287221 */ /* 0x000fe20000010000 */
[----:B------:R-:W-:Y:S02]  /*3350*/  F2FP.BF16.F32.PACK_AB R179, R20, R111 ;  /* 0x0000006f14b3723e */ /* 0x000fe400000010ff */
[----:B------:R-:W-:-:S02]  /*3360*/  CS2R R110, SRZ ;  /* 0x00000000006e7805 */ /* 0x000fc4000001ff00 */
[----:B------:R-:W-:Y:S01]  /*3370*/  F2FP.BF16.F32.PACK_AB R177, R18, R29 ;  /* 0x0000001d12b1723e */ /* 0x000fe200000010ff */
[----:B------:R-:W-:Y:S01]  /*3380*/  FADD.FTZ R31, R93, R40 ;  /* 0x000000285d1f7221 */ /* 0x000fe20000010000 */
[----:B------:R-:W2:Y:S01]  /*3390*/  MUFU.EX2 R113, R113 ;  /* 0x0000007100717308 */ /* 0x000ea20000000800 */
[----:B0-----:R-:W-:Y:S02]  /*33a0*/  FADD.FTZ R27, R33, R36 ;  /* 0x00000024211b7221 */ /* 0x001fe40000010000 */
[C---:B------:R-:W-:Y:S01]  /*33b0*/  FADD.FTZ R40, R166.reuse, R31 ;  /* 0x0000001fa6287221 */ /* 0x040fe20000010000 */
[----:B------:R-:W-:Y:S02]  /*33c0*/  F2FP.BF16.F32.PACK_AB R166, R166, R93 ;  /* 0x0000005da6a6723e */ /* 0x000fe400000010ff */
[----:B------:R-:W-:Y:S01]  /*33d0*/  CS2R R92, SRZ ;  /* 0x00000000005c7805 */ /* 0x000fe2000001ff00 */
[----:B------:R-:W-:Y:S01]  /*33e0*/  FADD.FTZ R31, R95, R40 ;  /* 0x000000285f1f7221 */ /* 0x000fe20000010000 */
[----:B------:R-:W0:Y:S01]  /*33f0*/  MUFU.EX2 R24, R47 ;  /* 0x0000002f00187308 */ /* 0x000e220000000800 */
[----:B-1----:R-:W-:-:S02]  /*3400*/  FADD.FTZ R36, R22, R27 ;  /* 0x0000001b16247221 */ /* 0x002fc40000010000 */
[C---:B------:R-:W-:Y:S01]  /*3410*/  FADD.FTZ R40, R160.reuse, R31 ;  /* 0x0000001fa0287221 */ /* 0x040fe20000010000 */
[----:B------:R-:W-:Y:S02]  /*3420*/  F2FP.BF16.F32.PACK_AB R160, R160, R95 ;  /* 0x0000005fa0a0723e */ /* 0x000fe400000010ff */
[----:B------:R-:W-:Y:S02]  /*3430*/  CS2R R94, SRZ ;  /* 0x00000000005e7805 */ /* 0x000fe4000001ff00 */
[----:B------:R-:W-:Y:S01]  /*3440*/  F2FP.BF16.F32.PACK_AB R173, R22, R33 ;  /* 0x0000002116ad723e */ /* 0x000fe200000010ff */
[----:B------:R-:W1:Y:S01]  /*3450*/  MUFU.EX2 R37, R37 ;  /* 0x0000002500257308 */ /* 0x000e620000000800 */
[----:B--2---:R-:W-:-:S07]  /*3460*/  FADD.FTZ R27, R113, R36 ;  /* 0x00000024711b7221 */ /* 0x004fce0000010000 */
[----:B------:R-:W2:Y:S01]  /*3470*/  MUFU.EX2 R26, R51 ;  /* 0x00000033001a7308 */ /* 0x000ea20000000800 */
[C---:B0-----:R-:W-:Y:S01]  /*3480*/  FADD.FTZ R38, R24.reuse, R27 ;  /* 0x0000001b18267221 */ /* 0x041fe20000010000 */
[----:B------:R-:W-:Y:S02]  /*3490*/  F2FP.BF16.F32.PACK_AB R175, R24, R113 ;  /* 0x0000007118af723e */ /* 0x000fe400000010ff */
[----:B------:R-:W-:-:S04]  /*34a0*/  CS2R R112, SRZ ;  /* 0x0000000000707805 */ /* 0x000fc8000001ff00 */
        /* <DEDUP_REMOVED lines=9> */
[----:B------:R-:W-:Y:S01]  /*3540*/  FADD.FTZ R27, R97, R40 ;  /* 0x00000028611b7221 */ /* 0x000fe20000010000 */
[----:B------:R-:W-:Y:S02]  /*3550*/  F2FP.BF16.F32.PACK_AB R171, R28, R115 ;  /* 0x000000731cab723e */ /* 0x000fe400000010ff */
[----:B------:R-:W-:Y:S01]  /*3560*/  CS2R R114, SRZ ;  /* 0x0000000000727805 */ /* 0x000fe2000001ff00 */
[C---:B------:R-:W-:Y:S01]  /*3570*/  FADD.FTZ R40, R162.reuse, R27 ;  /* 0x0000001ba2287221 */ /* 0x040fe20000010000 */
[----:B------:R-:W-:Y:S01]  /*3580*/  F2FP.BF16.F32.PACK_AB R162, R162, R97 ;  /* 0x00000061a2a2723e */ /* 0x000fe200000010ff */
[----:B------:R-:W1:Y:S01]  /*3590*/  MUFU.EX2 R117, R117 ;  /* 0x0000007500757308 */ /* 0x000e620000000800 */
[----:B--2---:R-:W-:Y:S01]  /*35a0*/  FADD.FTZ R5, R41, R4 ;  /* 0x0000000429057221 */ /* 0x004fe20000010000 */
[----:B------:R-:W-:Y:S01]  /*35b0*/  FADD.FTZ R11, R99, R40 ;  /* 0x00000028630b7221 */ /* 0x000fe20000010000 */
[----:B------:R-:W-:-:S03]  /*35c0*/  CS2R R96, SRZ ;  /* 0x0000000000607805 */ /* 0x000fc6000001ff00 */
[C---:B------:R-:W-:Y:S01]  /*35d0*/  FADD.FTZ R42, R152.reuse, R11 ;  /* 0x0000000b982a7221 */ /* 0x040fe20000010000 */
[----:B------:R-:W-:Y:S01]  /*35e0*/  F2FP.BF16.F32.PACK_AB R152, R152, R99 ;  /* 0x000000639898723e */ /* 0x000fe200000010ff */
[----:B------:R-:W2:Y:S01]  /*35f0*/  MUFU.EX2 R32, R63 ;  /* 0x0000003f00207308 */ /* 0x000ea20000000800 */
[C---:B0-----:R-:W-:Y:S01]  /*3600*/  FADD.FTZ R4, R30.reuse, R5 ;  /* 0x000000051e047221 */ /* 0x041fe20000010000 */
[----:B------:R-:W-:Y:S01]  /*3610*/  FADD.FTZ R11, R101, R42 ;  /* 0x0000002a650b7221 */ /* 0x000fe20000010000 */
[----:B------:R-:W-:Y:S02]  /*3620*/  F2FP.BF16.F32.PACK_AB R165, R30, R41 ;  /* 0x000000291ea5723e */ /* 0x000fe400000010ff */
[----:B------:R-:W-:Y:S01]  /*3630*/  CS2R R98, SRZ ;  /* 0x0000000000627805 */ /* 0x000fe2000001ff00 */
[C---:B------:R-:W-:Y:S01]  /*3640*/  FADD.FTZ R12, R154.reuse, R11 ;  /* 0x0000000b9a0c7221 */ /* 0x040fe20000010000 */
[----:B------:R-:W-:Y:S01]  /*3650*/  F2FP.BF16.F32.PACK_AB R154, R154, R101 ;  /* 0x000000659a9a723e */ /* 0x000fe200000010ff */
[----:B------:R-:W0:Y:S01]  /*3660*/  MUFU.EX2 R45, R45 ;  /* 0x0000002d002d7308 */ /* 0x000e220000000800 */
[----:B-1----:R-:W-:Y:S01]  /*3670*/  FADD.FTZ R5, R117, R4 ;  /* 0x0000000475057221 */ /* 0x002fe20000010000 */
[----:B------:R-:W-:-:S06]  /*3680*/  CS2R R100, SRZ ;  /* 0x0000000000647805 */ /* 0x000fcc000001ff00 */
[----:B------:R-:W1:Y:S01]  /*3690*/  MUFU.EX2 R34, R67 ;  /* 0x0000004300227308 */ /* 0x000e620000000800 */
[C---:B--2---:R-:W-:Y:S01]  /*36a0*/  FADD.FTZ R4, R32.reuse, R5 ;  /* 0x0000000520047221 */ /* 0x044fe20000010000 */
[----:B------:R-:W-:Y:S02]  /*36b0*/  F2FP.BF16.F32.PACK_AB R167, R32, R117 ;  /* 0x0000007520a7723e */ /* 0x000fe400000010ff */
[----:B------:R-:W-:-:S04]  /*36c0*/  CS2R R116, SRZ ;  /* 0x0000000000747805 */ /* 0x000fc8000001ff00 */
        /* <DEDUP_REMOVED lines=28> */
[----:B------:R-:W-:Y:S02]  /*3890*/  F2FP.BF16.F32.PACK_AB R156, R156, R103 ;  /* 0x000000679c9c723e */ /* 0x000fe400000010ff */
[----:B------:R-:W-:-:S04]  /*38a0*/  CS2R R102, SRZ ;  /* 0x0000000000667805 */ /* 0x000fc8000001ff00 */
[----:B------:R-:W1:Y:S01]  /*38b0*/  MUFU.EX2 R91, R91 ;  /* 0x0000005b005b7308 */ /* 0x000e620000000800 */
[C---:B--2---:R-:W-:Y:S01]  /*38c0*/  FADD.FTZ R14, R12.reuse, R5 ;  /* 0x000000050c0e7221 */ /* 0x044fe20000010000 */
[----:B------:R-:W-:-:S06]  /*38d0*/  F2FP.BF16.F32.PACK_AB R157, R12, R53 ;  /* 0x000000350c9d723e */ /* 0x000fcc00000010ff */
[----:B------:R-:W2:Y:S01]  /*38e0*/  MUFU.EX2 R16, R16 ;  /* 0x0000001000107308 */ /* 0x000ea20000000800 */
[----:B0-----:R-:W-:-:S07]  /*38f0*/  FADD.FTZ R11, R105, R42 ;  /* 0x0000002a690b7221 */ /* 0x001fce0000010000 */
[----:B------:R-:W0:Y:S01]  /*3900*/  MUFU.EX2 R10, R87 ;  /* 0x00000057000a7308 */ /* 0x000e220000000800 */
[----:B-1----:R-:W-:Y:S01]  /*3910*/  FADD.FTZ R5, R91, R14 ;  /* 0x0000000e5b057221 */ /* 0x002fe20000010000 */
[C---:B--2---:R-:W-:Y:S01]  /*3920*/  F2FP.BF16.F32.PACK_AB R158, R16.reuse, R105 ;  /* 0x00000069109e723e */ /* 0x044fe200000010ff */
[----:B------:R-:W-:Y:S01]  /*3930*/  FADD.FTZ R4, R16, R11 ;  /* 0x0000000b10047221 */ /* 0x000fe20000010000 */
[----:B------:R-:W-:Y:S02]  /*3940*/  CS2R R104, SRZ ;  /* 0x0000000000687805 */ /* 0x000fe4000001ff00 */
[C---:B0-----:R-:W-:Y:S01]  /*3950*/  F2FP.BF16.F32.PACK_AB R159, R10.reuse, R91 ;  /* 0x0000005b0a9f723e */ /* 0x041fe200000010ff */
[----:B------:R-:W-:Y:S01]  /*3960*/  FADD.FTZ R5, R10, R5 ;  /* 0x000000050a057221 */ /* 0x000fe20000010000 */
[----:B------:R-:W-:Y:S01]  /*3970*/  CS2R R90, SRZ ;  /* 0x00000000005a7805 */ /* 0x000fe2000001ff00 */
[----:B------:R-:W-:Y:S06]  /*3980*/  @!P1 BRA `(.L_x_2412) ;  /* 0x00000028008c9947 */ /* 0x000fec0003800000 */
[----:B------:R-:W-:Y:S01]  /*3990*/  MOV R11, R13 ;  /* 0x0000000d000b7202 */ /* 0x000fe20000000f00 */
[----:B------:R-:W-:Y:S01]  /*39a0*/  IMAD.MOV.U32 R10, RZ, RZ, R7 ;  /* 0x000000ffff0a7224 */ /* 0x000fe200078e0007 */
[----:B------:R-:W-:Y:S01]  /*39b0*/  UMOV UR54, URZ ;  /* 0x0000003f00367c82 */ /* 0x000fe20008000000 */
[----:B------:R-:W-:Y:S01]  /*39c0*/  IMAD.MOV.U32 R151, RZ, RZ, RZ ;  /* 0x000000ffff977224 */ /* 0x000fe200078e00ff */
[----:B------:R-:W-:Y:S01]  /*39d0*/  UMOV UR52, URZ ;  /* 0x0000003f00347c82 */ /* 0x000fe20008000000 */
[----:B------:R-:W-:Y:S01]  /*39e0*/  ULDC UR49, c[0x0][0x288] ;  /* 0x0000a20000317ab9 */ /* 0x000fe20000000800 */
[----:B------:R-:W-:-:S05]  /*39f0*/  ULDC UR50, c[0x0][0x2f0] ;  /* 0x0000bc0000327ab9 */ /* 0x000fca0000000800 */
.L_x_2423:
[----:B------:R-:W-:Y:S01]  /*3a00*/  ISETP.NE.AND P2, PT, RZ, UR40, PT ;  /* 0x00000028ff007c0c */ /* 0x000fe2000bf45270 */
[----:B------:R-:W-:-:S04]  /*3a10*/  UISETP.NE.AND UP0, UPT, UR52, 0x1, UPT ;  /* 0x000000013400788c */ /* 0x000fc8000bf05270 */
[----:B------:R-:W-:-:S04]  /*3a20*/  USEL UR47, URZ, 0x1, UP0 ;  /* 0x000000013f2f7887 */ /* 0x000fc80008000000 */
[----:B------:R-:W-:-:S04]  /*3a30*/  ULOP3.LUT UR47, UR54, UR47, URZ, 0x3c, !UPT ;  /* 0x0000002f362f7292 */ /* 0x000fc8000f8e3c3f */
[----:B------:R-:W-:Y:S08]  /*3a40*/  @P2 BRA `(.L_x_2413) ;  /* 0x0000000000382947 */ /* 0x000ff00003800000 */
[----:B------:R-:W-:Y:S05]  /*3a50*/  @!P0 BRA `(.L_x_2414) ;  /* 0x0000000000048947 */ /* 0x000fea0003800000 */
[----:B------:R-:W-:Y:S01]  /*3a60*/  BPT.TRAP 0x1 ;  /* 0x000000040000795c */ /* 0x000fe20000300000 */
.L_x_2414:
        /* <DEDUP_REMOVED lines=9> */
.L_x_2415:
[----:B-1----:R-:W-:Y:S05]  /*3b00*/  @P1 BRA `(.L_x_2413) ;  /* 0x0000000000081947 */ /* 0x002fea0003800000 */
[----:B------:R-:W1:Y:S02]  /*3b10*/  SYNCS.PHASECHK.TRANS64.TRYWAIT P1, [UR4+0x28830], R0 ;  /* 0x02883000ff0075a7 */ /* 0x000e640008020144 */
[----:B-1----:R-:W-:Y:S05]  /*3b20*/  @!P1 BRA `(.L_x_2416) ;  /* 0x000000a8002c9947 */ /* 0x002fea0003800000 */
.L_x_2413:
        /* <DEDUP_REMOVED lines=50> */
.L_x_2418:
[----:B------:R-:W-:Y:S01]  /*3e50*/  ULEA UR4, UR52, UR41, 0x3 ;  /* 0x0000002934047291 */ /* 0x000fe2000f8e183f */
[----:B------:R-:W-:-:S05]  /*3e60*/  IMAD.U32 R0, RZ, RZ, UR54 ;  /* 0x00000036ff007e24 */ /* 0x000fca000f8e00ff */
[----:B------:R-:W-:-:S04]  /*3e70*/  SHF.L.U32 R0, R0, 0x1f, RZ ;  /* 0x0000001f00007819 */ /* 0x000fc800000006ff */
[----:B------:R0:W1:Y:S01]  /*3e80*/  SYNCS.PHASECHK.TRANS64.TRYWAIT P1, [UR4+0x28850], R0 ;  /* 0x02885000ff0075a7 */ /* 0x0000620008020144 */
[----:B------:R-:W-:Y:S05]  /*3e90*/  @!P0 BRA `(.L_x_2419) ;  /* 0x0000000000048947 */ /* 0x000fea0003800000 */
[----:B------:R-:W-:Y:S01]  /*3ea0*/  BPT.TRAP 0x1 ;  /* 0x000000040000795c */ /* 0x000fe20000300000 */
.L_x_2419:
[----:B-1----:R-:W-:Y:S05]  /*3eb0*/  @P1 BRA `(.L_x_2417) ;  /* 0x0000000000081947 */ /* 0x002fea0003800000 */
[----:B------:R-:W1:Y:S02]  /*3ec0*/  SYNCS.PHASECHK.TRANS64.TRYWAIT P1, [UR4+0x28850], R0 ;  /* 0x02885000ff0075a7 */ /* 0x000e640008020144 */
[----:B-1----:R-:W-:Y:S05]  /*3ed0*/  @!P1 BRA `(.L_x_2420) ;  /* 0x000000a400589947 */ /* 0x002fea0003800000 */
.L_x_2417:
        /* <DEDUP_REMOVED lines=49> */
.L_x_2421:
[----:B------:R-:W-:Y:S01]  /*41f0*/  UISETP.NE.AND UP0, UPT, UR42, URZ, UPT ;  /* 0x0000003f2a00728c */ /* 0x000fe2000bf05270 */
[----:B------:R-:W-:Y:S01]  /*4200*/  MOV R16, R3 ;  /* 0x0000000300107202 */ /* 0x000fe20000000f00 */
[----:B------:R-:W-:-:S04]  /*4210*/  IMAD.U32 R15, RZ, RZ, UR50 ;  /* 0x00000032ff0f7e24 */ /* 0x000fc8000f8e00ff */
[----:B------:R-:W-:Y:S02]  /*4220*/  PLOP3.LUT P1, PT, PT, PT, UP0, 0x80, 0x0 ;  /* 0x000000000000781c */ /* 0x000fe40003f2f008 */
[----:B------:R-:W-:-:S03]  /*4230*/  PLOP3.LUT P2, PT, PT, PT, UP0, 0x80, 0x0 ;  /* 0x000000000000781c */ /* 0x000fc60003f4f008 */
[----:B------:R-:W-:-:S08]  /*4240*/  @UP0 ULDC UR4, c[0x0][0x44c] ;  /* 0x0001130000040ab9 */ /* 0x000fd00000000800 */
[----:B0-----:R-:W-:Y:S01]  /*4250*/  @P1 IMAD.HI.U32 R0, R3, UR4, RZ ;  /* 0x0000000403001c27 */ /* 0x001fe2000f8e00ff */
[----:B------:R-:W-:-:S04]  /*4260*/  @UP0 ULDC UR4, c[0x0][0x450] ;  /* 0x0001140000040ab9 */ /* 0x000fc80000000800 */
[----:B------:R-:W-:Y:S01]  /*4270*/  @P2 SHF.R.U32.HI R16, RZ, UR4, R0 ;  /* 0x00000004ff102c19 */ /* 0x000fe20008011600 */
[----:B------:R-:W-:Y:S02]  /*4280*/  UMOV UR4, 0xffffff80 ;  /* 0xffffff8000047882 */ /* 0x000fe40000000000 */
[----:B------:R-:W-:Y:S02]  /*4290*/  UIMAD UR4, UR53, UR4, 0x1 ;  /* 0x00000001350474a4 */ /* 0x000fe4000f8e0204 */
[----:B------:R-:W0:Y:S04]  /*42a0*/  SHFL.IDX PT, R7, R16, RZ, 0x1c1f ;  /* 0x001c1fff10077589 */ /* 0x000e2800000e0000 */
[----:B------:R-:W-:Y:S01]  /*42b0*/  IMAD.U32 R13, RZ, RZ, UR4 ;  /* 0x00000004ff0d7e24 */ /* 0x000fe2000f8e00ff */
[----:B------:R-:W1:Y:S01]  /*42c0*/  SHFL.IDX PT, R157, R16, 0x1, 0x1c1f ;  /* 0x003c1f00109d7f89 */ /* 0x000e6200000e0000 */
[----:B------:R-:W-:-:S02]  /*42d0*/  ULEA UR4, UR48, UR41, 0x3 ;  /* 0x0000002930047291 */ /* 0x000fc4000f8e183f */
[----:B------:R-:W-:Y:S02]  /*42e0*/  IMAD R0, R6, -0x2, R13 ;  /* 0xfffffffe06007824 */ /* 0x000fe400078e020d */
[----:B------:R-:W-:Y:S02]  /*42f0*/  UIADD3 UR4, UR4, 0x28840, URZ ;  /* 0x0002884004047890 */ /* 0x000fe4000fffe03f */
[----:B------:R-:W-:Y:S02]  /*4300*/  IMAD R14, R15, UR38, R0 ;  /* 0x000000260f0e7c24 */ /* 0x000fe4000f8e0200 */
[----:B------:R-:W-:-:S09]  /*4310*/  UPRMT UR4, UR43, 0x654, UR4 ;  /* 0x000006542b047896 */ /* 0x000fd20008000004 */
[----:B------:R-:W-:Y:S01]  /*4320*/  SYNCS.ARRIVE.TRANS64.RED.A1T0 RZ, [UR4], RZ ;  /* 0x000000ffffff79a7 */ /* 0x000fe20008100404 */
[----:B0-----:R-:W-:-:S04]  /*4330*/  IADD3 R7, R7, -UR49, R14 ;  /* 0x8000003107077c10 */ /* 0x001fc8000fffe00e */
[C---:B------:R-:W-:Y:S02]  /*4340*/  ISETP.GT.AND P1, PT, R7.reuse, RZ, PT ;  /* 0x000000ff0700720c */ /* 0x040fe40003f24270 */
[C---:B------:R-:W-:Y:S02]  /*4350*/  ISETP.GT.AND P2, PT, R7.reuse, 0x1, PT ;  /* 0x000000010700780c */ /* 0x040fe40003f44270 */
[----:B------:R-:W-:Y:S02]  /*4360*/  FSEL R15, R24, -INF , P1 ;  /* 0xff800000180f7808 */ /* 0x000fe40000800000 */
        /* <DEDUP_REMOVED lines=90> */
[----:B------:R-:W-:Y:S02]  /*4910*/  FSEL R85, R85, -INF , P2 ;  /* 0xff80000055557808 */ /* 0x000fe40001000000 */
[----:B------:R-:W-:Y:S02]  /*4920*/  FMNMX.FTZ R0, R45, R0, !PT ;  /* 0x000000002d007209 */ /* 0x000fe40007810000 */
[----:B-1----:R-:W-:-:S02]  /*4930*/  IADD3 R14, R157, -UR49, R14 ;  /* 0x800000319d0e7c10 */ /* 0x002fc4000fffe00e */
[----:B------:R-:W-:Y:S02]  /*4940*/  FMNMX.FTZ R18, R85, R0, !PT ;  /* 0x0000000055127209 */ /* 0x000fe40007810000 */
[----:B------:R-:W0:Y:S01]  /*4950*/  LDC R0, c[0x0][0x988] ;  /* 0x00026200ff007b82 */ /* 0x000e220000000800 */
[C---:B------:R-:W-:Y:S02]  /*4960*/  ISETP.GT.AND P2, PT, R14.reuse, RZ, PT ;  /* 0x000000ff0e00720c */ /* 0x040fe40003f44270 */
[----:B------:R-:W1:Y:S01]  /*4970*/  SHFL.BFLY PT, R7, R18, 0x2, 0x1f ;  /* 0x0c401f0012077f89 */ /* 0x000e6200000e0000 */
[----:B------:R-:W-:Y:S02]  /*4980*/  ISETP.GT.AND P3, PT, R14, 0x1, PT ;  /* 0x000000010e00780c */ /* 0x000fe40003f64270 */
        /* <DEDUP_REMOVED lines=11> */
[----:B-1----:R-:W-:Y:S02]  /*4a40*/  FMNMX.FTZ R20, R18, R7, !PT ;  /* 0x0000000712147209 */ /* 0x002fe40007810000 */
[----:B------:R-:W-:-:S03]  /*4a50*/  FMNMX.FTZ R16, R31, R16, !PT ;  /* 0x000000101f107209 */ /* 0x000fc60007810000 */
[----:B------:R-:W1:Y:S02]  /*4a60*/  SHFL.BFLY PT, R7, R20, 0x1, 0x1f ;  /* 0x0c201f0014077f89 */ /* 0x000e6400000e0000 */
[----:B-1----:R-:W-:-:S04]  /*4a70*/  FMNMX.FTZ R7, R20, R7, !PT ;  /* 0x0000000714077209 */ /* 0x002fc80007810000 */
[C---:B------:R-:W-:Y:S01]  /*4a80*/  FSETP.NEU.FTZ.AND P1, PT, R7.reuse, -INF , PT ;  /* 0xff8000000700780b */ /* 0x040fe20003f3d000 */
[----:B0-----:R-:W-:-:S05]  /*4a90*/  FMUL.FTZ R12, R7, R0 ;  /* 0x00000000070c7220 */ /* 0x001fca0000410000 */
[----:B------:R-:W-:-:S05]  /*4aa0*/  FSEL R12, R12, RZ, P1 ;  /* 0x000000ff0c0c7208 */ /* 0x000fca0000800000 */
[-CC-:B------:R-:W-:Y:S01]  /*4ab0*/  FFMA.FTZ R180, R17, R0.reuse, -R12.reuse ;  /* 0x0000000011b47223 */ /* 0x180fe2000001080c */
[-CC-:B------:R-:W-:Y:S01]  /*4ac0*/  FFMA.FTZ R17, R163, R0.reuse, -R12.reuse ;  /* 0x00000000a3117223 */ /* 0x180fe2000001080c */
[----:B------:R-:W-:Y:S01]  /*4ad0*/  FSEL R163, R34, -INF , P2 ;  /* 0xff80000022a37808 */ /* 0x000fe20001000000 */
        /* <DEDUP_REMOVED lines=58> */
[----:B------:R-:W-:Y:S01]  /*4e80*/  FFMA.FTZ R45, R85, R0, -R12 ;  /* 0x00000000552d7223 */ /* 0x000fe2000001080c */
[----:B------:R-:W-:Y:S01]  /*4e90*/  FMNMX.FTZ R16, R171, R16, !PT ;  /* 0x00000010ab107209 */ /* 0x000fe20007810000 */
[----:B------:R-:W-:Y:S01]  /*4ea0*/  MUFU.EX2 R15, R15 ;  /* 0x0000000f000f7308 */ /* 0x000fe20000000800 */
[----:B------:R-:W-:-:S02]  /*4eb0*/  ISETP.GT.AND P2, PT, R14, 0x40, PT ;  /* 0x000000400e00780c */ /* 0x000fc40003f44270 */
[----:B------:R-:W-:Y:S02]  /*4ec0*/  FSEL R55, R55, -INF , P3 ;  /* 0xff80000037377808 */ /* 0x000fe40001800000 */
[----:B------:R-:W-:Y:S02]  /*4ed0*/  FMNMX.FTZ R16, R181, R16, !PT ;  /* 0x00000010b5107209 */ /* 0x000fe40007810000 */
[----:B------:R-:W-:Y:S01]  /*4ee0*/  ISETP.GT.AND P3, PT, R14, 0x41, PT ;  /* 0x000000410e00780c */ /* 0x000fe20003f64270 */
[----:B------:R-:W-:Y:S01]  /*4ef0*/  MUFU.EX2 R180, R180 ;  /* 0x000000b400b47308 */ /* 0x000fe20000000800 */
[----:B------:R-:W-:Y:S02]  /*4f00*/  FSEL R51, R58, -INF , P2 ;  /* 0xff8000003a337808 */ /* 0x000fe40001000000 */
[----:B------:R-:W-:Y:S02]  /*4f10*/  FMNMX.FTZ R16, R55, R16, !PT ;  /* 0x0000001037107209 */ /* 0x000fe40007810000 */
[----:B------:R-:W-:-:S02]  /*4f20*/  ISETP.GT.AND P2, PT, R14, 0x48, PT ;  /* 0x000000480e00780c */ /* 0x000fc40003f44270 */
[----:B------:R-:W-:Y:S01]  /*4f30*/  FSEL R59, R59, -INF , P3 ;  /* 0xff8000003b3b7808 */ /* 0x000fe20001800000 */
[----:B------:R-:W-:Y:S01]  /*4f40*/  MUFU.EX2 R182, R182 ;  /* 0x000000b600b67308 */ /* 0x000fe20000000800 */
[----:B------:R-:W-:Y:S02]  /*4f50*/  FMNMX.FTZ R16, R51, R16, !PT ;  /* 0x0000001033107209 */ /* 0x000fe40007810000 */
[----:B------:R-:W-:Y:S02]  /*4f60*/  ISETP.GT.AND P3, PT, R14, 0x49, PT ;  /* 0x000000490e00780c */ /* 0x000fe40003f64270 */
[----:B------:R-:W-:Y:S02]  /*4f70*/  FSEL R161, R62, -INF , P2 ;  /* 0xff8000003ea17808 */ /* 0x000fe40001000000 */
        /* <DEDUP_REMOVED lines=47> */
[----:B------:R-:W-:-:S02]  /*5270*/  FSEL R87, R87, -INF , P3 ;  /* 0xff80000057577808 */ /* 0x000fc40001800000 */
        /* <DEDUP_REMOVED lines=15> */
[C---:B------:R-:W-:Y:S02]  /*5370*/  FMUL.FTZ R14, R13.reuse, R0 ;  /* 0x000000000d0e7220 */ /* 0x040fe40000410000 */
[----:B------:R-:W-:Y:S01]  /*5380*/  MUFU.EX2 R23, R23 ;  /* 0x0000001700177308 */ /* 0x000fe20000000800 */
[----:B------:R-:W-:Y:S02]  /*5390*/  FSEL R28, R13, RZ, P2 ;  /* 0x000000ff0d1c7208 */ /* 0x000fe40001000000 */
[----:B------:R-:W-:-:S03]  /*53a0*/  FSEL R12, R14, RZ, P2 ;  /* 0x000000ff0e0c7208 */ /* 0x000fc60001000000 */
[----:B------:R-:W-:Y:S02]  /*53b0*/  FADD.FTZ R11, -R28, R11 ;  /* 0x0000000b1c0b7221 */ /* 0x000fe40000010100 */
[-CC-:B------:R-:W-:Y:S01]  /*53c0*/  FFMA.FTZ R24, R47, R0.reuse, -R12.reuse ;  /* 0x000000002f187223 */ /* 0x180fe2000001080c */
[----:B------:R-:W-:Y:S01]  /*53d0*/  FSEL R47, R7, RZ, P1 ;  /* 0x000000ff072f7208 */ /* 0x000fe20000800000 */
[-CC-:B------:R-:W-:Y:S01]  /*53e0*/  FFMA.FTZ R14, R26, R0.reuse, -R12.reuse ;  /* 0x000000001a0e7223 */ /* 0x180fe2000001080c */
[-C--:B------:R-:W-:Y:S01]  /*53f0*/  FMUL.FTZ R11, R11, R0.reuse ;  /* 0x000000000b0b7220 */ /* 0x080fe20000410000 */
[-CC-:B------:R-:W-:Y:S01]  /*5400*/  FFMA.FTZ R57, R157, R0.reuse, -R12.reuse ;  /* 0x000000009d397223 */ /* 0x180fe2000001080c */
[-C--:B------:R-:W-:Y:S01]  /*5410*/  FFMA.FTZ R16, R159, R0.reuse, -R12 ;  /* 0x000000009f107223 */ /* 0x080fe2000001080c */
[----:B------:R-:W-:Y:S01]  /*5420*/  FADD.FTZ R47, -R47, R10 ;  /* 0x0000000a2f2f7221 */ /* 0x000fe20000010100 */
[-CC-:B------:R-:W-:Y:S01]  /*5430*/  FFMA.FTZ R31, R31, R0.reuse, -R12.reuse ;  /* 0x000000001f1f7223 */ /* 0x180fe2000001080c */
[----:B------:R-:W-:Y:S01]  /*5440*/  MUFU.EX2 R14, R14 ;  /* 0x0000000e000e7308 */ /* 0x000fe20000000800 */
[-CC-:B------:R-:W-:Y:S01]  /*5450*/  FFMA.FTZ R18, R163, R0.reuse, -R12.reuse ;  /* 0x00000000a3127223 */ /* 0x180fe2000001080c */
[-C--:B------:R-:W-:Y:S01]  /*5460*/  FMUL.FTZ R10, R47, R0.reuse ;  /* 0x000000002f0a7220 */ /* 0x080fe20000410000 */
        /* <DEDUP_REMOVED lines=22> */
[----:B0-----:R-:W-:Y:S01]  /*55d0*/  FFMA.FTZ R47, R10, R4, R15 ;  /* 0x000000040a2f7223 */ /* 0x001fe2000001000f */
[-CC-:B------:R-:W-:Y:S01]  /*55e0*/  FFMA.FTZ R79, R79, R0.reuse, -R12.reuse ;  /* 0x000000004f4f7223 */ /* 0x180fe2000001080c */
[-CC-:B------:R-:W-:Y:S01]  /*55f0*/  FFMA.FTZ R185, R185, R0.reuse, -R12.reuse ;  /* 0x00000000b9b97223 */ /* 0x180fe2000001080c */
[-CC-:B------:R-:W-:Y:S01]  /*5600*/  FFMA.FTZ R83, R83, R0.reuse, -R12.reuse ;  /* 0x0000000053537223 */ /* 0x180fe2000001080c */
[----:B------:R-:W-:-:S03]  /*5610*/  FFMA.FTZ R187, R187, R0, -R12 ;  /* 0x00000000bbbb7223 */ /* 0x000fc6000001080c */
[----:B------:R-:W0:Y:S01]  /*5620*/  MUFU.EX2 R16, R16 ;  /* 0x0000001000107308 */ /* 0x000e220000000800 */
[----:B-1----:R-:W-:Y:S01]  /*5630*/  FFMA.FTZ R4, R11, R5, R14 ;  /* 0x000000050b047223 */ /* 0x002fe2000001000e */
[----:B------:R-:W-:Y:S01]  /*5640*/  FADD.FTZ R5, R180, R47 ;  /* 0x0000002fb4057221 */ /* 0x000fe20000010000 */
[----:B------:R-:W-:-:S05]  /*5650*/  FFMA.FTZ R47, R63, R0, -R12 ;  /* 0x000000003f2f7223 */ /* 0x000fca000001080c */
[----:B------:R-:W1:Y:S01]  /*5660*/  MUFU.EX2 R31, R31 ;  /* 0x0000001f001f7308 */ /* 0x000e620000000800 */
[----:B--2---:R-:W-:Y:S01]  /*5670*/  FADD.FTZ R51, R57, R4 ;  /* 0x0000000439337221 */ /* 0x004fe20000010000 */
[----:B------:R-:W-:-:S04]  /*5680*/  FADD.FTZ R4, R182, R5 ;  /* 0x00000005b6047221 */ /* 0x000fc80000010000 */
[----:B------:R-:W-:Y:S02]  /*5690*/  FADD.FTZ R5, R17, R4 ;  /* 0x0000000411057221 */ /* 0x000fe40000010000 */
[----:B------:R-:W2:Y:S01]  /*56a0*/  MUFU.EX2 R18, R18 ;  /* 0x0000001200127308 */ /* 0x000ea20000000800 */
[----:B0-----:R-:W-:Y:S01]  /*56b0*/  FADD.FTZ R34, R16, R51 ;  /* 0x0000003310227221 */ /* 0x001fe20000010000 */
[----:B------:R-:W-:-:S04]  /*56c0*/  FADD.FTZ R4, R176, R5 ;  /* 0x00000005b0047221 */ /* 0x000fc80000010000 */
[----:B------:R-:W-:Y:S02]  /*56d0*/  FADD.FTZ R5, R19, R4 ;  /* 0x0000000413057221 */ /* 0x000fe40000010000 */
[----:B------:R-:W0:Y:S01]  /*56e0*/  MUFU.EX2 R61, R61 ;  /* 0x0000003d003d7308 */ /* 0x000e220000000800 */
[----:B-1----:R-:W-:Y:S01]  /*56f0*/  FADD.FTZ R51, R31, R34 ;  /* 0x000000221f337221 */ /* 0x002fe20000010000 */
[----:B------:R-:W-:-:S04]  /*5700*/  FADD.FTZ R4, R178, R5 ;  /* 0x00000005b2047221 */ /* 0x000fc80000010000 */
[----:B------:R-:W-:Y:S02]  /*5710*/  FADD.FTZ R5, R27, R4 ;  /* 0x000000041b057221 */ /* 0x000fe40000010000 */
[----:B------:R-:W1:Y:S01]  /*5720*/  MUFU.EX2 R20, R20 ;  /* 0x0000001400147308 */ /* 0x000e620000000800 */
[----:B--2---:R-:W-:Y:S01]  /*5730*/  FADD.FTZ R34, R18, R51 ;  /* 0x0000003312227221 */ /* 0x004fe20000010000 */
[----:B------:R-:W-:-:S04]  /*5740*/  FADD.FTZ R4, R172, R5 ;  /* 0x00000005ac047221 */ /* 0x000fc80000010000 */
[----:B------:R-:W-:Y:S02]  /*5750*/  FADD.FTZ R5, R35, R4 ;  /* 0x0000000423057221 */ /* 0x000fe40000010000 */
[----:B------:R-:W2:Y:S01]  /*5760*/  MUFU.EX2 R39, R39 ;  /* 0x0000002700277308 */ /* 0x000ea20000000800 */
[----:B0-----:R-:W-:Y:S01]  /*5770*/  FADD.FTZ R51, R61, R34 ;  /* 0x000000223d337221 */ /* 0x001fe20000010000 */
[----:B------:R-:W-:Y:S01]  /*5780*/  FADD.FTZ R4, R174, R5 ;  /* 0x00000005ae047221 */ /* 0x000fe20000010000 */
[-CC-:B------:R-:W-:Y:S01]  /*5790*/  FFMA.FTZ R34, R67, R0.reuse, -R12.reuse ;  /* 0x0000000043227223 */ /* 0x180fe2000001080c */
[----:B------:R-:W-:-:S04]  /*57a0*/  FFMA.FTZ R12, R87, R0, -R12 ;  /* 0x00000000570c7223 */ /* 0x000fc8000001080c */
[----:B------:R-:W0:Y:S01]  /*57b0*/  MUFU.EX2 R22, R22 ;  /* 0x0000001600167308 */ /* 0x000e220000000800 */
[----:B-1----:R-:W-:-:S07]  /*57c0*/  FADD.FTZ R36, R20, R51 ;  /* 0x0000003314247221 */ /* 0x002fce0000010000 */
[----:B------:R-:W1:Y:S01]  /*57d0*/  MUFU.EX2 R65, R65 ;  /* 0x0000004100417308 */ /* 0x000e620000000800 */
[----:B--2---:R-:W-:-:S07]  /*57e0*/  FADD.FTZ R51, R39, R36 ;  /* 0x0000002427337221 */ /* 0x004fce0000010000 */
[----:B------:R-:W2:Y:S01]  /*57f0*/  MUFU.EX2 R175, R175 ;  /* 0x000000af00af7308 */ /* 0x000ea20000000800 */
[----:B0-----:R-:W-:Y:S01]  /*5800*/  FADD.FTZ R36, R22, R51 ;  /* 0x0000003316247221 */ /* 0x001fe20000010000 */
[----:B------:R-:W-:-:S06]  /*5810*/  FADD.FTZ R51, R43, R4 ;  /* 0x000000042b337221 */ /* 0x000fcc0000010000 */
[----:B------:R-:W0:Y:S01]  /*5820*/  MUFU.EX2 R24, R24 ;  /* 0x0000001800187308 */ /* 0x000e220000000800 */
[----:B-1----:R-:W-:-:S07]  /*5830*/  FADD.FTZ R36, R65, R36 ;  /* 0x0000002441247221 */ /* 0x002fce0000010000 */
        /* <DEDUP_REMOVED lines=20> */
[----:B------:R-:W-:-:S06]  /*5980*/  FADD.FTZ R4, R166, R51 ;  /* 0x00000033a6047221 */ /* 0x000fcc0000010000 */
[----:B------:R-:W2:Y:S01]  /*5990*/  MUFU.EX2 R47, R47 ;  /* 0x0000002f002f7308 */ /* 0x000ea20000000800 */
[----:B0-----:R-:W-:-:S07]  /*59a0*/  FADD.FTZ R5, R30, R5 ;  /* 0x000000051e057221 */ /* 0x001fce0000010000 */
[----:B------:R-:W0:Y:S01]  /*59b0*/  MUFU.EX2 R161, R161 ;  /* 0x000000a100a17308 */ /* 0x000e220000000800 */
[----:B-1----:R-:W-:Y:S01]  /*59c0*/  FADD.FTZ R36, R32, R5 ;  /* 0x0000000520247221 */ /* 0x002fe20000010000 */
[----:B------:R-:W-:-:S04]  /*59d0*/  FADD.FTZ R5, R53, R4 ;  /* 0x0000000435057221 */ /* 0x000fc80000010000 */
[----:B------:R-:W-:Y:S02]  /*59e0*/  FADD.FTZ R4, R160, R5 ;  /* 0x00000005a0047221 */ /* 0x000fe40000010000 */
        /* <DEDUP_REMOVED lines=47> */
.L_x_2422:
[----:B------:R-:W-:Y:S01]  /*5ce0*/  UISETP.GT.AND UP0, UPT, UR53, UR51, UPT ;  /* 0x000000333500728c */ /* 0x000fe2000bf04270 */
[-C--:B------:R-:W-:Y:S01]  /*5cf0*/  FMUL.FTZ R88, R88, R10.reuse ;  /* 0x0000000a58587220 */ /* 0x080fe20000410000 */
[----:B------:R-:W-:Y:S01]  /*5d00*/  ULEA UR4, UR52, UR41, 0x3 ;  /* 0x0000002934047291 */ /* 0x000fe2000f8e183f */
[-C--:B------:R-:W-:Y:S01]  /*5d10*/  FMUL.FTZ R89, R89, R10.reuse ;  /* 0x0000000a59597220 */ /* 0x080fe20000410000 */
[----:B------:R-:W-:Y:S01]  /*5d20*/  UIADD3 UR5, UR53, -0x1, URZ ;  /* 0xffffffff35057890 */ /* 0x000fe2000fffe03f */
[-C--:B------:R-:W-:Y:S01]  /*5d30*/  FMUL.FTZ R92, R92, R10.reuse ;  /* 0x0000000a5c5c7220 */ /* 0x080fe20000410000 */
[----:B------:R-:W-:Y:S01]  /*5d40*/  UIADD3 UR4, UR4, 0x28860, URZ ;  /* 0x0002886004047890 */ /* 0x000fe2000fffe03f */
[----:B------:R-:W-:Y:S01]  /*5d50*/  PLOP3.LUT P1, PT, PT, PT, UP0, 0x80, 0x0 ;  /* 0x000000000000781c */ /* 0x000fe20003f2f008 */
[----:B------:R-:W-:Y:S01]  /*5d60*/  UMOV UR54, UR47 ;  /* 0x0000002f00367c82 */ /* 0x000fe20008000000 */
[----:B------:R-:W-:Y:S01]  /*5d70*/  UMOV UR52, UR48 ;  /* 0x0000003000347c82 */ /* 0x000fe20008000000 */
[----:B------:R-:W-:Y:S01]  /*5d80*/  UPRMT UR4, UR43, 0x654, UR4 ;  /* 0x000006542b047896 */ /* 0x000fe20008000004 */
[-C--:B------:R-:W-:Y:S01]  /*5d90*/  FMUL.FTZ R93, R93, R10.reuse ;  /* 0x0000000a5d5d7220 */ /* 0x080fe20000410000 */
[----:B------:R-:W-:Y:S01]  /*5da0*/  UMOV UR53, UR5 ;  /* 0x0000000500357c82 */ /* 0x000fe20008000000 */
        /* <DEDUP_REMOVED lines=96> */
[----:B------:R-:W-:-:S05]  /*63b0*/  UMOV UR53, UR5 ;  /* 0x0000000500357c82 */ /* 0x000fca0008000000 */
.L_x_2412:
[----:B------:R-:W-:-:S06]  /*63c0*/  UISETP.GE.AND UP0, UPT, UR53, UR39, UPT ;  /* 0x000000273500728c */ /* 0x000fcc000bf06270 */
[----:B------:R-:W-:-:S13]  /*63d0*/  PLOP3.LUT P1, PT, PT, PT, UP0, 0x80, 0x0 ;  /* 0x000000000000781c */ /* 0x000fda0003f2f008 */
[----:B------:R-:W-:Y:S05]  /*63e0*/  @!P1 BRA `(.L_x_2424) ;  /* 0x0000002000109947 */ /* 0x000fea0003800000 */
[C---:B------:R-:W-:Y:S01]  /*63f0*/  VIADD R3, R2.reuse, 0x8 ;  /* 0x0000000802037836 */ /* 0x040fe20000000000 */
[----:B------:R-:W-:Y:S01]  /*6400*/  MOV R6, R7 ;  /* 0x0000000700067202 */ /* 0x000fe20000000f00 */
[----:B------:R-:W-:Y:S01]  /*6410*/  IMAD.MOV.U32 R10, RZ, RZ, R13 ;  /* 0x000000ffff0a7224 */ /* 0x000fe200078e000d */
[----:B------:R-:W-:Y:S01]  /*6420*/  IADD3 R2, -R2, 0xb, RZ ;  /* 0x0000000b02027810 */ /* 0x000fe20007ffe1ff */
[----:B------:R-:W-:Y:S01]  /*6430*/  UMOV UR42, UR47 ;  /* 0x0000002f002a7c82 */ /* 0x000fe20008000000 */
[----:B------:R-:W-:-:S05]  /*6440*/  UMOV UR38, UR48 ;  /* 0x0000003000267c82 */ /* 0x000fca0008000000 */
.L_x_2435:
        /* <DEDUP_REMOVED lines=9> */
.L_x_2426:
[----:B------:R-:W-:Y:S01]  /*64e0*/  ULEA UR4, UR48, UR41, 0x3 ;  /* 0x0000002930047291 */ /* 0x000fe2000f8e183f */
[----:B------:R-:W-:-:S05]  /*64f0*/  IMAD.U32 R0, RZ, RZ, UR47 ;  /* 0x0000002fff007e24 */ /* 0x000fca000f8e00ff */
[----:B------:R-:W-:-:S04]  /*6500*/  SHF.L.U32 R0, R0, 0x1f, RZ ;  /* 0x0000001f00007819 */ /* 0x000fc800000006ff */
[----:B------:R0:W1:Y:S01]  /*6510*/  SYNCS.PHASECHK.TRANS64.TRYWAIT P1, [UR4+0x28830], R0 ;  /* 0x02883000ff0075a7 */ /* 0x0000620008020144 */
[----:B------:R-:W-:Y:S05]  /*6520*/  @!P0 BRA `(.L_x_2427) ;  /* 0x0000000000048947 */ /* 0x000fea0003800000 */
[----:B------:R-:W-:Y:S01]  /*6530*/  BPT.TRAP 0x1 ;  /* 0x000000040000795c */ /* 0x000fe20000300000 */
.L_x_2427:
[----:B-1----:R-:W-:Y:S05]  /*6540*/  @P1 BRA `(.L_x_2425) ;  /* 0x0000000000081947 */ /* 0x002fea0003800000 */
[----:B------:R-:W1:Y:S02]  /*6550*/  SYNCS.PHASECHK.TRANS64.TRYWAIT P1, [UR4+0x28830], R0 ;  /* 0x02883000ff0075a7 */ /* 0x000e640008020144 */
[----:B-1----:R-:W-:Y:S05]  /*6560*/  @!P1 BRA `(.L_x_2428) ;  /* 0x0000007c00cc9947 */ /* 0x002fea0003800000 */
.L_x_2425:
        /* <DEDUP_REMOVED lines=46> */
.L_x_2430:
[----:B------:R-:W-:Y:S01]  /*6850*/  ULEA UR4, UR38, UR41, 0x3 ;  /* 0x0000002926047291 */ /* 0x000fe2000f8e183f */
[----:B01----:R-:W-:-:S05]  /*6860*/  IMAD.U32 R0, RZ, RZ, UR42 ;  /* 0x0000002aff007e24 */ /* 0x003fca000f8e00ff */
[----:B------:R-:W-:-:S04]  /*6870*/  SHF.L.U32 R0, R0, 0x1f, RZ ;  /* 0x0000001f00007819 */ /* 0x000fc800000006ff */
[----:B------:R0:W1:Y:S01]  /*6880*/  SYNCS.PHASECHK.TRANS64.TRYWAIT P1, [UR4+0x28850], R0 ;  /* 0x02885000ff0075a7 */ /* 0x0000620008020144 */
[----:B------:R-:W-:Y:S05]  /*6890*/  @!P0 BRA `(.L_x_2431) ;  /* 0x0000000000048947 */ /* 0x000fea0003800000 */
[----:B------:R-:W-:Y:S01]  /*68a0*/  BPT.TRAP 0x1 ;  /* 0x000000040000795c */ /* 0x000fe20000300000 */
.L_x_2431:
[----:B-1----:R-:W-:Y:S05]  /*68b0*/  @P1 BRA `(.L_x_2429) ;  /* 0x0000000000081947 */ /* 0x002fea0003800000 */
[----:B------:R-:W1:Y:S02]  /*68c0*/  SYNCS.PHASECHK.TRANS64.TRYWAIT P1, [UR4+0x28850], R0 ;  /* 0x02885000ff0075a7 */ /* 0x000e640008020144 */
[----:B-1----:R-:W-:Y:S05]  /*68d0*/  @!P1 BRA `(.L_x_2432) ;  /* 0x0000007c00089947 */ /* 0x002fea0003800000 */
.L_x_2429:
        /* <DEDUP_REMOVED lines=49> */
.L_x_2433:
[----:B01----:R-:W-:Y:S01]  /*6bf0*/  FMNMX.FTZ R0, R24, R6, !PT ;  /* 0x0000000618007209 */ /* 0x003fe20007810000 */
        /* <DEDUP_REMOVED lines=73> */
[----:B------:R-:W3:Y:S01]  /*7090*/  SHFL.BFLY PT, R16, R15, 0x1, 0x1f ;  /* 0x0c201f000f107f89 */ /* 0x000ee200000e0000 */
[----:B-1----:R-:W-:-:S02]  /*70a0*/  FMNMX.FTZ R7, R14, R7, !PT ;  /* 0x000000070e077209 */ /* 0x002fc40007810000 */
[----:B---3--:R-:W-:-:S03]  /*70b0*/  FMNMX.FTZ R13, R15, R16, !PT ;  /* 0x000000100f0d7209 */ /* 0x008fc60007810000 */
[C---:B------:R-:W-:Y:S01]  /*70c0*/  FADD.FTZ R17, -R7.reuse, R6 ;  /* 0x0000000607117221 */ /* 0x040fe20000010100 */
[----:B0-----:R-:W-:-:S03]  /*70d0*/  FMUL.FTZ R153, R7, R0 ;  /* 0x0000000007997220 */ /* 0x001fc60000410000 */
[-C--:B------:R-:W-:Y:S01]  /*70e0*/  FMUL.FTZ R17, R17, R0.reuse ;  /* 0x0000000011117220 */ /* 0x080fe20000410000 */
[-CC-:B------:R-:W-:Y:S01]  /*70f0*/  FFMA.FTZ R29, R29, R0.reuse, -R153.reuse ;  /* 0x000000001d1d7223 */ /* 0x180fe20000010899 */
        /* <DEDUP_REMOVED lines=19> */
[-CC-:B0-----:R-:W-:Y:S01]  /*7230*/  FFMA.FTZ R29, R49, R0.reuse, -R153.reuse ;  /* 0x00000000311d7223 */ /* 0x181fe20000010899 */
[-CC-:B------:R-:W-:Y:S01]  /*7240*/  FFMA.FTZ R49, R69, R0.reuse, -R153.reuse ;  /* 0x0000000045317223 */ /* 0x180fe20000010899 */
[-C--:B------:R-:W-:Y:S01]  /*7250*/  FMUL.FTZ R69, R13, R0.reuse ;  /* 0x000000000d457220 */ /* 0x080fe20000410000 */
[-CC-:B------:R-:W-:Y:S01]  /*7260*/  FFMA.FTZ R164, R56, R0.reuse, -R153.reuse ;  /* 0x0000000038a47223 */ /* 0x180fe20000010899 */
[-CC-:B------:R-:W-:Y:S01]  /*7270*/  FFMA.FTZ R37, R57, R0.reuse, -R153.reuse ;  /* 0x0000000039257223 */ /* 0x180fe20000010899 */
[-C--:B------:R-:W-:Y:S01]  /*7280*/  FFMA.FTZ R166, R60, R0.reuse, -R153 ;  /* 0x000000003ca67223 */ /* 0x080fe20000010899 */
        /* <DEDUP_REMOVED lines=9> */
[--C-:B------:R-:W-:Y:S01]  /*7320*/  FFMA.FTZ R173, R42, R0, -R69.reuse ;  /* 0x000000002aad7223 */ /* 0x100fe20000010845 */
[----:B------:R-:W0:Y:S01]  /*7330*/  MUFU.EX2 R181, R181 ;  /* 0x000000b500b57308 */ /* 0x000e220000000800 */
[----:B-1----:R-:W-:Y:S01]  /*7340*/  FFMA.FTZ R4, R11, R4, R180 ;  /* 0x000000040b047223 */ /* 0x002fe200000100b4 */
        /* <DEDUP_REMOVED lines=10> */
[-C--:B------:R-:W-:Y:S01]  /*73f0*/  FFMA.FTZ R167, R62, R0.reuse, -R69 ;  /* 0x000000003ea77223 */ /* 0x080fe20000010845 */
[-C--:B------:R-:W-:Y:S01]  /*7400*/  FFMA.FTZ R41, R61, R0.reuse, -R153 ;  /* 0x000000003d297223 */ /* 0x080fe20000010899 */
[-C--:B------:R-:W-:Y:S01]  /*7410*/  FFMA.FTZ R28, R63, R0.reuse, -R69 ;  /* 0x000000003f1c7223 */ /* 0x080fe20000010845 */
[-C--:B------:R-:W-:Y:S01]  /*7420*/  FFMA.FTZ R160, R64, R0.reuse, -R153 ;  /* 0x0000000040a07223 */ /* 0x080fe20000010899 */
[----:B------:R-:W3:Y:S01]  /*7430*/  MUFU.EX2 R10, R10 ;  /* 0x0000000a000a7308 */ /* 0x000ee20000000800 */
[----:B0-----:R-:W-:Y:S01]  /*7440*/  FFMA.FTZ R5, R6, R5, R181 ;  /* 0x0000000506057223 */ /* 0x001fe200000100b5 */
[-C--:B------:R-:W-:Y:S01]  /*7450*/  FFMA.FTZ R161, R66, R0.reuse, -R69 ;  /* 0x0000000042a17223 */ /* 0x080fe20000010845 */
[-CC-:B------:R-:W-:Y:S01]  /*7460*/  FFMA.FTZ R45, R65, R0.reuse, -R153.reuse ;  /* 0x00000000412d7223 */ /* 0x180fe20000010899 */
[-C--:B------:R-:W-:Y:S01]  /*7470*/  FFMA.FTZ R162, R68, R0.reuse, -R153 ;  /* 0x0000000044a27223 */ /* 0x080fe20000010899 */
[-CC-:B------:R-:W-:Y:S01]  /*7480*/  FFMA.FTZ R70, R70, R0.reuse, -R69.reuse ;  /* 0x0000000046467223 */ /* 0x180fe20000010845 */
[-C--:B------:R-:W-:Y:S01]  /*7490*/  FFMA.FTZ R71, R71, R0.reuse, -R69 ;  /* 0x0000000047477223 */ /* 0x080fe20000010845 */
[-C--:B------:R-:W-:Y:S01]  /*74a0*/  FFMA.FTZ R152, R72, R0.reuse, -R153 ;  /* 0x0000000048987223 */ /* 0x080fe20000010899 */
[----:B------:R-:W0:Y:S01]  /*74b0*/  MUFU.EX2 R182, R182 ;  /* 0x000000b600b67308 */ /* 0x000e220000000800 */
[----:B-1----:R-:W-:Y:S01]  /*74c0*/  FADD.FTZ R27, R15, R4 ;  /* 0x000000040f1b7221 */ /* 0x002fe20000010000 */
[-C--:B------:R-:W-:Y:S01]  /*74d0*/  FFMA.FTZ R74, R74, R0.reuse, -R69 ;  /* 0x000000004a4a7223 */ /* 0x080fe20000010845 */
[-C--:B------:R-:W-:Y:S01]  /*74e0*/  FFMA.FTZ R53, R73, R0.reuse, -R153 ;  /* 0x0000000049357223 */ /* 0x080fe20000010899 */
[-C--:B------:R-:W-:Y:S01]  /*74f0*/  FFMA.FTZ R75, R75, R0.reuse, -R69 ;  /* 0x000000004b4b7223 */ /* 0x080fe20000010845 */
[-C--:B------:R-:W-:Y:S01]  /*7500*/  FFMA.FTZ R154, R76, R0.reuse, -R153 ;  /* 0x000000004c9a7223 */ /* 0x080fe20000010899 */
[-C--:B------:R-:W-:Y:S01]  /*7510*/  FFMA.FTZ R78, R78, R0.reuse, -R69 ;  /* 0x000000004e4e7223 */ /* 0x080fe20000010845 */
[-C--:B------:R-:W-:Y:S01]  /*7520*/  FFMA.FTZ R57, R77, R0.reuse, -R153 ;  /* 0x000000004d397223 */ /* 0x080fe20000010899 */
[----:B------:R-:W1:Y:S01]  /*7530*/  MUFU.EX2 R183, R183 ;  /* 0x000000b700b77308 */ /* 0x000e620000000800 */
[----:B---3--:R-:W-:Y:S01]  /*7540*/  FADD.FTZ R4, R10, R5 ;  /* 0x000000050a047221 */ /* 0x008fe20000010000 */
[-C--:B------:R-:W-:Y:S01]  /*7550*/  FFMA.FTZ R79, R79, R0.reuse, -R69 ;  /* 0x000000004f4f7223 */ /* 0x080fe20000010845 */
[-C--:B------:R-:W-:Y:S01]  /*7560*/  FFMA.FTZ R156, R80, R0.reuse, -R153 ;  /* 0x00000000509c7223 */ /* 0x080fe20000010899 */
[-C--:B------:R-:W-:Y:S01]  /*7570*/  FFMA.FTZ R82, R82, R0.reuse, -R69 ;  /* 0x0000000052527223 */ /* 0x080fe20000010845 */
[-C--:B------:R-:W-:Y:S01]  /*7580*/  FFMA.FTZ R61, R81, R0.reuse, -R153 ;  /* 0x00000000513d7223 */ /* 0x080fe20000010899 */
[-C--:B------:R-:W-:Y:S01]  /*7590*/  FFMA.FTZ R83, R83, R0.reuse, -R69 ;  /* 0x0000000053537223 */ /* 0x080fe20000010845 */
[-C--:B------:R-:W-:Y:S01]  /*75a0*/  FFMA.FTZ R158, R84, R0.reuse, -R153 ;  /* 0x00000000549e7223 */ /* 0x080fe20000010899 */
[----:B------:R-:W3:Y:S01]  /*75b0*/  MUFU.EX2 R12, R12 ;  /* 0x0000000c000c7308 */ /* 0x000ee20000000800 */
[----:B0-----:R-:W-:Y:S01]  /*75c0*/  FADD.FTZ R30, R182, R27 ;  /* 0x0000001bb61e7221 */ /* 0x001fe20000010000 */
[-C--:B------:R-:W-:Y:S01]  /*75d0*/  FFMA.FTZ R86, R86, R0.reuse, -R69 ;  /* 0x0000000056567223 */ /* 0x080fe20000010845 */
[----:B------:R-:W-:-:S02]  /*75e0*/  FFMA.FTZ R65, R85, R0, -R153 ;  /* 0x0000000055417223 */ /* 0x000fc40000010899 */
[----:B------:R-:W-:-:S03]  /*75f0*/  FADD.FTZ R27, R17, R30 ;  /* 0x0000001e111b7221 */ /* 0x000fc60000010000 */
        /* <DEDUP_REMOVED lines=9> */
[----:B---3--:R-:W-:Y:S01]  /*7690*/  FADD.FTZ R27, R19, R30 ;  /* 0x0000001e131b7221 */ /* 0x008fe20000010000 */
[-CC-:B------:R-:W-:Y:S01]  /*76a0*/  FFMA.FTZ R30, R67, R0.reuse, -R69.reuse ;  /* 0x00000000431e7223 */ /* 0x180fe20000010845 */
[----:B------:R-:W-:-:S05]  /*76b0*/  FFMA.FTZ R69, R87, R0, -R69 ;  /* 0x0000000057457223 */ /* 0x000fca0000010845 */
        /* <DEDUP_REMOVED lines=102> */
[----:B0-----:R-:W-:-:S03]  /*7d20*/  FADD.FTZ R4, R65, R4 ;  /* 0x0000000441047221 */ /* 0x001fc60000010000 */
[----:B-1----:R-:W-:Y:S01]  /*7d30*/  FADD.FTZ R5, R69, R5 ;  /* 0x0000000545057221 */ /* 0x002fe20000010000 */
[----:B------:R-:W-:Y:S06]  /*7d40*/  @!P0 BRA `(.L_x_2434) ;  /* 0x0000000000048947 */ /* 0x000fec0003800000 */
[----:B------:R-:W-:Y:S01]  /*7d50*/  BPT.TRAP 0x1 ;  /* 0x000000040000795c */ /* 0x000fe20000300000 */
.L_x_2434:
[----:B------:R-:W-:Y:S01]  /*7d60*/  UISETP.GT.AND UP0, UPT, UR53, UR39, UPT ;  /* 0x000000273500728c */ /* 0x000fe2000bf04270 */
[----:B------:R-:W-:Y:S01]  /*7d70*/  F2FP.BF16.F32.PACK_AB R181, R10, R181 ;  /* 0x000000b50ab5723e */ /* 0x000fe200000010ff */
        /* <DEDUP_REMOVED lines=103> */
[----:B------:R-:W-:Y:S01]  /*83f0*/  FMUL.FTZ R149, R149, R11 ;  /* 0x0000000b95957220 */ /* 0x000fe20000410000 */
[----:B------:R-:W-:-:S02]  /*8400*/  IMAD.MOV.U32 R10, RZ, RZ, R13 ;  /* 0x000000ffff0a7224 */ /* 0x000fc400078e000d */
[----:B------:R-:W-:Y:S01]  /*8410*/  IMAD.MOV.U32 R6, RZ, RZ, R7 ;  /* 0x000000ffff067224 */ /* 0x000fe200078e0007 */
[----:B------:R-:W-:Y:S06]  /*8420*/  @P1 BRA `(.L_x_2435) ;  /* 0xffffffe000081947 */ /* 0x000fec000383ffff */
.L_x_2424:
[----:B------:R-:W-:Y:S06]  /*8430*/  BAR.ARV 0x8, 0x180 ;  /* 0x0206000000007b1d */ /* 0x000fec0000002000 */
[----:B------:R-:W-:Y:S05]  /*8440*/  @!P0 BRA `(.L_x_2436) ;  /* 0x0000000000048947 */ /* 0x000fea0003800000 */
[----:B------:R-:W-:Y:S01]  /*8450*/  BPT.TRAP 0x1 ;  /* 0x000000040000795c */ /* 0x000fe20000300000 */
.L_x_2436:
[----:B------:R-:W-:Y:S01]  /*8460*/  ULEA UR5, UR48, UR41, 0x3 ;  /* 0x0000002930057291 */ /* 0x000fe2000f8e183f */
[----:B--2---:R-:W-:-:S04]  /*8470*/  MOV R2, UR47 ;  /* 0x0000002f00027c02 */ /* 0x004fc80008000f00 */
[----:B------:R-:W-:-:S04]  /*8480*/  SHF.L.U32 R2, R2, 0x1f, RZ ;  /* 0x0000001f02027819 */ /* 0x000fc800000006ff */
[----:B------:R0:W1:Y:S01]  /*8490*/  SYNCS.PHASECHK.TRANS64.TRYWAIT P1, [UR5+0x28850], R2 ;  /* 0x02885002ff0075a7 */ /* 0x0000620008020145 */
[----:B------:R-:W-:Y:S05]  /*84a0*/  @!P0 BRA `(.L_x_2437) ;  /* 0x0000000000048947 */ /* 0x000fea0003800000 */
[----:B------:R-:W-:Y:S01]  /*84b0*/  BPT.TRAP 0x1 ;  /* 0x000000040000795c */ /* 0x000fe20000300000 */
.L_x_2437:
[----:B-1----:R-:W-:Y:S05]  /*84c0*/  @P1 BRA `(.L_x_2438) ;  /* 0x0000000000081947 */ /* 0x002fea0003800000 */
[----:B------:R-:W1:Y:S02]  /*84d0*/  SYNCS.PHASECHK.TRANS64.TRYWAIT P1, [UR5+0x28850], R2 ;  /* 0x02885002ff0075a7 */ /* 0x000e640008020145 */
[----:B-1----:R-:W-:Y:S05]  /*84e0*/  @!P1 BRA `(.L_x_2439) ;  /* 0x00000060001c9947 */ /* 0x002fea0003800000 */
.L_x_2438:
[----:B------:R-:W-:Y:S01]  /*84f0*/  UIADD3 UR41, UR41, 0x400, URZ ;  /* 0x0000040029297890 */ /* 0x000fe2000fffe03f */
[----:B------:R-:W-:Y:S01]  /*8500*/  WARPGROUP.ARRIVE ;  /* 0x00000000000079c5 */ /* 0x000fe20000000000 */
[----:B------:R-:W-:Y:S01]  /*8510*/  UMOV UR7, 0x40000040 ;  /* 0x4000004000077882 */ /* 0x000fe20000000000 */
[----:B-1----:R-:W1:Y:S01]  /*8520*/  SHFL.BFLY PT, R3, R4, 0x2, 0x1f ;  /* 0x0c401f0004037f89 */ /* 0x002e6200000e0000 */
[----:B------:R-:W-:Y:S01]  /*8530*/  USHF.R.U32.HI UR41, URZ, 0x4, UR41 ;  /* 0x000000043f297899 */ /* 0x000fe20008011629 */
[----:B------:R-:W-:Y:S02]  /*8540*/  IMAD.MOV.U32 R8, RZ, RZ, RZ ;  /* 0x000000ffff087224 */ /* 0x000fe400078e00ff */
[----:B0-----:R-:W0:Y:S01]  /*8550*/  SHFL.BFLY PT, R2, R5, 0x2, 0x1f ;  /* 0x0c401f0005027f89 */ /* 0x001e2200000e0000 */
[----:B------:R-:W-:-:S04]  /*8560*/  ULOP3.LUT UR41, UR41, 0x3fff, URZ, 0xc0, !UPT ;  /* 0x00003fff29297892 */ /* 0x000fc8000f8ec03f */
[----:B------:R-:W-:-:S04]  /*8570*/  ULOP3.LUT UR41, UR41, 0x4000000, URZ, 0xfc, !UPT ;  /* 0x0400000029297892 */ /* 0x000fc8000f8efc3f */
[----:B------:R-:W-:-:S04]  /*8580*/  ULEA UR48, UR48, UR41, 0xb ;  /* 0x0000002930307291 */ /* 0x000fc8000f8e583f */
[----:B------:R-:W-:-:S03]  /*8590*/  UIADD3 UR4, UR48, 0x80, URZ ;  /* 0x0000008030047890 */ /* 0x000fc6000fffe03f */
[----:B------:R-:W-:-:S06]  /*85a0*/  UMOV UR6, UR48 ;  /* 0x0000003000067c82 */ /* 0x000fcc0008000000 */
[----:B------:R-:W-:Y:S01]  /*85b0*/  HGMMA.64x128x16.F32.BF16 R88, R180, gdesc[UR4].tnspB, R88, gsb0 ;  /* 0x41e00004b4587df0 */ /* 0x000fe20008001858 */
[----:B------:R-:W-:Y:S01]  /*85c0*/  UMOV UR7, 0x40000040 ;  /* 0x4000004000077882 */ /* 0x000fe20000000000 */
[----:B------:R-:W-:Y:S01]  /*85d0*/  UMOV UR6, UR4 ;  /* 0x0000000400067c82 */ /* 0x000fe20008000000 */
[----:B------:R-:W-:Y:S01]  /*85e0*/  UIADD3 UR4, UR48, 0x100, URZ ;  /* 0x0000010030047890 */ /* 0x000fe2000fffe03f */
[----:B-1----:R-:W-:Y:S01]  /*85f0*/  FADD.FTZ R3, R3, R4 ;  /* 0x0000000403037221 */ /* 0x002fe20000010000 */
[----:B------:R-:W-:Y:S02]  /*8600*/  IMAD.MOV.U32 R4, RZ, RZ, -0x800000 ;  /* 0xff800000ff047424 */ /* 0x000fe400078e00ff */
[----:B0-----:R-:W-:Y:S02]  /*8610*/  FADD.FTZ R6, R2, R5 ;  /* 0x0000000502067221 */ /* 0x001fe40000010000 */
[----:B------:R-:W0:Y:S04]  /*8620*/  SHFL.BFLY PT, R2, R3, 0x1, 0x1f ;  /* 0x0c201f0003027f89 */ /* 0x000e2800000e0000 */
[----:B------:R-:W1:Y:S01]  /*8630*/  SHFL.BFLY PT, R9, R6, 0x1, 0x1f ;  /* 0x0c201f0006097f89 */ /* 0x000e6200000e0000 */
[----:B0-----:R-:W-:Y:S01]  /*8640*/  FADD.FTZ R10, R3, R2 ;  /* 0x00000002030a7221 */ /* 0x001fe20000010000 */
[----:B------:R-:W-:-:S02]  /*8650*/  IMAD.MOV.U32 R2, RZ, RZ, RZ ;  /* 0x000000ffff027224 */ /* 0x000fc400078e00ff */
        /* <DEDUP_REMOVED lines=55> */
.L_x_2440:
        /* <DEDUP_REMOVED lines=68> */
.L_x_2404:
        /* <DEDUP_REMOVED lines=27> */
[----:B------:R-:W-:Y:S02]  /*8fc0*/  LOP3.LUT R5, R5, 0xfffffffc, RZ, 0xc0, !PT ;  /* 0xfffffffc05057812 */ /* 0x000fe400078ec0ff */
[C---:B------:R-:W-:Y:S01]  /*8fd0*/  IADD3 R24, R2.reuse, -R7, RZ ;  /* 0x8000000702187210 */ /* 0x040fe20007ffe0ff */
[----:B------:R-:W3:Y:S01]  /*8fe0*/  @P0 LDC R27, c[0x0][0xbec] ;  /* 0x0002fb00ff1b0b82 */ /* 0x000ee20000000800 */
[----:B------:R-:W-:Y:S01]  /*8ff0*/  SHF.R.S32.HI R7, RZ, 0x7, R0 ;  /* 0x00000007ff077819 */ /* 0x000fe20000011400 */
[----:B------:R-:W-:Y:S01]  /*9000*/  IMAD.IADD R8, R2, 0x1, -R5 ;  /* 0x0000000102087824 */ /* 0x000fe200078e0a05 */
[----:B------:R-:W-:Y:S01]  /*9010*/  SHF.R.S32.HI R9, RZ, 0x1f, R24 ;  /* 0x0000001fff097819 */ /* 0x000fe20000011418 */
[----:B----4-:R-:W-:Y:S01]  /*9020*/  IMAD R23, R23, R14, UR11 ;  /* 0x0000000b17177e24 */ /* 0x010fe2000f8e020e */
[----:B------:R-:W-:-:S02]  /*9030*/  LEA.HI R0, R0, R7, RZ, 0x1 ;  /* 0x0000000700007211 */ /* 0x000fc400078f08ff */
[----:B------:R-:W-:Y:S01]  /*9040*/  LEA.HI R25, R9, R24, RZ, 0x2 ;  /* 0x0000001809197211 */ /* 0x000fe200078f10ff */
[----:B------:R-:W4:Y:S01]  /*9050*/  @P0 LDC R15, c[0x0][0xbf0] ;  /* 0x0002fc00ff0f0b82 */ /* 0x000f220000000800 */
[----:B------:R-:W-:Y:S01]  /*9060*/  LOP3.LUT R0, R0, 0x3fffffe, RZ, 0xc0, !PT ;  /* 0x03fffffe00007812 */ /* 0x000fe200078ec0ff */
[----:B0-----:R-:W-:Y:S01]  /*9070*/  IMAD R12, R18, UR10, RZ ;  /* 0x0000000a120c7c24 */ /* 0x001fe2000f8e02ff */
[--C-:B------:R-:W-:Y:S02]  /*9080*/  SHF.R.S32.HI R6, RZ, 0x2, R25.reuse ;  /* 0x00000002ff067819 */ /* 0x100fe40000011419 */
[----:B------:R-:W-:Y:S01]  /*9090*/  SHF.R.S32.HI R11, RZ, 0x1f, R25 ;  /* 0x0000001fff0b7819 */ /* 0x000fe20000011419 */
[----:B------:R-:W-:Y:S01]  /*90a0*/  IMAD.IADD R0, R7, 0x1, -R0 ;  /* 0x0000000107007824 */ /* 0x000fe200078e0a00 */
[----:B------:R-:W-:Y:S01]  /*90b0*/  LEA.HI R5, R8, R8, RZ, 0x1 ;  /* 0x0000000808057211 */ /* 0x000fe200078f08ff */
[----:B------:R-:W0:Y:S01]  /*90c0*/  @P0 LDC R16, c[0x0][0xbf0] ;  /* 0x0002fc00ff100b82 */ /* 0x000e220000000800 */
[----:B------:R-:W-:-:S02]  /*90d0*/  LEA.HI R11, R11, R6, RZ, 0x3 ;  /* 0x000000060b0b7211 */ /* 0x000fc400078f18ff */
[----:B------:R-:W-:Y:S02]  /*90e0*/  LEA.HI R9, R9, R24, RZ, 0x5 ;  /* 0x0000001809097211 */ /* 0x000fe400078f28ff */
[----:B------:R-:W-:Y:S02]  /*90f0*/  LOP3.LUT R11, R11, 0xfffffff8, RZ, 0xc0, !PT ;  /* 0xfffffff80b0b7812 */ /* 0x000fe400078ec0ff */
[----:B------:R-:W-:Y:S02]  /*9100*/  LOP3.LUT R7, R5, 0x1ffffffe, RZ, 0xc0, !PT ;  /* 0x1ffffffe05077812 */ /* 0x000fe400078ec0ff */
[----:B------:R-:W-:Y:S01]  /*9110*/  SHF.R.S32.HI R5, RZ, 0x5, R9 ;  /* 0x00000005ff057819 */ /* 0x000fe20000011409 */
[----:B------:R-:W-:Y:S01]  /*9120*/  IMAD.IADD R2, R6, 0x1, -R11 ;  /* 0x0000000106027824 */ /* 0x000fe200078e0a0b */
[----:B------:R-:W-:Y:S01]  /*9130*/  MOV R6, UR4 ;  /* 0x0000000400067c02 */ /* 0x000fe20008000f00 */
[----:B------:R-:W5:Y:S01]  /*9140*/  LDC.64 R10, c[0x0][0xbd8] ;  /* 0x0002f600ff0a7b82 */ /* 0x000f620000000a00 */
[----:B------:R-:W-:Y:S01]  /*9150*/  IMAD.IADD R9, R8, 0x1, -R7 ;  /* 0x0000000108097824 */ /* 0x000fe200078e0a07 */
[----:B------:R-:W-:Y:S01]  /*9160*/  LOP3.LUT R25, R25, 0x7ffffffc, RZ, 0xc0, !PT ;  /* 0x7ffffffc19197812 */ /* 0x000fe200078ec0ff */
[----:B------:R-:W-:-:S02]  /*9170*/  IMAD R5, R5, 0x10, R2 ;  /* 0x0000001005057824 */ /* 0x000fc400078e0202 */
[----:B------:R-:W-:Y:S01]  /*9180*/  IMAD.U32 R7, RZ, RZ, UR5 ;  /* 0x00000005ff077e24 */ /* 0x000fe2000f8e00ff */
[----:B------:R-:W-:Y:S01]  /*9190*/  UIMAD.WIDE.U32 UR4, UR37, UR8, URZ ;  /* 0x00000008250472a5 */ /* 0x000fe2000f8e003f */
[----:B------:R-:W-:Y:S01]  /*91a0*/  IMAD.U32 R7, RZ, RZ, UR6 ;  /* 0x00000006ff077e24 */ /* 0x000fe2000f8e00ff */
[----:B------:R-:W-:Y:S01]  /*91b0*/  UIMAD UR6, UR37, UR9, UR7 ;  /* 0x00000009250672a4 */ /* 0x000fe2000f8e0207 */
[----:B------:R-:W-:Y:S02]  /*91c0*/  IMAD R0, R0, 0x40, R5 ;  /* 0x0000004000007824 */ /* 0x000fe400078e0205 */
[----:B------:R-:W-:Y:S01]  /*91d0*/  ULDC.64 UR8, c[0x0][0xb28] ;  /* 0x0002ca0000087ab9 */ /* 0x000fe20000000a00 */
[----:B------:R-:W-:Y:S01]  /*91e0*/  UIADD3 UR6, UR5, UR6, URZ ;  /* 0x0000000605067290 */ /* 0x000fe2000fffe03f */
[----:B------:R-:W-:Y:S02]  /*91f0*/  IMAD R2, R9, 0x8, R0 ;  /* 0x0000000809027824 */ /* 0x000fe400078e0200 */
[----:B------:R-:W-:-:S02]  /*9200*/  IMAD.U32 R9, RZ, RZ, UR5 ;  /* 0x00000005ff097e24 */ /* 0x000fc4000f8e00ff */
[----:B--2---:R-:W-:Y:S02]  /*9210*/  IMAD R2, R21, 0x80, R2 ;  /* 0x0000008015027824 */ /* 0x004fe400078e0202 */
[----:B------:R-:W-:Y:S01]  /*9220*/  IMAD.U32 R9, RZ, RZ, UR6 ;  /* 0x00000006ff097e24 */ /* 0x000fe2000f8e00ff */
[----:B------:R-:W-:Y:S01]  /*9230*/  ULDC.64 UR6, c[0x0][0xb48] ;  /* 0x0002d20000067ab9 */ /* 0x000fe20000000a00 */
[----:B---3--:R-:W-:-:S04]  /*9240*/  @P0 IMAD.HI.U32 R27, R2, R27, RZ ;  /* 0x0000001b021b0227 */ /* 0x008fc800078e00ff */
[C---:B-----5:R-:W-:Y:S02]  /*9250*/  IMAD R8, R10.reuse, UR10, RZ ;  /* 0x0000000a0a087c24 */ /* 0x060fe4000f8e02ff */
[----:B------:R-:W-:-:S04]  /*9260*/  IMAD.WIDE.U32 R6, R10, UR12, R6 ;  /* 0x0000000c0a067c25 */ /* 0x000fc8000f8e0006 */
[----:B------:R-:W-:Y:S01]  /*9270*/  IMAD R11, R11, UR12, R8 ;  /* 0x0000000c0b0b7c24 */ /* 0x000fe2000f8e0208 */
[----:B------:R-:W-:Y:S01]  /*9280*/  MOV R8, UR4 ;  /* 0x0000000400087c02 */ /* 0x000fe20008000f00 */
[----:B-1----:R-:W-:Y:S01]  /*9290*/  @P0 IMAD.HI.U32 R10, R2, R13, RZ ;  /* 0x0000000d020a0227 */ /* 0x002fe200078e00ff */
[----:B------:R-:W-:-:S03]  /*92a0*/  ULDC.64 UR4, c[0x0][0xbe0] ;  /* 0x0002f80000047ab9 */ /* 0x000fc60000000a00 */
[----:B------:R-:W-:Y:S01]  /*92b0*/  IMAD R13, R19, UR12, R12 ;  /* 0x0000000c130d7c24 */ /* 0x000fe2000f8e020c */
[----:B------:R-:W-:Y:S01]  /*92c0*/  SHF.R.S32.HI R12, RZ, 0x1f, R23 ;  /* 0x0000001fff0c7819 */ /* 0x000fe20000011417 */
[----:B------:R-:W-:-:S04]  /*92d0*/  IMAD.WIDE.U32 R8, R18, UR12, R8 ;  /* 0x0000000c12087c25 */ /* 0x000fc8000f8e0008 */
[----:B------:R-:W-:Y:S01]  /*92e0*/  IMAD.IADD R7, R7, 0x1, R11 ;  /* 0x0000000107077824 */ /* 0x000fe200078e020b */
[----:B------:R-:W-:Y:S01]  /*92f0*/  MOV R11, R2 ;  /* 0x00000002000b7202 */ /* 0x000fe20000000f00 */
[----:B------:R-:W-:Y:S01]  /*9300*/  IMAD.IADD R9, R9, 0x1, R13 ;  /* 0x0000000109097824 */ /* 0x000fe200078e020d */
[----:B0-----:R-:W-:Y:S01]  /*9310*/  @P0 SHF.R.U32.HI R11, RZ, R16, R27 ;  /* 0x00000010ff0b0219 */ /* 0x001fe2000001161b */
[----:B------:R-:W-:Y:S01]  /*9320*/  IMAD.MOV.U32 R5, RZ, RZ, R2 ;  /* 0x000000ffff057224 */ /* 0x000fe200078e0002 */
[----:B----4-:R-:W-:Y:S01]  /*9330*/  @P0 SHF.R.U32.HI R5, RZ, R15, R10 ;  /* 0x0000000fff050219 */ /* 0x010fe2000001160a */
[----:B------:R-:W-:Y:S02]  /*9340*/  IMAD R13, R12, UR6, RZ ;  /* 0x000000060c0d7c24 */ /* 0x000fe4000f8e02ff */
[----:B------:R-:W-:-:S04]  /*9350*/  IMAD.WIDE.U32 R6, R23, UR4, R6 ;  /* 0x0000000417067c25 */ /* 0x000fc8000f8e0006 */
        /* <DEDUP_REMOVED lines=13> */
[----:B------:R-:W-:Y:S01]  /*9430*/  IMAD R13, R17, R14, R2 ;  /* 0x0000000e110d7224 */ /* 0x000fe200078e0202 */
[----:B------:R-:W-:Y:S01]  /*9440*/  SHF.R.S32.HI R2, RZ, 0x1f, R5 ;  /* 0x0000001fff027819 */ /* 0x000fe20000011405 */
[----:B------:R-:W-:Y:S02]  /*9450*/  IMAD R10, R10, UR4, RZ ;  /* 0x000000040a0a7c24 */ /* 0x000fe4000f8e02ff */
[----:B------:R-:W-:Y:S02]  /*9460*/  IMAD.IADD R9, R9, 0x1, R15 ;  /* 0x0000000109097824 */ /* 0x000fe400078e020f */
[C---:B------:R-:W-:Y:S01]  /*9470*/  IMAD R15, R11.reuse, UR5, R10 ;  /* 0x000000050b0f7c24 */ /* 0x040fe2000f8e020a */
[----:B------:R-:W0:Y:S01]  /*9480*/  S2UR UR5, SR_CgaCtaId ;  /* 0x00000000000579c3 */ /* 0x000e220000008800 */
[----:B------:R-:W-:Y:S01]  /*9490*/  SHF.R.S32.HI R10, RZ, 0x1f, R13 ;  /* 0x0000001fff0a7819 */ /* 0x000fe2000001140d */
[----:B------:R-:W-:Y:S02]  /*94a0*/  IMAD R2, R2, UR6, RZ ;  /* 0x0000000602027c24 */ /* 0x000fe4000f8e02ff */
[----:B------:R-:W-:Y:S01]  /*94b0*/  IMAD.WIDE.U32 R8, R11, UR4, R8 ;  /* 0x000000040b087c25 */ /* 0x000fe2000f8e0008 */
[----:B------:R-:W-:-:S03]  /*94c0*/  UMOV UR4, 0x400 ;  /* 0x0000040000047882 */ /* 0x000fc60000000000 */
[C---:B------:R-:W-:Y:S02]  /*94d0*/  IMAD R11, R5.reuse, UR7, R2 ;  /* 0x00000007050b7c24 */ /* 0x040fe4000f8e0202 */
[----:B------:R-:W-:Y:S01]  /*94e0*/  IMAD.WIDE.U32 R6, R5, UR6, R6 ;  /* 0x0000000605067c25 */ /* 0x000fe2000f8e0006 */
[----:B------:R-:W-:-:S03]  /*94f0*/  ULDC.64 UR6, c[0x0][0xba8] ;  /* 0x0002ea0000067ab9 */ /* 0x000fc60000000a00 */
[----:B------:R-:W-:Y:S01]  /*9500*/  IMAD.IADD R9, R9, 0x1, R15 ;  /* 0x0000000109097824 */ /* 0x000fe200078e020f */
[----:B------:R-:W-:Y:S01]  /*9510*/  LEA R2, P0, R6, UR6, 0x2 ;  /* 0x0000000606027c11 */ /* 0x000fe2000f8010ff */
[----:B------:R-:W-:Y:S01]  /*9520*/  IMAD R10, R10, UR8, RZ ;  /* 0x000000080a0a7c24 */ /* 0x000fe2000f8e02ff */
[----:B------:R-:W-:Y:S01]  /*9530*/  IADD3 R7, R7, R11, RZ ;  /* 0x0000000b07077210 */ /* 0x000fe20007ffe0ff */
[----:B------:R-:W-:Y:S01]  /*9540*/  IMAD.WIDE.U32 R8, R13, UR8, R8 ;  /* 0x000000080d087c25 */ /* 0x000fe2000f8e0008 */
[----:B------:R-:W-:-:S03]  /*9550*/  ULDC UR6, c[0x0][0xa88] ;  /* 0x0002a20000067ab9 */ /* 0x000fc60000000800 */
[----:B------:R-:W-:Y:S01]  /*9560*/  IMAD R5, R13, UR9, R10 ;  /* 0x000000090d057c24 */ /* 0x000fe2000f8e020a */
[----:B------:R-:W-:Y:S01]  /*9570*/  ULDC.64 UR8, c[0x0][0xb00] ;  /* 0x0002c00000087ab9 */ /* 0x000fe20000000a00 */
[----:B------:R-:W-:Y:S01]  /*9580*/  LEA.HI.X R10, R6, UR7, R7, 0x2, P0 ;  /* 0x00000007060a7c11 */ /* 0x000fe200080f1407 */
[----:B------:R-:W-:Y:S01]  /*9590*/  IMAD R0, R21, 0x80, R0 ;  /* 0x0000008015007824 */ /* 0x000fe200078e0200 */
[----:B------:R-:W-:Y:S01]  /*95a0*/  LEA R20, P1, R8, UR8, 0x2 ;  /* 0x0000000808147c11 */ /* 0x000fe2000f8210ff */
[----:B------:R-:W-:Y:S01]  /*95b0*/  IMAD.IADD R5, R9, 0x1, R5 ;  /* 0x0000000109057824 */ /* 0x000fe200078e0205 */
[----:B------:R-:W-:Y:S01]  /*95c0*/  SHFL.IDX PT, R6, R2, RZ, 0x1c1f ;  /* 0x001c1fff02067589 */ /* 0x000fe200000e0000 */
[----:B0-----:R-:W-:Y:S01]  /*95d0*/  ULEA UR4, UR5, UR4, 0x18 ;  /* 0x0000000405047291 */ /* 0x001fe2000f8ec03f */
[----:B------:R-:W-:Y:S01]  /*95e0*/  IMAD R17, R17, UR6, RZ ;  /* 0x0000000611117c24 */ /* 0x000fe2000f8e02ff */
[----:B------:R-:W-:Y:S01]  /*95f0*/  LOP3.LUT P0, RZ, R24, 0x3, RZ, 0xc0, !PT ;  /* 0x0000000318ff7812 */ /* 0x000fe2000780c0ff */
[----:B------:R-:W0:Y:S01]  /*9600*/  SHFL.IDX PT, R7, R10, RZ, 0x1c1f ;  /* 0x001c1fff0a077589 */ /* 0x000e2200000e0000 */
[----:B------:R-:W-:Y:S01]  /*9610*/  LEA.HI.X R22, R8, UR9, R5, 0x2, P1 ;  /* 0x0000000908167c11 */ /* 0x000fe200088f1405 */
[C---:B------:R-:W-:Y:S01]  /*9620*/  VIADD R16, R0.reuse, 0x8 ;  /* 0x0000000800107836 */ /* 0x040fe20000000000 */
[----:B------:R-:W-:Y:S01]  /*9630*/  UIADD3 UR4, UR4, 0x28820, URZ ;  /* 0x0002882004047890 */ /* 0x000fe2000fffe03f */
[----:B------:R-:W-:Y:S01]  /*9640*/  SHFL.IDX PT, R8, R2, 0x1, 0x1c1f ;  /* 0x003c1f0002087f89 */ /* 0x000fe200000e0000 */
[-C--:B------:R-:W-:Y:S01]  /*9650*/  ISETP.GE.OR P1, PT, R0, R17.reuse, P0 ;  /* 0x000000110000720c */ /* 0x080fe20000726670 */
[----:B------:R-:W-:Y:S01]  /*9660*/  IMAD.IADD R19, R24, 0x1, -R25 ;  /* 0x0000000118137824 */ /* 0x000fe200078e0a19 */
[-C--:B------:R-:W-:Y:S01]  /*9670*/  ISETP.GE.OR P0, PT, R16, R17.reuse, P0 ;  /* 0x000000111000720c */ /* 0x080fe20000706670 */
[----:B------:R-:W1:Y:S01]  /*9680*/  SHFL.IDX PT, R9, R10, 0x1, 0x1c1f ;  /* 0x003c1f000a097f89 */ /* 0x000e6200000e0000 */
[----:B------:R-:W-:Y:S01]  /*9690*/  UPRMT UR4, URZ, 0x654, UR4 ;  /* 0x000006543f047896 */ /* 0x000fe20008000004 */
[----:B------:R-:W-:Y:S01]  /*96a0*/  ISETP.GE.AND P2, PT, R0, R17, PT ;  /* 0x000000110000720c */ /* 0x000fe20003f46270 */
[----:B------:R-:W-:Y:S01]  /*96b0*/  IMAD.SHL.U32 R19, R19, 0x2, RZ ;  /* 0x0000000213137824 */ /* 0x000fe200078e00ff */
[----:B------:R2:W3:Y:S04]  /*96c0*/  SHFL.IDX PT, R14, R20, RZ, 0x1c1f ;  /* 0x001c1fff140e7589 */ /* 0x0004e800000e0000 */
[----:B------:R2:W4:Y:S02]  /*96d0*/  SHFL.IDX PT, R15, R22, RZ, 0x1c1f ;  /* 0x001c1fff160f7589 */ /* 0x00052400000e0000 */
[----:B------:R-:W-:Y:S02]  /*96e0*/  SYNCS.ARRIVE.TRANS64.RED.A1T0 RZ, [UR4], RZ ;  /* 0x000000ffffff79a7 */ /* 0x000fe40008100404 */
[----:B0-----:R2:W-:Y:S04]  /*96f0*/  @!P1 ST.E desc[UR44][R6.64], R3 ;  /* 0x0000000306009985 */ /* 0x0015e8000c10192c */
[----:B-1----:R2:W-:Y:S01]  /*9700*/  @!P0 ST.E desc[UR44][R8.64], R4 ;  /* 0x0000000408008985 */ /* 0x0025e2000c10192c */
[----:B------:R-:W-:Y:S05]  /*9710*/  @P2 BRA `(.L_x_2443) ;  /* 0x0000000400782947 */ /* 0x000fea0003800000 */
[C---:B------:R-:W-:Y:S01]  /*9720*/  IADD3 R0, R19.reuse, 0x8, RZ ;  /* 0x0000000813007810 */ /* 0x040fe20007ffe0ff */
[----:B------:R-:W-:Y:S01]  /*9730*/  ULDC UR4, c[0x0][0xac8] ;  /* 0x0002b20000047ab9 */ /* 0x000fe20000000800 */
[C---:B--2---:R-:W-:Y:S01]  /*9740*/  VIADD R6, R19.reuse, 0x10 ;  /* 0x0000001013067836 */ /* 0x044fe20000000000 */
[C---:B------:R-:W-:Y:S01]  /*9750*/  ISETP.GE.AND P2, PT, R19.reuse, UR4, PT ;  /* 0x0000000413007c0c */ /* 0x040fe2000bf46270 */
[C---:B------:R-:W-:Y:S01]  /*9760*/  VIADD R7, R19.reuse, 0x18 ;  /* 0x0000001813077836 */ /* 0x040fe20000000000 */
[----:B------:R-:W-:Y:S01]  /*9770*/  ISETP.GE.AND P3, PT, R0, UR4, PT ;  /* 0x0000000400007c0c */ /* 0x000fe2000bf66270 */
[C---:B------:R-:W-:Y:S01]  /*9780*/  VIADD R8, R19.reuse, 0x28 ;  /* 0x0000002813087836 */ /* 0x040fe20000000000 */
[----:B------:R-:W-:Y:S01]  /*9790*/  ISETP.GE.AND P0, PT, R6, UR4, PT ;  /* 0x0000000406007c0c */ /* 0x000fe2000bf06270 */
[----:B------:R-:W-:Y:S01]  /*97a0*/  VIADD R9, R19, 0x30 ;  /* 0x0000003013097836 */ /* 0x000fe20000000000 */
[----:B------:R-:W-:Y:S01]  /*97b0*/  ISETP.GE.AND P1, PT, R7, UR4, PT ;  /* 0x0000000407007c0c */ /* 0x000fe2000bf26270 */
[C---:B------:R-:W-:Y:S01]  /*97c0*/  VIADD R11, R19.reuse, 0x40 ;  /* 0x00000040130b7836 */ /* 0x040fe20000000000 */
[C---:B------:R-:W-:Y:S01]  /*97d0*/  IADD3 R10, R19.reuse, 0x38, RZ ;  /* 0x00000038130a7810 */ /* 0x040fe20007ffe0ff */
[----:B------:R-:W-:Y:S01]  /*97e0*/  VIADD R12, R19, 0x50 ;  /* 0x00000050130c7836 */ /* 0x000fe20000000000 */
[----:B------:R-:W-:Y:S01]  /*97f0*/  ISETP.GE.AND P4, PT, R9, UR4, PT ;  /* 0x0000000409007c0c */ /* 0x000fe2000bf86270 */
[C---:B------:R-:W-:Y:S01]  /*9800*/  VIADD R18, R19.reuse, 0x60 ;  /* 0x0000006013127836 */ /* 0x040fe20000000000 */
[----:B------:R-:W-:Y:S01]  /*9810*/  ISETP.GE.AND P5, PT, R10, UR4, PT ;  /* 0x000000040a007c0c */ /* 0x000fe2000bfa6270 */
[----:B---34-:R-:W-:Y:S01]  /*9820*/  @!P2 IMAD.WIDE R2, R19, 0x4, R14 ;  /* 0x000000041302a825 */ /* 0x018fe200078e020e */
[----:B------:R-:W-:-:S02]  /*9830*/  ISETP.GE.AND P6, PT, R11, UR4, PT ;  /* 0x000000040b007c0c */ /* 0x000fc4000bfc6270 */
[----:B------:R-:W-:Y:S02]  /*9840*/  @!P3 LEA.HI R0, R0, R0, RZ, 0x1 ;  /* 0x000000000000b211 */ /* 0x000fe400078f08ff */
[----:B------:R0:W-:Y:S01]  /*9850*/  @!P2 ST.E.64 desc[UR44][R2.64], R88 ;  /* 0x000000580200a985 */ /* 0x0001e2000c101b2c */
[----:B------:R-:W-:Y:S02]  /*9860*/  @!P0 LEA.HI R6, R6, R6, RZ, 0x1 ;  /* 0x0000000606068211 */ /* 0x000fe400078f08ff */
[----:B------:R-:W-:Y:S01]  /*9870*/  @!P3 LOP3.LUT R5, R0, 0xfffffffe, RZ, 0xc0, !PT ;  /* 0xfffffffe0005b812 */ /* 0x000fe200078ec0ff */
[----:B------:R-:W-:Y:S01]  /*9880*/  VIADD R0, R19, 0x20 ;  /* 0x0000002013007836 */ /* 0x000fe20000000000 */
[----:B------:R-:W-:Y:S02]  /*9890*/  @!P1 LEA.HI R7, R7, R7, RZ, 0x1 ;  /* 0x0000000707079211 */ /* 0x000fe400078f08ff */
[----:B------:R-:W-:Y:S01]  /*98a0*/  @!P5 LEA.HI R10, R10, R10, RZ, 0x1 ;  /* 0x0000000a0a0ad211 */ /* 0x000fe200078f08ff */
[----:B------:R-:W-:Y:S01]  /*98b0*/  @!P3 IMAD.WIDE R4, R5, 0x4, R14 ;  /* 0x000000040504b825 */ /* 0x000fe200078e020e */
[----:B------:R-:W-:-:S02]  /*98c0*/  ISETP.GE.AND P2, PT, R0, UR4, PT ;  /* 0x0000000400007c0c */ /* 0x000fc4000bf46270 */
[----:B------:R-:W-:Y:S02]  /*98d0*/  @!P5 LOP3.LUT R13, R10, 0xfffffffe, RZ, 0xc0, !PT ;  /* 0xfffffffe0a0dd812 */ /* 0x000fe400078ec0ff */
[----:B------:R1:W-:Y:S01]  /*98e0*/  @!P3 ST.E.64 desc[UR44][R4.64], R92 ;  /* 0x0000005c0400b985 */ /* 0x0003e2000c101b2c */
[----:B------:R-:W-:Y:S02]  /*98f0*/  ISETP.GE.AND P3, PT, R8, UR4, PT ;  /* 0x0000000408007c0c */ /* 0x000fe4000bf66270 */
        /* <DEDUP_REMOVED lines=28> */
[----:B------:R1:W-:Y:S01]  /*9ac0*/  @!P4 ST.E.64 desc[UR44][R4.64], R112 ;  /* 0x000000700400c985 */ /* 0x0003e2000c101b2c */
[C---:B0-----:R-:W-:Y:S02]  /*9ad0*/  IADD3 R6, R19.reuse, 0x68, RZ ;  /* 0x0000006813067810 */ /* 0x041fe40007ffe0ff */
[C---:B------:R-:W-:Y:S01]  /*9ae0*/  VIADD R7, R19.reuse, 0x70 ;  /* 0x0000007013077836 */ /* 0x040fe20000000000 */
[----:B------:R0:W-:Y:S01]  /*9af0*/  @!P5 ST.E.64 desc[UR44][R8.64], R116 ;  /* 0x000000740800d985 */ /* 0x0001e2000c101b2c */
[----:B--2---:R-:W-:Y:S01]  /*9b00*/  VIADD R3, R19, 0x78 ;  /* 0x0000007813037836 */ /* 0x004fe20000000000 */
[----:B------:R-:W-:Y:S02]  /*9b10*/  ISETP.GE.AND P4, PT, R6, UR4, PT ;  /* 0x0000000406007c0c */ /* 0x000fe4000bf86270 */
[----:B------:R2:W-:Y:S01]  /*9b20*/  @!P6 ST.E.64 desc[UR44][R10.64], R120 ;  /* 0x000000780a00e985 */ /* 0x0005e2000c101b2c */
[----:B------:R-:W-:-:S02]  /*9b30*/  ISETP.GE.AND P5, PT, R7, UR4, PT ;  /* 0x0000000407007c0c */ /* 0x000fc4000bfa6270 */
[----:B------:R-:W-:Y:S02]  /*9b40*/  ISETP.GE.AND P6, PT, R3, UR4, PT ;  /* 0x0000000403007c0c */ /* 0x000fe4000bfc6270 */
[----:B------:R-:W-:Y:S02]  /*9b50*/  @!P0 LEA.HI R0, R0, R0, RZ, 0x1 ;  /* 0x0000000000008211 */ /* 0x000fe400078f08ff */
[----:B------:R-:W-:Y:S02]  /*9b60*/  @!P2 LEA.HI R13, R13, R13, RZ, 0x1 ;  /* 0x0000000d0d0da211 */ /* 0x000fe400078f08ff */
[----:B------:R-:W-:Y:S02]  /*9b70*/  @!P3 LEA.HI R18, R18, R18, RZ, 0x1 ;  /* 0x000000121212b211 */ /* 0x000fe400078f08ff */
[----:B------:R-:W-:Y:S02]  /*9b80*/  @!P4 LEA.HI R6, R6, R6, RZ, 0x1 ;  /* 0x000000060606c211 */ /* 0x000fe400078f08ff */
[----:B-1----:R-:W-:-:S02]  /*9b90*/  @!P1 LOP3.LUT R5, R12, 0xfffffffe, RZ, 0xc0, !PT ;  /* 0xfffffffe0c059812 */ /* 0x002fc400078ec0ff */
[----:B------:R-:W-:Y:S02]  /*9ba0*/  @!P5 LEA.HI R2, R7, R7, RZ, 0x1 ;  /* 0x000000070702d211 */ /* 0x000fe400078f08ff */
[----:B------:R-:W-:Y:S02]  /*9bb0*/  @!P6 LEA.HI R4, R3, R3, RZ, 0x1 ;  /* 0x000000030304e211 */ /* 0x000fe400078f08ff */
[----:B------:R-:W-:Y:S02]  /*9bc0*/  @!P0 LOP3.LUT R3, R0, 0xfffffffe, RZ, 0xc0, !PT ;  /* 0xfffffffe00038812 */ /* 0x000fe400078ec0ff */
[----:B------:R-:W-:Y:S02]  /*9bd0*/  @!P2 LOP3.LUT R7, R13, 0xfffffffe, RZ, 0xc0, !PT ;  /* 0xfffffffe0d07a812 */ /* 0x000fe400078ec0ff */
[----:B0-----:R-:W-:Y:S02]  /*9be0*/  @!P3 LOP3.LUT R9, R18, 0xfffffffe, RZ, 0xc0, !PT ;  /* 0xfffffffe1209b812 */ /* 0x001fe400078ec0ff */
[----:B--2---:R-:W-:Y:S01]  /*9bf0*/  @!P4 LOP3.LUT R11, R6, 0xfffffffe, RZ, 0xc0, !PT ;  /* 0xfffffffe060bc812 */ /* 0x004fe200078ec0ff */
[----:B------:R-:W-:Y:S01]  /*9c00*/  @!P2 IMAD.WIDE R6, R7, 0x4, R14 ;  /* 0x000000040706a825 */ /* 0x000fe200078e020e */
[----:B------:R-:W-:-:S02]  /*9c10*/  @!P5 LOP3.LUT R13, R2, 0xfffffffe, RZ, 0xc0, !PT ;  /* 0xfffffffe020dd812 */ /* 0x000fc400078ec0ff */
        /* <DEDUP_REMOVED lines=14> */
.L_x_2443:
[----:B------:R-:W-:Y:S05]  /*9d00*/  BSYNC B0 ;  /* 0x0000000000007941 */ /* 0x000fea0003800000 */
.L_x_2442:
[----:B------:R-:W-:Y:S01]  /*9d10*/  ISETP.GE.AND P0, PT, R16, R17, PT ;  /* 0x000000111000720c */ /* 0x000fe20003f06270 */
[----:B0-----:R0:W1:Y:S04]  /*9d20*/  SHFL.IDX PT, R13, R22, 0x1, 0x1c1f ;  /* 0x003c1f00160d7f89 */ /* 0x00106800000e0000 */
[----:B------:R0:W0:Y:S08]  /*9d30*/  SHFL.IDX PT, R12, R20, 0x1, 0x1c1f ;  /* 0x003c1f00140c7f89 */ /* 0x00003000000e0000 */
[----:B------:R-:W-:Y:S05]  /*9d40*/  @P0 BRA `(.L_x_2402) ;  /* 0x00000044006c0947 */ /* 0x000fea0003800000 */
[----:B------:R-:W-:Y:S01]  /*9d50*/  ULDC UR4, c[0x0][0xac8] ;  /* 0x0002b20000047ab9 */ /* 0x000fe20000000800 */
[C---:B------:R-:W-:Y:S01]  /*9d60*/  VIADD R0, R19.reuse, 0x8 ;  /* 0x0000000813007836 */ /* 0x040fe20000000000 */
[C---:B------:R-:W-:Y:S01]  /*9d70*/  ISETP.GE.AND P0, PT, R19.reuse, UR4, PT ;  /* 0x0000000413007c0c */ /* 0x040fe2000bf06270 */
[C---:B--2---:R-:W-:Y:S01]  /*9d80*/  VIADD R4, R19.reuse, 0x10 ;  /* 0x0000001013047836 */ /* 0x044fe20000000000 */
[C---:B------:R-:W-:Y:S01]  /*9d90*/  IADD3 R8, R19.reuse, 0x20, RZ ;  /* 0x0000002013087810 */ /* 0x040fe20007ffe0ff */
[C---:B------:R-:W-:Y:S01]  /*9da0*/  VIADD R6, R19.reuse, 0x18 ;  /* 0x0000001813067836 */ /* 0x040fe20000000000 */
[----:B------:R-:W-:Y:S01]  /*9db0*/  ISETP.GE.AND P5, PT, R0, UR4, PT ;  /* 0x0000000400007c0c */ /* 0x000fe2000bfa6270 */
[C---:B------:R-:W-:Y:S01]  /*9dc0*/  VIADD R9, R19.reuse, 0x28 ;  /* 0x0000002813097836 */ /* 0x040fe20000000000 */
[----:B------:R-:W-:Y:S01]  /*9dd0*/  ISETP.GE.AND P6, PT, R4, UR4, PT ;  /* 0x0000000404007c0c */ /* 0x000fe2000bfc6270 */
[C---:B------:R-:W-:Y:S01]  /*9de0*/  VIADD R10, R19.reuse, 0x30 ;  /* 0x00000030130a7836 */ /* 0x040fe20000000000 */
[----:B------:R-:W-:Y:S01]  /*9df0*/  ISETP.GE.AND P4, PT, R8, UR4, PT ;  /* 0x0000000408007c0c */ /* 0x000fe2000bf86270 */
[----:B------:R-:W-:Y:S01]  /*9e00*/  VIADD R11, R19, 0x38 ;  /* 0x00000038130b7836 */ /* 0x000fe20000000000 */
[----:B------:R-:W-:Y:S01]  /*9e10*/  ISETP.GE.AND P3, PT, R9, UR4, PT ;  /* 0x0000000409007c0c */ /* 0x000fe2000bf66270 */
[C---:B------:R-:W-:Y:S01]  /*9e20*/  VIADD R16, R19.reuse, 0x40 ;  /* 0x0000004013107836 */ /* 0x040fe20000000000 */
[----:B------:R-:W-:Y:S01]  /*9e30*/  ISETP.GE.AND P2, PT, R10, UR4, PT ;  /* 0x000000040a007c0c */ /* 0x000fe2000bf46270 */
[----:B01----:R-:W-:Y:S01]  /*9e40*/  @!P0 IMAD.WIDE R2, R19, 0x4, R12 ;  /* 0x0000000413028825 */ /* 0x003fe200078e020c */
[----:B------:R-:W-:-:S03]  /*9e50*/  ISETP.GE.AND P1, PT, R11, UR4, PT ;  /* 0x000000040b007c0c */ /* 0x000fc6000bf26270 */
[----:B------:R-:W-:Y:S01]  /*9e60*/  @!P5 LEA.HI R0, R0, R0, RZ, 0x1 ;  /* 0x000000000000d211 */ /* 0x000fe200078f08ff */
[----:B------:R0:W-:Y:S01]  /*9e70*/  @!P0 ST.E.64 desc[UR44][R2.64], R90 ;  /* 0x0000005a02008985 */ /* 0x0001e2000c101b2c */
[----:B------:R-:W-:Y:S01]  /*9e80*/  ISETP.GE.AND P0, PT, R6, UR4, PT ;  /* 0x0000000406007c0c */ /* 0x000fe2000bf06270 */
[C---:B------:R-:W-:Y:S01]  /*9e90*/  VIADD R18, R19.reuse, 0x48 ;  /* 0x0000004813127836 */ /* 0x040fe20000000000 */
[----:B------:R-:W-:Y:S01]  /*9ea0*/  @!P6 LEA.HI R4, R4, R4, RZ, 0x1 ;  /* 0x000000040404e211 */ /* 0x000fe200078f08ff */
[----:B------:R-:W-:Y:S01]  /*9eb0*/  VIADD R20, R19, 0x70 ;  /* 0x0000007013147836 */ /* 0x000fe20000000000 */
[----:B------:R-:W-:Y:S02]  /*9ec0*/  @!P5 LOP3.LUT R5, R0, 0xfffffffe, RZ, 0xc0, !PT ;  /* 0xfffffffe0005d812 */ /* 0x000fe400078ec0ff */
[----:B------:R-:W-:Y:S02]  /*9ed0*/  @!P6 LOP3.LUT R7, R4, 0xfffffffe, RZ, 0xc0, !PT ;  /* 0xfffffffe0407e812 */ /* 0x000fe400078ec0ff */
[----:B------:R-:W-:-:S02]  /*9ee0*/  @!P4 LEA.HI R8, R8, R8, RZ, 0x1 ;  /* 0x000000080808c211 */ /* 0x000fc400078f08ff */
[----:B------:R-:W-:Y:S02]  /*9ef0*/  @!P3 LEA.HI R0, R9, R9, RZ, 0x1 ;  /* 0x000000090900b211 */ /* 0x000fe400078f08ff */
[----:B------:R-:W-:Y:S01]  /*9f00*/  @!P2 LEA.HI R10, R10, R10, RZ, 0x1 ;  /* 0x0000000a0a0aa211 */ /* 0x000fe200078f08ff */
[--C-:B0-----:R-:W-:Y:S01]  /*9f10*/  @!P5 IMAD.WIDE R2, R5, 0x4, R12.reuse ;  /* 0x000000040502d825 */ /* 0x101fe200078e020c */
[----:B------:R-:W-:Y:S02]  /*9f20*/  @!P0 LEA.HI R6, R6, R6, RZ, 0x1 ;  /* 0x0000000606068211 */ /* 0x000fe400078f08ff */
[----:B---3--:R-:W-:Y:S01]  /*9f30*/  @!P1 LEA.HI R14, R11, R11, RZ, 0x1 ;  /* 0x0000000b0b0e9211 */ /* 0x008fe200078f08ff */
[----:B------:R-:W-:Y:S01]  /*9f40*/  @!P6 IMAD.WIDE R4, R7, 0x4, R12 ;  /* 0x000000040704e825 */ /* 0x000fe200078e020c */
[----:B------:R-:W-:Y:S01]  /*9f50*/  @!P0 LOP3.LUT R7, R6, 0xfffffffe, RZ, 0xc0, !PT ;  /* 0xfffffffe06078812 */ /* 0x000fe200078ec0ff */
[----:B------:R0:W-:Y:S01]  /*9f60*/  @!P5 ST.E.64 desc[UR44][R2.64], R94 ;  /* 0x0000005e0200d985 */ /* 0x0001e2000c101b2c */
[----:B------:R-:W-:-:S02]  /*9f70*/  @!P4 LOP3.LUT R9, R8, 0xfffffffe, RZ, 0xc0, !PT ;  /* 0xfffffffe0809c812 */ /* 0x000fc400078ec0ff */
[----:B------:R-:W-:Y:S01]  /*9f80*/  @!P3 LOP3.LUT R11, R0, 0xfffffffe, RZ, 0xc0, !PT ;  /* 0xfffffffe000bb812 */ /* 0x000fe200078ec0ff */
[----:B------:R1:W-:Y:S01]  /*9f90*/  @!P6 ST.E.64 desc[UR44][R4.64], R98 ;  /* 0x000000620400e985 */ /* 0x0003e2000c101b2c */
[----:B----4-:R-:W-:Y:S02]  /*9fa0*/  @!P2 LOP3.LUT R15, R10, 0xfffffffe, RZ, 0xc0, !PT ;  /* 0xfffffffe0a0fa812 */ /* 0x010fe400078ec0ff */
[----:B------:R-:W-:Y:S01]  /*9fb0*/  @!P1 LOP3.LUT R17, R14, 0xfffffffe, RZ, 0xc0, !PT ;  /* 0xfffffffe0e119812 */ /* 0x000fe200078ec0ff */
[C---:B------:R-:W-:Y:S01]  /*9fc0*/  VIADD R14, R19.reuse, 0x58 ;  /* 0x00000058130e7836 */ /* 0x040fe20000000000 */
[----:B------:R-:W-:Y:S02]  /*9fd0*/  ISETP.GE.AND P5, PT, R16, UR4, PT ;  /* 0x0000000410007c0c */ /* 0x000fe4000bfa6270 */
[----:B------:R-:W-:Y:S02]  /*9fe0*/  ISETP.GE.AND P6, PT, R18, UR4, PT ;  /* 0x0000000412007c0c */ /* 0x000fe4000bfc6270 */
[----:B------:R-:W-:Y:S01]  /*9ff0*/  IADD3 R0, R19, 0x50, RZ ;  /* 0x0000005013007810 */ /* 0x000fe20007ffe0ff */
        /* <DEDUP_REMOVED lines=53> */
.L_x_2441:
[----:B------:R-:W0:Y:S02]  /*a350*/  S2R R0, SR_TID.X ;  /* 0x0000000000007919 */ /* 0x000e240000002100 */
[----:B0-----:R-:W-:-:S04]  /*a360*/  IADD3 R2, R0, -0x80, RZ ;  /* 0xffffff8000027810 */ /* 0x001fc80007ffe0ff */
        /* <DEDUP_REMOVED lines=58> */
.L_x_2400:
        /* <DEDUP_REMOVED lines=18> */
.L_x_2444:
[----:B------:R-:W-:Y:S01]  /*a830*/  ULDC UR43, c[0x0][0xc50] ;  /* 0x00031400002b7ab9 */ /* 0x000fe20000000800 */
[----:B------:R-:W-:Y:S01]  /*a840*/  UMOV UR40, UR6 ;  /* 0x0000000600287c82 */ /* 0x000fe20008000000 */
[----:B------:R-:W-:-:S11]  /*a850*/  UISETP.NE.AND UP0, UPT, UR43, 0x1, UPT ;  /* 0x000000012b00788c */ /* 0x000fd6000bf05270 */
[----:B------:R-:W-:Y:S01]  /*a860*/  @UP0 ULDC UR4, c[0x0][0xc54] ;  /* 0x0003150000040ab9 */ /* 0x000fe20000000800 */
[----:B------:R-:W-:Y:S01]  /*a870*/  @UP0 ULDC UR7, c[0x0][0xc58] ;  /* 0x0003160000070ab9 */ /* 0x000fe20000000800 */
[----:B------:R-:W-:-:S04]  /*a880*/  UIMAD.WIDE.U32 UR4, UR6, UR4, URZ ;  /* 0x00000004060472a5 */ /* 0x000fc8000f8e003f */
[----:B------:R-:W-:-:S12]  /*a890*/  @UP0 USHF.R.U32.HI UR40, URZ, UR7, UR5 ;  /* 0x000000073f280299 */ /* 0x000fd80008011605 */
.L_x_2445:
[----:B------:R-:W-:Y:S01]  /*a8a0*/  ISETP.GE.AND P0, PT, R35, RZ, PT ;  /* 0x000000ff2300720c */ /* 0x000fe20003f06270 */
[----:B------:R-:W-:Y:S01]  /*a8b0*/  UIADD3 UR4, -UR40, URZ, URZ ;  /* 0x0000003f28047290 */ /* 0x000fe2000fffe13f */
[----:B------:R-:W-:Y:S01]  /*a8c0*/  MOV R8, 0x1 ;  /* 0x0000000100087802 */ /* 0x000fe20000000f00 */
[----:B------:R-:W-:Y:S02]  /*a8d0*/  IMAD.MOV.U32 R0, RZ, RZ, RZ ;  /* 0x000000ffff007224 */ /* 0x000fe400078e00ff */
[----:B------:R-:W-:Y:S01]  /*a8e0*/  UIMAD UR43, UR43, UR4, UR6 ;  /* 0x000000042b2b72a4 */ /* 0x000fe2000f8e0206 */
[----:B------:R-:W-:-:S07]  /*a8f0*/  IMAD.MOV.U32 R9, RZ, RZ, 0x1 ;  /* 0x00000001ff097424 */ /* 0x000fce00078e00ff */
[----:B------:R-:W-:Y:S05]  /*a900*/  @!P0 BRA `(.L_x_2446) ;  /* 0x0000003400c88947 */ /* 0x000fea0003800000 */
[----:B------:R-:W0:Y:S01]  /*a910*/  LDC.64 R2, c[0x0][0xa28] ;  /* 0x00028a00ff027b82 */ /* 0x000e220000000a00 */
[----:B------:R-:W-:Y:S01]  /*a920*/  ULDC UR4, c[0x0][0x448] ;  /* 0x0001120000047ab9 */ /* 0x000fe20000000800 */
[----:B------:R-:W-:Y:S01]  /*a930*/  ULDC UR7, c[0x0][0x2f0] ;  /* 0x0000bc0000077ab9 */ /* 0x000fe20000000800 */
[----:B------:R-:W-:-:S05]  /*a940*/  IMAD.MOV.U32 R31, RZ, RZ, RZ ;  /* 0x000000ffff1f7224 */ /* 0x000fca00078e00ff */
[----:B------:R-:W1:Y:S01]  /*a950*/  S2UR UR49, SR_CTAID.X ;  /* 0x00000000003179c3 */ /* 0x000e620000002500 */
[----:B------:R-:W-:Y:S01]  /*a960*/  UISETP.NE.AND UP1, UPT, UR4, 0x1, UPT ;  /* 0x000000010400788c */ /* 0x000fe2000bf25270 */
[----:B------:R-:W-:Y:S02]  /*a970*/  ULDC UR8, c[0x0][0x288] ;  /* 0x0000a20000087ab9 */ /* 0x000fe40000000800 */
[----:B------:R-:W-:Y:S02]  /*a980*/  ULDC.64 UR4, c[0x0][0x418] ;  /* 0x0001060000047ab9 */ /* 0x000fe40000000a00 */
[----:B------:R-:W-:-:S03]  /*a990*/  UISETP.NE.U32.AND UP0, UPT, UR4, URZ, UPT ;  /* 0x0000003f0400728c */ /* 0x000fc6000bf05070 */
[----:B------:R-:W-:Y:S01]  /*a9a0*/  ULDC UR4, c[0x0][0x424] ;  /* 0x0001090000047ab9 */ /* 0x000fe20000000800 */
[----:B------:R-:W-:-:S03]  /*a9b0*/  UISETP.NE.AND.EX UP0, UPT, UR5, URZ, UPT, UP0 ;  /* 0x0000003f0500728c */ /* 0x000fc6000bf05300 */
[----:B------:R-:W-:Y:S01]  /*a9c0*/  @UP1 ULDC UR5, c[0x0][0x44c] ;  /* 0x0001130000051ab9 */ /* 0x000fe20000000800 */
[----:B0-----:R-:W-:Y:S01]  /*a9d0*/  ISETP.NE.U32.AND P0, PT, R2, RZ, PT ;  /* 0x000000ff0200720c */ /* 0x001fe20003f05070 */
[----:B------:R-:W-:-:S03]  /*a9e0*/  USEL UR41, UR4, 0x1, UP0 ;  /* 0x0000000104297887 */ /* 0x000fc60008000000 */
[----:B------:R-:W-:Y:S01]  /*a9f0*/  ISETP.NE.AND.EX P0, PT, R3, RZ, PT, P0 ;  /* 0x000000ff0300720c */ /* 0x000fe20003f05300 */
[----:B-1----:R-:W-:Y:S02]  /*aa00*/  ULEA UR6, UR49, 0x7f, 0x7 ;  /* 0x0000007f31067891 */ /* 0x002fe4000f8e383f */
[----:B------:R-:W-:Y:S02]  /*aa10*/  UIMAD UR41, UR41, UR7, URZ ;  /* 0x00000007292972a4 */ /* 0x000fe4000f8e023f */
[----:B------:R-:W-:Y:S01]  /*aa20*/  UIMAD.WIDE.U32 UR4, UR6, UR5, URZ ;  /* 0x00000005060472a5 */ /* 0x000fe2000f8e003f */
[----:B------:R-:W-:-:S03]  /*aa30*/  @UP1 ULDC UR7, c[0x0][0x450] ;  /* 0x0001140000071ab9 */ /* 0x000fc60000000800 */
[----:B------:R-:W-:-:S04]  /*aa40*/  @UP1 USHF.R.U32.HI UR6, URZ, UR7, UR5 ;  /* 0x000000073f061299 */ /* 0x000fc80008011605 */
[----:B------:R-:W0:Y:S01]  /*aa50*/  @P0 LDC.64 R2, c[0x0][0xa28] ;  /* 0x00028a00ff020b82 */ /* 0x000e220000000a00 */
[----:B------:R-:W-:Y:S02]  /*aa60*/  UIADD3 UR5, UR41, 0x80, -UR8 ;  /* 0x0000008029057890 */ /* 0x000fe4000fffe808 */
[----:B------:R-:W-:Y:S02]  /*aa70*/  UIADD3 UR4, UR41, 0x7f, URZ ;  /* 0x0000007f29047890 */ /* 0x000fe4000fffe03f */
[----:B------:R-:W-:Y:S02]  /*aa80*/  UIADD3 UR6, UR5, UR6, URZ ;  /* 0x0000000605067290 */ /* 0x000fe4000fffe03f */
[----:B------:R-:W-:Y:S02]  /*aa90*/  USHF.R.S32.HI UR5, URZ, 0x1f, UR4 ;  /* 0x0000001f3f057899 */ /* 0x000fe40008011404 */
[----:B------:R-:W-:Y:S02]  /*aaa0*/  USHF.R.S32.HI UR7, URZ, 0x1f, UR6 ;  /* 0x0000001f3f077899 */ /* 0x000fe40008011406 */
[----:B------:R-:W-:-:S02]  /*aab0*/  ULEA.HI UR5, UR5, UR4, URZ, 0x7 ;  /* 0x0000000405057291 */ /* 0x000fc4000f8f383f */
[----:B------:R-:W-:Y:S02]  /*aac0*/  ULEA.HI UR7, UR7, UR6, URZ, 0x7 ;  /* 0x0000000607077291 */ /* 0x000fe4000f8f383f */
[----:B------:R-:W-:Y:S02]  /*aad0*/  USHF.R.S32.HI UR42, URZ, 0x7, UR5 ;  /* 0x000000073f2a7899 */ /* 0x000fe40008011405 */
[----:B------:R-:W-:-:S04]  /*aae0*/  USHF.R.S32.HI UR46, URZ, 0x7, UR7 ;  /* 0x000000073f2e7899 */ /* 0x000fc80008011407 */
[----:B------:R-:W-:Y:S02]  /*aaf0*/  UISETP.LT.AND UP0, UPT, UR42, UR46, UPT ;  /* 0x0000002e2a00728c */ /* 0x000fe4000bf01270 */
[----:B------:R-:W-:Y:S01]  /*ab00*/  UP2UR UR50, UPR, URZ, 0x2 ;  /* 0x000000023f327883 */ /* 0x000fe20008000000 */
[----:B0-----:R-:W-:Y:S01]  /*ab10*/  @P0 IMAD.WIDE R2, R35, 0x4, R2 ;  /* 0x0000000423020825 */ /* 0x001fe200078e0202 */
[----:B------:R-:W-:-:S04]  /*ab20*/  USEL UR11, UR42, UR46, UP0 ;  /* 0x0000002e2a0b7287 */ /* 0x000fc80008000000 */
[----:B------:R-:W-:Y:S01]  /*ab30*/  UISETP.GE.AND UP1, UPT, UR11, 0x1, UPT ;  /* 0x000000010b00788c */ /* 0x000fe2000bf26270 */
[----:B------:R0:W5:Y:S01]  /*ab40*/  @P0 LDG.E R31, desc[UR44][R2.64] ;  /* 0x0000002c021f0981 */ /* 0x000162000c1e1900 */
[----:B------:R-:W-:Y:S02]  /*ab50*/  USHF.R.U32.HI UR9, URZ, 0x10, UR43 ;  /* 0x000000103f097899 */ /* 0x000fe4000801162b */
[----:B------:R-:W-:Y:S02]  /*ab60*/  ULOP3.LUT UR43, UR43, 0xffff, URZ, 0xc0, !UPT ;  /* 0x0000ffff2b2b7892 */ /* 0x000fe4000f8ec03f */
[----:B------:R-:W-:Y:S01]  /*ab70*/  PLOP3.LUT P0, PT, PT, PT, UP1, 0x80, 0x0 ;  /* 0x000000000000781c */ /* 0x000fe20003f0f018 */
[----:B------:R-:W-:Y:S01]  /*ab80*/  UISETP.NE.AND UP0, UPT, UR9, URZ, UPT ;  /* 0x0000003f0900728c */ /* 0x000fe2000bf05270 */
[----:B------:R-:W-:-:S10]  /*ab90*/  UMOV UR37, URZ ;  /* 0x0000003f00257c82 */ /* 0x000fd40008000000 */
[----:B------:R-:W-:Y:S01]  /*aba0*/  @!UP0 ULDC UR9, c[0x0][0x9f0] ;  /* 0x00027c0000098ab9 */ /* 0x000fe20000000800 */
[----:B0-----:R-:W-:Y:S05]  /*abb0*/  @!P0 BRA `(.L_x_2447) ;  /* 0x0000000000788947 */ /* 0x001fea0003800000 */
[----:B------:R-:W-:Y:S01]  /*abc0*/  IABS R0, UR9 ;  /* 0x0000000900007c13 */ /* 0x000fe20008000000 */
[----:B------:R-:W-:Y:S02]  /*abd0*/  UIADD3 UR6, UR9, -0x1, UR11 ;  /* 0xffffffff09067890 */ /* 0x000fe4000fffe00b */
[----:B------:R-:W-:Y:S01]  /*abe0*/  IABS R4, UR9 ;  /* 0x0000000900047c13 */ /* 0x000fe20008000000 */
[----:B------:R-:W-:Y:S01]  /*abf0*/  UMOV UR4, URZ ;  /* 0x0000003f00047c82 */ /* 0x000fe20008000000 */
        /* <DEDUP_REMOVED lines=26> */
.L_x_2447:
[----:B------:R-:W-:Y:S02]  /*ada0*/  UIMAD UR51, UR43, UR37, URZ ;  /* 0x000000252b3372a4 */ /* 0x000fe4000f8e023f */
[----:B------:R-:W-:Y:S01]  /*adb0*/  MOV R3, UR37 ;  /* 0x0000002500037c02 */ /* 0x000fe20008000f00 */
[----:B------:R-:W-:Y:S02]  /*adc0*/  IMAD.MOV.U32 R0, RZ, RZ, RZ ;  /* 0x000000ffff007224 */ /* 0x000fe400078e00ff */
[----:B------:R-:W-:Y:S02]  /*add0*/  IMAD.MOV.U32 R9, RZ, RZ, 0x1 ;  /* 0x00000001ff097424 */ /* 0x000fe400078e00ff */
[----:B------:R-:W-:-:S05]  /*ade0*/  IMAD.U32 R34, RZ, RZ, UR51 ;  /* 0x00000033ff227e24 */ /* 0x000fca000f8e00ff */
        /* <DEDUP_REMOVED lines=14> */
[----:B------:R-:W-:Y:S01]  /*aed0*/  MOV R6, UR6 ;  /* 0x0000000600067c02 */ /* 0x000fe20008000f00 */
[----:B------:R-:W-:Y:S01]  /*aee0*/  IMAD.U32 R5, RZ, RZ, UR5 ;  /* 0x00000005ff057e24 */ /* 0x000fe2000f8e00ff */
[----:B------:R-:W0:Y:S01]  /*aef0*/  LDC.64 R2, c[0x4][R2] ;  /* 0x0100000002027b82 */ /* 0x000e220000000a00 */
[----:B------:R-:W-:Y:S01]  /*af00*/  ULDC.64 UR4, c[0x4][0x8] ;  /* 0x0100020000047ab9 */ /* 0x000fe20000000a00 */
[----:B------:R-:W-:Y:S01]  /*af10*/  IMAD.U32 R7, RZ, RZ, UR7 ;  /* 0x00000007ff077e24 */ /* 0x000fe2000f8e00ff */
[----:B------:R-:W-:Y:S01]  /*af20*/  MOV R13, RZ ;  /* 0x000000ff000d7202 */ /* 0x000fe20000000f00 */
[----:B------:R-:W-:-:S02]  /*af30*/  IMAD.U32 R10, RZ, RZ, UR4 ;  /* 0x00000004ff0a7e24 */ /* 0x000fc4000f8e00ff */
[----:B------:R-:W-:Y:S02]  /*af40*/  IMAD.U32 R11, RZ, RZ, UR5 ;  /* 0x00000005ff0b7e24 */ /* 0x000fe4000f8e00ff */
[----:B------:R-:W-:Y:S02]  /*af50*/  IMAD.MOV.U32 R8, RZ, RZ, 0x70 ;  /* 0x00000070ff087424 */ /* 0x000fe400078e00ff */
[----:B------:R-:W-:-:S07]  /*af60*/  IMAD.MOV.U32 R12, RZ, RZ, 0x1 ;  /* 0x00000001ff0c7424 */ /* 0x000fce00078e00ff */
[----:B------:R-:W-:-:S07]  /*af70*/  LEPC R20, `(.L_x_2448) ;  /* 0x000000001014794e */ /* 0x000fce0000000000 */
[----:B0----5:R-:W-:Y:S05]  /*af80*/  CALL.ABS.NOINC R2 ;  /* 0x0000000002007343 */ /* 0x021fea0003c00000 */
.L_x_2448:
        /* <DEDUP_REMOVED lines=17> */
[----:B0-----:R-:W-:-:S07]  /*b0a0*/  IMAD.MOV.U32 R13, RZ, RZ, RZ ;  /* 0x000000ffff0d7224 */ /* 0x001fce00078e00ff */
[----:B------:R-:W-:-:S07]  /*b0b0*/  LEPC R20, `(.L_x_2450) ;  /* 0x000000001014794e */ /* 0x000fce0000000000 */
[----:B-1---5:R-:W-:Y:S05]  /*b0c0*/  CALL.ABS.NOINC R2 ;  /* 0x0000000002007343 */ /* 0x022fea0003c00000 */
.L_x_2450:
        /* <DEDUP_REMOVED lines=8> */
[----:B------:R-:W-:Y:S01]  /*b150*/  MOV R13, RZ ;  /* 0x000000ff000d7202 */ /* 0x000fe20000000f00 */
[----:B------:R-:W-:Y:S02]  /*b160*/  IMAD.U32 R10, RZ, RZ, UR4 ;  /* 0x00000004ff0a7e24 */ /* 0x000fe4000f8e00ff */
[----:B------:R-:W-:-:S02]  /*b170*/  IMAD.U32 R11, RZ, RZ, UR5 ;  /* 0x00000005ff0b7e24 */ /* 0x000fc4000f8e00ff */
[----:B------:R-:W-:Y:S02]  /*b180*/  IMAD.MOV.U32 R8, RZ, RZ, 0x70 ;  /* 0x00000070ff087424 */ /* 0x000fe400078e00ff */
[----:B0-----:R-:W-:-:S07]  /*b190*/  IMAD.MOV.U32 R12, RZ, RZ, 0x1 ;  /* 0x00000001ff0c7424 */ /* 0x001fce00078e00ff */
[----:B------:R-:W-:-:S07]  /*b1a0*/  LEPC R20, `(.L_x_2449) ;  /* 0x000000001014794e */ /* 0x000fce0000000000 */
[----:B-1----:R-:W-:Y:S05]  /*b1b0*/  CALL.ABS.NOINC R2 ;  /* 0x0000000002007343 */ /* 0x002fea0003c00000 */
.L_x_2449:
        /* <DEDUP_REMOVED lines=18> */
[C---:B------:R-:W-:Y:S02]  /*b2e0*/  ISETP.GE.AND P0, PT, R8.reuse, UR41, PT ;  /* 0x0000002908007c0c */ /* 0x040fe4000bf06270 */
[----:B-----5:R-:W-:Y:S01]  /*b2f0*/  IADD3 R8, R8, R31, RZ ;  /* 0x0000001f08087210 */ /* 0x020fe20007ffe0ff */
[----:B0-----:R-:W0:Y:S01]  /*b300*/  @P1 LDC R3, c[0x0][0x434] ;  /* 0x00010d00ff031b82 */ /* 0x001e220000000800 */
[----:B------:R-:W-:-:S03]  /*b310*/  @P1 LOP3.LUT R23, R23, 0x8, RZ, 0xfc, !PT ;  /* 0x0000000817171812 */ /* 0x000fc600078efcff */
[----:B------:R-:W-:-:S04]  /*b320*/  IMAD.MOV.U32 R9, RZ, RZ, R8 ;  /* 0x000000ffff097224 */ /* 0x000fc800078e0008 */
        /* <DEDUP_REMOVED lines=27> */
.L_x_2493:
[----:B------:R-:W-:Y:S01]  /*b4e0*/  ULOP3.LUT UR4, UR36, 0x2, URZ, 0xfc, !UPT ;  /* 0x0000000224047892 */ /* 0x000fe2000f8efc3f */
[----:B------:R-:W-:Y:S01]  /*b4f0*/  IMAD.U32 R24, RZ, RZ, UR40 ;  /* 0x00000028ff187e24 */ /* 0x000fe2000f8e00ff */
[----:B------:R-:W-:Y:S01]  /*b500*/  LOP3.LUT R23, R23, 0xfffffffb, RZ, 0xc0, !PT ;  /* 0xfffffffb17177812 */ /* 0x000fe200078ec0ff */
[----:B------:R-:W-:-:S03]  /*b510*/  IMAD.MOV R4, RZ, RZ, -R9 ;  /* 0x000000ffff047224 */ /* 0x000fc600078e0a09 */
[----:B------:R-:W-:Y:S01]  /*b520*/  MOV R18, UR4 ;  /* 0x0000000400127c02 */ /* 0x000fe20008000f00 */
[----:B------:R-:W-:Y:S01]  /*b530*/  IMAD R4, R29, R4, R8 ;  /* 0x000000041d047224 */ /* 0x000fe200078e0208 */
[----:B------:R-:W-:Y:S02]  /*b540*/  SHF.R.S32.HI R24, RZ, 0x1f, R24 ;  /* 0x0000001fff187819 */ /* 0x000fe40000011418 */
[----:B------:R-:W-:-:S13]  /*b550*/  ISETP.NE.AND P0, PT, R18, 0x3, PT ;  /* 0x000000031200780c */ /* 0x000fda0003f05270 */
[----:B------:R-:W-:Y:S01]  /*b560*/  @P0 LOP3.LUT R23, R23, 0x4, RZ, 0xfc, !PT ;  /* 0x0000000417170812 */ /* 0x000fe200078efcff */
[----:B------:R-:W-:Y:S06]  /*b570*/  @!P0 BRA `(.L_x_2452) ;  /* 0x0000000000048947 */ /* 0x000fec0003800000 */
[----:B------:R-:W-:Y:S01]  /*b580*/  BPT.TRAP 0x1 ;  /* 0x000000040000795c */ /* 0x000fe20000300000 */
.L_x_2452:
        /* <DEDUP_REMOVED lines=16> */
[----:B------:R-:W-:Y:S01]  /*b690*/  IMAD.IADD R3, R3, 0x1, R11 ;  /* 0x0000000103037824 */ /* 0x000fe200078e020b */
[----:B------:R-:W-:Y:S01]  /*b6a0*/  MOV R11, UR4 ;  /* 0x00000004000b7c02 */ /* 0x000fe20008000f00 */
[----:B------:R-:W-:-:S03]  /*b6b0*/  UIMAD UR4, UR6, UR4, URZ ;  /* 0x00000004060472a4 */ /* 0x000fc6000f8e023f */
[----:B------:R-:W-:Y:S01]  /*b6c0*/  ULDC.64 UR6, c[0x0][0x318] ;  /* 0x0000c60000067ab9 */ /* 0x000fe20000000a00 */
[----:B------:R-:W-:Y:S02]  /*b6d0*/  UIMAD UR4, UR40, UR5, UR4 ;  /* 0x00000005280472a4 */ /* 0x000fe4000f8e0204 */
[----:B------:R-:W-:-:S04]  /*b6e0*/  IMAD.WIDE.U32 R2, R11, UR40, R2 ;  /* 0x000000280b027c25 */ /* 0x000fc8000f8e0002 */
[----:B------:R-:W-:Y:S01]  /*b6f0*/  VIADD R3, R3, UR4 ;  /* 0x0000000403037c36 */ /* 0x000fe20008000000 */
[----:B------:R-:W-:-:S04]  /*b700*/  LEA R16, P1, R2, UR6, 0x1 ;  /* 0x0000000602107c11 */ /* 0x000fc8000f8208ff */
[----:B------:R-:W-:Y:S01]  /*b710*/  LEA.HI.X R2, R2, UR7, R3, 0x1, P1 ;  /* 0x0000000702027c11 */ /* 0x000fe200088f0c03 */
[----:B0-----:R-:W-:Y:S08]  /*b720*/  @!P0 BRA `(.L_x_2453) ;  /* 0x0000002c00c48947 */ /* 0x001ff00003800000 */
.L_x_2494:
        /* <DEDUP_REMOVED lines=23> */
[----:B------:R-:W-:Y:S01]  /*b8a0*/  ULDC.64 UR6, c[0x0][0x2e8] ;  /* 0x0000ba0000067ab9 */ /* 0x000fe20000000a00 */
[----:B------:R-:W-:-:S02]  /*b8b0*/  IADD3 R6, -R28, R3, RZ ;  /* 0x000000031c067210 */ /* 0x000fc40007ffe1ff */
        /* <DEDUP_REMOVED lines=28> */
[----:B------:R-:W2:Y:S01]  /*ba80*/  SHFL.IDX PT, R10, R3, 0x4, 0x181f ;  /* 0x00981f00030a7f89 */ /* 0x000ea200000e0000 */
[----:B---3--:R-:W-:Y:S01]  /*ba90*/  IMAD.MOV.U32 R4, RZ, RZ, R37 ;  /* 0x000000ffff047224 */ /* 0x008fe200078e0025 */
[----:B------:R-:W-:Y:S02]  /*baa0*/  @P1 LEA R37, R19, UR47, 0x1 ;  /* 0x0000002f13251c11 */ /* 0x000fe4000f8e08ff */
[----:B------:R-:W-:Y:S01]  /*bab0*/  @P0 LDGSTS.E.BYPASS.LTC128B.128 [R36+0x18c00], desc[UR44][R20.64], !P3 ;  /* 0x18c0000014240fae */ /* 0x000fe2000d901d6c */
[----:B------:R-:W-:-:S03]  /*bac0*/  @P1 IMAD.WIDE.U32 R8, R26, 0x2, R4 ;  /* 0x000000021a081825 */ /* 0x000fc600078e0004 */
[----:B------:R3:W-:Y:S01]  /*bad0*/  @P0 LDGSTS.E.BYPASS.LTC128B.128 [R36+0x1cc00], desc[UR44][R20.64+0x80], !P2 ;  /* 0x1cc0008014240fae */ /* 0x0007e2000d101d6c */
[C---:B------:R-:W-:Y:S01]  /*bae0*/  ISETP.GE.AND P0, PT, R6.reuse, 0x31, PT ;  /* 0x000000310600780c */ /* 0x040fe20003f06270 */
[----:B0-----:R-:W-:Y:S02]  /*baf0*/  IMAD.MOV.U32 R4, RZ, RZ, R32 ;  /* 0x000000ffff047224 */ /* 0x001fe400078e0020 */
[----:B------:R-:W-:Y:S01]  /*bb00*/  IMAD.MOV.U32 R5, RZ, RZ, R7 ;  /* 0x000000ffff057224 */ /* 0x000fe200078e0007 */
[----:B------:R-:W-:Y:S04]  /*bb10*/  @P1 LDGSTS.E.BYPASS.LTC128B.128 [R37+0x19400], desc[UR44][R8.64], !P3 ;  /* 0x1940000008251fae */ /* 0x000fe8000d901d6c */
[----:B------:R0:W-:Y:S01]  /*bb20*/  @P1 LDGSTS.E.BYPASS.LTC128B.128 [R37+0x1d400], desc[UR44][R8.64+0x80], !P2 ;  /* 0x1d40008008251fae */ /* 0x0001e2000d101d6c */
[----:B------:R-:W-:-:S03]  /*bb30*/  ISETP.GE.AND P1, PT, R6, 0x51, PT ;  /* 0x000000510600780c */ /* 0x000fc60003f26270 */
[----:B------:R-:W4:Y:S01]  /*bb40*/  SHFL.IDX PT, R32, R3, 0x5, 0x181f ;  /* 0x00b81f0003207f89 */ /* 0x000f2200000e0000 */
[----:B------:R-:W-:Y:S01]  /*bb50*/  @P0 IMAD.WIDE.U32 R4, R26, 0x2, R4 ;  /* 0x000000021a040825 */ /* 0x000fe200078e0004 */
[----:B------:R-:W-:Y:S02]  /*bb60*/  @P0 LEA R7, R19, UR47, 0x1 ;  /* 0x0000002f13070c11 */ /* 0x000fe4000f8e08ff */
[----:B---3--:R-:W-:Y:S04]  /*bb70*/  SHFL.IDX PT, R36, R0, 0x6, 0x181f ;  /* 0x00d81f0000247f89 */ /* 0x008fe800000e0000 */
[----:B------:R-:W-:Y:S04]  /*bb80*/  @P0 LDGSTS.E.BYPASS.LTC128B.128 [R7+0x19c00], desc[UR44][R4.64], !P3 ;  /* 0x19c0000004070fae */ /* 0x000fe8000d901d6c */
[----:B------:R3:W-:Y:S01]  /*bb90*/  @P0 LDGSTS.E.BYPASS.LTC128B.128 [R7+0x1dc00], desc[UR44][R4.64+0x80], !P2 ;  /* 0x1dc0008004070fae */ /* 0x0007e2000d101d6c */
[----:B------:R-:W-:-:S03]  /*bba0*/  ISETP.GE.AND P0, PT, R6, 0x41, PT ;  /* 0x000000410600780c */ /* 0x000fc60003f06270 */
[----:B0-----:R-:W0:Y:S04]  /*bbb0*/  SHFL.IDX PT, R37, R0, 0x5, 0x181f ;  /* 0x00b81f0000257f89 */ /* 0x001e2800000e0000 */
[----:B---3--:R-:W3:Y:S01]  /*bbc0*/  SHFL.IDX PT, R7, R3, 0x6, 0x181f ;  /* 0x00d81f0003077f89 */ /* 0x008ee200000e0000 */
[----:B-1----:R-:W-:Y:S02]  /*bbd0*/  IMAD.MOV.U32 R4, RZ, RZ, R14 ;  /* 0x000000ffff047224 */ /* 0x002fe400078e000e */
[----:B--2---:R-:W-:-:S03]  /*bbe0*/  IMAD.MOV.U32 R5, RZ, RZ, R10 ;  /* 0x000000ffff057224 */ /* 0x004fc600078e000a */
[----:B------:R-:W-:Y:S01]  /*bbf0*/  @P0 LEA R10, R19, UR47, 0x1 ;  /* 0x0000002f130a0c11 */ /* 0x000fe2000f8e08ff */
[----:B------:R-:W1:Y:S01]  /*bc00*/  SHFL.IDX PT, R3, R3, 0x7, 0x181f ;  /* 0x00f81f0003037f89 */ /* 0x000e6200000e0000 */
[----:B------:R-:W-:Y:S01]  /*bc10*/  @P0 IMAD.WIDE.U32 R20, R26, 0x2, R4 ;  /* 0x000000021a140825 */ /* 0x000fe200078e0004 */
[----:B----4-:R-:W-:Y:S02]  /*bc20*/  MOV R5, R32 ;  /* 0x0000002000057202 */ /* 0x010fe40000000f00 */
[----:B------:R2:W4:Y:S04]  /*bc30*/  SHFL.IDX PT, R14, R0, 0x7, 0x181f ;  /* 0x00f81f00000e7f89 */ /* 0x00052800000e0000 */
[----:B------:R2:W-:Y:S01]  /*bc40*/  @P0 LDGSTS.E.BYPASS.LTC128B.128 [R10+0x1a400], desc[UR44][R20.64], !P3 ;  /* 0x1a400000140a0fae */ /* 0x0005e2000d901d6c */
[----:B0-----:R-:W-:-:S03]  /*bc50*/  IMAD.MOV.U32 R4, RZ, RZ, R37 ;  /* 0x000000ffff047224 */ /* 0x001fc600078e0025 */
[----:B------:R2:W-:Y:S01]  /*bc60*/  @P0 LDGSTS.E.BYPASS.LTC128B.128 [R10+0x1e400], desc[UR44][R20.64+0x80], !P2 ;  /* 0x1e400080140a0fae */ /* 0x0005e2000d101d6c */
[----:B------:R-:W-:Y:S01]  /*bc70*/  ISETP.GE.AND P0, PT, R6, 0x61, PT ;  /* 0x000000610600780c */ /* 0x000fe20003f06270 */
[----:B------:R-:W-:Y:S01]  /*bc80*/  @P1 IMAD.WIDE.U32 R8, R26, 0x2, R4 ;  /* 0x000000021a081825 */ /* 0x000fe200078e0004 */
[----:B------:R-:W-:-:S03]  /*bc90*/  @P1 LEA R37, R19, UR47, 0x1 ;  /* 0x0000002f13251c11 */ /* 0x000fc6000f8e08ff */
[----:B------:R-:W-:Y:S02]  /*bca0*/  IMAD.MOV.U32 R4, RZ, RZ, R36 ;  /* 0x000000ffff047224 */ /* 0x000fe400078e0024 */
[----:B---3--:R-:W-:Y:S01]  /*bcb0*/  IMAD.MOV.U32 R5, RZ, RZ, R7 ;  /* 0x000000ffff057224 */ /* 0x008fe200078e0007 */
[----:B------:R2:W-:Y:S05]  /*bcc0*/  @P1 LDGSTS.E.BYPASS.LTC128B.128 [R37+0x1ac00], desc[UR44][R8.64], !P3 ;  /* 0x1ac0000008251fae */ /* 0x0005ea000d901d6c */
[----:B------:R-:W-:Y:S01]  /*bcd0*/  @P0 IMAD.WIDE.U32 R4, R26, 0x2, R4 ;  /* 0x000000021a040825 */ /* 0x000fe200078e0004 */
[----:B------:R-:W-:Y:S01]  /*bce0*/  @P0 LEA R7, R19, UR47, 0x1 ;  /* 0x0000002f13070c11 */ /* 0x000fe2000f8e08ff */
[----:B------:R2:W-:Y:S04]  /*bcf0*/  @P1 LDGSTS.E.BYPASS.LTC128B.128 [R37+0x1ec00], desc[UR44][R8.64+0x80], !P2 ;  /* 0x1ec0008008251fae */ /* 0x0005e8000d101d6c */
[----:B------:R2:W-:Y:S04]  /*bd00*/  @P0 LDGSTS.E.BYPASS.LTC128B.128 [R7+0x1b400], desc[UR44][R4.64], !P3 ;  /* 0x1b40000004070fae */ /* 0x0005e8000d901d6c */
[----:B-1--4-:R2:W-:Y:S02]  /*bd10*/  @P0 LDGSTS.E.BYPASS.LTC128B.128 [R7+0x1f400], desc[UR44][R4.64+0x80], !P2 ;  /* 0x1f40008004070fae */ /* 0x0125e4000d101d6c */
.L_x_2512:
        /* <DEDUP_REMOVED lines=17> */
.L_x_2455:
        /* <DEDUP_REMOVED lines=18> */
[----:B------:R-:W-:Y:S01]  /*bf50*/  IMAD.U32 R4, RZ, RZ, UR4 ;  /* 0x00000004ff047e24 */ /* 0x000fe2000f8e00ff */
[----:B------:R-:W-:Y:S01]  /*bf60*/  MOV R5, UR5 ;  /* 0x0000000500057c02 */ /* 0x000fe20008000f00 */
[----:B------:R-:W0:Y:S01]  /*bf70*/  LDC.64 R14, c[0x4][R14] ;  /* 0x010000000e0e7b82 */ /* 0x000e220000000a00 */
[----:B------:R-:W-:Y:S01]  /*bf80*/  IMAD.U32 R6, RZ, RZ, UR6 ;  /* 0x00000006ff067e24 */ /* 0x000fe2000f8e00ff */
[----:B------:R-:W-:Y:S01]  /*bf90*/  MOV R12, 0x1 ;  /* 0x00000001000c7802 */ /* 0x000fe20000000f00 */
[----:B------:R-:W-:Y:S02]  /*bfa0*/  IMAD.U32 R7, RZ, RZ, UR7 ;  /* 0x00000007ff077e24 */ /* 0x000fe4000f8e00ff */
[----:B------:R-:W-:-:S02]  /*bfb0*/  IMAD.U32 R10, RZ, RZ, UR8 ;  /* 0x00000008ff0a7e24 */ /* 0x000fc4000f8e00ff */
[----:B------:R-:W-:Y:S02]  /*bfc0*/  IMAD.U32 R11, RZ, RZ, UR9 ;  /* 0x00000009ff0b7e24 */ /* 0x000fe4000f8e00ff */
[----:B------:R-:W-:Y:S02]  /*bfd0*/  IMAD.MOV.U32 R8, RZ, RZ, 0x70 ;  /* 0x00000070ff087424 */ /* 0x000fe400078e00ff */
[----:B------:R-:W-:-:S07]  /*bfe0*/  IMAD.MOV.U32 R13, RZ, RZ, RZ ;  /* 0x000000ffff0d7224 */ /* 0x000fce00078e00ff */
[----:B------:R-:W-:-:S07]  /*bff0*/  LEPC R20, `(.L_x_2456) ;  /* 0x000000001014794e */ /* 0x000fce0000000000 */
[----:B0-----:R-:W-:Y:S05]  /*c000*/  CALL.ABS.NOINC R14 ;  /* 0x000000000e007343 */ /* 0x001fea0003c00000 */
.L_x_2456:
[----:B------:R-:W-:Y:S01]  /*c010*/  UISETP.NE.AND UP0, UPT, UR50, URZ, UPT ;  /* 0x0000003f3200728c */ /* 0x000fe2000bf05270 */
[----:B------:R-:W-:Y:S01]  /*c020*/  IMAD.U32 R4, RZ, RZ, UR38 ;  /* 0x00000026ff047e24 */ /* 0x000fe2000f8e00ff */
[----:B------:R-:W0:Y:S01]  /*c030*/  LDC R0, c[0x0][0x448] ;  /* 0x00011200ff007b82 */ /* 0x000e220000000800 */
[----:B------:R-:W-:Y:S01]  /*c040*/  IADD3 R3, R33, R28, RZ ;  /* 0x0000001c21037210 */ /* 0x000fe20007ffe0ff */
[----:B------:R-:W-:Y:S01]  /*c050*/  IMAD.U32 R7, RZ, RZ, UR48 ;  /* 0x00000030ff077e24 */ /* 0x000fe2000f8e00ff */
[----:B------:R-:W-:Y:S01]  /*c060*/  ULDC.64 UR4, c[0x0][0x2e0] ;  /* 0x0000b80000047ab9 */ /* 0x000fe20000000a00 */
[----:B------:R-:W-:Y:S01]  /*c070*/  PLOP3.LUT P0, PT, PT, PT, UP0, 0x80, 0x0 ;  /* 0x000000000000781c */ /* 0x000fe20003f0f008 */
[----:B------:R-:W-:Y:S01]  /*c080*/  IMAD.MOV.U32 R6, RZ, RZ, R4 ;  /* 0x000000ffff067224 */ /* 0x000fe200078e0004 */
[----:B------:R-:W-:Y:S01]  /*c090*/  PLOP3.LUT P1, PT, PT, PT, UP0, 0x80, 0x0 ;  /* 0x000000000000781c */ /* 0x000fe20003f2f008 */
[----:B------:R-:W-:Y:S01]  /*c0a0*/  IMAD.U32 R4, RZ, RZ, UR49 ;  /* 0x00000031ff047e24 */ /* 0x000fe2000f8e00ff */
[----:B------:R-:W-:Y:S01]  /*c0b0*/  ULDC.64 UR6, c[0x0][0x280] ;  /* 0x0000a00000067ab9 */ /* 0x000fe20000000a00 */
[----:B------:R-:W-:-:S02]  /*c0c0*/  IMAD R32, R32, UR4, RZ ;  /* 0x0000000420207c24 */ /* 0x000fc4000f8e02ff */
[----:B------:R-:W-:Y:S02]  /*c0d0*/  IMAD R3, R4, 0x80, R3 ;  /* 0x0000008004037824 */ /* 0x000fe400078e0203 */
[----:B------:R-:W-:Y:S01]  /*c0e0*/  IMAD.WIDE.U32 R6, R35, UR4, R6 ;  /* 0x0000000423067c25 */ /* 0x000fe2000f8e0006 */
[----:B------:R-:W-:-:S03]  /*c0f0*/  @UP0 ULDC UR4, c[0x0][0x44c] ;  /* 0x0001130000040ab9 */ /* 0x000fc60000000800 */
[----:B------:R-:W-:Y:S01]  /*c100*/  @P0 IMAD.HI.U32 R4, R3, UR4, RZ ;  /* 0x0000000403040c27 */ /* 0x000fe2000f8e00ff */
[----:B------:R-:W-:-:S03]  /*c110*/  @UP0 ULDC UR4, c[0x0][0x450] ;  /* 0x0001140000040ab9 */ /* 0x000fc60000000800 */
[----:B------:R-:W-:Y:S01]  /*c120*/  IMAD.MOV.U32 R9, RZ, RZ, R3 ;  /* 0x000000ffff097224 */ /* 0x000fe200078e0003 */
[----:B------:R-:W-:Y:S01]  /*c130*/  @P1 SHF.R.U32.HI R9, RZ, UR4, R4 ;  /* 0x00000004ff091c19 */ /* 0x000fe20008011604 */
[----:B------:R-:W-:Y:S02]  /*c140*/  IMAD.U32 R5, RZ, RZ, UR39 ;  /* 0x00000027ff057e24 */ /* 0x000fe4000f8e00ff */
[----:B------:R-:W-:Y:S01]  /*c150*/  IMAD R5, R35, UR5, R32 ;  /* 0x0000000523057c24 */ /* 0x000fe2000f8e0220 */
[----:B------:R-:W-:Y:S01]  /*c160*/  ULDC.64 UR4, c[0x0][0x2d0] ;  /* 0x0000b40000047ab9 */ /* 0x000fe20000000a00 */
[----:B------:R-:W-:Y:S02]  /*c170*/  IMAD.MOV R4, RZ, RZ, -R9 ;  /* 0x000000ffff047224 */ /* 0x000fe400078e0a09 */
[----:B------:R-:W-:Y:S02]  /*c180*/  IMAD.IADD R7, R7, 0x1, R5 ;  /* 0x0000000107077824 */ /* 0x000fe400078e0205 */
        /* <DEDUP_REMOVED lines=8> */
[----:B------:R-:W-:Y:S02]  /*c210*/  IADD3 R5, R5, R9, RZ ;  /* 0x0000000905057210 */ /* 0x000fe40007ffe0ff */
        /* <DEDUP_REMOVED lines=11> */
[----:B------:R-:W-:Y:S01]  /*c2d0*/  IMAD.U32 R3, RZ, RZ, UR49 ;  /* 0x00000031ff037e24 */ /* 0x000fe2000f8e00ff */
[----:B------:R-:W-:Y:S02]  /*c2e0*/  ULDC UR4, c[0x0][0x288] ;  /* 0x0000a20000047ab9 */ /* 0x000fe40000000800 */
[----:B------:R-:W0:Y:S01]  /*c2f0*/  SHFL.IDX PT, R4, R6, RZ, 0x181f ;  /* 0x00181fff06047589 */ /* 0x000e2200000e0000 */
[----:B------:R-:W-:Y:S02]  /*c300*/  IMAD R0, R0, UR4, RZ ;  /* 0x0000000400007c24 */ /* 0x000fe4000f8e02ff */
[----:B------:R-:W-:Y:S01]  /*c310*/  IMAD R3, R3, 0x80, R28 ;  /* 0x0000008003037824 */ /* 0x000fe200078e021c */
[----:B------:R-:W-:Y:S03]  /*c320*/  SHFL.IDX PT, R8, R7, 0x1, 0x181f ;  /* 0x00381f0007087f89 */ /* 0x000fe600000e0000 */
[C---:B------:R-:W-:Y:S01]  /*c330*/  VIADD R9, R3.reuse, 0x10 ;  /* 0x0000001003097836 */ /* 0x040fe20000000000 */
[C---:B------:R-:W-:Y:S01]  /*c340*/  ISETP.GE.AND P2, PT, R3.reuse, R0, PT ;  /* 0x000000000300720c */ /* 0x040fe20003f46270 */
[----:B------:R-:W1:Y:S01]  /*c350*/  SHFL.IDX PT, R14, R6, 0x1, 0x181f ;  /* 0x00381f00060e7f89 */ /* 0x000e6200000e0000 */
[----:B------:R-:W-:-:S03]  /*c360*/  VIADD R11, R3, 0x20 ;  /* 0x00000020030b7836 */ /* 0x000fc60000000000 */
[----:B------:R-:W-:Y:S08]  /*c370*/  SHFL.IDX PT, R10, R7, 0x3, 0x181f ;  /* 0x00781f00070a7f89 */ /* 0x000ff000000e0000 */
[----:B------:R-:W-:Y:S01]  /*c380*/  @!P2 LEA R21, R19, UR47, 0x1 ;  /* 0x0000002f1315ac11 */ /* 0x000fe2000f8e08ff */
[----:B0-----:R-:W-:-:S05]  /*c390*/  @!P2 IMAD.WIDE.U32 R4, R26, 0x2, R4 ;  /* 0x000000021a04a825 */ /* 0x001fca00078e0004 */
[----:B------:R-:W-:Y:S04]  /*c3a0*/  @!P2 LDGSTS.E.BYPASS.LTC128B.128 [R21+0x10400], desc[UR44][R4.64], !P0 ;  /* 0x104000000415afae */ /* 0x000fe8000c101d6c */
[----:B------:R1:W-:Y:S01]  /*c3b0*/  @!P2 LDGSTS.E.BYPASS.LTC128B.128 [R21+0x14400], desc[UR44][R4.64+0x80], !P1 ;  /* 0x144000800415afae */ /* 0x0003e2000c901d6c */
[----:B------:R-:W-:Y:S01]  /*c3c0*/  ISETP.GE.AND P2, PT, R9, R0, PT ;  /* 0x000000000900720c */ /* 0x000fe20003f46270 */
[----:B-1----:R-:W-:Y:S01]  /*c3d0*/  IMAD.MOV.U32 R4, RZ, RZ, R14 ;  /* 0x000000ffff047224 */ /* 0x002fe200078e000e */
[----:B------:R-:W-:Y:S01]  /*c3e0*/  MOV R5, R8 ;  /* 0x0000000800057202 */ /* 0x000fe20000000f00 */
[----:B------:R-:W-:Y:S10]  /*c3f0*/  SHFL.IDX PT, R14, R6, 0x3, 0x181f ;  /* 0x00781f00060e7f89 */ /* 0x000ff400000e0000 */
[----:B------:R-:W-:Y:S01]  /*c400*/  @!P2 LEA R35, R19, UR47, 0x1 ;  /* 0x0000002f1323ac11 */ /* 0x000fe2000f8e08ff */
[----:B------:R-:W-:-:S02]  /*c410*/  @!P2 IMAD.WIDE.U32 R8, R26, 0x2, R4 ;  /* 0x000000021a08a825 */ /* 0x000fc400078e0004 */
        /* <DEDUP_REMOVED lines=24> */
[----:B-1----:R-:W-:-:S09]  /*c5a0*/  IADD3 R9, R3, 0x50, RZ ;  /* 0x0000005003097810 */ /* 0x002fd20007ffe0ff */
        /* <DEDUP_REMOVED lines=20> */
.L_x_2529:
[----:B------:R-:W-:Y:S01]  /*c6f0*/  VIADD R3, R3, 0x70 ;  /* 0x0000007003037836 */ /* 0x000fe20000000000 */
[----:B------:R-:W-:Y:S01]  /*c700*/  BSSY B0, `(.L_x_2458) ;  /* 0x000000e000007945 */ /* 0x000fe20003800000 */
[----:B-12---:R-:W-:Y:S01]  /*c710*/  MOV R4, R14 ;  /* 0x0000000e00047202 */ /* 0x006fe20000000f00 */
[----:B------:R-:W-:Y:S02]  /*c720*/  IMAD.MOV.U32 R5, RZ, RZ, R10 ;  /* 0x000000ffff057224 */ /* 0x000fe400078e000a */
        /* <DEDUP_REMOVED lines=11> */
.L_x_2459:
[----:B------:R-:W-:Y:S05]  /*c7e0*/  BSYNC B0 ;  /* 0x0000000000007941 */ /* 0x000fea0003800000 */
.L_x_2458:
        /* <DEDUP_REMOVED lines=9> */
.L_x_2530:
[----:B------:R-:W-:Y:S02]  /*c880*/  IMAD.MOV.U32 R8, RZ, RZ, 0x1 ;  /* 0x00000001ff087424 */ /* 0x000fe400078e00ff */
[----:B------:R-:W-:Y:S01]  /*c890*/  IMAD.MOV.U32 R10, RZ, RZ, RZ ;  /* 0x000000ffff0a7224 */ /* 0x000fe200078e00ff */
[----:B------:R-:W-:Y:S06]  /*c8a0*/  @!P1 BRA `(.L_x_2461) ;  /* 0x00000010002c9947 */ /* 0x000fec0003800000 */
[----:B------:R-:W-:Y:S01]  /*c8b0*/  UIADD3 UR4, UR43, 0x1, URZ ;  /* 0x000000012b047890 */ /* 0x000fe2000fffe03f */
[----:B0-----:R-:W-:Y:S01]  /*c8c0*/  LOP3.LUT R0, RZ, UR42, RZ, 0x33, !PT ;  /* 0x0000002aff007c12 */ /* 0x001fe2000f8e33ff */
[----:B------:R-:W-:Y:S01]  /*c8d0*/  ULOP3.LUT UR5, URZ, UR46, URZ, 0x33, !UPT ;  /* 0x0000002e3f057292 */ /* 0x000fe2000f8e333f */
[----:B------:R-:W-:Y:S01]  /*c8e0*/  IADD3 R31, R33, R31, R28 ;  /* 0x0000001f211f7210 */ /* 0x000fe20007ffe01c */
[----:B------:R-:W-:Y:S01]  /*c8f0*/  UIMAD UR4, UR4, UR37, URZ ;  /* 0x00000025040472a4 */ /* 0x000fe2000f8e023f */
[----:B------:R-:W-:Y:S01]  /*c900*/  BSSY B0, `(.L_x_2461) ;  /* 0x0000105000007945 */ /* 0x000fe20003800000 */
[----:B------:R-:W-:Y:S01]  /*c910*/  MOV R9, 0x1 ;  /* 0x0000000100097802 */ /* 0x000fe20000000f00 */
[----:B------:R-:W-:Y:S02]  /*c920*/  IMAD.MOV.U32 R20, RZ, RZ, RZ ;  /* 0x000000ffff147224 */ /* 0x000fe400078e00ff */
[----:B------:R-:W-:Y:S01]  /*c930*/  VIADD R31, R31, 0xfffffe80 ;  /* 0xfffffe801f1f7836 */ /* 0x000fe20000000000 */
[----:B------:R-:W-:Y:S01]  /*c940*/  LOP3.LUT R3, RZ, UR4, RZ, 0x33, !PT ;  /* 0x00000004ff037c12 */ /* 0x000fe2000f8e33ff */
[----:B------:R-:W-:-:S02]  /*c950*/  ULDC UR4, c[0x0][0x2f4] ;  /* 0x0000bd0000047ab9 */ /* 0x000fc40000000800 */
[----:B------:R-:W-:Y:S02]  /*c960*/  ISETP.GE.AND P2, PT, R26, UR4, PT ;  /* 0x000000041a007c0c */ /* 0x000fe4000bf46270 */
[----:B------:R-:W-:Y:S02]  /*c970*/  VIMNMX3 R0, R0, UR5, R3, !PT ;  /* 0x0000000500007c0f */ /* 0x000fe4000f800103 */
[----:B------:R-:W-:Y:S02]  /*c980*/  IADD3 R3, -R28, UR41, RZ ;  /* 0x000000291c037c10 */ /* 0x000fe4000fffe1ff */
[----:B------:R-:W-:Y:S01]  /*c990*/  ISETP.GE.AND P1, PT, R25, UR4, PT ;  /* 0x0000000419007c0c */ /* 0x000fe2000bf26270 */
[C---:B------:R-:W-:Y:S01]  /*c9a0*/  IMAD R21, R0.reuse, -0x80, R31 ;  /* 0xffffff8000157824 */ /* 0x040fe200078e021f */
[C---:B------:R-:W-:Y:S01]  /*c9b0*/  IADD3 R22, -R0.reuse, -0x2, RZ ;  /* 0xfffffffe00167810 */ /* 0x040fe20007ffe1ff */
[----:B------:R-:W-:-:S04]  /*c9c0*/  IMAD R3, R0, 0x80, R3 ;  /* 0x0000008000037824 */ /* 0x000fc800078e0203 */
[----:B------:R-:W-:-:S07]  /*c9d0*/  VIADD R31, R3, 0x100 ;  /* 0x00000100031f7836 */ /* 0x000fce0000000000 */
.L_x_2474:
        /* <DEDUP_REMOVED lines=26> */
.L_x_2462:
[----:B------:R-:W-:Y:S01]  /*cb80*/  LEA R34, R10, UR47, 0x3 ;  /* 0x0000002f0a227c11 */ /* 0x000fe2000f8e18ff */
[----:B------:R-:W-:Y:S01]  /*cb90*/  BSSY B1, `(.L_x_2463) ;  /* 0x0000004000017945 */ /* 0x000fe20003800000 */
[----:B------:R-:W-:-:S04]  /*cba0*/  SHF.L.U32 R3, R8, 0x1f, RZ ;  /* 0x0000001f08037819 */ /* 0x000fc800000006ff */
[----:B------:R-:W0:Y:S02]  /*cbb0*/  SYNCS.PHASECHK.TRANS64.TRYWAIT P0, [R34+URZ+0x28840], R3 ;  /* 0x02884003220075a7 */ /* 0x000e24000800017f */
[----:B0-----:R-:W-:Y:S05]  /*cbc0*/  @!P0 BRA `(.L_x_2464) ;  /* 0x0000002c00c88947 */ /* 0x001fea0003800000 */
.L_x_2531:
[----:B------:R-:W-:Y:S05]  /*cbd0*/  BSYNC B1 ;  /* 0x0000000000017941 */ /* 0x000fea0003800000 */
.L_x_2463:
        /* <DEDUP_REMOVED lines=26> */
[----:B------:R-:W-:Y:S02]  /*cd80*/  LEA.HI.X R5, R4, UR7, R5, 0x1, P0 ;  /* 0x0000000704057c11 */ /* 0x000fe400080f0c05 */
[----:B------:R-:W-:Y:S01]  /*cd90*/  LEA R4, R10, R19, 0xe ;  /* 0x000000130a047211 */ /* 0x000fe200078e70ff */
        /* <DEDUP_REMOVED lines=47> */
.L_x_2549:
        /* <DEDUP_REMOVED lines=9> */
.L_x_2466:
        /* <DEDUP_REMOVED lines=10> */
.L_x_2467:
[----:B------:R2:W-:Y:S01]  /*d1c0*/  SYNCS.ARRIVE.TRANS64.A1T0 RZ, [R34+URZ+0x28830], RZ ;  /* 0x028830ff22ff79a7 */ /* 0x0005e2000810003f */
[----:B------:R-:W-:Y:S05]  /*d1d0*/  @!P4 BRA `(.L_x_2468) ;  /* 0x000000000004c947 */ /* 0x000fea0003800000 */
[----:B------:R-:W-:Y:S01]  /*d1e0*/  BPT.TRAP 0x1 ;  /* 0x000000040000795c */ /* 0x000fe20000300000 */
.L_x_2468:
[----:B------:R-:W-:Y:S01]  /*d1f0*/  SHF.L.U32 R5, R9, 0x1f, RZ ;  /* 0x0000001f09057819 */ /* 0x000fe200000006ff */
[----:B------:R-:W-:Y:S01]  /*d200*/  BSSY B1, `(.L_x_2469) ;  /* 0x0000004000017945 */ /* 0x000fe20003800000 */
[----:B------:R-:W-:-:S04]  /*d210*/  LEA R0, R20, UR47, 0x3 ;  /* 0x0000002f14007c11 */ /* 0x000fc8000f8e18ff */
[----:B------:R-:W3:Y:S02]  /*d220*/  SYNCS.PHASECHK.TRANS64.TRYWAIT P0, [R0+URZ+0x28860], R5 ;  /* 0x02886005000075a7 */ /* 0x000ee4000800017f */
[----:B---3--:R-:W-:Y:S05]  /*d230*/  @!P0 BRA `(.L_x_2470) ;  /* 0x00000030009c8947 */ /* 0x008fea0003800000 */
.L_x_2550:
[----:B------:R-:W-:Y:S05]  /*d240*/  BSYNC B1 ;  /* 0x0000000000017941 */ /* 0x000fea0003800000 */
.L_x_2469:
        /* <DEDUP_REMOVED lines=15> */
[----:B------:R-:W1:Y:S01]  /*d340*/  SHFL.IDX PT, R14, R16, 0x2, 0x181f ;  /* 0x00581f00100e7f89 */ /* 0x000e6200000e0000 */
[----:B------:R-:W-:Y:S02]  /*d350*/  IADD3.X R13, RZ, R6, RZ, P0, !PT ;  /* 0x00000006ff0d7210 */ /* 0x000fe400007fe4ff */
        /* <DEDUP_REMOVED lines=45> */
.L_x_2568:
        /* <DEDUP_REMOVED lines=21> */
.L_x_2472:
        /* <DEDUP_REMOVED lines=10> */
.L_x_2473:
[----:B------:R-:W-:Y:S01]  /*d820*/  R2UR UR4, R24 ;  /* 0x00000000180472ca */ /* 0x000fe200000e0000 */
[----:B------:R-:W-:Y:S01]  /*d830*/  ULDC.64 UR6, c[0x0][0x330] ;  /* 0x0000cc0000067ab9 */ /* 0x000fe20000000a00 */
[----:B------:R-:W-:Y:S01]  /*d840*/  IMAD.MOV.U32 R5, RZ, RZ, R33 ;  /* 0x000000ffff057224 */ /* 0x000fe200078e0021 */
[----:B------:R-:W-:Y:S01]  /*d850*/  IADD3 R22, R22, -0x1, RZ ;  /* 0xffffffff16167810 */ /* 0x000fe20007ffe0ff */
[----:B0-----:R-:W-:Y:S01]  /*d860*/  IMAD.U32 R3, RZ, RZ, UR6 ;  /* 0x00000006ff037e24 */ /* 0x001fe2000f8e00ff */
[----:B------:R0:W-:Y:S01]  /*d870*/  SYNCS.ARRIVE.TRANS64.A1T0 RZ, [R0+URZ+0x28850], RZ ;  /* 0x028850ff00ff79a7 */ /* 0x0001e2000810003f */
[----:B------:R-:W-:Y:S02]  /*d880*/  VIADD R31, R31, 0x80 ;  /* 0x000000801f1f7836 */ /* 0x000fe40000000000 */
[----:B------:R-:W-:-:S04]  /*d890*/  IMAD.WIDE.U32 R4, R3, UR40, R4 ;  /* 0x0000002803047c25 */ /* 0x000fc8000f8e0004 */
[----:B------:R-:W-:Y:S01]  /*d8a0*/  VIADD R21, R21, 0xffffff80 ;  /* 0xffffff8015157836 */ /* 0x000fe20000000000 */
        /* <DEDUP_REMOVED lines=11> */
.L_x_2461:
[----:B------:R-:W-:-:S13]  /*d960*/  ISETP.NE.AND P0, PT, R18, 0x3, PT ;  /* 0x000000031200780c */ /* 0x000fda0003f05270 */
[----:B------:R-:W-:Y:S05]  /*d970*/  @!P0 BRA `(.L_x_2475) ;  /* 0x0000000000048947 */ /* 0x000fea0003800000 */
[----:B------:R-:W-:Y:S01]  /*d980*/  BPT.TRAP 0x1 ;  /* 0x000000040000795c */ /* 0x000fe20000300000 */
.L_x_2475:
        /* <DEDUP_REMOVED lines=9> */
.L_x_2569:
[----:B------:R-:W-:Y:S05]  /*da20*/  BSYNC B0 ;  /* 0x0000000000007941 */ /* 0x000fea0003800000 */
.L_x_2476:
        /* <DEDUP_REMOVED lines=31> */
[----:B------:R-:W5:Y:S01]  /*dc20*/  SHFL.IDX PT, R19, R2, 0x5, 0x181f ;  /* 0x00b81f0002137f89 */ /* 0x000f6200000e0000 */
[----:B0-----:R-:W-:-:S03]  /*dc30*/  MOV R12, R24 ;  /* 0x00000018000c7202 */ /* 0x001fc60000000f00 */
[----:B------:R-:W0:Y:S01]  /*dc40*/  SHFL.IDX PT, R14, R16, 0x5, 0x181f ;  /* 0x00b81f00100e7f89 */ /* 0x000e2200000e0000 */
[----:B-1----:R-:W-:Y:S01]  /*dc50*/  IMAD.MOV.U32 R13, RZ, RZ, R9 ;  /* 0x000000ffff0d7224 */ /* 0x002fe200078e0009 */
[----:B------:R-:W-:Y:S02]  /*dc60*/  MOV R9, RZ ;  /* 0x000000ff00097202 */ /* 0x000fe40000000f00 */
        /* <DEDUP_REMOVED lines=32> */
.L_x_2587:
        /* <DEDUP_REMOVED lines=12> */
.L_x_2479:
        /* <DEDUP_REMOVED lines=10> */
.L_x_2480:
[----:B------:R1:W-:Y:S02]  /*dfd0*/  SYNCS.ARRIVE.TRANS64.A1T0 RZ, [R0+URZ+0x28850], RZ ;  /* 0x028850ff00ff79a7 */ /* 0x0003e4000810003f */
[----:B-1----:R-:W-:-:S05]  /*dfe0*/  VIADD R0, R10, 0x1 ;  /* 0x000000010a007836 */ /* 0x002fca0000000000 */
[----:B------:R-:W-:-:S04]  /*dff0*/  ISETP.NE.AND P0, PT, R0, 0x2, PT ;  /* 0x000000020000780c */ /* 0x000fc80003f05270 */
[----:B0-----:R-:W-:Y:S02]  /*e000*/  SEL R3, RZ, 0x1, P0 ;  /* 0x00000001ff037807 */ /* 0x001fe40000000000 */
[----:B------:R-:W-:Y:S02]  /*e010*/  SEL R0, R0, RZ, P0 ;  /* 0x000000ff00007207 */ /* 0x000fe40000000000 */
[----:B------:R-:W-:-:S07]  /*e020*/  LOP3.LUT R8, R8, R3, RZ, 0x3c, !PT ;  /* 0x0000000308087212 */ /* 0x000fce00078e3cff */
.L_x_2446:
[----:B------:R-:W0:Y:S01]  /*e030*/  S2R R3, SR_CgaCtaId ;  /* 0x0000000000037919 */ /* 0x000e220000008800 */
[----:B------:R-:W-:Y:S02]  /*e040*/  MOV R2, 0x400 ;  /* 0x0000040000027802 */ /* 0x000fe40000000f00 */
[----:B------:R-:W-:Y:S02]  /*e050*/  SHF.L.U32 R9, R9, 0x1f, RZ ;  /* 0x0000001f09097819 */ /* 0x000fe400000006ff */
[----:B0-----:R-:W-:-:S04]  /*e060*/  LEA R7, R3, R2, 0x18 ;  /* 0x0000000203077211 */ /* 0x001fc800078ec0ff */
[----:B------:R-:W0:Y:S02]  /*e070*/  SYNCS.PHASECHK.TRANS64.TRYWAIT P0, [R7+URZ+0x28820], R9 ;  /* 0x02882009070075a7 */ /* 0x000e24000800017f */
[----:B0-----:R-:W-:Y:S05]  /*e080*/  @!P0 BRA `(.L_x_2481) ;  /* 0x00000038007c8947 */ /* 0x001fea0003800000 */
.L_x_2588:
[----:B------:R-:W-:-:S03]  /*e090*/  UMOV UR4, 0xffffffff ;  /* 0xffffffff00047882 */ /* 0x000fc60000000000 */
[----:B------:R-:W-:Y:S05]  /*e0a0*/  BRA.DIV UR4, `(.L_x_2482) ;  /* 0x0000003a04887947 */ /* 0x000fea000b800000 */
[----:B------:R1:W3:Y:S02]  /*e0b0*/  SHFL.IDX PT, R14, R17, RZ, 0x1f ;  /* 0x00001fff110e7589 */ /* 0x0002e400000e0000 */
.L_x_2591:
[----:B---3--:R-:W-:-:S13]  /*e0c0*/  ISETP.NE.AND P0, PT, R14, RZ, PT ;  /* 0x000000ff0e00720c */ /* 0x008fda0003f05270 */
[----:B------:R-:W-:Y:S05]  /*e0d0*/  @P0 BRA `(.L_x_2402) ;  /* 0x0000000000880947 */ /* 0x000fea0003800000 */
[----:B------:R-:W-:-:S03]  /*e0e0*/  UMOV UR4, 0xffffffff ;  /* 0xffffffff00047882 */ /* 0x000fc60000000000 */
[----:B------:R-:W-:Y:S05]  /*e0f0*/  BRA.DIV UR4, `(.L_x_2483) ;  /* 0x0000003a049c7947 */ /* 0x000fea000b800000 */
[----:B------:R-:W-:-:S13]  /*e100*/  ELECT P6, URZ, PT ;  /* 0x00000000003f782f */ /* 0x000fda00038c0000 */
.L_x_2594:
[----:B------:R-:W-:Y:S05]  /*e110*/  @!P6 BRA `(.L_x_2402) ;  /* 0x000000000078e947 */ /* 0x000fea0003800000 */
[----:B------:R-:W-:-:S06]  /*e120*/  ULOP3.LUT UR4, UR36, 0x2, URZ, 0xfc, !UPT ;  /* 0x0000000224047892 */ /* 0x000fcc000f8efc3f */
[----:B------:R-:W-:-:S05]  /*e130*/  IMAD.U32 R2, RZ, RZ, UR4 ;  /* 0x00000004ff027e24 */ /* 0x000fca000f8e00ff */
[----:B------:R-:W-:-:S13]  /*e140*/  ISETP.NE.AND P0, PT, R2, 0x3, PT ;  /* 0x000000030200780c */ /* 0x000fda0003f05270 */
[----:B------:R-:W-:Y:S05]  /*e150*/  @!P0 BRA `(.L_x_2484) ;  /* 0x0000000000048947 */ /* 0x000fea0003800000 */
[----:B------:R-:W-:Y:S01]  /*e160*/  BPT.TRAP 0x1 ;  /* 0x000000040000795c */ /* 0x000fe20000300000 */
.L_x_2484:
[----:B------:R-:W-:Y:S01]  /*e170*/  IMAD R5, R0, 0x8, R7 ;  /* 0x0000000800057824 */ /* 0x000fe200078e0207 */
[----:B------:R-:W-:Y:S02]  /*e180*/  SHF.L.U32 R2, R8, 0x1f, RZ ;  /* 0x0000001f08027819 */ /* 0x000fe400000006ff */
[----:B------:R-:W-:Y:S02]  /*e190*/  IADD3 R0, R0, 0x1, RZ ;  /* 0x0000000100007810 */ /* 0x000fe40007ffe0ff */
[----:B------:R-:W3:Y:S02]  /*e1a0*/  SYNCS.PHASECHK.TRANS64.TRYWAIT P1, [R5+URZ+0x28840], R2 ;  /* 0x02884002050075a7 */ /* 0x000ee4000802017f */
[----:B------:R-:W-:-:S04]  /*e1b0*/  ISETP.NE.AND P2, PT, R0, 0x2, PT ;  /* 0x000000020000780c */ /* 0x000fc80003f45270 */
[----:B------:R-:W-:Y:S01]  /*e1c0*/  SEL R3, RZ, 0x1, P2 ;  /* 0x00000001ff037807 */ /* 0x000fe20001000000 */
[----:B---3--:R-:W-:Y:S08]  /*e1d0*/  @!P1 BRA `(.L_x_2485) ;  /* 0x0000003800849947 */ /* 0x008ff00003800000 */
.L_x_2595:
[----:B------:R-:W-:Y:S02]  /*e1e0*/  SEL R0, R0, RZ, P2 ;  /* 0x000000ff00007207 */ /* 0x000fe40001000000 */
[----:B------:R-:W-:Y:S01]  /*e1f0*/  LOP3.LUT R3, R8, R3, RZ, 0x3c, !PT ;  /* 0x0000000308037212 */ /* 0x000fe200078e3cff */
[----:B------:R-:W-:Y:S06]  /*e200*/  @!P0 BRA `(.L_x_2486) ;  /* 0x0000000000048947 */ /* 0x000fec0003800000 */
[----:B------:R-:W-:Y:S01]  /*e210*/  BPT.TRAP 0x1 ;  /* 0x000000040000795c */ /* 0x000fe20000300000 */
.L_x_2486:
[----:B0-----:R-:W-:Y:S01]  /*e220*/  IMAD R7, R0, 0x8, R7 ;  /* 0x0000000800077824 */ /* 0x001fe200078e0207 */
[----:B------:R-:W-:-:S04]  /*e230*/  SHF.L.U32 R0, R3, 0x1f, RZ ;  /* 0x0000001f03007819 */ /* 0x000fc800000006ff */
[----:B------:R-:W0:Y:S02]  /*e240*/  SYNCS.PHASECHK.TRANS64.TRYWAIT P1, [R7+URZ+0x28840], R0 ;  /* 0x02884000070075a7 */ /* 0x000e24000802017f */
[----:B0-----:R-:W-:Y:S05]  /*e250*/  @!P1 BRA `(.L_x_2487) ;  /* 0x0000003800789947 */ /* 0x001fea0003800000 */
.L_x_2596:
[----:B------:R-:W-:Y:S05]  /*e260*/  @!P0 BRA `(.L_x_2488) ;  /* 0x0000000000048947 */ /* 0x000fea0003800000 */
[----:B------:R-:W-:Y:S01]  /*e270*/  BPT.TRAP 0x1 ;  /* 0x000000040000795c */ /* 0x000fe20000300000 */
.L_x_2488:
[----:B------:R-:W4:Y:S02]  /*e280*/  SYNCS.PHASECHK.TRANS64.TRYWAIT P1, [R5+URZ+0x28860], R2 ;  /* 0x02886002050075a7 */ /* 0x000f24000802017f */
[----:B----4-:R-:W-:Y:S05]  /*e290*/  @!P1 BRA `(.L_x_2489) ;  /* 0x00000038007c9947 */ /* 0x010fea0003800000 */
.L_x_2597:
[----:B------:R-:W-:Y:S05]  /*e2a0*/  @!P0 BRA `(.L_x_2490) ;  /* 0x0000000000048947 */ /* 0x000fea0003800000 */
[----:B------:R-:W-:Y:S01]  /*e2b0*/  BPT.TRAP 0x1 ;  /* 0x000000040000795c */ /* 0x000fe20000300000 */
.L_x_2490:
[----:B------:R0:W0:Y:S02]  /*e2c0*/  SYNCS.PHASECHK.TRANS64.TRYWAIT P0, [R7+URZ+0x28860], R0 ;  /* 0x02886000070075a7 */ /* 0x000024000800017f */
[----:B0-----:R-:W-:Y:S05]  /*e2d0*/  @!P0 NANOSLEEP.SYNCS 0x989680 ;  /* 0x009896800000895d */ /* 0x001fea0003900000 */
[----:B------:R-:W0:Y:S02]  /*e2e0*/  @!P0 SYNCS.PHASECHK.TRANS64 P0, [R7+URZ+0x28860], R0 ;  /* 0x02886000070085a7 */ /* 0x000e24000800007f */
[----:B0-----:R-:W-:Y:S05]  /*e2f0*/  @!P0 BRA `(.L_x_2490) ;  /* 0xfffffffc00f08947 */ /* 0x001fea000383ffff */
.L_x_2402:
[----:B------:R-:W-:Y:S05]  /*e300*/  BSYNC B6 ;  /* 0x0000000000067941 */ /* 0x000fea0003800000 */
.L_x_2399:
[----:B------:R-:W-:Y:S05]  /*e310*/  EXIT ;  /* 0x000000000000794d */ /* 0x000fea0003800000 */
.L_x_2406:
[----:B0-----:R-:W-:-:S04]  /*e320*/  IMAD.U32 R3, RZ, RZ, UR41 ;  /* 0x00000029ff037e24 */ /* 0x001fc8000f8e00ff */
[----:B------:R0:W1:Y:S03]  /*e330*/  SYNCS.PHASECHK.TRANS64.TRYWAIT P0, [R3+URZ+0x28800], R0 ;  /* 0x02880000030075a7 */ /* 0x000066000800017f */
[----:B-1----:R-:W-:Y:S05]  /*e340*/  @!P0 NANOSLEEP.SYNCS 0x989680 ;  /* 0x009896800000895d */ /* 0x002fea0003900000 */
[----:B------:R-:W1:Y:S02]  /*e350*/  @!P0 SYNCS.PHASECHK.TRANS64 P0, [R3+URZ+0x28800], R0 ;  /* 0x02880000030085a7 */ /* 0x000e64000800007f */
[----:B-1----:R-:W-:Y:S05]  /*e360*/  @!P0 BRA `(.L_x_2406) ;  /* 0xfffffffc00ec8947 */ /* 0x002fea000383ffff */
[----:B------:R-:W-:Y:S05]  /*e370*/  BRA `(.L_x_2491) ;  /* 0xffffff2c00fc7947 */ /* 0x000fea000383ffff */
.L_x_2410:
[----:B-1----:R-:W-:-:S04]  /*e380*/  IMAD.U32 R3, RZ, RZ, UR41 ;  /* 0x00000029ff037e24 */ /* 0x002fc8000f8e00ff */
[----:B------:R1:W2:Y:S03]  /*e390*/  SYNCS.PHASECHK.TRANS64.TRYWAIT P1, [R3+URZ+0x28830], R0 ;  /* 0x02883000030075a7 */ /* 0x0002a6000802017f */
[----:B--2---:R-:W-:Y:S05]  /*e3a0*/  @!P1 NANOSLEEP.SYNCS 0x989680 ;  /* 0x009896800000995d */ /* 0x004fea0003900000 */
[----:B------:R-:W2:Y:S02]  /*e3b0*/  @!P1 SYNCS.PHASECHK.TRANS64 P1, [R3+URZ+0x28830], R0 ;  /* 0x02883000030095a7 */ /* 0x000ea4000802007f */
[----:B--2---:R-:W-:Y:S05]  /*e3c0*/  @!P1 BRA `(.L_x_2410) ;  /* 0xfffffffc00ec9947 */ /* 0x004fea000383ffff */
[----:B------:R-:W-:Y:S05]  /*e3d0*/  BRA `(.L_x_2409) ;  /* 0xffffff3000187947 */ /* 0x000fea000383ffff */
.L_x_2416:
[----:B-1----:R-:W-:-:S04]  /*e3e0*/  IMAD.U32 R7, RZ, RZ, UR4 ;  /* 0x00000004ff077e24 */ /* 0x002fc8000f8e00ff */
[----:B------:R1:W2:Y:S03]  /*e3f0*/  SYNCS.PHASECHK.TRANS64.TRYWAIT P1, [R7+URZ+0x28830], R0 ;  /* 0x02883000070075a7 */ /* 0x0002a6000802017f */
[----:B--2---:R-:W-:Y:S05]  /*e400*/  @!P1 NANOSLEEP.SYNCS 0x989680 ;  /* 0x009896800000995d */ /* 0x004fea0003900000 */
[----:B------:R-:W2:Y:S02]  /*e410*/  @!P1 SYNCS.PHASECHK.TRANS64 P1, [R7+URZ+0x28830], R0 ;  /* 0x02883000070095a7 */ /* 0x000ea4000802007f */
[----:B--2---:R-:W-:Y:S05]  /*e420*/  @!P1 BRA `(.L_x_2416) ;  /* 0xfffffffc00ec9947 */ /* 0x004fea000383ffff */
[----:B------:R-:W-:Y:S05]  /*e430*/  BRA `(.L_x_2413) ;  /* 0xffffff5400bc7947 */ /* 0x000fea000383ffff */
.L_x_2420:
[----:B-1----:R-:W-:-:S04]  /*e440*/  IMAD.U32 R7, RZ, RZ, UR4 ;  /* 0x00000004ff077e24 */ /* 0x002fc8000f8e00ff */
[----:B------:R1:W2:Y:S03]  /*e450*/  SYNCS.PHASECHK.TRANS64.TRYWAIT P1, [R7+URZ+0x28850], R0 ;  /* 0x02885000070075a7 */ /* 0x0002a6000802017f */
[----:B--2---:R-:W-:Y:S05]  /*e460*/  @!P1 NANOSLEEP.SYNCS 0x989680 ;  /* 0x009896800000995d */ /* 0x004fea0003900000 */
[----:B------:R-:W2:Y:S02]  /*e470*/  @!P1 SYNCS.PHASECHK.TRANS64 P1, [R7+URZ+0x28850], R0 ;  /* 0x02885000070095a7 */ /* 0x000ea4000802007f */
[----:B--2---:R-:W-:Y:S05]  /*e480*/  @!P1 BRA `(.L_x_2420) ;  /* 0xfffffffc00ec9947 */ /* 0x004fea000383ffff */
[----:B------:R-:W-:Y:S05]  /*e490*/  BRA `(.L_x_2417) ;  /* 0xffffff5800907947 */ /* 0x000fea000383ffff */
.L_x_2428:
[----:B-1----:R-:W-:-:S04]  /*e4a0*/  MOV R7, UR4 ;  /* 0x0000000400077c02 */ /* 0x002fc80008000f00 */
[----:B------:R1:W2:Y:S03]  /*e4b0*/  SYNCS.PHASECHK.TRANS64.TRYWAIT P1, [R7+URZ+0x28830], R0 ;  /* 0x02883000070075a7 */ /* 0x0002a6000802017f */
[----:B--2---:R-:W-:Y:S05]  /*e4c0*/  @!P1 NANOSLEEP.SYNCS 0x989680 ;  /* 0x009896800000995d */ /* 0x004fea0003900000 */
[----:B------:R-:W2:Y:S02]  /*e4d0*/  @!P1 SYNCS.PHASECHK.TRANS64 P1, [R7+URZ+0x28830], R0 ;  /* 0x02883000070095a7 */ /* 0x000ea4000802007f */
[----:B--2---:R-:W-:Y:S05]  /*e4e0*/  @!P1 BRA `(.L_x_2428) ;  /* 0xfffffffc00ec9947 */ /* 0x004fea000383ffff */
[----:B------:R-:W-:Y:S05]  /*e4f0*/  BRA `(.L_x_2425) ;  /* 0xffffff80001c7947 */ /* 0x000fea000383ffff */
.L_x_2432:
[----:B-1----:R-:W-:-:S04]  /*e500*/  IMAD.U32 R7, RZ, RZ, UR4 ;  /* 0x00000004ff077e24 */ /* 0x002fc8000f8e00ff */
[----:B------:R1:W2:Y:S03]  /*e510*/  SYNCS.PHASECHK.TRANS64.TRYWAIT P1, [R7+URZ+0x28850], R0 ;  /* 0x02885000070075a7 */ /* 0x0002a6000802017f */
[----:B--2---:R-:W-:Y:S05]  /*e520*/  @!P1 NANOSLEEP.SYNCS 0x989680 ;  /* 0x009896800000995d */ /* 0x004fea0003900000 */
[----:B------:R-:W2:Y:S02]  /*e530*/  @!P1 SYNCS.PHASECHK.TRANS64 P1, [R7+URZ+0x28850], R0 ;  /* 0x02885000070095a7 */ /* 0x000ea4000802007f */
[----:B--2---:R-:W-:Y:S05]  /*e540*/  @!P1 BRA `(.L_x_2432) ;  /* 0xfffffffc00ec9947 */ /* 0x004fea000383ffff */
[----:B------:R-:W-:Y:S05]  /*e550*/  BRA `(.L_x_2429) ;  /* 0xffffff8000e07947 */ /* 0x000fea000383ffff */
.L_x_2439:
[----:B-1----:R-:W-:-:S04]  /*e560*/  IMAD.U32 R3, RZ, RZ, UR5 ;  /* 0x00000005ff037e24 */ /* 0x002fc8000f8e00ff */
[----:B------:R1:W2:Y:S03]  /*e570*/  SYNCS.PHASECHK.TRANS64.TRYWAIT P1, [R3+URZ+0x28850], R2 ;  /* 0x02885002030075a7 */ /* 0x0002a6000802017f */
[----:B--2---:R-:W-:Y:S05]  /*e580*/  @!P1 NANOSLEEP.SYNCS 0x989680 ;  /* 0x009896800000995d */ /* 0x004fea0003900000 */
[----:B------:R-:W2:Y:S02]  /*e590*/  @!P1 SYNCS.PHASECHK.TRANS64 P1, [R3+URZ+0x28850], R2 ;  /* 0x02885002030095a7 */ /* 0x000ea4000802007f */
[----:B--2---:R-:W-:Y:S05]  /*e5a0*/  @!P1 BRA `(.L_x_2439) ;  /* 0xfffffffc00ec9947 */ /* 0x004fea000383ffff */
[----:B------:R-:W-:Y:S05]  /*e5b0*/  BRA `(.L_x_2438) ;  /* 0xffffff9c00cc7947 */ /* 0x000fea000383ffff */
.L_x_2451:
[----:B------:R-:W-:Y:S01]  /*e5c0*/  IMAD.MOV.U32 R13, RZ, RZ, R17 ;  /* 0x000000ffff0d7224 */ /* 0x000fe200078e0011 */
[----:B------:R-:W-:Y:S01]  /*e5d0*/  MOV R15, 0xffffffff ;  /* 0xffffffff000f7802 */ /* 0x000fe20000000f00 */
[----:B------:R-:W-:Y:S02]  /*e5e0*/  IMAD.MOV.U32 R12, RZ, RZ, RZ ;  /* 0x000000ffff0c7224 */ /* 0x000fe400078e00ff */
[----:B------:R-:W-:-:S07]  /*e5f0*/  IMAD.MOV.U32 R11, RZ, RZ, 0x1f ;  /* 0x0000001fff0b7424 */ /* 0x000fce00078e00ff */
[----:B-----5:R-:W-:Y:S05]  /*e600*/  WARPSYNC.COLLECTIVE R15, `(.L_x_2492) ;  /* 0x000000000f087348 */ /* 0x020fea0003c00000 */
[----:B------:R0:W1:Y:S02]  /*e610*/  SHFL.IDX P6, R14, R13, R12, R11 ;  /* 0x0000000c0d0e7389 */ /* 0x00006400000c000b */
[----:B01---5:R-:W-:Y:S01]  /*e620*/  ENDCOLLECTIVE ;  /* 0x000000000000791b */ /* 0x023fe20003800000 */
.L_x_2492:
[----:B------:R-:W-:Y:S05]  /*e630*/  BRA `(.L_x_2493) ;  /* 0xffffffcc00a87947 */ /* 0x000fea000383ffff */
.L_x_2453:
[----:B0-----:R-:W-:-:S04]  /*e640*/  IMAD.U32 R10, RZ, RZ, UR47 ;  /* 0x0000002fff0a7e24 */ /* 0x001fc8000f8e00ff */
[----:B------:R0:W1:Y:S03]  /*e650*/  SYNCS.PHASECHK.TRANS64.TRYWAIT P0, [R10+URZ+0x28840], R9 ;  /* 0x028840090a0075a7 */ /* 0x000066000800017f */
[----:B-1----:R-:W-:Y:S05]  /*e660*/  @!P0 NANOSLEEP.SYNCS 0x989680 ;  /* 0x009896800000895d */ /* 0x002fea0003900000 */
[----:B------:R-:W1:Y:S02]  /*e670*/  @!P0 SYNCS.PHASECHK.TRANS64 P0, [R10+URZ+0x28840], R9 ;  /* 0x028840090a0085a7 */ /* 0x000e64000800007f */
[----:B-1----:R-:W-:Y:S05]  /*e680*/  @!P0 BRA `(.L_x_2453) ;  /* 0xfffffffc00ec8947 */ /* 0x002fea000383ffff */
[----:B------:R-:W-:Y:S05]  /*e690*/  BRA `(.L_x_2494) ;  /* 0xffffffd000247947 */ /* 0x000fea000383ffff */
.L_x_2454:
        /* <DEDUP_REMOVED lines=8> */
.L_x_2496:
[----:B------:R-:W-:Y:S05]  /*e720*/  BSYNC B0 ;  /* 0x0000000000007941 */ /* 0x000fea0003800000 */
.L_x_2495:
[----:B------:R-:W-:Y:S01]  /*e730*/  IMAD.MOV.U32 R13, RZ, RZ, R0 ;  /* 0x000000ffff0d7224 */ /* 0x000fe200078e0000 */
[----:B------:R-:W-:Y:S01]  /*e740*/  MOV R5, R14 ;  /* 0x0000000e00057202 */ /* 0x000fe20000000f00 */
[----:B------:R-:W-:Y:S01]  /*e750*/  IMAD.MOV.U32 R12, RZ, RZ, RZ ;  /* 0x000000ffff0c7224 */ /* 0x000fe200078e00ff */
[----:B------:R-:W-:Y:S01]  /*e760*/  @P0 LEA R9, R19, UR47, 0x1 ;  /* 0x0000002f13090c11 */ /* 0x000fe2000f8e08ff */
[----:B------:R-:W-:Y:S02]  /*e770*/  IMAD.MOV.U32 R11, RZ, RZ, 0x181f ;  /* 0x0000181fff0b7424 */ /* 0x000fe400078e00ff */
[----:B------:R-:W-:-:S07]  /*e780*/  IMAD.MOV.U32 R15, RZ, RZ, -0x1 ;  /* 0xffffffffff0f7424 */ /* 0x000fce00078e00ff */
[----:B------:R-:W-:Y:S05]  /*e790*/  WARPSYNC.COLLECTIVE R15, `(.L_x_2497) ;  /* 0x000000000f087348 */ /* 0x000fea0003c00000 */
[----:B------:R0:W1:Y:S02]  /*e7a0*/  SHFL.IDX P6, R14, R13, R12, R11 ;  /* 0x0000000c0d0e7389 */ /* 0x00006400000c000b */
[----:B01----:R-:W-:Y:S01]  /*e7b0*/  ENDCOLLECTIVE ;  /* 0x000000000000791b */ /* 0x003fe20003800000 */
.L_x_2497:
[----:B------:R-:W-:Y:S01]  /*e7c0*/  MOV R13, R3 ;  /* 0x00000003000d7202 */ /* 0x000fe20000000f00 */
[----:B------:R-:W-:Y:S02]  /*e7d0*/  IMAD.MOV.U32 R12, RZ, RZ, 0x1 ;  /* 0x00000001ff0c7424 */ /* 0x000fe400078e00ff */
[----:B------:R-:W-:-:S07]  /*e7e0*/  IMAD.MOV.U32 R4, RZ, RZ, R14 ;  /* 0x000000ffff047224 */ /* 0x000fce00078e000e */
[----:B------:R-:W-:Y:S05]  /*e7f0*/  WARPSYNC.COLLECTIVE R15, `(.L_x_2498) ;  /* 0x000000000f087348 */ /* 0x000fea0003c00000 */
[----:B------:R0:W1:Y:S02]  /*e800*/  SHFL.IDX P6, R14, R13, R12, R11 ;  /* 0x0000000c0d0e7389 */ /* 0x00006400000c000b */
[----:B01----:R-:W-:Y:S01]  /*e810*/  ENDCOLLECTIVE ;  /* 0x000000000000791b */ /* 0x003fe20003800000 */
.L_x_2498:
        /* <DEDUP_REMOVED lines=13> */
.L_x_2499:
[----:B------:R-:W-:Y:S01]  /*e8f0*/  IMAD.MOV.U32 R5, RZ, RZ, R8 ;  /* 0x000000ffff057224 */ /* 0x000fe200078e0008 */
[----:B------:R-:W-:Y:S01]  /*e900*/  MOV R13, R3 ;  /* 0x00000003000d7202 */ /* 0x000fe20000000f00 */
[----:B------:R-:W-:Y:S02]  /*e910*/  IMAD.MOV.U32 R12, RZ, RZ, 0x2 ;  /* 0x00000002ff0c7424 */ /* 0x000fe400078e00ff */
[----:B------:R-:W-:-:S07]  /*e920*/  IMAD.MOV.U32 R4, RZ, RZ, R14 ;  /* 0x000000ffff047224 */ /* 0x000fce00078e000e */
[----:B------:R-:W-:Y:S05]  /*e930*/  WARPSYNC.COLLECTIVE R15, `(.L_x_2500) ;  /* 0x000000000f087348 */ /* 0x000fea0003c00000 */
[----:B------:R0:W1:Y:S02]  /*e940*/  SHFL.IDX P6, R14, R13, R12, R11 ;  /* 0x0000000c0d0e7389 */ /* 0x00006400000c000b */
[----:B01----:R-:W-:Y:S01]  /*e950*/  ENDCOLLECTIVE ;  /* 0x000000000000791b */ /* 0x003fe20003800000 */
.L_x_2500:
        /* <DEDUP_REMOVED lines=12> */
.L_x_2501:
[----:B------:R-:W-:Y:S01]  /*ea20*/  MOV R5, R10 ;  /* 0x0000000a00057202 */ /* 0x000fe20000000f00 */
[----:B------:R-:W-:Y:S02]  /*ea30*/  IMAD.MOV.U32 R13, RZ, RZ, R3 ;  /* 0x000000ffff0d7224 */ /* 0x000fe400078e0003 */
[----:B------:R-:W-:Y:S02]  /*ea40*/  IMAD.MOV.U32 R12, RZ, RZ, 0x3 ;  /* 0x00000003ff0c7424 */ /* 0x000fe400078e00ff */
[----:B------:R-:W-:-:S07]  /*ea50*/  IMAD.MOV.U32 R37, RZ, RZ, R14 ;  /* 0x000000ffff257224 */ /* 0x000fce00078e000e */
[----:B------:R-:W-:Y:S05]  /*ea60*/  WARPSYNC.COLLECTIVE R15, `(.L_x_2502) ;  /* 0x000000000f087348 */ /* 0x000fea0003c00000 */
[----:B------:R0:W1:Y:S02]  /*ea70*/  SHFL.IDX P6, R14, R13, R12, R11 ;  /* 0x0000000c0d0e7389 */ /* 0x00006400000c000b */
[----:B01----:R-:W-:Y:S01]  /*ea80*/  ENDCOLLECTIVE ;  /* 0x000000000000791b */ /* 0x003fe20003800000 */
.L_x_2502:
[----:B------:R-:W-:Y:S01]  /*ea90*/  IMAD.MOV.U32 R4, RZ, RZ, R37 ;  /* 0x000000ffff047224 */ /* 0x000fe200078e0025 */
[----:B------:R-:W-:-:S03]  /*eaa0*/  @P0 LEA R37, R19, UR47, 0x1 ;  /* 0x0000002f13250c11 */ /* 0x000fc6000f8e08ff */
        /* <DEDUP_REMOVED lines=12> */
.L_x_2503:
        /* <DEDUP_REMOVED lines=8> */
.L_x_2504:
[----:B------:R-:W-:-:S05]  /*ebf0*/  MOV R4, R32 ;  /* 0x0000002000047202 */ /* 0x000fca0000000f00 */
        /* <DEDUP_REMOVED lines=12> */
.L_x_2505:
        /* <DEDUP_REMOVED lines=8> */
.L_x_2506:
        /* <DEDUP_REMOVED lines=12> */
.L_x_2507:
[----:B------:R-:W-:Y:S02]  /*ee00*/  IMAD.MOV.U32 R5, RZ, RZ, R32 ;  /* 0x000000ffff057224 */ /* 0x000fe400078e0020 */
[----:B------:R-:W-:Y:S02]  /*ee10*/  IMAD.MOV.U32 R13, RZ, RZ, R3 ;  /* 0x000000ffff0d7224 */ /* 0x000fe400078e0003 */
[----:B------:R-:W-:Y:S01]  /*ee20*/  IMAD.MOV.U32 R12, RZ, RZ, 0x6 ;  /* 0x00000006ff0c7424 */ /* 0x000fe200078e00ff */
[----:B------:R-:W-:-:S07]  /*ee30*/  MOV R37, R14 ;  /* 0x0000000e00257202 */ /* 0x000fce0000000f00 */
[----:B------:R-:W-:Y:S05]  /*ee40*/  WARPSYNC.COLLECTIVE R15, `(.L_x_2508) ;  /* 0x000000000f087348 */ /* 0x000fea0003c00000 */
[----:B------:R0:W1:Y:S02]  /*ee50*/  SHFL.IDX P6, R14, R13, R12, R11 ;  /* 0x0000000c0d0e7389 */ /* 0x00006400000c000b */
[----:B01----:R-:W-:Y:S01]  /*ee60*/  ENDCOLLECTIVE ;  /* 0x000000000000791b */ /* 0x003fe20003800000 */
.L_x_2508:
        /* <DEDUP_REMOVED lines=14> */
.L_x_2509:
        /* <DEDUP_REMOVED lines=8> */
.L_x_2510:
        /* <DEDUP_REMOVED lines=8> */
[----:B------:R-:W-:-:S07]  /*f050*/  MOV R3, R14 ;  /* 0x0000000e00037202 */ /* 0x000fce0000000f00 */
[----:B0-----:R-:W-:Y:S05]  /*f060*/  WARPSYNC.COLLECTIVE R15, `(.L_x_2511) ;  /* 0x000000000f087348 */ /* 0x001fea0003c00000 */
[----:B------:R1:W2:Y:S02]  /*f070*/  SHFL.IDX P6, R14, R13, R12, R11 ;  /* 0x0000000c0d0e7389 */ /* 0x0002a400000c000b */
[----:B012---:R-:W-:Y:S01]  /*f080*/  ENDCOLLECTIVE ;  /* 0x000000000000791b */ /* 0x007fe20003800000 */
.L_x_2511:
[----:B------:R-:W-:Y:S05]  /*f090*/  BRA `(.L_x_2512) ;  /* 0xffffffcc00207947 */ /* 0x000fea000383ffff */
.L_x_2457:
[----:B------:R-:W-:Y:S02]  /*f0a0*/  IMAD.MOV.U32 R13, RZ, RZ, R7 ;  /* 0x000000ffff0d7224 */ /* 0x000fe400078e0007 */
[----:B------:R-:W-:Y:S02]  /*f0b0*/  IMAD.MOV.U32 R12, RZ, RZ, RZ ;  /* 0x000000ffff0c7224 */ /* 0x000fe400078e00ff */
[----:B------:R-:W-:Y:S02]  /*f0c0*/  IMAD.MOV.U32 R11, RZ, RZ, 0x181f ;  /* 0x0000181fff0b7424 */ /* 0x000fe400078e00ff */
[----:B------:R-:W-:Y:S02]  /*f0d0*/  IMAD.MOV.U32 R15, RZ, RZ, -0x1 ;  /* 0xffffffffff0f7424 */ /* 0x000fe400078e00ff */
[----:B------:R-:W-:-:S07]  /*f0e0*/  IMAD.U32 R3, RZ, RZ, UR49 ;  /* 0x00000031ff037e24 */ /* 0x000fce000f8e00ff */
[----:B------:R-:W-:Y:S05]  /*f0f0*/  WARPSYNC.COLLECTIVE R15, `(.L_x_2513) ;  /* 0x000000000f087348 */ /* 0x000fea0003c00000 */
[----:B------:R0:W1:Y:S02]  /*f100*/  SHFL.IDX P6, R14, R13, R12, R11 ;  /* 0x0000000c0d0e7389 */ /* 0x00006400000c000b */
[----:B01----:R-:W-:Y:S01]  /*f110*/  ENDCOLLECTIVE ;  /* 0x000000000000791b */ /* 0x003fe20003800000 */
.L_x_2513:
[----:B------:R-:W-:-:S04]  /*f120*/  IMAD R3, R3, 0x80, R28 ;  /* 0x0000008003037824 */ /* 0x000fc800078e021c */
[----:B------:R-:W-:Y:S02]  /*f130*/  VIADD R9, R3, 0x10 ;  /* 0x0000001003097836 */ /* 0x000fe40000000000 */
[----:B------:R-:W-:Y:S01]  /*f140*/  IMAD.MOV.U32 R13, RZ, RZ, R6 ;  /* 0x000000ffff0d7224 */ /* 0x000fe200078e0006 */
[----:B------:R-:W-:-:S07]  /*f150*/  MOV R5, R14 ;  /* 0x0000000e00057202 */ /* 0x000fce0000000f00 */
[----:B------:R-:W-:Y:S05]  /*f160*/  WARPSYNC.COLLECTIVE R15, `(.L_x_2514) ;  /* 0x000000000f087348 */ /* 0x000fea0003c00000 */
[----:B------:R0:W1:Y:S02]  /*f170*/  SHFL.IDX P6, R14, R13, R12, R11 ;  /* 0x0000000c0d0e7389 */ /* 0x00006400000c000b */
[----:B01----:R-:W-:Y:S01]  /*f180*/  ENDCOLLECTIVE ;  /* 0x000000000000791b */ /* 0x003fe20003800000 */
.L_x_2514:
[----:B------:R-:W-:Y:S02]  /*f190*/  ULDC UR4, c[0x0][0x288] ;  /* 0x0000a20000047ab9 */ /* 0x000fe40000000800 */
[----:B------:R-:W-:-:S05]  /*f1a0*/  IMAD R0, R0, UR4, RZ ;  /* 0x0000000400007c24 */ /* 0x000fca000f8e02ff */
[----:B------:R-:W-:Y:S02]  /*f1b0*/  ISETP.GE.AND P2, PT, R3, R0, PT ;  /* 0x000000000300720c */ /* 0x000fe40003f46270 */
[----:B------:R-:W-:Y:S01]  /*f1c0*/  MOV R13, R7 ;  /* 0x00000007000d7202 */ /* 0x000fe20000000f00 */
[----:B------:R-:W-:-:S10]  /*f1d0*/  IMAD.MOV.U32 R12, RZ, RZ, 0x1 ;  /* 0x00000001ff0c7424 */ /* 0x000fd400078e00ff */
[----:B------:R-:W-:Y:S01]  /*f1e0*/  @!P2 LEA R21, R19, UR47, 0x1 ;  /* 0x0000002f1315ac11 */ /* 0x000fe2000f8e08ff */
[----:B------:R-:W-:-:S07]  /*f1f0*/  IMAD.MOV.U32 R4, RZ, RZ, R14 ;  /* 0x000000ffff047224 */ /* 0x000fce00078e000e */
[----:B------:R-:W-:Y:S05]  /*f200*/  WARPSYNC.COLLECTIVE R15, `(.L_x_2515) ;  /* 0x000000000f087348 */ /* 0x000fea0003c00000 */
[----:B------:R0:W1:Y:S02]  /*f210*/  SHFL.IDX P6, R14, R13, R12, R11 ;  /* 0x0000000c0d0e7389 */ /* 0x00006400000c000b */
[----:B01----:R-:W-:Y:S01]  /*f220*/  ENDCOLLECTIVE ;  /* 0x000000000000791b */ /* 0x003fe20003800000 */
.L_x_2515:
        /* <DEDUP_REMOVED lines=13> */
.L_x_2516:
[----:B------:R-:W-:Y:S02]  /*f300*/  IMAD.MOV.U32 R5, RZ, RZ, R8 ;  /* 0x000000ffff057224 */ /* 0x000fe400078e0008 */
[----:B------:R-:W-:Y:S02]  /*f310*/  IMAD.MOV.U32 R13, RZ, RZ, R7 ;  /* 0x000000ffff0d7224 */ /* 0x000fe400078e0007 */
[----:B------:R-:W-:Y:S02]  /*f320*/  IMAD.MOV.U32 R12, RZ, RZ, 0x2 ;  /* 0x00000002ff0c7424 */ /* 0x000fe400078e00ff */
[----:B------:R-:W-:-:S07]  /*f330*/  IMAD.MOV.U32 R4, RZ, RZ, R14 ;  /* 0x000000ffff047224 */ /* 0x000fce00078e000e */
[----:B------:R-:W-:Y:S05]  /*f340*/  WARPSYNC.COLLECTIVE R15, `(.L_x_2517) ;  /* 0x000000000f087348 */ /* 0x000fea0003c00000 */
[----:B------:R0:W1:Y:S02]  /*f350*/  SHFL.IDX P6, R14, R13, R12, R11 ;  /* 0x0000000c0d0e7389 */ /* 0x00006400000c000b */
[----:B01----:R-:W-:Y:S01]  /*f360*/  ENDCOLLECTIVE ;  /* 0x000000000000791b */ /* 0x003fe20003800000 */
.L_x_2517:
[----:B------:R-:W-:Y:S01]  /*f370*/  @!P2 IMAD.WIDE.U32 R8, R26, 0x2, R4 ;  /* 0x000000021a08a825 */ /* 0x000fe200078e0004 */
[----:B------:R-:W-:-:S04]  /*f380*/  IADD3 R5, R3, 0x20, RZ ;  /* 0x0000002003057810 */ /* 0x000fc80007ffe0ff */
[----:B------:R-:W-:Y:S01]  /*f390*/  @!PT LDS RZ, [RZ] ;  /* 0x00000000fffff984 */ /* 0x000fe20000000800 */
[----:B------:R-:W-:Y:S01]  /*f3a0*/  @!PT LDS RZ, [RZ] ;  /* 0x00000000fffff984 */ /* 0x000fe20000000800 */
[----:B------:R-:W-:Y:S01]  /*f3b0*/  @!PT LDS RZ, [RZ] ;  /* 0x00000000fffff984 */ /* 0x000fe20000000800 */
[----:B------:R-:W-:Y:S04]  /*f3c0*/  @!P2 LDGSTS.E.BYPASS.LTC128B.128 [R35+0x10c00], desc[UR44][R8.64], !P0 ;  /* 0x10c000000823afae */ /* 0x000fe8000c101d6c */
[----:B------:R0:W-:Y:S01]  /*f3d0*/  @!P2 LDGSTS.E.BYPASS.LTC128B.128 [R35+0x14c00], desc[UR44][R8.64+0x80], !P1 ;  /* 0x14c000800823afae */ /* 0x0001e2000c901d6c */
[----:B------:R-:W-:Y:S01]  /*f3e0*/  ISETP.GE.AND P2, PT, R5, R0, PT ;  /* 0x000000000500720c */ /* 0x000fe20003f46270 */
[----:B------:R-:W-:Y:S01]  /*f3f0*/  IMAD.MOV.U32 R13, RZ, RZ, R6 ;  /* 0x000000ffff0d7224 */ /* 0x000fe200078e0006 */
[----:B0-----:R-:W-:Y:S01]  /*f400*/  IADD3 R9, R3, 0x30, RZ ;  /* 0x0000003003097810 */ /* 0x001fe20007ffe0ff */
[----:B------:R-:W-:-:S10]  /*f410*/  IMAD.MOV.U32 R5, RZ, RZ, R14 ;  /* 0x000000ffff057224 */ /* 0x000fd400078e000e */
[----:B------:R-:W-:-:S07]  /*f420*/  @!P2 LEA R21, R19, UR47, 0x1 ;  /* 0x0000002f1315ac11 */ /* 0x000fce000f8e08ff */
[----:B------:R-:W-:Y:S05]  /*f430*/  WARPSYNC.COLLECTIVE R15, `(.L_x_2518) ;  /* 0x000000000f087348 */ /* 0x000fea0003c00000 */
[----:B------:R0:W1:Y:S02]  /*f440*/  SHFL.IDX P6, R14, R13, R12, R11 ;  /* 0x0000000c0d0e7389 */ /* 0x00006400000c000b */
[----:B01----:R-:W-:Y:S01]  /*f450*/  ENDCOLLECTIVE ;  /* 0x000000000000791b */ /* 0x003fe20003800000 */
.L_x_2518:
[----:B------:R-:W-:Y:S02]  /*f460*/  IMAD.MOV.U32 R13, RZ, RZ, R7 ;  /* 0x000000ffff0d7224 */ /* 0x000fe400078e0007 */
[----:B------:R-:W-:Y:S02]  /*f470*/  IMAD.MOV.U32 R12, RZ, RZ, 0x3 ;  /* 0x00000003ff0c7424 */ /* 0x000fe400078e00ff */
[----:B------:R-:W-:-:S07]  /*f480*/  IMAD.MOV.U32 R4, RZ, RZ, R14 ;  /* 0x000000ffff047224 */ /* 0x000fce00078e000e */
[----:B------:R-:W-:Y:S05]  /*f490*/  WARPSYNC.COLLECTIVE R15, `(.L_x_2519) ;  /* 0x000000000f087348 */ /* 0x000fea0003c00000 */
[----:B------:R0:W1:Y:S02]  /*f4a0*/  SHFL.IDX P6, R14, R13, R12, R11 ;  /* 0x0000000c0d0e7389 */ /* 0x00006400000c000b */
[----:B01----:R-:W-:Y:S01]  /*f4b0*/  ENDCOLLECTIVE ;  /* 0x000000000000791b */ /* 0x003fe20003800000 */
.L_x_2519:
        /* <DEDUP_REMOVED lines=13> */
.L_x_2520:
[----:B------:R-:W-:Y:S01]  /*f590*/  MOV R5, R10 ;  /* 0x0000000a00057202 */ /* 0x000fe20000000f00 */
[----:B------:R-:W-:Y:S02]  /*f5a0*/  IMAD.MOV.U32 R13, RZ, RZ, R7 ;  /* 0x000000ffff0d7224 */ /* 0x000fe400078e0007 */
[----:B------:R-:W-:Y:S02]  /*f5b0*/  IMAD.MOV.U32 R12, RZ, RZ, 0x4 ;  /* 0x00000004ff0c7424 */ /* 0x000fe400078e00ff */
[----:B------:R-:W-:-:S07]  /*f5c0*/  IMAD.MOV.U32 R4, RZ, RZ, R14 ;  /* 0x000000ffff047224 */ /* 0x000fce00078e000e */
[----:B------:R-:W-:Y:S05]  /*f5d0*/  WARPSYNC.COLLECTIVE R15, `(.L_x_2521) ;  /* 0x000000000f087348 */ /* 0x000fea0003c00000 */
[----:B------:R0:W1:Y:S02]  /*f5e0*/  SHFL.IDX P6, R14, R13, R12, R11 ;  /* 0x0000000c0d0e7389 */ /* 0x00006400000c000b */
[----:B01----:R-:W-:Y:S01]  /*f5f0*/  ENDCOLLECTIVE ;  /* 0x000000000000791b */ /* 0x003fe20003800000 */
.L_x_2521:
        /* <DEDUP_REMOVED lines=15> */
.L_x_2522:
[----:B------:R-:W-:Y:S02]  /*f6f0*/  IMAD.MOV.U32 R13, RZ, RZ, R7 ;  /* 0x000000ffff0d7224 */ /* 0x000fe400078e0007 */
[----:B------:R-:W-:Y:S01]  /*f700*/  IMAD.MOV.U32 R12, RZ, RZ, 0x5 ;  /* 0x00000005ff0c7424 */ /* 0x000fe200078e00ff */
[----:B------:R-:W-:-:S07]  /*f710*/  MOV R4, R14 ;  /* 0x0000000e00047202 */ /* 0x000fce0000000f00 */
[----:B------:R-:W-:Y:S05]  /*f720*/  WARPSYNC.COLLECTIVE R15, `(.L_x_2523) ;  /* 0x000000000f087348 */ /* 0x000fea0003c00000 */
[----:B------:R0:W1:Y:S02]  /*f730*/  SHFL.IDX P6, R14, R13, R12, R11 ;  /* 0x0000000c0d0e7389 */ /* 0x00006400000c000b */
[----:B01----:R-:W-:Y:S01]  /*f740*/  ENDCOLLECTIVE ;  /* 0x000000000000791b */ /* 0x003fe20003800000 */
.L_x_2523:
        /* <DEDUP_REMOVED lines=12> */
.L_x_2524:
[----:B------:R-:W-:Y:S01]  /*f810*/  @!P2 LEA R35, R19, UR47, 0x1 ;  /* 0x0000002f1323ac11 */ /* 0x000fe2000f8e08ff */
[----:B------:R-:W-:Y:S02]  /*f820*/  IMAD.MOV.U32 R5, RZ, RZ, R10 ;  /* 0x000000ffff057224 */ /* 0x000fe400078e000a */
[----:B------:R-:W-:Y:S02]  /*f830*/  IMAD.MOV.U32 R13, RZ, RZ, R7 ;  /* 0x000000ffff0d7224 */ /* 0x000fe400078e0007 */
[----:B------:R-:W-:Y:S01]  /*f840*/  IMAD.MOV.U32 R12, RZ, RZ, 0x6 ;  /* 0x00000006ff0c7424 */ /* 0x000fe200078e00ff */
[----:B------:R-:W-:-:S07]  /*f850*/  MOV R4, R14 ;  /* 0x0000000e00047202 */ /* 0x000fce0000000f00 */
[----:B------:R-:W-:Y:S05]  /*f860*/  WARPSYNC.COLLECTIVE R15, `(.L_x_2525) ;  /* 0x000000000f087348 */ /* 0x000fea0003c00000 */
[----:B------:R0:W1:Y:S02]  /*f870*/  SHFL.IDX P6, R14, R13, R12, R11 ;  /* 0x0000000c0d0e7389 */ /* 0x00006400000c000b */
[----:B01----:R-:W-:Y:S01]  /*f880*/  ENDCOLLECTIVE ;  /* 0x000000000000791b */ /* 0x003fe20003800000 */
.L_x_2525:
[----:B------:R-:W-:-:S04]  /*f890*/  @!P2 IMAD.WIDE.U32 R8, R26, 0x2, R4 ;  /* 0x000000021a08a825 */ /* 0x000fc800078e0004 */
[----:B------:R-:W-:Y:S01]  /*f8a0*/  VIADD R5, R3, 0x60 ;  /* 0x0000006003057836 */ /* 0x000fe20000000000 */
        /* <DEDUP_REMOVED lines=8> */
[----:B0-----:R-:W-:Y:S05]  /*f930*/  WARPSYNC.COLLECTIVE R15, `(.L_x_2526) ;  /* 0x000000000f087348 */ /* 0x001fea0003c00000 */
[----:B------:R1:W2:Y:S02]  /*f940*/  SHFL.IDX P6, R14, R13, R12, R11 ;  /* 0x0000000c0d0e7389 */ /* 0x0002a400000c000b */
[----:B012---:R-:W-:Y:S01]  /*f950*/  ENDCOLLECTIVE ;  /* 0x000000000000791b */ /* 0x007fe20003800000 */
.L_x_2526:
[----:B------:R-:W-:Y:S01]  /*f960*/  @!P2 LEA R21, R19, UR47, 0x1 ;  /* 0x0000002f1315ac11 */ /* 0x000fe2000f8e08ff */
[----:B------:R-:W-:Y:S02]  /*f970*/  IMAD.MOV.U32 R13, RZ, RZ, R7 ;  /* 0x000000ffff0d7224 */ /* 0x000fe400078e0007 */
[----:B------:R-:W-:Y:S02]  /*f980*/  IMAD.MOV.U32 R12, RZ, RZ, 0x7 ;  /* 0x00000007ff0c7424 */ /* 0x000fe400078e00ff */
[----:B------:R-:W-:-:S07]  /*f990*/  IMAD.MOV.U32 R4, RZ, RZ, R14 ;  /* 0x000000ffff047224 */ /* 0x000fce00078e000e */
[----:B------:R-:W-:Y:S05]  /*f9a0*/  WARPSYNC.COLLECTIVE R15, `(.L_x_2527) ;  /* 0x000000000f087348 */ /* 0x000fea0003c00000 */
[----:B------:R0:W1:Y:S02]  /*f9b0*/  SHFL.IDX P6, R14, R13, R12, R11 ;  /* 0x0000000c0d0e7389 */ /* 0x00006400000c000b */
[----:B01----:R-:W-:Y:S01]  /*f9c0*/  ENDCOLLECTIVE ;  /* 0x000000000000791b */ /* 0x003fe20003800000 */
.L_x_2527:
        /* <DEDUP_REMOVED lines=11> */
.L_x_2528:
[----:B------:R-:W-:Y:S05]  /*fa80*/  BRA `(.L_x_2529) ;  /* 0xffffffcc00187947 */ /* 0x000fea000383ffff */
.L_x_2460:
[----:B0-----:R-:W-:-:S04]  /*fa90*/  MOV R3, UR47 ;  /* 0x0000002f00037c02 */ /* 0x001fc80008000f00 */
[----:B------:R0:W1:Y:S03]  /*faa0*/  SYNCS.PHASECHK.TRANS64.TRYWAIT P0, [R3+URZ+0x28820], R0 ;  /* 0x02882000030075a7 */ /* 0x000066000800017f */
[----:B-1----:R-:W-:Y:S05]  /*fab0*/  @!P0 NANOSLEEP.SYNCS 0x989680 ;  /* 0x009896800000895d */ /* 0x002fea0003900000 */
[----:B------:R-:W1:Y:S02]  /*fac0*/  @!P0 SYNCS.PHASECHK.TRANS64 P0, [R3+URZ+0x28820], R0 ;  /* 0x02882000030085a7 */ /* 0x000e64000800007f */
[----:B-1----:R-:W-:Y:S05]  /*fad0*/  @!P0 BRA `(.L_x_2460) ;  /* 0xfffffffc00ec8947 */ /* 0x002fea000383ffff */
[----:B------:R-:W-:Y:S05]  /*fae0*/  BRA `(.L_x_2530) ;  /* 0xffffffcc00647947 */ /* 0x000fea000383ffff */
.L_x_2464:
[----:B0-----:R0:W1:Y:S02]  /*faf0*/  SYNCS.PHASECHK.TRANS64.TRYWAIT P0, [R34+URZ+0x28840], R3 ;  /* 0x02884003220075a7 */ /* 0x001064000800017f */
[----:B-1----:R-:W-:Y:S05]  /*fb00*/  @!P0 NANOSLEEP.SYNCS 0x989680 ;  /* 0x009896800000895d */ /* 0x002fea0003900000 */
[----:B------:R-:W1:Y:S02]  /*fb10*/  @!P0 SYNCS.PHASECHK.TRANS64 P0, [R34+URZ+0x28840], R3 ;  /* 0x02884003220085a7 */ /* 0x000e64000800007f */
[----:B-1----:R-:W-:Y:S05]  /*fb20*/  @!P0 BRA `(.L_x_2464) ;  /* 0xfffffffc00f08947 */ /* 0x002fea000383ffff */
[----:B------:R-:W-:Y:S05]  /*fb30*/  BRA `(.L_x_2531) ;  /* 0xffffffd000247947 */ /* 0x000fea000383ffff */
.L_x_2465:
        /* <DEDUP_REMOVED lines=8> */
.L_x_2533:
[----:B------:R-:W-:Y:S05]  /*fbc0*/  BSYNC B1 ;  /* 0x0000000000017941 */ /* 0x000fea0003800000 */
.L_x_2532:
[----:B------:R-:W-:Y:S01]  /*fbd0*/  MOV R13, R6 ;  /* 0x00000006000d7202 */ /* 0x000fe20000000f00 */
[----:B------:R-:W-:Y:S01]  /*fbe0*/  IMAD.MOV.U32 R12, RZ, RZ, RZ ;  /* 0x000000ffff0c7224 */ /* 0x000fe200078e00ff */
[----:B------:R-:W-:Y:S01]  /*fbf0*/  LEA R4, R4, UR47, 0x1 ;  /* 0x0000002f04047c11 */ /* 0x000fe2000f8e08ff */
[----:B------:R-:W-:Y:S02]  /*fc00*/  IMAD.MOV.U32 R11, RZ, RZ, 0x181f ;  /* 0x0000181fff0b7424 */ /* 0x000fe400078e00ff */
[----:B------:R-:W-:Y:S02]  /*fc10*/  IMAD.MOV.U32 R15, RZ, RZ, -0x1 ;  /* 0xffffffffff0f7424 */ /* 0x000fe400078e00ff */
[----:B------:R-:W-:Y:S02]  /*fc20*/  IMAD.MOV.U32 R0, RZ, RZ, R14 ;  /* 0x000000ffff007224 */ /* 0x000fe400078e000e */
[----:B------:R-:W-:-:S07]  /*fc30*/  IMAD.SHL.U32 R3, R26, 0x2, RZ ;  /* 0x000000021a037824 */ /* 0x000fce00078e00ff */
[----:B------:R-:W-:Y:S05]  /*fc40*/  WARPSYNC.COLLECTIVE R15, `(.L_x_2534) ;  /* 0x000000000f087348 */ /* 0x000fea0003c00000 */
[----:B------:R0:W1:Y:S02]  /*fc50*/  SHFL.IDX P6, R14, R13, R12, R11 ;  /* 0x0000000c0d0e7389 */ /* 0x00006400000c000b */
[----:B01----:R-:W-:Y:S01]  /*fc60*/  ENDCOLLECTIVE ;  /* 0x000000000000791b */ /* 0x003fe20003800000 */
.L_x_2534:
[----:B------:R-:W-:Y:S01]  /*fc70*/  MOV R13, R5 ;  /* 0x00000005000d7202 */ /* 0x000fe20000000f00 */
        /* <DEDUP_REMOVED lines=12> */
.L_x_2535:
[----:B------:R-:W-:Y:S02]  /*fd40*/  IMAD.MOV.U32 R13, RZ, RZ, R6 ;  /* 0x000000ffff0d7224 */ /* 0x000fe400078e0006 */
[----:B------:R-:W-:-:S07]  /*fd50*/  IMAD.MOV.U32 R0, RZ, RZ, R14 ;  /* 0x000000ffff007224 */ /* 0x000fce00078e000e */
[----:B------:R-:W-:Y:S05]  /*fd60*/  WARPSYNC.COLLECTIVE R15, `(.L_x_2536) ;  /* 0x000000000f087348 */ /* 0x000fea0003c00000 */
[----:B------:R0:W1:Y:S02]  /*fd70*/  SHFL.IDX P6, R14, R13, R12, R11 ;  /* 0x0000000c0d0e7389 */ /* 0x00006400000c000b */
[----:B01----:R-:W-:Y:S01]  /*fd80*/  ENDCOLLECTIVE ;  /* 0x000000000000791b */ /* 0x003fe20003800000 */
.L_x_2536:
        /* <DEDUP_REMOVED lines=14> */
.L_x_2537:
[----:B------:R-:W-:Y:S01]  /*fe70*/  MOV R13, R6 ;  /* 0x00000006000d7202 */ /* 0x000fe20000000f00 */
[----:B------:R-:W-:-:S07]  /*fe80*/  IMAD.MOV.U32 R7, RZ, RZ, R14 ;  /* 0x000000ffff077224 */ /* 0x000fce00078e000e */
[----:B------:R-:W-:Y:S05]  /*fe90*/  WARPSYNC.COLLECTIVE R15, `(.L_x_2538) ;  /* 0x000000000f087348 */ /* 0x000fea0003c00000 */
[----:B------:R0:W1:Y:S02]  /*fea0*/  SHFL.IDX P6, R14, R13, R12, R11 ;  /* 0x0000000c0d0e7389 */ /* 0x00006400000c000b */
[----:B01----:R-:W-:Y:S01]  /*feb0*/  ENDCOLLECTIVE ;  /* 0x000000000000791b */ /* 0x003fe20003800000 */
.L_x_2538:
        /* <DEDUP_REMOVED lines=13> */
.L_x_2539:
[----:B------:R-:W-:Y:S01]  /*ff90*/  IMAD.MOV.U32 R13, RZ, RZ, R6 ;  /* 0x000000ffff0d7224 */ /* 0x000fe200078e0006 */
[----:B------:R-:W-:-:S07]  /*ffa0*/  MOV R0, R14 ;  /* 0x0000000e00007202 */ /* 0x000fce0000000f00 */
[----:B------:R-:W-:Y:S05]  /*ffb0*/  WARPSYNC.COLLECTIVE R15, `(.L_x_2540) ;  /* 0x000000000f087348 */ /* 0x000fea0003c00000 */
[----:B------:R0:W1:Y:S02]  /*ffc0*/  SHFL.IDX P6, R14, R13, R12, R11 ;  /* 0x0000000c0d0e7389 */ /* 0x00006400000c000b */
[----:B01----:R-:W-:Y:S01]  /*ffd0*/  ENDCOLLECTIVE ;  /* 0x000000000000791b */ /* 0x003fe20003800000 */
.L_x_2540:
[----:B------:R-:W-:Y:S01]  /*ffe0*/  IMAD.MOV.U32 R13, RZ, RZ, R5 ;  /* 0x000000ffff0d7224 */ /* 0x000fe200078e0005 */
[----:B------:R-:W-:Y:S01]  /*fff0*/  MOV R12, 0x4 ;  /* 0x00000004000c7802 */ /* 0x000fe20000000f00 */
        /* <DEDUP_REMOVED lines=12> */
.L_x_2541:
[----:B------:R-:W-:Y:S02]  /*100c0*/  IMAD.MOV.U32 R13, RZ, RZ, R6 ;  /* 0x000000ffff0d7224 */ /* 0x000fe400078e0006 */
[----:B------:R-:W-:-:S07]  /*100d0*/  IMAD.MOV.U32 R0, RZ, RZ, R14 ;  /* 0x000000ffff007224 */ /* 0x000fce00078e000e */
[----:B------:R-:W-:Y:S05]  /*100e0*/  WARPSYNC.COLLECTIVE R15, `(.L_x_2542) ;  /* 0x000000000f087348 */ /* 0x000fea0003c00000 */
[----:B------:R0:W1:Y:S02]  /*100f0*/  SHFL.IDX P6, R14, R13, R12, R11 ;  /* 0x0000000c0d0e7389 */ /* 0x00006400000c000b */
[----:B01----:R-:W-:Y:S01]  /*10100*/  ENDCOLLECTIVE ;  /* 0x000000000000791b */ /* 0x003fe20003800000 */
.L_x_2542:
        /* <DEDUP_REMOVED lines=14> */
.L_x_2543:
[----:B------:R-:W-:Y:S01]  /*101f0*/  MOV R13, R6 ;  /* 0x00000006000d7202 */ /* 0x000fe20000000f00 */
[----:B------:R-:W-:-:S07]  /*10200*/  IMAD.MOV.U32 R7, RZ, RZ, R14 ;  /* 0x000000ffff077224 */ /* 0x000fce00078e000e */
[----:B------:R-:W-:Y:S05]  /*10210*/  WARPSYNC.COLLECTIVE R15, `(.L_x_2544) ;  /* 0x000000000f087348 */ /* 0x000fea0003c00000 */
[----:B------:R0:W1:Y:S02]  /*10220*/  SHFL.IDX P6, R14, R13, R12, R11 ;  /* 0x0000000c0d0e7389 */ /* 0x00006400000c000b */
[----:B01----:R-:W-:Y:S01]  /*10230*/  ENDCOLLECTIVE ;  /* 0x000000000000791b */ /* 0x003fe20003800000 */
.L_x_2544:
        /* <DEDUP_REMOVED lines=13> */
.L_x_2545:
[----:B------:R-:W-:Y:S01]  /*10310*/  IMAD.MOV.U32 R13, RZ, RZ, R6 ;  /* 0x000000ffff0d7224 */ /* 0x000fe200078e0006 */
[----:B------:R-:W-:-:S07]  /*10320*/  MOV R0, R14 ;  /* 0x0000000e00007202 */ /* 0x000fce0000000f00 */
[----:B------:R-:W-:Y:S05]  /*10330*/  WARPSYNC.COLLECTIVE R15, `(.L_x_2546) ;  /* 0x000000000f087348 */ /* 0x000fea0003c00000 */
[----:B------:R0:W1:Y:S02]  /*10340*/  SHFL.IDX P6, R14, R13, R12, R11 ;  /* 0x0000000c0d0e7389 */ /* 0x00006400000c000b */
[----:B01----:R-:W-:Y:S01]  /*10350*/  ENDCOLLECTIVE ;  /* 0x000000000000791b */ /* 0x003fe20003800000 */
.L_x_2546:
        /* <DEDUP_REMOVED lines=14> */
.L_x_2547:
[----:B------:R-:W-:Y:S02]  /*10440*/  IMAD.MOV.U32 R13, RZ, RZ, R6 ;  /* 0x000000ffff0d7224 */ /* 0x000fe400078e0006 */
[----:B------:R-:W-:-:S07]  /*10450*/  IMAD.MOV.U32 R5, RZ, RZ, R14 ;  /* 0x000000ffff057224 */ /* 0x000fce00078e000e */
[----:B------:R-:W-:Y:S05]  /*10460*/  WARPSYNC.COLLECTIVE R15, `(.L_x_2548) ;  /* 0x000000000f087348 */ /* 0x000fea0003c00000 */
[----:B------:R0:W1:Y:S02]  /*10470*/  SHFL.IDX P6, R14, R13, R12, R11 ;  /* 0x0000000c0d0e7389 */ /* 0x00006400000c000b */
[----:B01----:R-:W-:Y:S01]  /*10480*/  ENDCOLLECTIVE ;  /* 0x000000000000791b */ /* 0x003fe20003800000 */
.L_x_2548:
[----:B------:R-:W-:Y:S01]  /*10490*/  IMAD.MOV.U32 R6, RZ, RZ, R14 ;  /* 0x000000ffff067224 */ /* 0x000fe200078e000e */
[----:B------:R-:W-:Y:S06]  /*104a0*/  BRA `(.L_x_2549) ;  /* 0xffffffc800f87947 */ /* 0x000fec000383ffff */
.L_x_2470:
[----:B---3--:R3:W4:Y:S02]  /*104b0*/  SYNCS.PHASECHK.TRANS64.TRYWAIT P0, [R0+URZ+0x28860], R5 ;  /* 0x02886005000075a7 */ /* 0x008724000800017f */
[----:B----4-:R-:W-:Y:S05]  /*104c0*/  @!P0 NANOSLEEP.SYNCS 0x989680 ;  /* 0x009896800000895d */ /* 0x010fea0003900000 */
[----:B------:R-:W4:Y:S02]  /*104d0*/  @!P0 SYNCS.PHASECHK.TRANS64 P0, [R0+URZ+0x28860], R5 ;  /* 0x02886005000085a7 */ /* 0x000f24000800007f */
[----:B----4-:R-:W-:Y:S05]  /*104e0*/  @!P0 BRA `(.L_x_2470) ;  /* 0xfffffffc00f08947 */ /* 0x010fea000383ffff */
[----:B------:R-:W-:Y:S05]  /*104f0*/  BRA `(.L_x_2550) ;  /* 0xffffffcc00507947 */ /* 0x000fea000383ffff */
.L_x_2471:
[----:B------:R-:W-:Y:S01]  /*10500*/  BSSY B1, `(.L_x_2551) ;  /* 0x0000008000017945 */ /* 0x000fe20003800000 */
[----:B0-----:R-:W-:Y:S01]  /*10510*/  MOV R13, R2 ;  /* 0x00000002000d7202 */ /* 0x001fe20000000f00 */
[----:B------:R-:W-:Y:S02]  /*10520*/  IMAD.MOV.U32 R12, RZ, RZ, RZ ;  /* 0x000000ffff0c7224 */ /* 0x000fe400078e00ff */
[----:B------:R-:W-:Y:S02]  /*10530*/  IMAD.MOV.U32 R11, RZ, RZ, 0x181f ;  /* 0x0000181fff0b7424 */ /* 0x000fe400078e00ff */
[----:B------:R-:W-:-:S07]  /*10540*/  IMAD.MOV.U32 R15, RZ, RZ, -0x1 ;  /* 0xffffffffff0f7424 */ /* 0x000fce00078e00ff */
[----:B--23--:R-:W-:Y:S05]  /*10550*/  WARPSYNC.COLLECTIVE R15, `(.L_x_2552) ;  /* 0x000000000f087348 */ /* 0x00cfea0003c00000 */
[----:B------:R0:W1:Y:S02]  /*10560*/  SHFL.IDX P6, R14, R13, R12, R11 ;  /* 0x0000000c0d0e7389 */ /* 0x00006400000c000b */
[----:B0123--:R-:W-:Y:S01]  /*10570*/  ENDCOLLECTIVE ;  /* 0x000000000000791b */ /* 0x00ffe20003800000 */
.L_x_2552:
[----:B------:R-:W-:Y:S05]  /*10580*/  BSYNC B1 ;  /* 0x0000000000017941 */ /* 0x000fea0003800000 */
.L_x_2551:
[----:B------:R-:W-:Y:S01]  /*10590*/  MOV R13, R16 ;  /* 0x00000010000d7202 */ /* 0x000fe20000000f00 */
[----:B------:R-:W-:Y:S01]  /*105a0*/  IMAD.MOV.U32 R12, RZ, RZ, RZ ;  /* 0x000000ffff0c7224 */ /* 0x000fe200078e00ff */
[----:B------:R-:W-:Y:S01]  /*105b0*/  LEA R7, R7, UR47, 0x1 ;  /* 0x0000002f07077c11 */ /* 0x000fe2000f8e08ff */
[----:B------:R-:W-:Y:S02]  /*105c0*/  IMAD.MOV.U32 R11, RZ, RZ, 0x181f ;  /* 0x0000181fff0b7424 */ /* 0x000fe400078e00ff */
[----:B------:R-:W-:Y:S02]  /*105d0*/  IMAD.MOV.U32 R15, RZ, RZ, -0x1 ;  /* 0xffffffffff0f7424 */ /* 0x000fe400078e00ff */
[----:B------:R-:W-:-:S07]  /*105e0*/  IMAD.MOV.U32 R5, RZ, RZ, R14 ;  /* 0x000000ffff057224 */ /* 0x000fce00078e000e */
[----:B------:R-:W-:Y:S05]  /*105f0*/  WARPSYNC.COLLECTIVE R15, `(.L_x_2553) ;  /* 0x000000000f087348 */ /* 0x000fea0003c00000 */
[----:B------:R0:W1:Y:S02]  /*10600*/  SHFL.IDX P6, R14, R13, R12, R11 ;  /* 0x0000000c0d0e7389 */ /* 0x00006400000c000b */
[----:B01----:R-:W-:Y:S01]  /*10610*/  ENDCOLLECTIVE ;  /* 0x000000000000791b */ /* 0x003fe20003800000 */
.L_x_2553:
[----:B------:R-:W-:Y:S01]  /*10620*/  MOV R13, R2 ;  /* 0x00000002000d7202 */ /* 0x000fe20000000f00 */
[----:B------:R-:W-:Y:S01]  /*10630*/  IMAD.MOV.U32 R12, RZ, RZ, 0x1 ;  /* 0x00000001ff0c7424 */ /* 0x000fe200078e00ff */
[----:B------:R-:W-:-:S13]  /*10640*/  IADD3 R4, P0, R14, R3, RZ ;  /* 0x000000030e047210 */ /* 0x000fda0007f1e0ff */
[----:B------:R-:W-:Y:S05]  /*10650*/  WARPSYNC.COLLECTIVE R15, `(.L_x_2554) ;  /* 0x000000000f087348 */ /* 0x000fea0003c00000 */
[----:B------:R0:W1:Y:S02]  /*10660*/  SHFL.IDX P6, R14, R13, R12, R11 ;  /* 0x0000000c0d0e7389 */ /* 0x00006400000c000b */
[----:B01----:R-:W-:Y:S01]  /*10670*/  ENDCOLLECTIVE ;  /* 0x000000000000791b */ /* 0x003fe20003800000 */
.L_x_2554:
        /* <DEDUP_REMOVED lines=12> */
.L_x_2555:
        /* <DEDUP_REMOVED lines=10> */
.L_x_2556:
        /* <DEDUP_REMOVED lines=12> */
.L_x_2557:
        /* <DEDUP_REMOVED lines=10> */
.L_x_2558:
        /* <DEDUP_REMOVED lines=12> */
.L_x_2559:
        /* <DEDUP_REMOVED lines=10> */
.L_x_2560:
        /* <DEDUP_REMOVED lines=12> */
.L_x_2561:
        /* <DEDUP_REMOVED lines=10> */
.L_x_2562:
        /* <DEDUP_REMOVED lines=12> */
.L_x_2563:
        /* <DEDUP_REMOVED lines=10> */
.L_x_2564:
        /* <DEDUP_REMOVED lines=12> */
.L_x_2565:
        /* <DEDUP_REMOVED lines=10> */
.L_x_2566:
        /* <DEDUP_REMOVED lines=12> */
.L_x_2567:
[----:B------:R-:W-:Y:S01]  /*10f80*/  @!PT LDS RZ, [RZ] ;  /* 0x00000000fffff984 */ /* 0x000fe20000000800 */
[----:B------:R-:W-:Y:S01]  /*10f90*/  @!PT LDS RZ, [RZ] ;  /* 0x00000000fffff984 */ /* 0x000fe20000000800 */
[----:B------:R-:W-:Y:S01]  /*10fa0*/  @!PT LDS RZ, [RZ] ;  /* 0x00000000fffff984 */ /* 0x000fe20000000800 */
[----:B------:R0:W-:Y:S01]  /*10fb0*/  LDGSTS.E.BYPASS.LTC128B.128 [R7+0x7400], desc[UR44][R4.64+0x80], !P0 ;  /* 0x0740008004077fae */ /* 0x0001e2000c101d6c */
[----:B------:R-:W-:Y:S05]  /*10fc0*/  BRA `(.L_x_2568) ;  /* 0xffffffc400987947 */ /* 0x000fea000383ffff */
.L_x_2477:
[----:B0-----:R0:W1:Y:S02]  /*10fd0*/  SYNCS.PHASECHK.TRANS64.TRYWAIT P0, [R0+URZ+0x28860], R5 ;  /* 0x02886005000075a7 */ /* 0x001064000800017f */
[----:B-1----:R-:W-:Y:S05]  /*10fe0*/  @!P0 NANOSLEEP.SYNCS 0x989680 ;  /* 0x009896800000895d */ /* 0x002fea0003900000 */
[----:B------:R-:W1:Y:S02]  /*10ff0*/  @!P0 SYNCS.PHASECHK.TRANS64 P0, [R0+URZ+0x28860], R5 ;  /* 0x02886005000085a7 */ /* 0x000e64000800007f */
[----:B-1----:R-:W-:Y:S05]  /*11000*/  @!P0 BRA `(.L_x_2477) ;  /* 0xfffffffc00f08947 */ /* 0x002fea000383ffff */
[----:B------:R-:W-:Y:S05]  /*11010*/  BRA `(.L_x_2569) ;  /* 0xffffffc800807947 */ /* 0x000fea000383ffff */
.L_x_2478:
        /* <DEDUP_REMOVED lines=8> */
.L_x_2571:
[----:B------:R-:W-:Y:S05]  /*110a0*/  BSYNC B0 ;  /* 0x0000000000007941 */ /* 0x000fea0003800000 */
.L_x_2570:
        /* <DEDUP_REMOVED lines=9> */
.L_x_2572:
[----:B------:R-:W-:Y:S02]  /*11140*/  ULDC UR4, c[0x0][0x2f4] ;  /* 0x0000bd0000047ab9 */ /* 0x000fe40000000800 */
[----:B------:R-:W-:Y:S02]  /*11150*/  ISETP.GE.AND P0, PT, R25, UR4, PT ;  /* 0x0000000419007c0c */ /* 0x000fe4000bf06270 */
[----:B------:R-:W-:Y:S02]  /*11160*/  ISETP.GE.AND P1, PT, R26, UR4, PT ;  /* 0x000000041a007c0c */ /* 0x000fe4000bf26270 */
[C---:B------:R-:W-:Y:S02]  /*11170*/  ISETP.LT.OR P3, PT, R28.reuse, 0x1, P0 ;  /* 0x000000011c00780c */ /* 0x040fe40000761670 */
[----:B------:R-:W-:Y:S01]  /*11180*/  ISETP.LT.OR P2, PT, R28, 0x1, P1 ;  /* 0x000000011c00780c */ /* 0x000fe20000f41670 */
[----:B------:R-:W-:Y:S01]  /*11190*/  IMAD.MOV.U32 R13, RZ, RZ, R2 ;  /* 0x000000ffff0d7224 */ /* 0x000fe200078e0002 */
[----:B------:R-:W-:Y:S01]  /*111a0*/  MOV R12, 0x1 ;  /* 0x00000001000c7802 */ /* 0x000fe20000000f00 */
[----:B------:R-:W-:-:S10]  /*111b0*/  IMAD.MOV.U32 R4, RZ, RZ, R14 ;  /* 0x000000ffff047224 */ /* 0x000fd400078e000e */
[----:B------:R-:W-:Y:S05]  /*111c0*/  WARPSYNC.COLLECTIVE R15, `(.L_x_2573) ;  /* 0x000000000f087348 */ /* 0x000fea0003c00000 */
[----:B------:R0:W1:Y:S02]  /*111d0*/  SHFL.IDX P6, R14, R13, R12, R11 ;  /* 0x0000000c0d0e7389 */ /* 0x00006400000c000b */
[----:B01----:R-:W-:Y:S01]  /*111e0*/  ENDCOLLECTIVE ;  /* 0x000000000000791b */ /* 0x003fe20003800000 */
.L_x_2573:
        /* <DEDUP_REMOVED lines=13> */
.L_x_2574:
[----:B------:R-:W-:Y:S01]  /*112c0*/  IMAD.MOV.U32 R5, RZ, RZ, R19 ;  /* 0x000000ffff057224 */ /* 0x000fe200078e0013 */
[----:B------:R-:W-:Y:S01]  /*112d0*/  MOV R13, R2 ;  /* 0x00000002000d7202 */ /* 0x000fe20000000f00 */
[----:B------:R-:W-:Y:S02]  /*112e0*/  IMAD.MOV.U32 R12, RZ, RZ, 0x2 ;  /* 0x00000002ff0c7424 */ /* 0x000fe400078e00ff */
[----:B------:R-:W-:-:S07]  /*112f0*/  IMAD.MOV.U32 R4, RZ, RZ, R14 ;  /* 0x000000ffff047224 */ /* 0x000fce00078e000e */
[----:B------:R-:W-:Y:S05]  /*11300*/  WARPSYNC.COLLECTIVE R15, `(.L_x_2575) ;  /* 0x000000000f087348 */ /* 0x000fea0003c00000 */
[----:B------:R0:W1:Y:S02]  /*11310*/  SHFL.IDX P6, R14, R13, R12, R11 ;  /* 0x0000000c0d0e7389 */ /* 0x00006400000c000b */
[----:B01----:R-:W-:Y:S01]  /*11320*/  ENDCOLLECTIVE ;  /* 0x000000000000791b */ /* 0x003fe20003800000 */
.L_x_2575:
        /* <DEDUP_REMOVED lines=13> */
.L_x_2576:
[----:B------:R-:W-:Y:S02]  /*11400*/  IMAD.MOV.U32 R5, RZ, RZ, R23 ;  /* 0x000000ffff057224 */ /* 0x000fe400078e0017 */
[----:B------:R-:W-:Y:S02]  /*11410*/  IMAD.MOV.U32 R13, RZ, RZ, R2 ;  /* 0x000000ffff0d7224 */ /* 0x000fe400078e0002 */
[----:B------:R-:W-:Y:S02]  /*11420*/  IMAD.MOV.U32 R12, RZ, RZ, 0x3 ;  /* 0x00000003ff0c7424 */ /* 0x000fe400078e00ff */
[----:B------:R-:W-:-:S07]  /*11430*/  IMAD.MOV.U32 R22, RZ, RZ, R14 ;  /* 0x000000ffff167224 */ /* 0x000fce00078e000e */
[----:B------:R-:W-:Y:S05]  /*11440*/  WARPSYNC.COLLECTIVE R15, `(.L_x_2577) ;  /* 0x000000000f087348 */ /* 0x000fea0003c00000 */
[----:B------:R0:W1:Y:S02]  /*11450*/  SHFL.IDX P6, R14, R13, R12, R11 ;  /* 0x0000000c0d0e7389 */ /* 0x00006400000c000b */
[----:B01----:R-:W-:Y:S01]  /*11460*/  ENDCOLLECTIVE ;  /* 0x000000000000791b */ /* 0x003fe20003800000 */
.L_x_2577:
[----:B------:R-:W-:-:S05]  /*11470*/  MOV R4, R22 ;  /* 0x0000001600047202 */ /* 0x000fca0000000f00 */
[----:B------:R-:W-:-:S05]  /*11480*/  IMAD.WIDE.U32 R4, R26, 0x2, R4 ;  /* 0x000000021a047825 */ /* 0x000fca00078e0004 */
[----:B------:R-:W-:Y:S01]  /*11490*/  @!PT LDS RZ, [RZ] ;  /* 0x00000000fffff984 */ /* 0x000fe20000000800 */
[----:B------:R-:W-:Y:S01]  /*114a0*/  @!PT LDS RZ, [RZ] ;  /* 0x00000000fffff984 */ /* 0x000fe20000000800 */
[----:B------:R-:W-:Y:S01]  /*114b0*/  @!PT LDS RZ, [RZ] ;  /* 0x00000000fffff984 */ /* 0x000fe20000000800 */
[----:B------:R0:W-:Y:S01]  /*114c0*/  LDGSTS.E.BYPASS.LTC128B.128 [R3+0x1400], desc[UR44][R4.64], !P2 ;  /* 0x0140000004037fae */ /* 0x0001e2000d101d6c */
[----:B------:R-:W-:Y:S02]  /*114d0*/  MOV R13, R16 ;  /* 0x00000010000d7202 */ /* 0x000fe40000000f00 */
[C---:B------:R-:W-:Y:S01]  /*114e0*/  ISETP.LT.OR P2, PT, R28.reuse, 0x31, P1 ;  /* 0x000000311c00780c */ /* 0x040fe20000f41670 */
[----:B------:R0:W-:Y:S01]  /*114f0*/  LDGSTS.E.BYPASS.LTC128B.128 [R3+0x5400], desc[UR44][R4.64+0x80], !P3 ;  /* 0x0540008004037fae */ /* 0x0001e2000d901d6c */
[----:B------:R-:W-:Y:S01]  /*11500*/  ISETP.LT.OR P3, PT, R28, 0x31, P0 ;  /* 0x000000311c00780c */ /* 0x000fe20000761670 */
[----:B------:R-:W-:-:S12]  /*11510*/  IMAD.MOV.U32 R21, RZ, RZ, R14 ;  /* 0x000000ffff157224 */ /* 0x000fd800078e000e */
[----:B0-----:R-:W-:Y:S05]  /*11520*/  WARPSYNC.COLLECTIVE R15, `(.L_x_2578) ;  /* 0x000000000f087348 */ /* 0x001fea0003c00000 */
[----:B------:R1:W2:Y:S02]  /*11530*/  SHFL.IDX P6, R14, R13, R12, R11 ;  /* 0x0000000c0d0e7389 */ /* 0x0002a400000c000b */
[----:B012---:R-:W-:Y:S01]  /*11540*/  ENDCOLLECTIVE ;  /* 0x000000000000791b */ /* 0x007fe20003800000 */
.L_x_2578:
[----:B------:R-:W-:Y:S02]  /*11550*/  IMAD.MOV.U32 R5, RZ, RZ, R21 ;  /* 0x000000ffff057224 */ /* 0x000fe400078e0015 */
[----:B------:R-:W-:Y:S01]  /*11560*/  IMAD.MOV.U32 R13, RZ, RZ, R2 ;  /* 0x000000ffff0d7224 */ /* 0x000fe200078e0002 */
[----:B------:R-:W-:Y:S01]  /*11570*/  MOV R12, 0x4 ;  /* 0x00000004000c7802 */ /* 0x000fe20000000f00 */
[----:B------:R-:W-:-:S07]  /*11580*/  IMAD.MOV.U32 R20, RZ, RZ, R14 ;  /* 0x000000ffff147224 */ /* 0x000fce00078e000e */
[----:B------:R-:W-:Y:S05]  /*11590*/  WARPSYNC.COLLECTIVE R15, `(.L_x_2579) ;  /* 0x000000000f087348 */ /* 0x000fea0003c00000 */
[----:B------:R0:W1:Y:S02]  /*115a0*/  SHFL.IDX P6, R14, R13, R12, R11 ;  /* 0x0000000c0d0e7389 */ /* 0x00006400000c000b */
[----:B01----:R-:W-:Y:S01]  /*115b0*/  ENDCOLLECTIVE ;  /* 0x000000000000791b */ /* 0x003fe20003800000 */
.L_x_2579:
        /* <DEDUP_REMOVED lines=14> */
.L_x_2580:
[----:B------:R-:W-:Y:S01]  /*116a0*/  MOV R5, R9 ;  /* 0x0000000900057202 */ /* 0x000fe20000000f00 */
[----:B------:R-:W-:Y:S02]  /*116b0*/  IMAD.MOV.U32 R9, RZ, RZ, RZ ;  /* 0x000000ffff097224 */ /* 0x000fe400078e00ff */
[----:B------:R-:W-:Y:S02]  /*116c0*/  IMAD.MOV.U32 R13, RZ, RZ, R2 ;  /* 0x000000ffff0d7224 */ /* 0x000fe400078e0002 */
[----:B------:R-:W-:Y:S02]  /*116d0*/  IMAD.MOV.U32 R12, RZ, RZ, 0x5 ;  /* 0x00000005ff0c7424 */ /* 0x000fe400078e00ff */
[----:B------:R-:W-:-:S07]  /*116e0*/  IMAD.MOV.U32 R24, RZ, RZ, R14 ;  /* 0x000000ffff187224 */ /* 0x000fce00078e000e */
[----:B------:R-:W-:Y:S05]  /*116f0*/  WARPSYNC.COLLECTIVE R15, `(.L_x_2581) ;  /* 0x000000000f087348 */ /* 0x000fea0003c00000 */
[----:B------:R0:W1:Y:S02]  /*11700*/  SHFL.IDX P6, R14, R13, R12, R11 ;  /* 0x0000000c0d0e7389 */ /* 0x00006400000c000b */
[----:B01----:R-:W-:Y:S01]  /*11710*/  ENDCOLLECTIVE ;  /* 0x000000000000791b */ /* 0x003fe20003800000 */
.L_x_2581:
        /* <DEDUP_REMOVED lines=14> */
.L_x_2582:
[----:B------:R-:W-:Y:S02]  /*11800*/  IMAD.MOV.U32 R5, RZ, RZ, R19 ;  /* 0x000000ffff057224 */ /* 0x000fe400078e0013 */
[----:B------:R-:W-:Y:S02]  /*11810*/  IMAD.MOV.U32 R13, RZ, RZ, R2 ;  /* 0x000000ffff0d7224 */ /* 0x000fe400078e0002 */
[----:B------:R-:W-:Y:S01]  /*11820*/  IMAD.MOV.U32 R12, RZ, RZ, 0x6 ;  /* 0x00000006ff0c7424 */ /* 0x000fe200078e00ff */
[----:B------:R-:W-:-:S07]  /*11830*/  MOV R4, R14 ;  /* 0x0000000e00047202 */ /* 0x000fce0000000f00 */
[----:B------:R-:W-:Y:S05]  /*11840*/  WARPSYNC.COLLECTIVE R15, `(.L_x_2583) ;  /* 0x000000000f087348 */ /* 0x000fea0003c00000 */
[----:B------:R0:W1:Y:S02]  /*11850*/  SHFL.IDX P6, R14, R13, R12, R11 ;  /* 0x0000000c0d0e7389 */ /* 0x00006400000c000b */
[----:B01----:R-:W-:Y:S01]  /*11860*/  ENDCOLLECTIVE ;  /* 0x000000000000791b */ /* 0x003fe20003800000 */
.L_x_2583:
        /* <DEDUP_REMOVED lines=13> */
.L_x_2584:
[----:B------:R-:W-:Y:S02]  /*11940*/  IMAD.MOV.U32 R5, RZ, RZ, R25 ;  /* 0x000000ffff057224 */ /* 0x000fe400078e0019 */
[----:B------:R-:W-:Y:S01]  /*11950*/  IMAD.MOV.U32 R13, RZ, RZ, R2 ;  /* 0x000000ffff0d7224 */ /* 0x000fe200078e0002 */
[----:B------:R-:W-:Y:S01]  /*11960*/  MOV R12, 0x7 ;  /* 0x00000007000c7802 */ /* 0x000fe20000000f00 */
[----:B------:R-:W-:-:S07]  /*11970*/  IMAD.MOV.U32 R30, RZ, RZ, R14 ;  /* 0x000000ffff1e7224 */ /* 0x000fce00078e000e */
[----:B------:R-:W-:Y:S05]  /*11980*/  WARPSYNC.COLLECTIVE R15, `(.L_x_2585) ;  /* 0x000000000f087348 */ /* 0x000fea0003c00000 */
[----:B------:R0:W1:Y:S02]  /*11990*/  SHFL.IDX P6, R14, R13, R12, R11 ;  /* 0x0000000c0d0e7389 */ /* 0x00006400000c000b */
[----:B01----:R-:W-:Y:S01]  /*119a0*/  ENDCOLLECTIVE ;  /* 0x000000000000791b */ /* 0x003fe20003800000 */
.L_x_2585:
        /* <DEDUP_REMOVED lines=12> */
.L_x_2586:
[----:B------:R-:W-:Y:S05]  /*11a70*/  BRA `(.L_x_2587) ;  /* 0xffffffc000fc7947 */ /* 0x000fea000383ffff */
.L_x_2481:
[----:B0-----:R0:W1:Y:S02]  /*11a80*/  SYNCS.PHASECHK.TRANS64.TRYWAIT P0, [R7+URZ+0x28820], R9 ;  /* 0x02882009070075a7 */ /* 0x001064000800017f */
[----:B-1----:R-:W-:Y:S05]  /*11a90*/  @!P0 NANOSLEEP.SYNCS 0x989680 ;  /* 0x009896800000895d */ /* 0x002fea0003900000 */
[----:B------:R-:W1:Y:S02]  /*11aa0*/  @!P0 SYNCS.PHASECHK.TRANS64 P0, [R7+URZ+0x28820], R9 ;  /* 0x02882009070085a7 */ /* 0x000e64000800007f */
[----:B-1----:R-:W-:Y:S05]  /*11ab0*/  @!P0 BRA `(.L_x_2481) ;  /* 0xfffffffc00f08947 */ /* 0x002fea000383ffff */
[----:B------:R-:W-:Y:S05]  /*11ac0*/  BRA `(.L_x_2588) ;  /* 0xffffffc400707947 */ /* 0x000fea000383ffff */
.L_x_2482:
[----:B------:R-:W-:Y:S01]  /*11ad0*/  BSSY B0, `(.L_x_2589) ;  /* 0x0000008000007945 */ /* 0x000fe20003800000 */
[----:B------:R-:W-:Y:S01]  /*11ae0*/  IMAD.MOV.U32 R13, RZ, RZ, R17 ;  /* 0x000000ffff0d7224 */ /* 0x000fe200078e0011 */
[----:B------:R-:W-:Y:S01]  /*11af0*/  MOV R12, RZ ;  /* 0x000000ff000c7202 */ /* 0x000fe20000000f00 */
[----:B------:R-:W-:Y:S02]  /*11b00*/  IMAD.MOV.U32 R11, RZ, RZ, 0x1f ;  /* 0x0000001fff0b7424 */ /* 0x000fe400078e00ff */
[----:B------:R-:W-:-:S07]  /*11b10*/  IMAD.MOV.U32 R15, RZ, RZ, -0x1 ;  /* 0xffffffffff0f7424 */ /* 0x000fce00078e00ff */
[----:B0-2--5:R-:W-:Y:S05]  /*11b20*/  WARPSYNC.COLLECTIVE R15, `(.L_x_2590) ;  /* 0x000000000f087348 */ /* 0x025fea0003c00000 */
[----:B------:R1:W3:Y:S02]  /*11b30*/  SHFL.IDX P6, R14, R13, R12, R11 ;  /* 0x0000000c0d0e7389 */ /* 0x0002e400000c000b */
[----:B0123-5:R-:W-:Y:S01]  /*11b40*/  ENDCOLLECTIVE ;  /* 0x000000000000791b */ /* 0x02ffe20003800000 */
.L_x_2590:
[----:B------:R-:W-:Y:S05]  /*11b50*/  BSYNC B0 ;  /* 0x0000000000007941 */ /* 0x000fea0003800000 */
.L_x_2589:
[----:B------:R-:W-:Y:S05]  /*11b60*/  BRA `(.L_x_2591) ;  /* 0xffffffc400547947 */ /* 0x000fea000383ffff */
.L_x_2483:
[----:B------:R-:W-:Y:S01]  /*11b70*/  BSSY B0, `(.L_x_2592) ;  /* 0x0000006000007945 */ /* 0x000fe20003800000 */
[----:B------:R-:W-:-:S07]  /*11b80*/  IMAD.MOV.U32 R15, RZ, RZ, -0x1 ;  /* 0xffffffffff0f7424 */ /* 0x000fce00078e00ff */
[----:B012--5:R-:W-:Y:S05]  /*11b90*/  WARPSYNC.COLLECTIVE R15, `(.L_x_2593) ;  /* 0x000000000f0c7348 */ /* 0x027fea0003c00000 */
[----:B------:R-:W-:Y:S02]  /*11ba0*/  ELECT P6, UR62, PT ;  /* 0x00000000003e782f */ /* 0x000fe400038c0000 */
[----:B------:R-:W-:Y:S01]  /*11bb0*/  MOV R14, UR62 ;  /* 0x0000003e000e7c02 */ /* 0x000fe20008000f00 */
[----:B012--5:R-:W-:Y:S10]  /*11bc0*/  ENDCOLLECTIVE ;  /* 0x000000000000791b */ /* 0x027ff40003800000 */
.L_x_2593:
[----:B------:R-:W-:Y:S05]  /*11bd0*/  BSYNC B0 ;  /* 0x0000000000007941 */ /* 0x000fea0003800000 */
.L_x_2592:
[----:B------:R-:W-:Y:S05]  /*11be0*/  BRA `(.L_x_2594) ;  /* 0xffffffc400487947 */ /* 0x000fea000383ffff */
.L_x_2485:
[----:B---3--:R3:W4:Y:S02]  /*11bf0*/  SYNCS.PHASECHK.TRANS64.TRYWAIT P1, [R5+URZ+0x28840], R2 ;  /* 0x02884002050075a7 */ /* 0x008724000802017f */
[----:B----4-:R-:W-:Y:S05]  /*11c00*/  @!P1 NANOSLEEP.SYNCS 0x989680 ;  /* 0x009896800000995d */ /* 0x010fea0003900000 */
[----:B------:R-:W4:Y:S02]  /*11c10*/  @!P1 SYNCS.PHASECHK.TRANS64 P1, [R5+URZ+0x28840], R2 ;  /* 0x02884002050095a7 */ /* 0x000f24000802007f */
[----:B----4-:R-:W-:Y:S05]  /*11c20*/  @!P1 BRA `(.L_x_2485) ;  /* 0xfffffffc00f09947 */ /* 0x010fea000383ffff */
[----:B------:R-:W-:Y:S05]  /*11c30*/  BRA `(.L_x_2595) ;  /* 0xffffffc400687947 */ /* 0x000fea000383ffff */
.L_x_2487:
[----:B0-----:R0:W4:Y:S02]  /*11c40*/  SYNCS.PHASECHK.TRANS64.TRYWAIT P1, [R7+URZ+0x28840], R0 ;  /* 0x02884000070075a7 */ /* 0x001124000802017f */
[----:B----4-:R-:W-:Y:S05]  /*11c50*/  @!P1 NANOSLEEP.SYNCS 0x989680 ;  /* 0x009896800000995d */ /* 0x010fea0003900000 */
[----:B------:R-:W4:Y:S02]  /*11c60*/  @!P1 SYNCS.PHASECHK.TRANS64 P1, [R7+URZ+0x28840], R0 ;  /* 0x02884000070095a7 */ /* 0x000f24000802007f */
[----:B----4-:R-:W-:Y:S05]  /*11c70*/  @!P1 BRA `(.L_x_2487) ;  /* 0xfffffffc00f09947 */ /* 0x010fea000383ffff */
[----:B------:R-:W-:Y:S05]  /*11c80*/  BRA `(.L_x_2596) ;  /* 0xffffffc400747947 */ /* 0x000fea000383ffff */
.L_x_2489:
[----:B----4-:R4:W0:Y:S02]  /*11c90*/  SYNCS.PHASECHK.TRANS64.TRYWAIT P1, [R5+URZ+0x28860], R2 ;  /* 0x02886002050075a7 */ /* 0x010824000802017f */
[----:B0-----:R-:W-:Y:S05]  /*11ca0*/  @!P1 NANOSLEEP.SYNCS 0x989680 ;  /* 0x009896800000995d */ /* 0x001fea0003900000 */
[----:B------:R-:W0:Y:S02]  /*11cb0*/  @!P1 SYNCS.PHASECHK.TRANS64 P1, [R5+URZ+0x28860], R2 ;  /* 0x02886002050095a7 */ /* 0x000e24000802007f */
[----:B0-----:R-:W-:Y:S05]  /*11cc0*/  @!P1 BRA `(.L_x_2489) ;  /* 0xfffffffc00f09947 */ /* 0x001fea000383ffff */
[----:B------:R-:W-:Y:S05]  /*11cd0*/  BRA `(.L_x_2597) ;  /* 0xffffffc400707947 */ /* 0x000fea000383ffff */
.L_x_2598:
        /* <DEDUP_REMOVED lines=10> */
.L_x_3548:


//--------------------- .text._ZN7cutlass13device_kernelIN5flash11enable_sm90INS1_16FlashAttnFwdSm90INS1_25CollectiveMainloopFwdSm90ILi2EN4cute5tupleIJNS5_1CILi1EEES8_S8_EEENS6_IJNS7_ILi128EEESA_SA_EEELi128ENS_10bfloat16_tEfNS_4arch4Sm90ELb1ELb0ELb0ELb1ELb1ELb0ELb0ELb1ELb1ELb1ELb1ELb0EEENS1_21CollectiveEpilogueFwdISB_S9_SC_SE_Li256ELb1ELb1ELb1ELb0EEENS1_36VarlenDynamicPersistentTileSchedulerILi128ELi128ELi256ELi128ELb1ELb1ELb1ELb1ELb1ELb1EEEEEEEEEvNT_6ParamsE --------------------------
	.section	.text._ZN7cutlass13device_kernelIN5flash11enable_sm90INS1_16FlashAttnFwdSm90INS1_25CollectiveMainloopFwdSm90ILi2EN4cute5tupleIJNS5_1CILi1EEES8_S8_EEENS6_IJNS7_ILi128EEESA_SA_EEELi128ENS_10bfloat16_tEfNS_4arch4Sm90ELb1ELb0ELb0ELb1ELb1ELb0ELb0ELb1ELb1ELb1ELb1ELb0EEENS1_21CollectiveEpilogueFwdISB_S9_SC_SE_Li256ELb1ELb1ELb1ELb0EEENS1_36VarlenDynamicPersistentTileSchedulerILi128ELi128ELi256ELi128ELb1ELb1ELb1ELb1ELb1ELb1EEEEEEEEEvNT_6ParamsE,"ax",@progbits
	.align	128
.text._ZN7cutlass13device_kernelIN5flash11enable_sm90INS1_16FlashAttnFwdSm90INS1_25CollectiveMainloopFwdSm90ILi2EN4cute5tupleIJNS5_1CILi1EEES8_S8_EEENS6_IJNS7_ILi128EEESA_SA_EEELi128ENS_10bfloat16_tEfNS_4arch4Sm90ELb1ELb0ELb0ELb1ELb1ELb0ELb0ELb1ELb1ELb1ELb1ELb0EEENS1_21CollectiveEpilogueFwdISB_S9_SC_SE_Li256ELb1ELb1ELb1ELb0EEENS1_36VarlenDynamicPersistentTileSchedulerILi128ELi128ELi256ELi128ELb1ELb1ELb1ELb1ELb1ELb1EEEEEEEEEvNT_6ParamsE:
        .type           _ZN7cutlass13device_kernelIN5flash11enable_sm90INS1_16FlashAttnFwdSm90INS1_25CollectiveMainloopFwdSm90ILi2EN4cute5tupleIJNS5_1CILi1EEES8_S8_EEENS6_IJNS7_ILi128EEESA_SA_EEELi128ENS_10bfloat16_tEfNS_4arch4Sm90ELb1ELb0ELb0ELb1ELb1ELb0ELb0ELb1ELb1ELb1ELb1ELb0EEENS1_21CollectiveEpilogueFwdISB_S9_SC_SE_Li256ELb1ELb1ELb1ELb0EEENS1_36VarlenDynamicPersistentTileSchedulerILi128ELi128ELi256ELi128ELb1ELb1ELb1ELb1ELb1ELb1EEEEEEEEEvNT_6ParamsE,@function
        .size           _ZN7cutlass13device_kernelIN5flash11enable_sm90INS1_16FlashAttnFwdSm90INS1_25CollectiveMainloopFwdSm90ILi2EN4cute5tupleIJNS5_1CILi1EEES8_S8_EEENS6_IJNS7_ILi128EEESA_SA_EEELi128ENS_10bfloat16_tEfNS_4arch4Sm90ELb1ELb0ELb0ELb1ELb1ELb0ELb0ELb1ELb1ELb1ELb1ELb0EEENS1_21CollectiveEpilogueFwdISB_S9_SC_SE_Li256ELb1ELb1ELb1ELb0EEENS1_36VarlenDynamicPersistentTileSchedulerILi128ELi128ELi256ELi128ELb1ELb1ELb1ELb1ELb1ELb1EEEEEEEEEvNT_6ParamsE,(.L_x_3549 - _ZN7cutlass13device_kernelIN5flash11enable_sm90INS1_16FlashAttnFwdSm90INS1_25CollectiveMainloopFwdSm90ILi2EN4cute5tupleIJNS5_1CILi1EEES8_S8_EEENS6_IJNS7_ILi128EEESA_SA_EEELi128ENS_10bfloat16_tEfNS_4arch4Sm90ELb1ELb0ELb0ELb1ELb1ELb0ELb0ELb1ELb1ELb1ELb1ELb0EEENS1_21CollectiveEpilogueFwdISB_S9_SC_SE_Li256ELb1ELb1ELb1ELb0EEENS1_36VarlenDynamicPersistentTileSchedulerILi128ELi128ELi256ELi128ELb1ELb1ELb1ELb1ELb1ELb1EEEEEEEEEvNT_6ParamsE)
        .other          _ZN7cutlass13device_kernelIN5flash11enable_sm90INS1_16FlashAttnFwdSm90INS1_25CollectiveMainloopFwdSm90ILi2EN4cute5tupleIJNS5_1CILi1EEES8_S8_EEENS6_IJNS7_ILi128EEESA_SA_EEELi128ENS_10bfloat16_tEfNS_4arch4Sm90ELb1ELb0ELb0ELb1ELb1ELb0ELb0ELb1ELb1ELb1ELb1ELb0EEENS1_21CollectiveEpilogueFwdISB_S9_SC_SE_Li256ELb1ELb1ELb1ELb0EEENS1_36VarlenDynamicPersistentTileSchedulerILi128ELi128ELi256ELi128ELb1ELb1ELb1ELb1ELb1ELb1EEEEEEEEEvNT_6ParamsE,@"STO_CUDA_ENTRY STV_DEFAULT"
_ZN7cutlass13device_kernelIN5flash11enable_sm90INS1_16FlashAttnFwdSm90INS1_25CollectiveMainloopFwdSm90ILi2EN4cute5tupleIJNS5_1CILi1EEES8_S8_EEENS6_IJNS7_ILi128EEESA_SA_EEELi128ENS_10bfloat16_tEfNS_4arch4Sm90ELb1ELb0ELb0ELb1ELb1ELb0ELb0ELb1ELb1ELb1ELb1ELb0EEENS1_21CollectiveEpilogueFwdISB_S9_SC_SE_Li256ELb1ELb1ELb1ELb0EEENS1_36VarlenDynamicPersistentTileSchedulerILi128ELi128ELi256ELi128ELb1ELb1ELb1ELb1ELb1ELb1EEEEEEEEEvNT_6ParamsE:
        /* <DEDUP_REMOVED lines=45> */
.L_x_2599:
        /* <DEDUP_REMOVED lines=22> */
.L_x_2600:
        /* <DEDUP_REMOVED lines=18> */
.L_x_2601:
        /* <DEDUP_REMOVED lines=22> */
.L_x_2602:
        /* <DEDUP_REMOVED lines=23> */
.L_x_2603:
[----:B------:R-:W-:Y:S01]  /*0820*/  UISETP.NE.AND UP0, UPT, UR9, URZ, UPT ;  /* 0x0000003f0900728c */ /* 0x000fe2000bf05270 */
[----:B------:R-:W-:Y:S01]  /*0830*/  NOP ;  /* 0x0000000000007918 */ /* 0x000fe20000000000 */
[----:B------:R-:W-:Y:S01]  /*0840*/  UMOV UR44, 0x1 ;  /* 0x00000001002c7882 */ /* 0x000fe20000000000 */
[----:B------:R-:W-:Y:S01]  /*0850*/  ULDC.64 UR56, c[0x0][0x208] ;  /* 0x0000820000387ab9 */ /* 0x000fe20000000a00 */
[----:B------:R-:W-:Y:S01]  /*0860*/  USEL UR44, UR44, 0x2, !UP0 ;  /* 0x000000022c2c7887 */ /* 0x000fe2000c000000 */
[----:B01234-:R-:W-:Y:S01]  /*0870*/  BAR.SYNC.DEFER_BLOCKING 0x0 ;  /* 0x0000000000007b1d */ /* 0x01ffe20000010000 */
[----:B------:R-:W-:-:S13]  /*0880*/  PLOP3.LUT P0, PT, PT, PT, UP0, 0x80, 0x0 ;  /* 0x000000000000781c */ /* 0x000fda0003f0f008 */
[----:B------:R-:W-:Y:S05]  /*0890*/  @!P0 BRA `(.L_x_2604) ;  /* 0x000000b800e48947 */ /* 0x000fea0003800000 */
.L_x_2605:
        /* <DEDUP_REMOVED lines=18> */
[----:B------:R-:W-:Y:S01]  /*09c0*/  VIADD R219, R2, 0xffffff80 ;  /* 0xffffff8002db7836 */ /* 0x000fe20000000000 */
[----:B------:R-:W-:Y:S01]  /*09d0*/  R2UR UR6, R33 ;  /* 0x00000000210672ca */ /* 0x000fe200000e0000 */
[----:B------:R-:W-:Y:S01]  /*09e0*/  ULOP3.LUT UR50, UR44, 0x1, URZ, 0xfc, !UPT ;  /* 0x000000012c327892 */ /* 0x000fe2000f8efc3f */
[----:B------:R-:W-:Y:S01]  /*09f0*/  R2UR UR5, R34 ;  /* 0x00000000220572ca */ /* 0x000fe200000e0000 */
[----:B------:R-:W-:Y:S01]  /*0a00*/  UMOV UR49, URZ ;  /* 0x0000003f00317c82 */ /* 0x000fe20008000000 */
[----:B------:R-:W-:Y:S01]  /*0a10*/  SHF.R.S32.HI R0, RZ, 0x1f, R219 ;  /* 0x0000001fff007819 */ /* 0x000fe200000114db */
[----:B------:R-:W-:Y:S01]  /*0a20*/  UMOV UR48, URZ ;  /* 0x0000003f00307c82 */ /* 0x000fe20008000000 */
[----:B------:R-:W-:Y:S02]  /*0a30*/  UMOV UR47, URZ ;  /* 0x0000003f002f7c82 */ /* 0x000fe40008000000 */
[CC--:B------:R-:W-:Y:S02]  /*0a40*/  LEA.HI R4, R0.reuse, R219.reuse, RZ, 0x5 ;  /* 0x000000db00047211 */ /* 0x0c0fe400078f28ff */
[----:B------:R-:W-:-:S02]  /*0a50*/  LEA.HI R2, R0, R219, RZ, 0x4 ;  /* 0x000000db00027211 */ /* 0x000fc400078f20ff */
[----:B------:R-:W-:Y:S01]  /*0a60*/  LEA.HI R3, R0, R219, RZ, 0x7 ;  /* 0x000000db00037211 */ /* 0x000fe200078f38ff */
[----:B------:R-:W-:Y:S01]  /*0a70*/  IMAD.SHL.U32 R6, R4, 0x20, RZ ;  /* 0x0000002004067824 */ /* 0x000fe200078e00ff */
[----:B------:R-:W-:Y:S02]  /*0a80*/  LOP3.LUT R4, R2, 0x3fffff0, RZ, 0xc0, !PT ;  /* 0x03fffff002047812 */ /* 0x000fe400078ec0ff */
[----:B------:R-:W-:Y:S02]  /*0a90*/  SHF.R.S32.HI R5, RZ, 0x4, R2 ;  /* 0x00000004ff057819 */ /* 0x000fe40000011402 */
[----:B------:R-:W-:Y:S01]  /*0aa0*/  LOP3.LUT R7, R6, 0xfffffc00, RZ, 0xc0, !PT ;  /* 0xfffffc0006077812 */ /* 0x000fe200078ec0ff */
[----:B------:R-:W-:Y:S01]  /*0ab0*/  IMAD.IADD R4, R219, 0x1, -R4 ;  /* 0x00000001db047824 */ /* 0x000fe200078e0a04 */
[----:B------:R-:W-:Y:S02]  /*0ac0*/  LOP3.LUT R198, R3, 0xffffff80, RZ, 0xc0, !PT ;  /* 0xffffff8003c67812 */ /* 0x000fe400078ec0ff */
[----:B------:R-:W-:Y:S01]  /*0ad0*/  LEA.HI R2, R2, R5, RZ, 0x1 ;  /* 0x0000000502027211 */ /* 0x000fe200078f08ff */
[----:B------:R-:W-:Y:S01]  /*0ae0*/  IMAD R7, R4, 0x40, R7 ;  /* 0x0000004004077824 */ /* 0x000fe200078e0207 */
[----:B------:R-:W-:Y:S01]  /*0af0*/  LEA.HI R4, R0, R219, RZ, 0x2 ;  /* 0x000000db00047211 */ /* 0x000fe200078f10ff */
[----:B------:R-:W-:Y:S01]  /*0b00*/  IMAD.IADD R198, R219, 0x1, -R198 ;  /* 0x00000001dbc67824 */ /* 0x000fe200078e0ac6 */
[----:B------:R-:W-:-:S02]  /*0b10*/  LOP3.LUT R2, R2, 0x1ffffffe, RZ, 0xc0, !PT ;  /* 0x1ffffffe02027812 */ /* 0x000fc400078ec0ff */
[----:B------:R-:W-:Y:S02]  /*0b20*/  LOP3.LUT R4, R4, 0xfffffffc, RZ, 0xc0, !PT ;  /* 0xfffffffc04047812 */ /* 0x000fe400078ec0ff */
[----:B------:R-:W-:Y:S01]  /*0b30*/  SHF.R.S32.HI R9, RZ, 0x1f, R198 ;  /* 0x0000001fff097819 */ /* 0x000fe200000114c6 */
[----:B------:R-:W-:Y:S01]  /*0b40*/  IMAD.IADD R2, R5, 0x1, -R2 ;  /* 0x0000000105027824 */ /* 0x000fe200078e0a02 */
[----:B------:R-:W-:Y:S01]  /*0b50*/  LEA.HI R0, R0, R219, RZ, 0x3 ;  /* 0x000000db00007211 */ /* 0x000fe200078f18ff */
[----:B------:R-:W-:Y:S01]  /*0b60*/  IMAD.IADD R4, R219, 0x1, -R4 ;  /* 0x00000001db047824 */ /* 0x000fe200078e0a04 */
[----:B------:R-:W-:Y:S01]  /*0b70*/  LEA.HI R8, R9, R198, RZ, 0x2 ;  /* 0x000000c609087211 */ /* 0x000fe200078f10ff */
[----:B------:R-:W-:Y:S01]  /*0b80*/  IMAD R216, R2, 0x8, R7 ;  /* 0x0000000802d87824 */ /* 0x000fe200078e0207 */
[----:B------:R-:W-:Y:S02]  /*0b90*/  SHF.R.S32.HI R214, RZ, 0x7, R3 ;  /* 0x00000007ffd67819 */ /* 0x000fe40000011403 */
[----:B------:R-:W-:-:S02]  /*0ba0*/  LEA.HI R2, R4, R4, RZ, 0x1 ;  /* 0x0000000404027211 */ /* 0x000fc400078f08ff */
[--C-:B------:R-:W-:Y:S02]  /*0bb0*/  SHF.R.S32.HI R6, RZ, 0x2, R8.reuse ;  /* 0x00000002ff067819 */ /* 0x100fe40000011408 */
[----:B------:R-:W-:Y:S02]  /*0bc0*/  SHF.R.S32.HI R11, RZ, 0x1f, R8 ;  /* 0x0000001fff0b7819 */ /* 0x000fe40000011408 */
[----:B------:R-:W-:Y:S02]  /*0bd0*/  LOP3.LUT R5, R2, 0x1ffffffe, RZ, 0xc0, !PT ;  /* 0x1ffffffe02057812 */ /* 0x000fe400078ec0ff */
[----:B------:R-:W-:Y:S02]  /*0be0*/  LEA.HI R11, R11, R6, RZ, 0x3 ;  /* 0x000000060b0b7211 */ /* 0x000fe400078f18ff */
[----:B------:R-:W-:Y:S01]  /*0bf0*/  LOP3.LUT R2, R0, 0xfffffff8, RZ, 0xc0, !PT ;  /* 0xfffffff800027812 */ /* 0x000fe200078ec0ff */
[----:B------:R-:W-:Y:S01]  /*0c00*/  IMAD.IADD R4, R4, 0x1, -R5 ;  /* 0x0000000104047824 */ /* 0x000fe200078e0a05 */
[----:B------:R-:W-:-:S02]  /*0c10*/  LOP3.LUT R5, R8, 0x7ffffffc, RZ, 0xc0, !PT ;  /* 0x7ffffffc08057812 */ /* 0x000fc400078ec0ff */
        /* <DEDUP_REMOVED lines=13> */
[----:B------:R-:W-:-:S02]  /*0cf0*/  IMAD.IADD R3, R214, 0x1, -R3 ;  /* 0x00000001d6037824 */ /* 0x000fc400078e0a03 */
[----:B------:R-:W-:Y:S02]  /*0d00*/  VIADD R18, R2, 0x40 ;  /* 0x0000004002127836 */ /* 0x000fe40000000000 */
[C---:B------:R-:W-:Y:S02]  /*0d10*/  VIADD R196, R16.reuse, 0x8 ;  /* 0x0000000810c47836 */ /* 0x040fe40000000000 */
        /* <DEDUP_REMOVED lines=28> */
[----:B------:R-:W-:Y:S01]  /*0ee0*/  IMAD R215, R3, 0x40, R6 ;  /* 0x0000004003d77824 */ /* 0x000fe200078e0206 */
[----:B------:R-:W-:-:S02]  /*0ef0*/  SHF.R.S32.HI R200, RZ, 0x1f, R23 ;  /* 0x0000001fffc87819 */ /* 0x000fc40000011417 */
[----:B------:R-:W-:Y:S01]  /*0f00*/  SHF.R.S32.HI R199, RZ, 0x1f, R22 ;  /* 0x0000001fffc77819 */ /* 0x000fe20000011416 */
[----:B------:R-:W-:-:S07]  /*0f10*/  IMAD R17, R4, 0x8, R215 ;  /* 0x0000000804117824 */ /* 0x000fce00078e02d7 */
.L_x_2669:
[----:B0-2-4-:R-:W0:Y:S01]  /*0f20*/  LDC.64 R4, c[0x0][0xc88] ;  /* 0x00032200ff047b82 */ /* 0x015e220000000a00 */
[----:B------:R-:W-:Y:S01]  /*0f30*/  ULDC.64 UR8, c[0x0][0xa28] ;  /* 0x00028a0000087ab9 */ /* 0x000fe20000000a00 */
[----:B------:R-:W-:Y:S01]  /*0f40*/  ULDC.64 UR10, c[0x0][0xa18] ;  /* 0x00028600000a7ab9 */ /* 0x000fe20000000a00 */
[----:B------:R-:W-:Y:S01]  /*0f50*/  ULDC UR4, c[0x0][0x424] ;  /* 0x0001090000047ab9 */ /* 0x000fe20000000800 */
[----:B------:R-:W-:Y:S01]  /*0f60*/  ULDC UR7, c[0x0][0x2f0] ;  /* 0x0000bc0000077ab9 */ /* 0x000fe20000000800 */
[----:B0-----:R-:W-:-:S06]  /*0f70*/  IMAD.WIDE R4, R35, 0x4, R4 ;  /* 0x0000000423047825 */ /* 0x001fcc00078e0204 */
[----:B------:R-:W2:Y:S01]  /*0f80*/  LDG.E R4, desc[UR56][R4.64] ;  /* 0x0000003804047981 */ /* 0x000ea2000c1e1900 */
[----:B------:R-:W-:Y:S02]  /*0f90*/  UISETP.NE.U32.AND UP0, UPT, UR8, URZ, UPT ;  /* 0x0000003f0800728c */ /* 0x000fe4000bf05070 */
[----:B------:R-:W-:Y:S02]  /*0fa0*/  UISETP.NE.U32.AND UP1, UPT, UR10, URZ, UPT ;  /* 0x0000003f0a00728c */ /* 0x000fe4000bf25070 */
[----:B------:R-:W-:Y:S02]  /*0fb0*/  UISETP.NE.AND.EX UP0, UPT, UR9, URZ, UPT, UP0 ;  /* 0x0000003f0900728c */ /* 0x000fe4000bf05300 */
[----:B------:R-:W-:-:S04]  /*0fc0*/  UISETP.NE.AND.EX UP1, UPT, UR11, URZ, UPT, UP1 ;  /* 0x0000003f0b00728c */ /* 0x000fc8000bf25310 */
[----:B------:R-:W-:Y:S02]  /*0fd0*/  PLOP3.LUT P0, PT, PT, PT, UP0, 0x80, 0x0 ;  /* 0x000000000000781c */ /* 0x000fe40003f0f008 */
[----:B------:R-:W-:Y:S02]  /*0fe0*/  PLOP3.LUT P2, PT, PT, PT, UP1, 0x80, 0x0 ;  /* 0x000000000000781c */ /* 0x000fe40003f4f018 */
[----:B--2---:R-:W-:-:S13]  /*0ff0*/  R2UR UR42, R4 ;  /* 0x00000000042a72ca */ /* 0x004fda00000e0000 */
[----:B------:R-:W-:Y:S02]  /*1000*/  USHF.R.S32.HI UR36, URZ, 0x1f, UR42 ;  /* 0x0000001f3f247899 */ /* 0x000fe4000801142a */
[----:B------:R-:W-:-:S04]  /*1010*/  @UP0 ULEA UR8, UP2, UR42, UR8, 0x2 ;  /* 0x000000082a080291 */ /* 0x000fc8000f84103f */
[----:B------:R-:W-:Y:S02]  /*1020*/  @UP0 ULEA.HI.X UR9, UR42, UR9, UR36, 0x2, UP2 ;  /* 0x000000092a090291 */ /* 0x000fe400090f1424 */
[----:B------:R-:W-:Y:S01]  /*1030*/  @UP1 ULEA UR10, UP0, UR42, UR10, 0x2 ;  /* 0x0000000a2a0a1291 */ /* 0x000fe2000f80103f */
[----:B------:R-:W-:-:S03]  /*1040*/  IMAD.U32 R4, RZ, RZ, UR8 ;  /* 0x00000008ff047e24 */ /* 0x000fc6000f8e00ff */
[----:B------:R-:W-:Y:S01]  /*1050*/  @UP1 ULEA.HI.X UR11, UR42, UR11, UR36, 0x2, UP0 ;  /* 0x0000000b2a0b1291 */ /* 0x000fe200080f1424 */
[----:B------:R-:W-:Y:S01]  /*1060*/  IMAD.U32 R5, RZ, RZ, UR9 ;  /* 0x00000009ff057e24 */ /* 0x000fe2000f8e00ff */
[----:B------:R-:W-:Y:S01]  /*1070*/  ULDC.64 UR8, c[0x0][0x418] ;  /* 0x0001060000087ab9 */ /* 0x000fe20000000a00 */
[----:B------:R-:W-:-:S03]  /*1080*/  IMAD.U32 R6, RZ, RZ, UR10 ;  /* 0x0000000aff067e24 */ /* 0x000fc6000f8e00ff */
[----:B---3--:R-:W-:Y:S01]  /*1090*/  IMAD.U32 R7, RZ, RZ, UR11 ;  /* 0x0000000bff077e24 */ /* 0x008fe2000f8e00ff */
[----:B------:R-:W2:Y:S01]  /*10a0*/  @P0 LDG.E R4, desc[UR56][R4.64] ;  /* 0x0000003804040981 */ /* 0x000ea2000c1e1900 */
[----:B------:R-:W-:Y:S01]  /*10b0*/  UISETP.NE.U32.AND UP0, UPT, UR8, URZ, UPT ;  /* 0x0000003f0800728c */ /* 0x000fe2000bf05070 */
[----:B------:R-:W-:Y:S02]  /*10c0*/  ULDC.64 UR10, c[0x0][0xa20] ;  /* 0x00028800000a7ab9 */ /* 0x000fe40000000a00 */
[----:B------:R-:W3:Y:S01]  /*10d0*/  @P2 LDG.E R6, desc[UR56][R6.64] ;  /* 0x0000003806062981 */ /* 0x000ee2000c1e1900 */
[----:B------:R-:W-:Y:S01]  /*10e0*/  UISETP.NE.AND.EX UP0, UPT, UR9, URZ, UPT, UP0 ;  /* 0x0000003f0900728c */ /* 0x000fe2000bf05300 */
[----:B------:R-:W-:Y:S01]  /*10f0*/  ISETP.NE.U32.AND P1, PT, RZ, UR10, PT ;  /* 0x0000000aff007c0c */ /* 0x000fe2000bf25070 */
[----:B------:R-:W-:Y:S01]  /*1100*/  UMOV UR52, URZ ;  /* 0x0000003f00347c82 */ /* 0x000fe20008000000 */
[----:B------:R-:W-:Y:S02]  /*1110*/  ULOP3.LUT UR43, UR5, 0xffff, URZ, 0xc0, !UPT ;  /* 0x0000ffff052b7892 */ /* 0x000fe4000f8ec03f */
[----:B------:R-:W-:Y:S01]  /*1120*/  USEL UR4, UR4, 0x1, UP0 ;  /* 0x0000000104047887 */ /* 0x000fe20008000000 */
[----:B------:R-:W-:-:S03]  /*1130*/  ISETP.NE.AND.EX P1, PT, RZ, UR11, PT, P1 ;  /* 0x0000000bff007c0c */ /* 0x000fc6000bf25310 */
[----:B------:R-:W-:Y:S01]  /*1140*/  UIMAD UR4, UR4, UR7, URZ ;  /* 0x00000007040472a4 */ /* 0x000fe2000f8e023f */
[----:B--2---:R-:W-:Y:S02]  /*1150*/  @P0 R2UR UR52, R4 ;  /* 0x00000000043402ca */ /* 0x004fe400000e0000 */
[----:B---3--:R-:W-:Y:S01]  /*1160*/  @P2 R2UR UR53, R6 ;  /* 0x00000000063522ca */ /* 0x008fe200000e0000 */
[----:B-1---5:R-:W-:-:S14]  /*1170*/  @P2 BRA `(.L_x_2606) ;  /* 0x0000000000382947 */ /* 0x022fdc0003800000 */
        /* <DEDUP_REMOVED lines=14> */
.L_x_2606:
[----:B------:R-:W-:Y:S05]  /*1260*/  @!P1 BRA `(.L_x_2607) ;  /* 0x00000000001c9947 */ /* 0x000fea0003800000 */
[----:B------:R-:W-:-:S04]  /*1270*/  ULEA UR4, UP0, UR42, UR10, 0x2 ;  /* 0x0000000a2a047291 */ /* 0x000fc8000f80103f */
[----:B------:R-:W-:Y:S02]  /*1280*/  ULEA.HI.X UR7, UR42, UR11, UR36, 0x2, UP0 ;  /* 0x0000000b2a077291 */ /* 0x000fe400080f1424 */
[----:B------:R-:W-:-:S04]  /*1290*/  IMAD.U32 R4, RZ, RZ, UR4 ;  /* 0x00000004ff047e24 */ /* 0x000fc8000f8e00ff */
[----:B------:R-:W-:-:S05]  /*12a0*/  IMAD.U32 R5, RZ, RZ, UR7 ;  /* 0x00000007ff057e24 */ /* 0x000fca000f8e00ff */
[----:B------:R-:W2:Y:S02]  /*12b0*/  LDG.E R4, desc[UR56][R4.64] ;  /* 0x0000003804047981 */ /* 0x000ea4000c1e1900 */
[----:B--2---:R-:W-:Y:S01]  /*12c0*/  R2UR UR4, R4 ;  /* 0x00000000040472ca */ /* 0x004fe200000e0000 */
[----:B------:R-:W-:-:S14]  /*12d0*/  BRA `(.L_x_2608) ;  /* 0x0000000000347947 */ /* 0x000fdc0003800000 */
.L_x_2607:
        /* <DEDUP_REMOVED lines=13> */
.L_x_2608:
[----:B------:R-:W-:Y:S01]  /*13b0*/  ULDC UR7, c[0x0][0x448] ;  /* 0x0001120000077ab9 */ /* 0x000fe20000000800 */
[----:B------:R-:W-:Y:S02]  /*13c0*/  USHF.L.U32 UR37, UR6, 0x7, URZ ;  /* 0x0000000706257899 */ /* 0x000fe4000800063f */
[----:B------:R-:W-:Y:S02]  /*13d0*/  UISETP.NE.AND UP0, UPT, UR7, 0x1, UPT ;  /* 0x000000010700788c */ /* 0x000fe4000bf05270 */
[----:B------:R-:W-:Y:S02]  /*13e0*/  UIADD3 UR8, UR37, 0x7f, URZ ;  /* 0x0000007f25087890 */ /* 0x000fe4000fffe03f */
[----:B------:R-:W-:Y:S02]  /*13f0*/  UIADD3 UR52, -UR52, UR4, URZ ;  /* 0x0000000434347290 */ /* 0x000fe4000fffe13f */
[----:B------:R-:W-:Y:S02]  /*1400*/  UP2UR UR54, UPR, URZ, 0x1 ;  /* 0x000000013f367883 */ /* 0x000fe40008000000 */
[----:B------:R-:W-:-:S03]  /*1410*/  UIADD3 UR9, UR52, 0x80, -UR53 ;  /* 0x0000008034097890 */ /* 0x000fc6000fffe835 */
[----:B------:R-:W-:Y:S01]  /*1420*/  @UP0 ULDC UR6, c[0x0][0x44c] ;  /* 0x0001130000060ab9 */ /* 0x000fe20000000800 */
[----:B------:R-:W-:Y:S01]  /*1430*/  @UP0 ULDC UR4, c[0x0][0x450] ;  /* 0x0001140000040ab9 */ /* 0x000fe20000000800 */
[----:B------:R-:W-:-:S04]  /*1440*/  UIMAD.WIDE.U32 UR6, UR8, UR6, URZ ;  /* 0x00000006080672a5 */ /* 0x000fc8000f8e003f */
[----:B------:R-:W-:Y:S02]  /*1450*/  @UP0 USHF.R.U32.HI UR8, URZ, UR4, UR7 ;  /* 0x000000043f080299 */ /* 0x000fe40008011607 */
[----:B------:R-:W-:Y:S02]  /*1460*/  UIADD3 UR4, UR52, 0x7f, URZ ;  /* 0x0000007f34047890 */ /* 0x000fe4000fffe03f */
[----:B------:R-:W-:Y:S02]  /*1470*/  UIADD3 UR8, UR9, UR8, URZ ;  /* 0x0000000809087290 */ /* 0x000fe4000fffe03f */
[----:B------:R-:W-:Y:S02]  /*1480*/  USHF.R.S32.HI UR6, URZ, 0x1f, UR4 ;  /* 0x0000001f3f067899 */ /* 0x000fe40008011404 */
[----:B------:R-:W-:Y:S02]  /*1490*/  USHF.R.S32.HI UR7, URZ, 0x1f, UR8 ;  /* 0x0000001f3f077899 */ /* 0x000fe40008011408 */
[----:B------:R-:W-:-:S02]  /*14a0*/  ULEA.HI UR6, UR6, UR4, URZ, 0x7 ;  /* 0x0000000406067291 */ /* 0x000fc4000f8f383f */
[----:B------:R-:W-:Y:S02]  /*14b0*/  ULEA.HI UR7, UR7, UR8, URZ, 0x7 ;  /* 0x0000000807077291 */ /* 0x000fe4000f8f383f */
[----:B------:R-:W-:Y:S02]  /*14c0*/  USHF.R.S32.HI UR6, URZ, 0x7, UR6 ;  /* 0x000000073f067899 */ /* 0x000fe40008011406 */
[----:B------:R-:W-:Y:S02]  /*14d0*/  USHF.R.S32.HI UR7, URZ, 0x7, UR7 ;  /* 0x000000073f077899 */ /* 0x000fe40008011407 */
[----:B------:R-:W-:Y:S02]  /*14e0*/  ULOP3.LUT UR4, UR5, 0xff000000, URZ, 0xc0, !UPT ;  /* 0xff00000005047892 */ /* 0x000fe4000f8ec03f */
[----:B------:R-:W-:Y:S02]  /*14f0*/  UISETP.LT.AND UP0, UPT, UR6, UR7, UPT ;  /* 0x000000070600728c */ /* 0x000fe4000bf01270 */
[----:B------:R-:W-:-:S02]  /*1500*/  ULOP3.LUT UR5, UR5, 0xff0000, URZ, 0xc0, !UPT ;  /* 0x00ff000005057892 */ /* 0x000fc4000f8ec03f */
[----:B------:R-:W-:Y:S02]  /*1510*/  USEL UR9, UR6, UR7, UP0 ;  /* 0x0000000706097287 */ /* 0x000fe40008000000 */
[----:B------:R-:W-:Y:S02]  /*1520*/  USHF.R.U32.HI UR4, URZ, 0x8, UR4 ;  /* 0x000000083f047899 */ /* 0x000fe40008011604 */
[----:B------:R-:W-:Y:S02]  /*1530*/  UISETP.GE.AND UP0, UPT, UR9, 0x1, UPT ;  /* 0x000000010900788c */ /* 0x000fe4000bf06270 */
        /* <DEDUP_REMOVED lines=8> */
[----:B------:R-:W-:-:S03]  /*15c0*/  USEL UR10, UR46, UR4, UP0 ;  /* 0x000000042e0a7287 */ /* 0x000fc60008000000 */
[----:B------:R-:W-:Y:S01]  /*15d0*/  UMOV UR4, URZ ;  /* 0x0000003f00047c82 */ /* 0x000fe20008000000 */
[----:B------:R-:W-:Y:S02]  /*15e0*/  UIADD3 UR6, UR10, -0x1, UR9 ;  /* 0xffffffff0a067890 */ /* 0x000fe4000fffe009 */
[----:B------:R-:W-:-:S04]  /*15f0*/  IMAD.U32 R4, RZ, RZ, UR10 ;  /* 0x0000000aff047e24 */ /* 0x000fc8000f8e00ff */
[----:B------:R-:W-:Y:S01]  /*1600*/  IMAD.U32 R5, RZ, RZ, UR6 ;  /* 0x00000006ff057e24 */ /* 0x000fe2000f8e00ff */
[-C--:B------:R-:W-:Y:S01]  /*1610*/  IABS R0, R4.reuse ;  /* 0x0000000400007213 */ /* 0x080fe20000000000 */
[----:B------:R-:W-:Y:S01]  /*1620*/  ULOP3.LUT UR6, UR6, UR10, URZ, 0x3c, !UPT ;  /* 0x0000000a06067292 */ /* 0x000fe2000f8e3c3f */
[----:B------:R-:W-:Y:S02]  /*1630*/  IABS R6, R4 ;  /* 0x0000000400067213 */ /* 0x000fe40000000000 */
        /* <DEDUP_REMOVED lines=26> */
.L_x_2609:
[----:B------:R-:W-:Y:S01]  /*17e0*/  UIMAD UR39, UR38, UR4, URZ ;  /* 0x00000004262772a4 */ /* 0x000fe2000f8e023f */
[----:B------:R-:W-:Y:S01]  /*17f0*/  IMAD.U32 R0, RZ, RZ, UR9 ;  /* 0x00000009ff007e24 */ /* 0x000fe2000f8e00ff */
[----:B------:R-:W-:Y:S01]  /*1800*/  PLOP3.LUT P0, PT, PT, PT, PT, 0x80, 0x0 ;  /* 0x000000000000781c */ /* 0x000fe20003f0f070 */
[----:B------:R-:W-:Y:S01]  /*1810*/  IMAD.U32 R3, RZ, RZ, UR4 ;  /* 0x00000004ff037e24 */ /* 0x000fe2000f8e00ff */
[----:B------:R-:W-:Y:S02]  /*1820*/  CS2R R150, SRZ ;  /* 0x0000000000967805 */ /* 0x000fe4000001ff00 */
[----:B------:R-:W-:Y:S02]  /*1830*/  CS2R R148, SRZ ;  /* 0x0000000000947805 */ /* 0x000fe4000001ff00 */
[----:B------:R-:W-:Y:S02]  /*1840*/  CS2R R146, SRZ ;  /* 0x0000000000927805 */ /* 0x000fe4000001ff00 */
[----:B------:R-:W-:-:S02]  /*1850*/  CS2R R144, SRZ ;  /* 0x0000000000907805 */ /* 0x000fc4000001ff00 */
[----:B------:R-:W-:Y:S01]  /*1860*/  VIADDMNMX R3, R3, UR39, R0, PT ;  /* 0x0000002703037c46 */ /* 0x000fe2000b800100 */
[----:B------:R-:W-:Y:S01]  /*1870*/  IMAD.MOV.U32 R0, RZ, RZ, RZ ;  /* 0x000000ffff007224 */ /* 0x000fe200078e00ff */
[----:B------:R-:W-:Y:S02]  /*1880*/  CS2R R142, SRZ ;  /* 0x00000000008e7805 */ /* 0x000fe4000001ff00 */
[----:B------:R-:W-:Y:S02]  /*1890*/  CS2R R140, SRZ ;  /* 0x00000000008c7805 */ /* 0x000fe4000001ff00 */
[----:B------:R-:W-:Y:S01]  /*18a0*/  R2UR UR60, R3 ;  /* 0x00000000033c72ca */ /* 0x000fe200000e0000 */
[----:B------:R-:W-:Y:S01]  /*18b0*/  IMAD.MOV.U32 R3, RZ, RZ, RZ ;  /* 0x000000ffff037224 */ /* 0x000fe200078e00ff */
        /* <DEDUP_REMOVED lines=11> */
[----:B------:R-:W-:Y:S01]  /*1970*/  UISETP.GT.AND UP0, UPT, UR60, UR39, UPT ;  /* 0x000000273c00728c */ /* 0x000fe2000bf04270 */
[----:B------:R-:W-:Y:S02]  /*1980*/  CS2R R116, SRZ ;  /* 0x0000000000747805 */ /* 0x000fe4000001ff00 */
[----:B------:R-:W-:Y:S02]  /*1990*/  CS2R R114, SRZ ;  /* 0x0000000000727805 */ /* 0x000fe4000001ff00 */
[----:B------:R-:W-:-:S02]  /*19a0*/  CS2R R112, SRZ ;  /* 0x0000000000707805 */ /* 0x000fc4000001ff00 */
[----:B------:R-:W-:Y:S02]  /*19b0*/  CS2R R110, SRZ ;  /* 0x00000000006e7805 */ /* 0x000fe4000001ff00 */
[----:B------:R-:W-:Y:S02]  /*19c0*/  CS2R R108, SRZ ;  /* 0x00000000006c7805 */ /* 0x000fe4000001ff00 */
[----:B------:R-:W-:Y:S02]  /*19d0*/  PLOP3.LUT P1, PT, PT, PT, UP0, 0x80, 0x0 ;  /* 0x000000000000781c */ /* 0x000fe40003f2f008 */
        /* <DEDUP_REMOVED lines=42> */
.L_x_2611:
[----:B------:R-:W-:Y:S01]  /*1c80*/  ULEA.HI UR4, UR49, UR49, URZ, 0x1 ;  /* 0x0000003131047291 */ /* 0x000fe2000f8f083f */
[----:B------:R-:W-:-:S03]  /*1c90*/  IMAD.U32 R3, RZ, RZ, UR50 ;  /* 0x00000032ff037e24 */ /* 0x000fc6000f8e00ff */
[----:B------:R-:W-:Y:S02]  /*1ca0*/  ULOP3.LUT UR4, UR4, 0xfffffffe, URZ, 0xc0, !UPT ;  /* 0xfffffffe04047892 */ /* 0x000fe4000f8ec03f */
[----:B------:R-:W-:Y:S02]  /*1cb0*/  ISETP.NE.AND P0, PT, R3, 0x3, PT ;  /* 0x000000030300780c */ /* 0x000fe40003f05270 */
[----:B------:R-:W-:-:S06]  /*1cc0*/  UIADD3 UR4, UR49, -UR4, URZ ;  /* 0x8000000431047290 */ /* 0x000fcc000fffe03f */
[----:B------:R-:W-:-:S05]  /*1cd0*/  IMAD.U32 R0, RZ, RZ, UR4 ;  /* 0x00000004ff007e24 */ /* 0x000fca000f8e00ff */
[----:B------:R-:W-:-:S04]  /*1ce0*/  SHF.L.U32 R0, R0, 0x1f, RZ ;  /* 0x0000001f00007819 */ /* 0x000fc800000006ff */
[----:B------:R-:W0:Y:S02]  /*1cf0*/  SYNCS.PHASECHK.TRANS64.TRYWAIT P1, [UR41+0x28800], R0 ;  /* 0x02880000ff0075a7 */ /* 0x000e240008020169 */
[----:B0-----:R-:W-:Y:S05]  /*1d00*/  @!P1 BRA `(.L_x_2612) ;  /* 0x0000010800d09947 */ /* 0x001fea0003800000 */
.L_x_2758:
[----:B------:R-:W-:Y:S05]  /*1d10*/  @!P0 BRA `(.L_x_2613) ;  /* 0x0000000000048947 */ /* 0x000fea0003800000 */
[----:B------:R-:W-:Y:S01]  /*1d20*/  BPT.TRAP 0x1 ;  /* 0x000000040000795c */ /* 0x000fe20000300000 */
.L_x_2613:
[----:B0-----:R-:W-:Y:S02]  /*1d30*/  IMAD.U32 R0, RZ, RZ, UR47 ;  /* 0x0000002fff007e24 */ /* 0x001fe4000f8e00ff */
[----:B------:R-:W-:-:S03]  /*1d40*/  IMAD.U32 R3, RZ, RZ, UR48 ;  /* 0x00000030ff037e24 */ /* 0x000fc6000f8e00ff */
[----:B------:R-:W-:Y:S02]  /*1d50*/  LEA R0, R0, UR41, 0x3 ;  /* 0x0000002900007c11 */ /* 0x000fe4000f8e18ff */
[----:B------:R-:W-:-:S04]  /*1d60*/  SHF.L.U32 R3, R3, 0x1f, RZ ;  /* 0x0000001f03037819 */ /* 0x000fc800000006ff */
[----:B------:R0:W1:Y:S01]  /*1d70*/  SYNCS.PHASECHK.TRANS64.TRYWAIT P1, [R0+URZ+0x28830], R3 ;  /* 0x02883003000075a7 */ /* 0x000062000802017f */
[----:B------:R-:W-:Y:S05]  /*1d80*/  @!P0 BRA `(.L_x_2614) ;  /* 0x0000000000048947 */ /* 0x000fea0003800000 */
[----:B------:R-:W-:Y:S01]  /*1d90*/  BPT.TRAP 0x1 ;  /* 0x000000040000795c */ /* 0x000fe20000300000 */
.L_x_2614:
[----:B-1----:R-:W-:Y:S05]  /*1da0*/  @P1 BRA `(.L_x_2615) ;  /* 0x0000000000081947 */ /* 0x002fea0003800000 */
[----:B------:R-:W1:Y:S02]  /*1db0*/  SYNCS.PHASECHK.TRANS64.TRYWAIT P1, [R0+URZ+0x28830], R3 ;  /* 0x02883003000075a7 */ /* 0x000e64000802017f */
[----:B-1----:R-:W-:Y:S05]  /*1dc0*/  @!P1 BRA `(.L_x_2616) ;  /* 0x0000010800b89947 */ /* 0x002fea0003800000 */
.L_x_2615:
        /* <DEDUP_REMOVED lines=63> */
.L_x_2617:
[----:B------:R-:W-:Y:S01]  /*21c0*/  UISETP.NE.AND UP0, UPT, UR54, URZ, UPT ;  /* 0x0000003f3600728c */ /* 0x000fe2000bf05270 */
[----:B------:R-:W-:Y:S01]  /*21d0*/  VIADD R5, R17, UR37 ;  /* 0x0000002511057c36 */ /* 0x000fe20008000000 */
[----:B------:R-:W-:Y:S01]  /*21e0*/  ULDC UR55, c[0x0][0x988] ;  /* 0x0002620000377ab9 */ /* 0x000fe20000000800 */
[----:B------:R-:W-:Y:S01]  /*21f0*/  IMAD.U32 R8, RZ, RZ, UR53 ;  /* 0x00000035ff087e24 */ /* 0x000fe2000f8e00ff */
[----:B------:R-:W-:Y:S01]  /*2200*/  R2UR UR11, R0 ;  /* 0x00000000000b72ca */ /* 0x000fe200000e0000 */
[----:B------:R-:W-:Y:S01]  /*2210*/  UMOV UR10, UR37 ;  /* 0x00000025000a7c82 */ /* 0x000fe20008000000 */
[----:B------:R-:W-:Y:S02]  /*2220*/  PLOP3.LUT P1, PT, PT, PT, UP0, 0x80, 0x0 ;  /* 0x000000000000781c */ /* 0x000fe40003f2f008 */
[----:B------:R-:W-:Y:S02]  /*2230*/  CS2R R150, SRZ ;  /* 0x0000000000967805 */ /* 0x000fe4000001ff00 */
[----:B------:R-:W-:-:S02]  /*2240*/  PLOP3.LUT P2, PT, PT, PT, UP0, 0x80, 0x0 ;  /* 0x000000000000781c */ /* 0x000fc40003f4f008 */
[----:B------:R-:W-:Y:S02]  /*2250*/  CS2R R148, SRZ ;  /* 0x0000000000947805 */ /* 0x000fe4000001ff00 */
[----:B------:R-:W-:Y:S01]  /*2260*/  CS2R R146, SRZ ;  /* 0x0000000000927805 */ /* 0x000fe2000001ff00 */
[----:B------:R-:W-:Y:S01]  /*2270*/  @UP0 ULDC UR6, c[0x0][0x44c] ;  /* 0x0001130000060ab9 */ /* 0x000fe20000000800 */
[----:B------:R-:W-:Y:S01]  /*2280*/  @UP0 ULDC UR14, c[0x0][0x450] ;  /* 0x00011400000e0ab9 */ /* 0x000fe20000000800 */
[----:B------:R-:W-:Y:S02]  /*2290*/  CS2R R144, SRZ ;  /* 0x0000000000907805 */ /* 0x000fe4000001ff00 */
[----:B------:R-:W-:Y:S02]  /*22a0*/  CS2R R142, SRZ ;  /* 0x00000000008e7805 */ /* 0x000fe4000001ff00 */
[----:B------:R-:W-:Y:S02]  /*22b0*/  CS2R R140, SRZ ;  /* 0x00000000008c7805 */ /* 0x000fe4000001ff00 */
[----:B------:R-:W-:-:S02]  /*22c0*/  CS2R R138, SRZ ;  /* 0x00000000008a7805 */ /* 0x000fc4000001ff00 */
[----:B------:R-:W-:Y:S02]  /*22d0*/  CS2R R136, SRZ ;  /* 0x0000000000887805 */ /* 0x000fe4000001ff00 */
[----:B------:R-:W-:Y:S01]  /*22e0*/  CS2R R134, SRZ ;  /* 0x0000000000867805 */ /* 0x000fe2000001ff00 */
[----:B01----:R-:W-:Y:S01]  /*22f0*/  @P1 IMAD.HI.U32 R3, R5, UR6, RZ ;  /* 0x0000000605031c27 */ /* 0x003fe2000f8e00ff */
[----:B------:R-:W-:Y:S01]  /*2300*/  @UP0 ULDC UR6, c[0x0][0x450] ;  /* 0x0001140000060ab9 */ /* 0x000fe20000000800 */
[----:B------:R-:W-:Y:S02]  /*2310*/  CS2R R132, SRZ ;  /* 0x0000000000847805 */ /* 0x000fe4000001ff00 */
[----:B------:R-:W-:Y:S02]  /*2320*/  CS2R R130, SRZ ;  /* 0x0000000000827805 */ /* 0x000fe4000001ff00 */
[----:B------:R-:W-:Y:S02]  /*2330*/  CS2R R128, SRZ ;  /* 0x0000000000807805 */ /* 0x000fe4000001ff00 */
[----:B------:R-:W-:Y:S01]  /*2340*/  @P2 SHF.R.U32.HI R5, RZ, UR6, R3 ;  /* 0x00000006ff052c19 */ /* 0x000fe20008011603 */
[----:B------:R-:W-:Y:S01]  /*2350*/  UMOV UR6, 0xffffff80 ;  /* 0xffffff8000067882 */ /* 0x000fe20000000000 */
[----:B------:R-:W-:Y:S01]  /*2360*/  CS2R R126, SRZ ;  /* 0x00000000007e7805 */ /* 0x000fe2000001ff00 */
[----:B------:R-:W-:Y:S01]  /*2370*/  UIMAD UR6, UR60, UR6, 0x80 ;  /* 0x000000803c0674a4 */ /* 0x000fe2000f8e0206 */
[----:B------:R-:W-:Y:S01]  /*2380*/  CS2R R124, SRZ ;  /* 0x00000000007c7805 */ /* 0x000fe2000001ff00 */
[----:B------:R-:W0:Y:S01]  /*2390*/  SHFL.IDX PT, R4, R5, 0x1, 0x1c1f ;  /* 0x003c1f0005047f89 */ /* 0x000e2200000e0000 */
[----:B------:R-:W-:Y:S01]  /*23a0*/  UIADD3 UR60, UR60, -0x2, URZ ;  /* 0xfffffffe3c3c7890 */ /* 0x000fe2000fffe03f */
[----:B------:R-:W-:-:S02]  /*23b0*/  CS2R R122, SRZ ;  /* 0x00000000007a7805 */ /* 0x000fc4000001ff00 */
[----:B------:R-:W-:Y:S01]  /*23c0*/  CS2R R120, SRZ ;  /* 0x0000000000787805 */ /* 0x000fe2000001ff00 */
[----:B------:R-:W-:Y:S01]  /*23d0*/  IMAD.U32 R7, RZ, RZ, UR6 ;  /* 0x00000006ff077e24 */ /* 0x000fe2000f8e00ff */
[----:B------:R-:W1:Y:S01]  /*23e0*/  SHFL.IDX PT, R5, R5, RZ, 0x1c1f ;  /* 0x001c1fff05057589 */ /* 0x000e6200000e0000 */
[----:B------:R-:W-:Y:S01]  /*23f0*/  @UP0 ULDC UR6, c[0x0][0x44c] ;  /* 0x0001130000060ab9 */ /* 0x000fe20000000800 */
[----:B------:R-:W-:Y:S01]  /*2400*/  CS2R R118, SRZ ;  /* 0x0000000000767805 */ /* 0x000fe2000001ff00 */
[----:B------:R-:W-:Y:S01]  /*2410*/  UIMAD.WIDE.U32 UR6, UR37, UR6, URZ ;  /* 0x00000006250672a5 */ /* 0x000fe2000f8e003f */
[C-C-:B------:R-:W-:Y:S01]  /*2420*/  IADD3 R3, -R16.reuse, 0x1, R7.reuse ;  /* 0x0000000110037810 */ /* 0x140fe20007ffe107 */
[----:B------:R-:W-:Y:S01]  /*2430*/  UIADD3 UR6, UR11, 0x28840, URZ ;  /* 0x000288400b067890 */ /* 0x000fe2000fffe03f */
[----:B------:R-:W-:Y:S01]  /*2440*/  IADD3 R6, -R16, UR52, R7 ;  /* 0x0000003410067c10 */ /* 0x000fe2000fffe107 */
[----:B------:R-:W-:Y:S01]  /*2450*/  @UP0 USHF.R.U32.HI UR10, URZ, UR14, UR7 ;  /* 0x0000000e3f0a0299 */ /* 0x000fe20008011607 */
[----:B------:R-:W-:Y:S01]  /*2460*/  IADD3 R7, -R8, UR52, R3 ;  /* 0x0000003408077c10 */ /* 0x000fe2000fffe103 */
[----:B------:R-:W-:Y:S01]  /*2470*/  UPRMT UR6, UR40, 0x654, UR6 ;  /* 0x0000065428067896 */ /* 0x000fe20008000006 */
[----:B------:R-:W-:Y:S01]  /*2480*/  CS2R R116, SRZ ;  /* 0x0000000000747805 */ /* 0x000fe2000001ff00 */
[----:B------:R-:W-:Y:S01]  /*2490*/  UIADD3 UR7, UR10, UR52, -UR53 ;  /* 0x000000340a077290 */ /* 0x000fe2000fffe835 */
[----:B------:R-:W-:-:S02]  /*24a0*/  CS2R R114, SRZ ;  /* 0x0000000000727805 */ /* 0x000fc4000001ff00 */
[----:B------:R-:W-:Y:S02]  /*24b0*/  CS2R R112, SRZ ;  /* 0x0000000000707805 */ /* 0x000fe4000001ff00 */
[----:B------:R-:W-:Y:S01]  /*24c0*/  CS2R R110, SRZ ;  /* 0x00000000006e7805 */ /* 0x000fe2000001ff00 */
[----:B------:R-:W-:Y:S01]  /*24d0*/  USHF.R.S32.HI UR10, URZ, 0x1f, UR7 ;  /* 0x0000001f3f0a7899 */ /* 0x000fe20008011407 */
[----:B------:R-:W-:Y:S02]  /*24e0*/  CS2R R108, SRZ ;  /* 0x00000000006c7805 */ /* 0x000fe4000001ff00 */
[----:B------:R-:W-:Y:S01]  /*24f0*/  CS2R R106, SRZ ;  /* 0x00000000006a7805 */ /* 0x000fe2000001ff00 */
[----:B------:R-:W-:Y:S01]  /*2500*/  SYNCS.ARRIVE.TRANS64.RED.A1T0 RZ, [UR6], RZ ;  /* 0x000000ffffff79a7 */ /* 0x000fe20008100406 */
[----:B0-----:R-:W-:Y:S01]  /*2510*/  VIADDMNMX R4, R4, R7, R6, PT ;  /* 0x0000000704047246 */ /* 0x001fe20003800106 */
[----:B------:R-:W-:-:S03]  /*2520*/  ULEA.HI UR10, UR10, UR7, URZ, 0x7 ;  /* 0x000000070a0a7291 */ /* 0x000fc6000f8f383f */
[C---:B------:R-:W-:Y:S01]  /*2530*/  ISETP.GT.AND P1, PT, R4.reuse, RZ, PT ;  /* 0x000000ff0400720c */ /* 0x040fe20003f24270 */
[----:B------:R-:W-:Y:S01]  /*2540*/  USHF.R.S32.HI UR10, URZ, 0x7, UR10 ;  /* 0x000000073f0a7899 */ /* 0x000fe2000801140a */
[C---:B------:R-:W-:Y:S02]  /*2550*/  ISETP.GT.AND P2, PT, R4.reuse, 0x1, PT ;  /* 0x000000010400780c */ /* 0x040fe40003f44270 */
[----:B------:R-:W-:Y:S01]  /*2560*/  ISETP.GT.AND P3, PT, R4, 0x8, PT ;  /* 0x000000080400780c */ /* 0x000fe20003f64270 */
[----:B------:R-:W-:Y:S01]  /*2570*/  UISETP.LT.AND UP0, UPT, UR39, UR10, UPT ;  /* 0x0000000a2700728c */ /* 0x000fe2000bf01270 */
[----:B------:R-:W-:Y:S02]  /*2580*/  FSEL R8, R26, -INF , P1 ;  /* 0xff8000001a087808 */ /* 0x000fe40000800000 */
[----:B------:R-:W-:Y:S01]  /*2590*/  FSEL R10, R27, -INF , P2 ;  /* 0xff8000001b0a7808 */ /* 0x000fe20001000000 */
[----:B------:R-:W-:Y:S01]  /*25a0*/  USEL UR58, UR39, UR10, !UP0 ;  /* 0x0000000a273a7287 */ /* 0x000fe2000c000000 */
[----:B------:R-:W-:-:S02]  /*25b0*/  ISETP.GT.AND P1, PT, R4, 0x9, PT ;  /* 0x000000090400780c */ /* 0x000fc40003f24270 */
[----:B------:R-:W-:Y:S01]  /*25c0*/  FSEL R12, R30, -INF , P3 ;  /* 0xff8000001e0c7808 */ /* 0x000fe20001800000 */
[----:B------:R-:W-:Y:S01]  /*25d0*/  UISETP.GE.AND UP0, UPT, UR60, UR58, UPT ;  /* 0x0000003a3c00728c */ /* 0x000fe2000bf06270 */
        /* <DEDUP_REMOVED lines=87> */
[----:B-1----:R-:W-:Y:S02]  /*2b50*/  VIADDMNMX R11, R5, R7, R6, PT ;  /* 0x00000007050b7246 */ /* 0x002fe40003800106 */
[----:B------:R-:W-:-:S02]  /*2b60*/  FMNMX.FTZ R9, R87, R4, !PT ;  /* 0x0000000457097209 */ /* 0x000fc40007810000 */
[C---:B------:R-:W-:Y:S02]  /*2b70*/  ISETP.GT.AND P2, PT, R11.reuse, 0x1, PT ;  /* 0x000000010b00780c */ /* 0x040fe40003f44270 */
[----:B------:R-:W-:Y:S01]  /*2b80*/  ISETP.GT.AND P3, PT, R11, 0x8, PT ;  /* 0x000000080b00780c */ /* 0x000fe20003f64270 */
[----:B------:R-:W0:Y:S01]  /*2b90*/  SHFL.BFLY PT, R4, R9, 0x2, 0x1f ;  /* 0x0c401f0009047f89 */ /* 0x000e2200000e0000 */
[----:B------:R-:W-:Y:S02]  /*2ba0*/  FSEL R88, R25, -INF , P2 ;  /* 0xff80000019587808 */ /* 0x000fe40001000000 */
[----:B------:R-:W-:Y:S02]  /*2bb0*/  FSEL R28, R28, -INF , P3 ;  /* 0xff8000001c1c7808 */ /* 0x000fe40001800000 */
[----:B------:R-:W-:-:S04]  /*2bc0*/  ISETP.GT.AND P2, PT, R11, 0x10, PT ;  /* 0x000000100b00780c */ /* 0x000fc80003f44270 */
[----:B------:R-:W-:Y:S02]  /*2bd0*/  FSEL R32, R32, -INF , P2 ;  /* 0xff80000020207808 */ /* 0x000fe40001000000 */
[----:B------:R-:W-:Y:S02]  /*2be0*/  ISETP.GT.AND P2, PT, R11, 0x18, PT ;  /* 0x000000180b00780c */ /* 0x000fe40003f44270 */
[----:B0-----:R-:W-:Y:S02]  /*2bf0*/  FMNMX.FTZ R13, R9, R4, !PT ;  /* 0x00000004090d7209 */ /* 0x001fe40007810000 */
[----:B------:R-:W-:Y:S02]  /*2c00*/  FSEL R9, R36, -INF , P2 ;  /* 0xff80000024097808 */ /* 0x000fe40001000000 */
[----:B------:R-:W-:Y:S01]  /*2c10*/  ISETP.GT.AND P2, PT, R11, 0x20, PT ;  /* 0x000000200b00780c */ /* 0x000fe20003f44270 */
[----:B------:R-:W0:Y:S03]  /*2c20*/  SHFL.BFLY PT, R4, R13, 0x1, 0x1f ;  /* 0x0c201f000d047f89 */ /* 0x000e2600000e0000 */
[----:B------:R-:W-:-:S02]  /*2c30*/  FSEL R40, R40, -INF , P2 ;  /* 0xff80000028287808 */ /* 0x000fc40001000000 */
[----:B------:R-:W-:-:S04]  /*2c40*/  ISETP.GT.AND P2, PT, R11, 0x28, PT ;  /* 0x000000280b00780c */ /* 0x000fc80003f44270 */
[----:B------:R-:W-:Y:S02]  /*2c50*/  FSEL R44, R44, -INF , P2 ;  /* 0xff8000002c2c7808 */ /* 0x000fe40001000000 */
[----:B------:R-:W-:-:S04]  /*2c60*/  ISETP.GT.AND P2, PT, R11, 0x30, PT ;  /* 0x000000300b00780c */ /* 0x000fc80003f44270 */
[----:B------:R-:W-:Y:S02]  /*2c70*/  FSEL R48, R48, -INF , P2 ;  /* 0xff80000030307808 */ /* 0x000fe40001000000 */
[----:B------:R-:W-:-:S04]  /*2c80*/  ISETP.GT.AND P2, PT, R11, 0x38, PT ;  /* 0x000000380b00780c */ /* 0x000fc80003f44270 */
[----:B------:R-:W-:Y:S02]  /*2c90*/  FSEL R52, R52, -INF , P2 ;  /* 0xff80000034347808 */ /* 0x000fe40001000000 */
[----:B------:R-:W-:Y:S02]  /*2ca0*/  ISETP.GT.AND P2, PT, R11, 0x40, PT ;  /* 0x000000400b00780c */ /* 0x000fe40003f44270 */
[----:B0-----:R-:W-:Y:S02]  /*2cb0*/  FMNMX.FTZ R4, R13, R4, !PT ;  /* 0x000000040d047209 */ /* 0x001fe40007810000 */
[----:B------:R-:W-:Y:S02]  /*2cc0*/  FSEL R56, R56, -INF , P2 ;  /* 0xff80000038387808 */ /* 0x000fe40001000000 */
[C---:B------:R-:W-:Y:S01]  /*2cd0*/  FSETP.NEU.FTZ.AND P1, PT, R4.reuse, -INF , PT ;  /* 0xff8000000400780b */ /* 0x040fe20003f3d000 */
[----:B------:R-:W-:Y:S01]  /*2ce0*/  FMUL.FTZ R3, R4, UR55 ;  /* 0x0000003704037c20 */ /* 0x000fe20008410000 */
[----:B------:R-:W-:-:S04]  /*2cf0*/  ISETP.GT.AND P2, PT, R11, 0x48, PT ;  /* 0x000000480b00780c */ /* 0x000fc80003f44270 */
[----:B------:R-:W-:Y:S02]  /*2d00*/  FSEL R3, R3, RZ, P1 ;  /* 0x000000ff03037208 */ /* 0x000fe40000800000 */
[C---:B------:R-:W-:Y:S02]  /*2d10*/  ISETP.GT.AND P1, PT, R11.reuse, RZ, PT ;  /* 0x000000ff0b00720c */ /* 0x040fe40003f24270 */
[----:B------:R-:W-:Y:S01]  /*2d20*/  FSEL R60, R60, -INF , P2 ;  /* 0xff8000003c3c7808 */ /* 0x000fe20001000000 */
[--C-:B------:R-:W-:Y:S01]  /*2d30*/  FFMA.FTZ R181, R8, UR55, -R3.reuse ;  /* 0x0000003708b57c23 */ /* 0x100fe20008010803 */
[----:B------:R-:W-:Y:S01]  /*2d40*/  FSEL R7, R24, -INF , P1 ;  /* 0xff80000018077808 */ /* 0x000fe20000800000 */
[--C-:B------:R-:W-:Y:S01]  /*2d50*/  FFMA.FTZ R6, R10, UR55, -R3.reuse ;  /* 0x000000370a067c23 */ /* 0x100fe20008010803 */
[----:B------:R-:W-:Y:S01]  /*2d60*/  ISETP.GT.AND P1, PT, R11, 0x9, PT ;  /* 0x000000090b00780c */ /* 0x000fe20003f24270 */
[--C-:B------:R-:W-:Y:S01]  /*2d70*/  FFMA.FTZ R183, R12, UR55, -R3.reuse ;  /* 0x000000370cb77c23 */ /* 0x100fe20008010803 */
[----:B------:R-:W-:Y:S01]  /*2d80*/  FMNMX.FTZ R5, R7, R88, !PT ;  /* 0x0000005807057209 */ /* 0x000fe20007810000 */
[--C-:B------:R-:W-:Y:S01]  /*2d90*/  FFMA.FTZ R171, R54, UR55, -R3.reuse ;  /* 0x0000003736ab7c23 */ /* 0x100fe20008010803 */
[----:B------:R-:W-:Y:S01]  /*2da0*/  FSEL R29, R29, -INF , P1 ;  /* 0xff8000001d1d7808 */ /* 0x000fe20000800000 */
[----:B------:R-:W-:Y:S01]  /*2db0*/  MUFU.EX2 R181, R181 ;  /* 0x000000b500b57308 */ /* 0x000fe20000000800 */
[----:B------:R-:W-:Y:S01]  /*2dc0*/  FMNMX.FTZ R8, R28, R5, !PT ;  /* 0x000000051c087209 */ /* 0x000fe20007810000 */
[--C-:B------:R-:W-:Y:S01]  /*2dd0*/  FFMA.FTZ R177, R90, UR55, -R3.reuse ;  /* 0x000000375ab17c23 */ /* 0x100fe20008010803 */
[----:B------:R-:W-:Y:S01]  /*2de0*/  ISETP.GT.AND P1, PT, R11, 0x11, PT ;  /* 0x000000110b00780c */ /* 0x000fe20003f24270 */
[--C-:B------:R-:W-:Y:S01]  /*2df0*/  FFMA.FTZ R179, R94, UR55, -R3.reuse ;  /* 0x000000375eb37c23 */ /* 0x100fe20008010803 */
[----:B------:R-:W-:Y:S01]  /*2e00*/  FMNMX.FTZ R5, R29, R8, !PT ;  /* 0x000000081d057209 */ /* 0x000fe20007810000 */
[--C-:B------:R-:W-:Y:S01]  /*2e10*/  FFMA.FTZ R8, R14, UR55, -R3.reuse ;  /* 0x000000370e087c23 */ /* 0x100fe20008010803 */
[----:B------:R-:W-:Y:S01]  /*2e20*/  FSEL R33, R33, -INF , P1 ;  /* 0xff80000021217808 */ /* 0x000fe20000800000 */
[----:B------:R-:W0:Y:S01]  /*2e30*/  MUFU.EX2 R6, R6 ;  /* 0x0000000600067308 */ /* 0x000e220000000800 */
[----:B------:R-:W-:Y:S01]  /*2e40*/  FMNMX.FTZ R10, R32, R5, !PT ;  /* 0x00000005200a7209 */ /* 0x000fe20007810000 */
        /* <DEDUP_REMOVED lines=16> */
[----:B0-----:R-:W-:Y:S01]  /*2f50*/  FADD.FTZ R58, R181, R6 ;  /* 0x00000006b53a7221 */ /* 0x001fe20000010000 */
        /* <DEDUP_REMOVED lines=36> */
[----:B------:R-:W-:Y:S01]  /*31a0*/  ISETP.GT.AND P2, PT, R11, 0x50, PT ;  /* 0x000000500b00780c */ /* 0x000fe20003f44270 */
[----:B------:R-:W-:Y:S01]  /*31b0*/  MUFU.EX2 R173, R173 ;  /* 0x000000ad00ad7308 */ /* 0x000fe20000000800 */
[----:B------:R-:W-:Y:S01]  /*31c0*/  FSEL R61, R61, -INF , P1 ;  /* 0xff8000003d3d7808 */ /* 0x000fe20000800000 */
[--C-:B------:R-:W-:Y:S01]  /*31d0*/  FFMA.FTZ R159, R86, UR55, -R3.reuse ;  /* 0x00000037569f7c23 */ /* 0x100fe20008010803 */
[----:B------:R-:W-:Y:S01]  /*31e0*/  FMNMX.FTZ R24, R60, R5, !PT ;  /* 0x000000053c187209 */ /* 0x000fe20007810000 */
[----:B------:R-:W-:Y:S01]  /*31f0*/  FFMA.FTZ R87, R87, UR55, -R3 ;  /* 0x0000003757577c23 */ /* 0x000fe20008010803 */
[----:B------:R-:W-:-:S02]  /*3200*/  ISETP.GT.AND P1, PT, R11, 0x51, PT ;  /* 0x000000510b00780c */ /* 0x000fc40003f24270 */
[----:B------:R-:W-:Y:S02]  /*3210*/  CS2R R102, SRZ ;  /* 0x0000000000667805 */ /* 0x000fe4000001ff00 */
[----:B------:R-:W-:Y:S01]  /*3220*/  FSEL R64, R64, -INF , P2 ;  /* 0xff80000040407808 */ /* 0x000fe20001000000 */
[----:B------:R-:W-:Y:S01]  /*3230*/  MUFU.EX2 R14, R14 ;  /* 0x0000000e000e7308 */ /* 0x000fe20000000800 */
[----:B------:R-:W-:Y:S01]  /*3240*/  FMNMX.FTZ R5, R61, R24, !PT ;  /* 0x000000183d057209 */ /* 0x000fe20007810000 */
[----:B------:R-:W-:Y:S01]  /*3250*/  FFMA.FTZ R24, R104, UR55, -R3 ;  /* 0x0000003768187c23 */ /* 0x000fe20008010803 */
[----:B------:R-:W-:Y:S02]  /*3260*/  ISETP.GT.AND P2, PT, R11, 0x58, PT ;  /* 0x000000580b00780c */ /* 0x000fe40003f44270 */
[----:B------:R-:W-:Y:S02]  /*3270*/  CS2R R104, SRZ ;  /* 0x0000000000687805 */ /* 0x000fe4000001ff00 */
[----:B------:R-:W-:-:S02]  /*3280*/  FSEL R65, R65, -INF , P1 ;  /* 0xff80000041417808 */ /* 0x000fc40000800000 */
[----:B------:R-:W-:Y:S02]  /*3290*/  CS2R R100, SRZ ;  /* 0x0000000000647805 */ /* 0x000fe4000001ff00 */
[----:B------:R-:W-:Y:S01]  /*32a0*/  FMNMX.FTZ R36, R64, R5, !PT ;  /* 0x0000000540247209 */ /* 0x000fe20007810000 */
[----:B------:R-:W-:Y:S01]  /*32b0*/  MUFU.EX2 R175, R175 ;  /* 0x000000af00af7308 */ /* 0x000fe20000000800 */
[----:B------:R-:W-:Y:S02]  /*32c0*/  ISETP.GT.AND P1, PT, R11, 0x59, PT ;  /* 0x000000590b00780c */ /* 0x000fe40003f24270 */
[----:B------:R-:W-:Y:S02]  /*32d0*/  CS2R R98, SRZ ;  /* 0x0000000000627805 */ /* 0x000fe4000001ff00 */
[----:B------:R-:W-:Y:S02]  /*32e0*/  FSEL R68, R68, -INF , P2 ;  /* 0xff80000044447808 */ /* 0x000fe40001000000 */
[----:B------:R-:W-:-:S02]  /*32f0*/  CS2R R96, SRZ ;  /* 0x0000000000607805 */ /* 0x000fc4000001ff00 */
[----:B------:R-:W-:Y:S02]  /*3300*/  FMNMX.FTZ R5, R65, R36, !PT ;  /* 0x0000002441057209 */ /* 0x000fe40007810000 */
[----:B------:R-:W-:Y:S02]  /*3310*/  CS2R R94, SRZ ;  /* 0x00000000005e7805 */ /* 0x000fe4000001ff00 */
[----:B------:R-:W-:Y:S01]  /*3320*/  ISETP.GT.AND P2, PT, R11, 0x60, PT ;  /* 0x000000600b00780c */ /* 0x000fe20003f44270 */
[----:B------:R-:W-:Y:S01]  /*3330*/  MUFU.EX2 R24, R24 ;  /* 0x0000001800187308 */ /* 0x000fe20000000800 */
[----:B------:R-:W-:Y:S02]  /*3340*/  FSEL R69, R69, -INF , P1 ;  /* 0xff80000045457808 */ /* 0x000fe40000800000 */
[----:B------:R-:W-:Y:S02]  /*3350*/  CS2R R92, SRZ ;  /* 0x00000000005c7805 */ /* 0x000fe4000001ff00 */
[----:B------:R-:W-:-:S02]  /*3360*/  FMNMX.FTZ R36, R68, R5, !PT ;  /* 0x0000000544247209 */ /* 0x000fc40007810000 */
[----:B------:R-:W-:Y:S02]  /*3370*/  CS2R R90, SRZ ;  /* 0x00000000005a7805 */ /* 0x000fe4000001ff00 */
[----:B------:R-:W-:Y:S02]  /*3380*/  ISETP.GT.AND P1, PT, R11, 0x61, PT ;  /* 0x000000610b00780c */ /* 0x000fe40003f24270 */
[----:B------:R-:W-:Y:S01]  /*3390*/  FSEL R72, R72, -INF , P2 ;  /* 0xff80000048487808 */ /* 0x000fe20001000000 */
[----:B------:R-:W-:Y:S01]  /*33a0*/  MUFU.EX2 R169, R169 ;  /* 0x000000a900a97308 */ /* 0x000fe20000000800 */
[----:B------:R-:W-:Y:S01]  /*33b0*/  FMNMX.FTZ R5, R69, R36, !PT ;  /* 0x0000002445057209 */ /* 0x000fe20007810000 */
[----:B------:R-:W-:Y:S01]  /*33c0*/  FFMA.FTZ R36, R46, UR55, -R3 ;  /* 0x000000372e247c23 */ /* 0x000fe20008010803 */
[----:B------:R-:W-:Y:S02]  /*33d0*/  ISETP.GT.AND P2, PT, R11, 0x68, PT ;  /* 0x000000680b00780c */ /* 0x000fe40003f44270 */
[----:B------:R-:W-:-:S02]  /*33e0*/  FSEL R73, R73, -INF , P1 ;  /* 0xff80000049497808 */ /* 0x000fc40000800000 */
[----:B------:R-:W-:Y:S01]  /*33f0*/  FMNMX.FTZ R46, R72, R5, !PT ;  /* 0x00000005482e7209 */ /* 0x000fe20007810000 */
[----:B------:R-:W-:Y:S01]  /*3400*/  MUFU.EX2 R36, R36 ;  /* 0x0000002400247308 */ /* 0x000fe20000000800 */
[----:B------:R-:W-:Y:S02]  /*3410*/  ISETP.GT.AND P1, PT, R11, 0x69, PT ;  /* 0x000000690b00780c */ /* 0x000fe40003f24270 */
[----:B------:R-:W-:Y:S02]  /*3420*/  FSEL R76, R76, -INF , P2 ;  /* 0xff8000004c4c7808 */ /* 0x000fe40001000000 */
[----:B------:R-:W-:Y:S02]  /*3430*/  FMNMX.FTZ R5, R73, R46, !PT ;  /* 0x0000002e49057209 */ /* 0x000fe40007810000 */
[----:B------:R-:W-:Y:S01]  /*3440*/  ISETP.GT.AND P2, PT, R11, 0x70, PT ;  /* 0x000000700b00780c */ /* 0x000fe20003f44270 */
[----:B------:R-:W-:Y:S01]  /*3450*/  MUFU.EX2 R171, R171 ;  /* 0x000000ab00ab7308 */ /* 0x000fe20000000800 */
[----:B------:R-:W-:-:S02]  /*3460*/  FSEL R77, R77, -INF , P1 ;  /* 0xff8000004d4d7808 */ /* 0x000fc40000800000 */
[----:B------:R-:W-:Y:S02]  /*3470*/  FMNMX.FTZ R46, R76, R5, !PT ;  /* 0x000000054c2e7209 */ /* 0x000fe40007810000 */
[----:B------:R-:W-:Y:S02]  /*3480*/  ISETP.GT.AND P1, PT, R11, 0x71, PT ;  /* 0x000000710b00780c */ /* 0x000fe40003f24270 */
[----:B------:R-:W-:Y:S01]  /*3490*/  FSEL R80, R80, -INF , P2 ;  /* 0xff80000050507808 */ /* 0x000fe20001000000 */
[----:B------:R-:W-:Y:S01]  /*34a0*/  MUFU.EX2 R26, R26 ;  /* 0x0000001a001a7308 */ /* 0x000fe20000000800 */
[----:B------:R-:W-:Y:S02]  /*34b0*/  FMNMX.FTZ R5, R77, R46, !PT ;  /* 0x0000002e4d057209 */ /* 0x000fe40007810000 */
[----:B------:R-:W-:Y:S02]  /*34c0*/  ISETP.GT.AND P2, PT, R11, 0x78, PT ;  /* 0x000000780b00780c */ /* 0x000fe40003f44270 */
[----:B------:R-:W-:-:S02]  /*34d0*/  FSEL R81, R81, -INF , P1 ;  /* 0xff80000051517808 */ /* 0x000fc40000800000 */
[----:B------:R-:W-:Y:S01]  /*34e0*/  FMNMX.FTZ R46, R80, R5, !PT ;  /* 0x00000005502e7209 */ /* 0x000fe20007810000 */
[----:B------:R-:W-:Y:S01]  /*34f0*/  MUFU.EX2 R165, R165 ;  /* 0x000000a500a57308 */ /* 0x000fe20000000800 */
[----:B------:R-:W-:Y:S02]  /*3500*/  ISETP.GT.AND P1, PT, R11, 0x79, PT ;  /* 0x000000790b00780c */ /* 0x000fe40003f24270 */
[----:B------:R-:W-:Y:S02]  /*3510*/  FSEL R84, R84, -INF , P2 ;  /* 0xff80000054547808 */ /* 0x000fe40001000000 */
[----:B------:R-:W-:Y:S02]  /*3520*/  FMNMX.FTZ R5, R81, R46, !PT ;  /* 0x0000002e51057209 */ /* 0x000fe40007810000 */
[----:B------:R-:W-:Y:S01]  /*3530*/  FSEL R85, R85, -INF , P1 ;  /* 0xff80000055557808 */ /* 0x000fe20000800000 */
[----:B------:R-:W-:Y:S01]  /*3540*/  MUFU.EX2 R167, R167 ;  /* 0x000000a700a77308 */ /* 0x000fe20000000800 */
[----:B------:R-:W-:-:S02]  /*3550*/  FMNMX.FTZ R46, R84, R5, !PT ;  /* 0x00000005542e7209 */ /* 0x000fc40007810000 */
[----:B------:R-:W-:Y:S02]  /*3560*/  F2FP.BF16.F32.PACK_AB R181, R6, R181 ;  /* 0x000000b506b5723e */ /* 0x000fe400000010ff */
[----:B------:R-:W-:Y:S01]  /*3570*/  FMNMX.FTZ R5, R85, R46, !PT ;  /* 0x0000002e55057209 */ /* 0x000fe20007810000 */
[----:B------:R-:W-:Y:S02]  /*3580*/  FFMA.FTZ R46, R59, UR55, -R3 ;  /* 0x000000373b2e7c23 */ /* 0x000fe40008010803 */
[----:B------:R-:W-:Y:S02]  /*3590*/  MUFU.EX2 R50, R50 ;  /* 0x0000003200327308 */ /* 0x000fe40000000800 */
        /* <DEDUP_REMOVED lines=12> */
[----:B------:R-:W-:-:S06]  /*3660*/  FMUL.FTZ R11, R5, UR55 ;  /* 0x00000037050b7c20 */ /* 0x000fcc0008410000 */
[----:B------:R-:W-:Y:S01]  /*3670*/  MUFU.EX2 R155, R155 ;  /* 0x0000009b009b7308 */ /* 0x000fe20000000800 */
[----:B------:R-:W-:Y:S02]  /*3680*/  FSEL R54, R11, RZ, P1 ;  /* 0x000000ff0b367208 */ /* 0x000fe40000800000 */
[----:B------:R-:W-:-:S03]  /*3690*/  PLOP3.LUT P1, PT, PT, PT, UP0, 0x80, 0x0 ;  /* 0x000000000000781c */ /* 0x000fc60003f2f008 */
        /* <DEDUP_REMOVED lines=23> */
[--C-:B------:R-:W-:Y:S01]  /*3810*/  FFMA.FTZ R64, R64, UR55, -R54.reuse ;  /* 0x0000003740407c23 */ /* 0x100fe20008010836 */
[--C-:B------:R-:W-:Y:S01]  /*3820*/  FFMA.FTZ R65, R65, UR55, -R54.reuse ;  /* 0x0000003741417c23 */ /* 0x100fe20008010836 */
[--C-:B------:R-:W-:Y:S01]  /*3830*/  FFMA.FTZ R68, R68, UR55, -R54.reuse ;  /* 0x0000003744447c23 */ /* 0x100fe20008010836 */
[--C-:B------:R-:W-:Y:S01]  /*3840*/  FFMA.FTZ R69, R69, UR55, -R54.reuse ;  /* 0x0000003745457c23 */ /* 0x100fe20008010836 */
[--C-:B------:R-:W-:Y:S01]  /*3850*/  FFMA.FTZ R72, R72, UR55, -R54.reuse ;  /* 0x0000003748487c23 */ /* 0x100fe20008010836 */
[--C-:B------:R-:W-:Y:S01]  /*3860*/  FFMA.FTZ R73, R73, UR55, -R54.reuse ;  /* 0x0000003749497c23 */ /* 0x100fe20008010836 */
[----:B------:R-:W-:Y:S01]  /*3870*/  FFMA.FTZ R76, R76, UR55, -R54 ;  /* 0x000000374c4c7c23 */ /* 0x000fe20008010836 */
[----:B------:R-:W2:Y:S01]  /*3880*/  MUFU.EX2 R29, R29 ;  /* 0x0000001d001d7308 */ /* 0x000ea20000000800 */
[----:B0-----:R-:W-:Y:S01]  /*3890*/  FADD.FTZ R11, R7, R88 ;  /* 0x00000058070b7221 */ /* 0x001fe20000010000 */
[----:B------:R-:W-:Y:S01]  /*38a0*/  F2FP.BF16.F32.PACK_AB R180, R88, R7 ;  /* 0x0000000758b4723e */ /* 0x000fe200000010ff */
[--C-:B------:R-:W-:Y:S01]  /*38b0*/  FFMA.FTZ R77, R77, UR55, -R54.reuse ;  /* 0x000000374d4d7c23 */ /* 0x100fe20008010836 */
[--C-:B------:R-:W-:Y:S01]  /*38c0*/  FFMA.FTZ R80, R80, UR55, -R54.reuse ;  /* 0x0000003750507c23 */ /* 0x100fe20008010836 */
[--C-:B------:R-:W-:Y:S01]  /*38d0*/  FFMA.FTZ R81, R81, UR55, -R54.reuse ;  /* 0x0000003751517c23 */ /* 0x100fe20008010836 */
[--C-:B------:R-:W-:Y:S01]  /*38e0*/  FFMA.FTZ R84, R84, UR55, -R54.reuse ;  /* 0x0000003754547c23 */ /* 0x100fe20008010836 */
[----:B------:R-:W-:Y:S01]  /*38f0*/  FFMA.FTZ R54, R85, UR55, -R54 ;  /* 0x0000003755367c23 */ /* 0x000fe20008010836 */
[----:B------:R-:W0:Y:S01]  /*3900*/  MUFU.EX2 R32, R32 ;  /* 0x0000002000207308 */ /* 0x000e220000000800 */
[----:B-1----:R-:W-:Y:S01]  /*3910*/  FADD.FTZ R62, R28, R11 ;  /* 0x0000000b1c3e7221 */ /* 0x002fe20000010000 */
[----:B------:R-:W-:Y:S01]  /*3920*/  FADD.FTZ R11, R183, R58 ;  /* 0x0000003ab70b7221 */ /* 0x000fe20000010000 */
[----:B------:R-:W-:-:S02]  /*3930*/  F2FP.BF16.F32.PACK_AB R183, R8, R183 ;  /* 0x000000b708b7723e */ /* 0x000fc400000010ff */
[----:B------:R-:W-:Y:S01]  /*3940*/  CS2R R88, SRZ ;  /* 0x0000000000587805 */ /* 0x000fe2000001ff00 */
[----:B------:R-:W-:Y:S02]  /*3950*/  FADD.FTZ R58, R8, R11 ;  /* 0x0000000b083a7221 */ /* 0x000fe40000010000 */
[----:B------:R-:W1:Y:S01]  /*3960*/  MUFU.EX2 R33, R33 ;  /* 0x0000002100217308 */ /* 0x000e620000000800 */
[----:B--2---:R-:W-:Y:S01]  /*3970*/  FADD.FTZ R13, R29, R62 ;  /* 0x0000003e1d0d7221 */ /* 0x004fe20000010000 */
[----:B------:R-:W-:Y:S01]  /*3980*/  FADD.FTZ R11, R177, R58 ;  /* 0x0000003ab10b7221 */ /* 0x000fe20000010000 */
[C---:B------:R-:W-:Y:S02]  /*3990*/  F2FP.BF16.F32.PACK_AB R177, R10.reuse, R177 ;  /* 0x000000b10ab1723e */ /* 0x040fe400000010ff */
[----:B------:R-:W-:Y:S01]  /*39a0*/  F2FP.BF16.F32.PACK_AB R182, R29, R28 ;  /* 0x0000001c1db6723e */ /* 0x000fe200000010ff */
[----:B------:R-:W-:Y:S02]  /*39b0*/  FADD.FTZ R58, R10, R11 ;  /* 0x0000000b0a3a7221 */ /* 0x000fe40000010000 */
[----:B------:R-:W2:Y:S01]  /*39c0*/  MUFU.EX2 R9, R9 ;  /* 0x0000000900097308 */ /* 0x000ea20000000800 */
[----:B0-----:R-:W-:Y:S01]  /*39d0*/  FADD.FTZ R0, R32, R13 ;  /* 0x0000000d20007221 */ /* 0x001fe20000010000 */
[----:B------:R-:W-:Y:S01]  /*39e0*/  FADD.FTZ R11, R179, R58 ;  /* 0x0000003ab30b7221 */ /* 0x000fe20000010000 */
[----:B------:R-:W-:-:S05]  /*39f0*/  F2FP.BF16.F32.PACK_AB R179, R12, R179 ;  /* 0x000000b30cb3723e */ /* 0x000fca00000010ff */
[----:B------:R-:W0:Y:S01]  /*3a00*/  MUFU.EX2 R178, R37 ;  /* 0x0000002500b27308 */ /* 0x000e220000000800 */
[C---:B-1----:R-:W-:Y:S01]  /*3a10*/  FADD.FTZ R0, R33.reuse, R0 ;  /* 0x0000000021007221 */ /* 0x042fe20000010000 */
[----:B------:R-:W-:-:S06]  /*3a20*/  F2FP.BF16.F32.PACK_AB R176, R33, R32 ;  /* 0x0000002021b0723e */ /* 0x000fcc00000010ff */
[----:B------:R-:W1:Y:S01]  /*3a30*/  MUFU.EX2 R40, R40 ;  /* 0x0000002800287308 */ /* 0x000e620000000800 */
[----:B--2---:R-:W-:Y:S01]  /*3a40*/  FADD.FTZ R3, R9, R0 ;  /* 0x0000000009037221 */ /* 0x004fe20000010000 */
[----:B------:R-:W-:-:S06]  /*3a50*/  FADD.FTZ R0, R12, R11 ;  /* 0x0000000b0c007221 */ /* 0x000fcc0000010000 */
        /* <DEDUP_REMOVED lines=22> */
[----:B------:R-:W-:Y:S02]  /*3bc0*/  F2FP.BF16.F32.PACK_AB R174, R45, R44 ;  /* 0x0000002c2dae723e */ /* 0x000fe400000010ff */
[C---:B------:R-:W-:Y:S01]  /*3bd0*/  F2FP.BF16.F32.PACK_AB R171, R26.reuse, R171 ;  /* 0x000000ab1aab723e */ /* 0x040fe200000010ff */
[----:B------:R-:W-:Y:S02]  /*3be0*/  FADD.FTZ R0, R26, R3 ;  /* 0x000000031a007221 */ /* 0x000fe40000010000 */
[----:B------:R-:W1:Y:S01]  /*3bf0*/  MUFU.EX2 R52, R52 ;  /* 0x0000003400347308 */ /* 0x000e620000000800 */
[----:B--2---:R-:W-:Y:S01]  /*3c00*/  FADD.FTZ R58, R48, R11 ;  /* 0x0000000b303a7221 */ /* 0x004fe20000010000 */
[----:B------:R-:W-:Y:S01]  /*3c10*/  FADD.FTZ R3, R165, R0 ;  /* 0x00000000a5037221 */ /* 0x000fe20000010000 */
[----:B------:R-:W-:-:S03]  /*3c20*/  F2FP.BF16.F32.PACK_AB R165, R46, R165 ;  /* 0x000000a52ea5723e */ /* 0x000fc600000010ff */
[----:B------:R-:W-:Y:S02]  /*3c30*/  FADD.FTZ R0, R46, R3 ;  /* 0x000000032e007221 */ /* 0x000fe40000010000 */
[----:B------:R-:W2:Y:S01]  /*3c40*/  MUFU.EX2 R53, R53 ;  /* 0x0000003500357308 */ /* 0x000ea20000000800 */
[----:B0-----:R-:W-:Y:S01]  /*3c50*/  FADD.FTZ R11, R49, R58 ;  /* 0x0000003a310b7221 */ /* 0x001fe20000010000 */
[----:B------:R-:W-:Y:S01]  /*3c60*/  FADD.FTZ R3, R167, R0 ;  /* 0x00000000a7037221 */ /* 0x000fe20000010000 */
[----:B------:R-:W-:Y:S02]  /*3c70*/  F2FP.BF16.F32.PACK_AB R168, R49, R48 ;  /* 0x0000003031a8723e */ /* 0x000fe400000010ff */
[C---:B------:R-:W-:Y:S01]  /*3c80*/  F2FP.BF16.F32.PACK_AB R167, R50.reuse, R167 ;  /* 0x000000a732a7723e */ /* 0x040fe200000010ff */
[----:B------:R-:W-:Y:S02]  /*3c90*/  FADD.FTZ R0, R50, R3 ;  /* 0x0000000332007221 */ /* 0x000fe40000010000 */
        /* <DEDUP_REMOVED lines=8> */
[----:B------:R-:W-:Y:S02]  /*3d20*/  F2FP.BF16.F32.PACK_AB R170, R53, R52 ;  /* 0x0000003435aa723e */ /* 0x000fe400000010ff */
[C---:B------:R-:W-:Y:S01]  /*3d30*/  F2FP.BF16.F32.PACK_AB R163, R30.reuse, R163 ;  /* 0x000000a31ea3723e */ /* 0x040fe200000010ff */
[----:B------:R-:W-:Y:S02]  /*3d40*/  FADD.FTZ R0, R30, R3 ;  /* 0x000000031e007221 */ /* 0x000fe40000010000 */
        /* <DEDUP_REMOVED lines=28> */
[----:B------:R-:W-:-:S05]  /*3f10*/  F2FP.BF16.F32.PACK_AB R152, R73, R72 ;  /* 0x000000484998723e */ /* 0x000fca00000010ff */
        /* <DEDUP_REMOVED lines=23> */
[----:B------:R-:W-:Y:S02]  /*4090*/  F2FP.BF16.F32.PACK_AB R158, R3, R84 ;  /* 0x00000054039e723e */ /* 0x000fe400000010ff */
[C---:B--2---:R-:W-:Y:S01]  /*40a0*/  FADD.FTZ R3, R6.reuse, R7 ;  /* 0x0000000706037221 */ /* 0x044fe20000010000 */
[----:B------:R-:W-:Y:S01]  /*40b0*/  F2FP.BF16.F32.PACK_AB R159, R6, R159 ;  /* 0x0000009f069f723e */ /* 0x000fe200000010ff */
[----:B------:R-:W-:Y:S06]  /*40c0*/  @!P1 BRA `(.L_x_2618) ;  /* 0x0000002800889947 */ /* 0x000fec0003800000 */
[----:B------:R-:W-:Y:S01]  /*40d0*/  IMAD.MOV.U32 R7, RZ, RZ, R4 ;  /* 0x000000ffff077224 */ /* 0x000fe200078e0004 */
[----:B------:R-:W-:Y:S01]  /*40e0*/  UMOV UR61, UR48 ;  /* 0x00000030003d7c82 */ /* 0x000fe20008000000 */
[----:B------:R-:W-:Y:S01]  /*40f0*/  IMAD.MOV.U32 R6, RZ, RZ, R5 ;  /* 0x000000ffff067224 */ /* 0x000fe200078e0005 */
[----:B------:R-:W-:Y:S01]  /*4100*/  UMOV UR59, UR47 ;  /* 0x0000002f003b7c82 */ /* 0x000fe20008000000 */
[----:B------:R-:W-:Y:S01]  /*4110*/  IMAD.MOV.U32 R151, RZ, RZ, RZ ;  /* 0x000000ffff977224 */ /* 0x000fe200078e00ff */
[----:B------:R-:W-:-:S06]  /*4120*/  ULDC UR55, c[0x0][0x988] ;  /* 0x0002620000377ab9 */ /* 0x000fcc0000000800 */
.L_x_2629:
[----:B------:R-:W-:Y:S01]  /*4130*/  ISETP.NE.AND P2, PT, RZ, UR45, PT ;  /* 0x0000002dff007c0c */ /* 0x000fe2000bf45270 */
[----:B------:R-:W-:-:S04]  /*4140*/  UISETP.NE.AND UP0, UPT, UR59, 0x1, UPT ;  /* 0x000000013b00788c */ /* 0x000fc8000bf05270 */
[----:B------:R-:W-:-:S04]  /*4150*/  USEL UR48, URZ, 0x1, UP0 ;  /* 0x000000013f307887 */ /* 0x000fc80008000000 */
[----:B------:R-:W-:-:S04]  /*4160*/  ULOP3.LUT UR48, UR61, UR48, URZ, 0x3c, !UPT ;  /* 0x000000303d307292 */ /* 0x000fc8000f8e3c3f */
[----:B------:R-:W-:Y:S08]  /*4170*/  @P2 BRA `(.L_x_2619) ;  /* 0x0000000000382947 */ /* 0x000ff00003800000 */
[----:B------:R-:W-:Y:S05]  /*4180*/  @!P0 BRA `(.L_x_2620) ;  /* 0x0000000000048947 */ /* 0x000fea0003800000 */
[----:B------:R-:W-:Y:S01]  /*4190*/  BPT.TRAP 0x1 ;  /* 0x000000040000795c */ /* 0x000fe20000300000 */
.L_x_2620:
        /* <DEDUP_REMOVED lines=9> */
.L_x_2621:
[----:B-1----:R-:W-:Y:S05]  /*4230*/  @P1 BRA `(.L_x_2619) ;  /* 0x0000000000081947 */ /* 0x002fea0003800000 */
[----:B------:R-:W1:Y:S02]  /*4240*/  SYNCS.PHASECHK.TRANS64.TRYWAIT P1, [UR6+0x28830], R4 ;  /* 0x02883004ff0075a7 */ /* 0x000e640008020146 */
[----:B-1----:R-:W-:Y:S05]  /*4250*/  @!P1 BRA `(.L_x_2622) ;  /* 0x000000e400a89947 */ /* 0x002fea0003800000 */
.L_x_2619:
        /* <DEDUP_REMOVED lines=50> */
.L_x_2624:
[----:B------:R-:W-:Y:S01]  /*4580*/  ULEA UR6, UR59, UR41, 0x3 ;  /* 0x000000293b067291 */ /* 0x000fe2000f8e183f */
[----:B------:R-:W-:-:S05]  /*4590*/  IMAD.U32 R4, RZ, RZ, UR61 ;  /* 0x0000003dff047e24 */ /* 0x000fca000f8e00ff */
[----:B------:R-:W-:-:S04]  /*45a0*/  SHF.L.U32 R4, R4, 0x1f, RZ ;  /* 0x0000001f04047819 */ /* 0x000fc800000006ff */
[----:B------:R0:W1:Y:S01]  /*45b0*/  SYNCS.PHASECHK.TRANS64.TRYWAIT P1, [UR6+0x28850], R4 ;  /* 0x02885004ff0075a7 */ /* 0x0000620008020146 */
[----:B------:R-:W-:Y:S05]  /*45c0*/  @!P0 BRA `(.L_x_2625) ;  /* 0x0000000000048947 */ /* 0x000fea0003800000 */
[----:B------:R-:W-:Y:S01]  /*45d0*/  BPT.TRAP 0x1 ;  /* 0x000000040000795c */ /* 0x000fe20000300000 */
.L_x_2625:
[----:B-1----:R-:W-:Y:S05]  /*45e0*/  @P1 BRA `(.L_x_2623) ;  /* 0x0000000000081947 */ /* 0x002fea0003800000 */
[----:B------:R-:W1:Y:S02]  /*45f0*/  SYNCS.PHASECHK.TRANS64.TRYWAIT P1, [UR6+0x28850], R4 ;  /* 0x02885004ff0075a7 */ /* 0x000e640008020146 */
[----:B-1----:R-:W-:Y:S05]  /*4600*/  @!P1 BRA `(.L_x_2626) ;  /* 0x000000e000d49947 */ /* 0x002fea0003800000 */
.L_x_2623:
[----:B------:R-:W-:Y:S01]  /*4610*/  UIADD3 UR6, UR41, 0x400, URZ ;  /* 0x0000040029067890 */ /* 0x000fe2000fffe03f */
[----:B------:R-:W-:Y:S01]  /*4620*/  WARPGROUP.ARRIVE ;  /* 0x00000000000079c5 */ /* 0x000fe20000000000 */
[----:B------:R-:W-:-:S05]  /*4630*/  UMOV UR7, 0x40000040 ;  /* 0x4000004000077882 */ /* 0x000fca0000000000 */
[----:B-1----:R-:W1:Y:S01]  /*4640*/  S2R R5, SR_TID.X ;  /* 0x0000000000057919 */ /* 0x002e620000002100 */
        /* <DEDUP_REMOVED lines=8> */
[----:B-1----:R-:W-:-:S04]  /*46d0*/  SHF.R.U32.HI R5, RZ, 0x7, R5 ;  /* 0x00000007ff057819 */ /* 0x002fc80000011605 */
[----:B0-----:R-:W-:Y:S01]  /*46e0*/  IADD3 R4, -R5, 0xb, RZ ;  /* 0x0000000b05047810 */ /* 0x001fe20007ffe1ff */
        /* <DEDUP_REMOVED lines=37> */
.L_x_2627:
[----:B------:R-:W-:Y:S01]  /*4940*/  UISETP.NE.AND UP0, UPT, UR54, URZ, UPT ;  /* 0x0000003f3600728c */ /* 0x000fe2000bf05270 */
[----:B------:R-:W-:Y:S02]  /*4950*/  VIADD R10, R17, UR37 ;  /* 0x00000025110a7c36 */ /* 0x000fe40008000000 */
[----:B------:R-:W-:-:S03]  /*4960*/  IMAD.U32 R9, RZ, RZ, UR52 ;  /* 0x00000034ff097e24 */ /* 0x000fc6000f8e00ff */
        /* <DEDUP_REMOVED lines=9> */
[----:B------:R-:W-:Y:S01]  /*4a00*/  IADD3 R4, R9, UR6, -R16 ;  /* 0x0000000609047c10 */ /* 0x000fe2000fffe810 */
[----:B------:R-:W1:Y:S01]  /*4a10*/  SHFL.IDX PT, R173, R10, 0x1, 0x1c1f ;  /* 0x003c1f000aad7f89 */ /* 0x000e6200000e0000 */
[----:B------:R-:W-:-:S03]  /*4a20*/  ULEA UR6, UR47, UR41, 0x3 ;  /* 0x000000292f067291 */ /* 0x000fc6000f8e183f */
[----:B------:R-:W-:Y:S01]  /*4a30*/  VIADD R4, R4, -UR53 ;  /* 0x8000003504047c36 */ /* 0x000fe20008000000 */
[----:B------:R-:W-:-:S04]  /*4a40*/  UIADD3 UR6, UR6, 0x28840, URZ ;  /* 0x0002884006067890 */ /* 0x000fc8000fffe03f */
[----:B------:R-:W-:-:S09]  /*4a50*/  UPRMT UR6, UR40, 0x654, UR6 ;  /* 0x0000065428067896 */ /* 0x000fd20008000006 */
[----:B------:R-:W-:Y:S01]  /*4a60*/  SYNCS.ARRIVE.TRANS64.RED.A1T0 RZ, [UR6], RZ ;  /* 0x000000ffffff79a7 */ /* 0x000fe20008100406 */
[----:B0-----:R-:W-:-:S05]  /*4a70*/  IMAD.IADD R5, R4, 0x1, R5 ;  /* 0x0000000104057824 */ /* 0x001fca00078e0205 */
[C---:B------:R-:W-:Y:S01]  /*4a80*/  ISETP.GT.AND P1, PT, R5.reuse, RZ, PT ;  /* 0x000000ff0500720c */ /* 0x040fe20003f24270 */
[----:B-1----:R-:W-:Y:S01]  /*4a90*/  IMAD.IADD R4, R4, 0x1, R173 ;  /* 0x0000000104047824 */ /* 0x002fe200078e02ad */
        /* <DEDUP_REMOVED lines=94> */
[----:B------:R-:W-:-:S02]  /*5080*/  ISETP.GT.AND P2, PT, R4, RZ, PT ;  /* 0x000000ff0400720c */ /* 0x000fc40003f44270 */
[----:B------:R-:W-:Y:S02]  /*5090*/  FMNMX.FTZ R12, R85, R8, !PT ;  /* 0x00000008550c7209 */ /* 0x000fe40007810000 */
[----:B------:R-:W-:Y:S02]  /*50a0*/  ISETP.GT.AND P3, PT, R4, 0x1, PT ;  /* 0x000000010400780c */ /* 0x000fe40003f64270 */
[----:B------:R-:W-:Y:S01]  /*50b0*/  FSEL R26, R26, -INF , P2 ;  /* 0xff8000001a1a7808 */ /* 0x000fe20001000000 */
[----:B------:R-:W0:Y:S01]  /*50c0*/  SHFL.BFLY PT, R5, R12, 0x2, 0x1f ;  /* 0x0c401f000c057f89 */ /* 0x000e2200000e0000 */
[----:B------:R-:W-:Y:S02]  /*50d0*/  ISETP.GT.AND P2, PT, R4, 0x8, PT ;  /* 0x000000080400780c */ /* 0x000fe40003f44270 */
[----:B------:R-:W-:Y:S02]  /*50e0*/  FSEL R27, R27, -INF , P3 ;  /* 0xff8000001b1b7808 */ /* 0x000fe40001800000 */
[----:B------:R-:W-:-:S02]  /*50f0*/  FMNMX.FTZ R10, R26, R7, !PT ;  /* 0x000000071a0a7209 */ /* 0x000fc40007810000 */
[----:B------:R-:W-:Y:S02]  /*5100*/  ISETP.GT.AND P3, PT, R4, 0x9, PT ;  /* 0x000000090400780c */ /* 0x000fe40003f64270 */
        /* <DEDUP_REMOVED lines=24> */
[----:B------:R-:W-:Y:S02]  /*5290*/  FSEL R66, R66, -INF , P2 ;  /* 0xff80000042427808 */ /* 0x000fe40001000000 */
[----:B------:R-:W-:Y:S01]  /*52a0*/  ISETP.GT.AND P2, PT, R4, 0x58, PT ;  /* 0x000000580400780c */ /* 0x000fe20003f44270 */
[--C-:B------:R-:W-:Y:S01]  /*52b0*/  FFMA.FTZ R182, R169, UR55, -R8.reuse ;  /* 0x00000037a9b67c23 */ /* 0x100fe20008010808 */
[----:B------:R-:W-:Y:S01]  /*52c0*/  FMNMX.FTZ R169, R27, R10, !PT ;  /* 0x0000000a1ba97209 */ /* 0x000fe20007810000 */
[--C-:B------:R-:W-:Y:S01]  /*52d0*/  FFMA.FTZ R168, R45, UR55, -R8.reuse ;  /* 0x000000372da87c23 */ /* 0x100fe20008010808 */
[----:B------:R-:W-:Y:S01]  /*52e0*/  FSEL R10, R31, -INF , P3 ;  /* 0xff8000001f0a7808 */ /* 0x000fe20001800000 */
[--C-:B------:R-:W-:Y:S01]  /*52f0*/  FFMA.FTZ R31, R165, UR55, -R8.reuse ;  /* 0x00000037a51f7c23 */ /* 0x100fe20008010808 */
[----:B------:R-:W-:Y:S01]  /*5300*/  FMNMX.FTZ R169, R30, R169, !PT ;  /* 0x000000a91ea97209 */ /* 0x000fe20007810000 */
[--C-:B------:R-:W-:Y:S01]  /*5310*/  FFMA.FTZ R170, R41, UR55, -R8.reuse ;  /* 0x0000003729aa7c23 */ /* 0x100fe20008010808 */
        /* <DEDUP_REMOVED lines=41> */
[----:B------:R-:W-:Y:S01]  /*55b0*/  FFMA.FTZ R25, R85, UR55, -R8 ;  /* 0x0000003755197c23 */ /* 0x000fe20008010808 */
[----:B------:R-:W-:Y:S01]  /*55c0*/  FMNMX.FTZ R161, R20, R161, !PT ;  /* 0x000000a114a17209 */ /* 0x000fe20007810000 */
[----:B------:R-:W-:Y:S01]  /*55d0*/  MUFU.EX2 R9, R9 ;  /* 0x0000000900097308 */ /* 0x000fe20000000800 */
[----:B------:R-:W-:-:S02]  /*55e0*/  FSEL R55, R55, -INF , P3 ;  /* 0xff80000037377808 */ /* 0x000fc40001800000 */
[----:B------:R-:W-:Y:S02]  /*55f0*/  FMNMX.FTZ R24, R54, R161, !PT ;  /* 0x000000a136187209 */ /* 0x000fe40007810000 */
[----:B------:R-:W-:Y:S02]  /*5600*/  ISETP.GT.AND P3, PT, R4, 0x41, PT ;  /* 0x000000410400780c */ /* 0x000fe40003f64270 */
[----:B------:R-:W-:Y:S01]  /*5610*/  FMNMX.FTZ R51, R55, R24, !PT ;  /* 0x0000001837337209 */ /* 0x000fe20007810000 */
[----:B------:R-:W-:Y:S01]  /*5620*/  MUFU.EX2 R180, R180 ;  /* 0x000000b400b47308 */ /* 0x000fe20000000800 */
[----:B------:R-:W-:Y:S02]  /*5630*/  FSEL R59, R59, -INF , P3 ;  /* 0xff8000003b3b7808 */ /* 0x000fe40001800000 */
[----:B------:R-:W-:Y:S01]  /*5640*/  FMNMX.FTZ R24, R58, R51, !PT ;  /* 0x000000333a187209 */ /* 0x000fe20007810000 */
[----:B------:R-:W-:Y:S01]  /*5650*/  FFMA.FTZ R51, R153, UR55, -R8 ;  /* 0x0000003799337c23 */ /* 0x000fe20008010808 */
[----:B------:R-:W-:-:S02]  /*5660*/  ISETP.GT.AND P3, PT, R4, 0x49, PT ;  /* 0x000000490400780c */ /* 0x000fc40003f64270 */
[----:B------:R-:W-:Y:S01]  /*5670*/  FMNMX.FTZ R153, R59, R24, !PT ;  /* 0x000000183b997209 */ /* 0x000fe20007810000 */
[----:B------:R-:W-:Y:S01]  /*5680*/  MUFU.EX2 R182, R182 ;  /* 0x000000b600b67308 */ /* 0x000fe20000000800 */
[----:B------:R-:W-:Y:S02]  /*5690*/  FSEL R63, R63, -INF , P3 ;  /* 0xff8000003f3f7808 */ /* 0x000fe40001800000 */
[----:B------:R-:W-:Y:S02]  /*56a0*/  FMNMX.FTZ R24, R62, R153, !PT ;  /* 0x000000993e187209 */ /* 0x000fe40007810000 */
[----:B------:R-:W-:Y:S02]  /*56b0*/  ISETP.GT.AND P3, PT, R4, 0x51, PT ;  /* 0x000000510400780c */ /* 0x000fe40003f64270 */
[----:B------:R-:W-:Y:S01]  /*56c0*/  FMNMX.FTZ R45, R63, R24, !PT ;  /* 0x000000183f2d7209 */ /* 0x000fe20007810000 */
[----:B------:R-:W-:Y:S01]  /*56d0*/  MUFU.EX2 R11, R11 ;  /* 0x0000000b000b7308 */ /* 0x000fe20000000800 */
[----:B------:R-:W-:-:S02]  /*56e0*/  FSEL R67, R67, -INF , P3 ;  /* 0xff80000043437808 */ /* 0x000fc40001800000 */
[----:B------:R-:W-:Y:S01]  /*56f0*/  FMNMX.FTZ R24, R66, R45, !PT ;  /* 0x0000002d42187209 */ /* 0x000fe20007810000 */
[----:B------:R-:W-:Y:S01]  /*5700*/  FFMA.FTZ R45, R49, UR55, -R8 ;  /* 0x00000037312d7c23 */ /* 0x000fe20008010808 */
        /* <DEDUP_REMOVED lines=14> */
[----:B------:R-:W-:Y:S01]  /*57f0*/  FMNMX.FTZ R24, R74, R41, !PT ;  /* 0x000000294a187209 */ /* 0x000fe20007810000 */
[--C-:B------:R-:W-:Y:S01]  /*5800*/  FFMA.FTZ R41, R53, UR55, -R8.reuse ;  /* 0x0000003735297c23 */ /* 0x100fe20008010808 */
[----:B------:R-:W-:Y:S01]  /*5810*/  ISETP.GT.AND P3, PT, R4, 0x69, PT ;  /* 0x000000690400780c */ /* 0x000fe20003f64270 */
[----:B------:R-:W-:Y:S01]  /*5820*/  FFMA.FTZ R53, R61, UR55, -R8 ;  /* 0x000000373d357c23 */ /* 0x000fe20008010808 */
[----:B------:R-:W-:Y:S01]  /*5830*/  FSEL R78, R78, -INF , P2 ;  /* 0xff8000004e4e7808 */ /* 0x000fe20001000000 */
[----:B------:R-:W-:Y:S01]  /*5840*/  MUFU.EX2 R39, R39 ;  /* 0x0000002700277308 */ /* 0x000fe20000000800 */
[----:B------:R-:W-:Y:S02]  /*5850*/  FMNMX.FTZ R49, R75, R24, !PT ;  /* 0x000000184b317209 */ /* 0x000fe40007810000 */
[----:B------:R-:W-:Y:S02]  /*5860*/  ISETP.GT.AND P2, PT, R4, 0x70, PT ;  /* 0x000000700400780c */ /* 0x000fe40003f44270 */
[----:B------:R-:W-:-:S02]  /*5870*/  FSEL R79, R79, -INF , P3 ;  /* 0xff8000004f4f7808 */ /* 0x000fc40001800000 */
[----:B------:R-:W-:Y:S01]  /*5880*/  FMNMX.FTZ R24, R78, R49, !PT ;  /* 0x000000314e187209 */ /* 0x000fe20007810000 */
[----:B------:R-:W-:Y:S01]  /*5890*/  FFMA.FTZ R49, R65, UR55, -R8 ;  /* 0x0000003741317c23 */ /* 0x000fe20008010808 */
[----:B------:R-:W-:Y:S01]  /*58a0*/  ISETP.GT.AND P3, PT, R4, 0x71, PT ;  /* 0x000000710400780c */ /* 0x000fe20003f64270 */
[----:B------:R-:W-:Y:S01]  /*58b0*/  MUFU.EX2 R172, R172 ;  /* 0x000000ac00ac7308 */ /* 0x000fe20000000800 */
[----:B------:R-:W-:Y:S02]  /*58c0*/  FSEL R82, R82, -INF , P2 ;  /* 0xff80000052527808 */ /* 0x000fe40001000000 */
[----:B------:R-:W-:Y:S02]  /*58d0*/  FMNMX.FTZ R37, R79, R24, !PT ;  /* 0x000000184f257209 */ /* 0x000fe40007810000 */
[----:B------:R-:W-:Y:S02]  /*58e0*/  ISETP.GT.AND P2, PT, R4, 0x78, PT ;  /* 0x000000780400780c */ /* 0x000fe40003f44270 */
[----:B------:R-:W-:Y:S01]  /*58f0*/  FSEL R83, R83, -INF , P3 ;  /* 0xff80000053537808 */ /* 0x000fe20001800000 */
[----:B------:R-:W-:Y:S01]  /*5900*/  MUFU.EX2 R47, R47 ;  /* 0x0000002f002f7308 */ /* 0x000fe20000000800 */
[----:B------:R-:W-:-:S02]  /*5910*/  FMNMX.FTZ R24, R82, R37, !PT ;  /* 0x0000002552187209 */ /* 0x000fc40007810000 */
[----:B------:R-:W-:Y:S02]  /*5920*/  ISETP.GT.AND P3, PT, R4, 0x79, PT ;  /* 0x000000790400780c */ /* 0x000fe40003f64270 */
[----:B------:R-:W-:Y:S02]  /*5930*/  FSEL R86, R86, -INF , P2 ;  /* 0xff80000056567808 */ /* 0x000fe40001000000 */
[----:B------:R-:W-:Y:S01]  /*5940*/  FMNMX.FTZ R37, R83, R24, !PT ;  /* 0x0000001853257209 */ /* 0x000fe20007810000 */
[----:B------:R-:W-:Y:S01]  /*5950*/  MUFU.EX2 R174, R174 ;  /* 0x000000ae00ae7308 */ /* 0x000fe20000000800 */
[----:B------:R-:W-:Y:S02]  /*5960*/  FSEL R87, R87, -INF , P3 ;  /* 0xff80000057577808 */ /* 0x000fe40001800000 */
        /* <DEDUP_REMOVED lines=17> */
[C---:B------:R-:W-:Y:S02]  /*5a80*/  FMUL.FTZ R29, R4.reuse, UR55 ;  /* 0x00000037041d7c20 */ /* 0x040fe40008410000 */
[----:B------:R-:W-:Y:S01]  /*5a90*/  MUFU.EX2 R53, R53 ;  /* 0x0000003500357308 */ /* 0x000fe20000000800 */
[----:B------:R-:W-:Y:S02]  /*5aa0*/  FSEL R28, R4, RZ, P2 ;  /* 0x000000ff041c7208 */ /* 0x000fe40001000000 */
[----:B------:R-:W-:-:S03]  /*5ab0*/  FSEL R29, R29, RZ, P2 ;  /* 0x000000ff1d1d7208 */ /* 0x000fc60001000000 */
[----:B------:R-:W-:Y:S02]  /*5ac0*/  FADD.FTZ R28, -R28, R7 ;  /* 0x000000071c1c7221 */ /* 0x000fe40000010100 */
[--C-:B------:R-:W-:Y:S01]  /*5ad0*/  FFMA.FTZ R181, R27, UR55, -R29.reuse ;  /* 0x000000371bb57c23 */ /* 0x100fe2000801081d */
[----:B------:R-:W-:Y:S01]  /*5ae0*/  FSEL R27, R5, RZ, P1 ;  /* 0x000000ff051b7208 */ /* 0x000fe20000800000 */
[--C-:B------:R-:W-:Y:S01]  /*5af0*/  FFMA.FTZ R8, R26, UR55, -R29.reuse ;  /* 0x000000371a087c23 */ /* 0x100fe2000801081d */
[----:B------:R-:W-:Y:S01]  /*5b00*/  FMUL.FTZ R7, R28, UR55 ;  /* 0x000000371c077c20 */ /* 0x000fe20008410000 */
[--C-:B------:R-:W-:Y:S01]  /*5b10*/  FFMA.FTZ R183, R30, UR55, -R29.reuse ;  /* 0x000000371eb77c23 */ /* 0x100fe2000801081d */
[--C-:B------:R-:W-:Y:S01]  /*5b20*/  FFMA.FTZ R10, R10, UR55, -R29.reuse ;  /* 0x000000370a0a7c23 */ /* 0x100fe2000801081d */
[----:B------:R-:W-:Y:S01]  /*5b30*/  FADD.FTZ R27, -R27, R6 ;  /* 0x000000061b1b7221 */ /* 0x000fe20000010100 */
[----:B------:R-:W-:Y:S01]  /*5b40*/  MUFU.EX2 R181, R181 ;  /* 0x000000b500b57308 */ /* 0x000fe20000000800 */
        /* <DEDUP_REMOVED lines=25> */
[----:B------:R-:W-:-:S06]  /*5ce0*/  FFMA.FTZ R86, R86, UR55, -R29 ;  /* 0x0000003756567c23 */ /* 0x000fcc000801081d */
[----:B------:R-:W2:Y:S01]  /*5cf0*/  MUFU.EX2 R183, R183 ;  /* 0x000000b700b77308 */ /* 0x000ea20000000800 */
[----:B0-----:R-:W-:-:S04]  /*5d00*/  FFMA.FTZ R27, R6, R0, R9 ;  /* 0x00000000061b7223 */ /* 0x001fc80000010009 */
[----:B------:R-:W-:-:S03]  /*5d10*/  FADD.FTZ R27, R180, R27 ;  /* 0x0000001bb41b7221 */ /* 0x000fc60000010000 */
[----:B------:R-:W0:Y:S01]  /*5d20*/  MUFU.EX2 R10, R10 ;  /* 0x0000000a000a7308 */ /* 0x000e220000000800 */
[----:B-1----:R-:W-:Y:S01]  /*5d30*/  FFMA.FTZ R0, R7, R3, R8 ;  /* 0x0000000307007223 */ /* 0x002fe20000010008 */
        /* <DEDUP_REMOVED lines=19> */
[----:B------:R-:W-:-:S04]  /*5e70*/  FADD.FTZ R38, R174, R27 ;  /* 0x0000001bae267221 */ /* 0x000fc80000010000 */
[----:B------:R-:W-:Y:S02]  /*5e80*/  FADD.FTZ R27, R51, R38 ;  /* 0x00000026331b7221 */ /* 0x000fe40000010000 */
[----:B------:R-:W2:Y:S01]  /*5e90*/  MUFU.EX2 R173, R173 ;  /* 0x000000ad00ad7308 */ /* 0x000ea20000000800 */
[----:B0-----:R-:W-:Y:S01]  /*5ea0*/  FADD.FTZ R3, R179, R0 ;  /* 0x00000000b3037221 */ /* 0x001fe20000010000 */
[----:B------:R-:W-:-:S04]  /*5eb0*/  FADD.FTZ R38, R168, R27 ;  /* 0x0000001ba8267221 */ /* 0x000fc80000010000 */
[----:B------:R-:W-:Y:S01]  /*5ec0*/  FADD.FTZ R27, R45, R38 ;  /* 0x000000262d1b7221 */ /* 0x000fe20000010000 */
[----:B------:R-:W-:Y:S01]  /*5ed0*/  FFMA.FTZ R38, R75, UR55, -R29 ;  /* 0x000000374b267c23 */ /* 0x000fe2000801081d */
[----:B------:R-:W0:Y:S01]  /*5ee0*/  MUFU.EX2 R26, R26 ;  /* 0x0000001a001a7308 */ /* 0x000e220000000800 */
[----:B-1----:R-:W-:Y:S01]  /*5ef0*/  FADD.FTZ R0, R12, R3 ;  /* 0x000000030c007221 */ /* 0x002fe20000010000 */
[----:B------:R-:W-:-:S04]  /*5f00*/  FADD.FTZ R40, R170, R27 ;  /* 0x0000001baa287221 */ /* 0x000fc80000010000 */
        /* <DEDUP_REMOVED lines=80> */
.L_x_2628:
        /* <DEDUP_REMOVED lines=110> */
.L_x_2618:
[----:B------:R-:W-:-:S06]  /*6af0*/  UISETP.GE.AND UP0, UPT, UR60, UR39, UPT ;  /* 0x000000273c00728c */ /* 0x000fcc000bf06270 */
[----:B------:R-:W-:-:S13]  /*6b00*/  PLOP3.LUT P1, PT, PT, PT, UP0, 0x80, 0x0 ;  /* 0x000000000000781c */ /* 0x000fda0003f2f008 */
[----:B------:R-:W-:Y:S05]  /*6b10*/  @!P1 BRA `(.L_x_2630) ;  /* 0x0000002000189947 */ /* 0x000fea0003800000 */
[----:B------:R-:W-:Y:S01]  /*6b20*/  IMAD.MOV.U32 R7, RZ, RZ, R4 ;  /* 0x000000ffff077224 */ /* 0x000fe200078e0004 */
[----:B------:R-:W-:Y:S01]  /*6b30*/  UMOV UR54, UR48 ;  /* 0x0000003000367c82 */ /* 0x000fe20008000000 */
[----:B------:R-:W-:Y:S01]  /*6b40*/  IMAD.MOV.U32 R6, RZ, RZ, R5 ;  /* 0x000000ffff067224 */ /* 0x000fe200078e0005 */
[----:B------:R-:W-:Y:S01]  /*6b50*/  UMOV UR53, UR47 ;  /* 0x0000002f00357c82 */ /* 0x000fe20008000000 */
[----:B------:R-:W-:-:S05]  /*6b60*/  ULDC UR52, c[0x0][0x988] ;  /* 0x0002620000347ab9 */ /* 0x000fca0000000800 */
.L_x_2641:
        /* <DEDUP_REMOVED lines=9> */
.L_x_2632:
[----:B------:R-:W-:Y:S01]  /*6c00*/  ULEA UR6, UR47, UR41, 0x3 ;  /* 0x000000292f067291 */ /* 0x000fe2000f8e183f */
[----:B------:R-:W-:-:S05]  /*6c10*/  IMAD.U32 R4, RZ, RZ, UR48 ;  /* 0x00000030ff047e24 */ /* 0x000fca000f8e00ff */
[----:B------:R-:W-:-:S04]  /*6c20*/  SHF.L.U32 R4, R4, 0x1f, RZ ;  /* 0x0000001f04047819 */ /* 0x000fc800000006ff */
[----:B------:R0:W1:Y:S01]  /*6c30*/  SYNCS.PHASECHK.TRANS64.TRYWAIT P1, [UR6+0x28830], R4 ;  /* 0x02883004ff0075a7 */ /* 0x0000620008020146 */
[----:B------:R-:W-:Y:S05]  /*6c40*/  @!P0 BRA `(.L_x_2633) ;  /* 0x0000000000048947 */ /* 0x000fea0003800000 */
[----:B------:R-:W-:Y:S01]  /*6c50*/  BPT.TRAP 0x1 ;  /* 0x000000040000795c */ /* 0x000fe20000300000 */
.L_x_2633:
[----:B-1----:R-:W-:Y:S05]  /*6c60*/  @P1 BRA `(.L_x_2631) ;  /* 0x0000000000081947 */ /* 0x002fea0003800000 */
[----:B------:R-:W1:Y:S02]  /*6c70*/  SYNCS.PHASECHK.TRANS64.TRYWAIT P1, [UR6+0x28830], R4 ;  /* 0x02883004ff0075a7 */ /* 0x000e640008020146 */
[----:B-1----:R-:W-:Y:S05]  /*6c80*/  @!P1 BRA `(.L_x_2634) ;  /* 0x000000bc004c9947 */ /* 0x002fea0003800000 */
.L_x_2631:
[----:B-1----:R-:W1:Y:S01]  /*6c90*/  S2R R5, SR_TID.X ;  /* 0x0000000000057919 */ /* 0x002e620000002100 */
[----:B------:R-:W-:Y:S01]  /*6ca0*/  ULEA UR34, UR47, UR51, 0xb ;  /* 0x000000332f227291 */ /* 0x000fe2000f8e583f */
[----:B------:R-:W-:Y:S01]  /*6cb0*/  UMOV UR35, 0x40000040 ;  /* 0x4000004000237882 */ /* 0x000fe20000000000 */
[----:B------:R-:W-:Y:S02]  /*6cc0*/  UMOV UR7, 0x40000040 ;  /* 0x4000004000077882 */ /* 0x000fe40000000000 */
[----:B------:R-:W-:Y:S02]  /*6cd0*/  UIADD3 UR6, UR34, 0x2, URZ ;  /* 0x0000000222067890 */ /* 0x000fe4000fffe03f */
        /* <DEDUP_REMOVED lines=42> */
.L_x_2636:
[----:B------:R-:W-:Y:S01]  /*6f80*/  ULEA UR6, UR53, UR41, 0x3 ;  /* 0x0000002935067291 */ /* 0x000fe2000f8e183f */
[----:B------:R-:W-:-:S05]  /*6f90*/  IMAD.U32 R4, RZ, RZ, UR54 ;  /* 0x00000036ff047e24 */ /* 0x000fca000f8e00ff */
[----:B------:R-:W-:-:S04]  /*6fa0*/  SHF.L.U32 R4, R4, 0x1f, RZ ;  /* 0x0000001f04047819 */ /* 0x000fc800000006ff */
[----:B------:R0:W1:Y:S01]  /*6fb0*/  SYNCS.PHASECHK.TRANS64.TRYWAIT P1, [UR6+0x28850], R4 ;  /* 0x02885004ff0075a7 */ /* 0x0000620008020146 */
[----:B------:R-:W-:Y:S05]  /*6fc0*/  @!P0 BRA `(.L_x_2637) ;  /* 0x0000000000048947 */ /* 0x000fea0003800000 */
[----:B------:R-:W-:Y:S01]  /*6fd0*/  BPT.TRAP 0x1 ;  /* 0x000000040000795c */ /* 0x000fe20000300000 */
.L_x_2637:
[----:B-1----:R-:W-:Y:S05]  /*6fe0*/  @P1 BRA `(.L_x_2635) ;  /* 0x0000000000081947 */ /* 0x002fea0003800000 */
[----:B------:R-:W1:Y:S02]  /*6ff0*/  SYNCS.PHASECHK.TRANS64.TRYWAIT P1, [UR6+0x28850], R4 ;  /* 0x02885004ff0075a7 */ /* 0x000e640008020146 */
[----:B-1----:R-:W-:Y:S05]  /*7000*/  @!P1 BRA `(.L_x_2638) ;  /* 0x000000b800849947 */ /* 0x002fea0003800000 */
.L_x_2635:
        /* <DEDUP_REMOVED lines=51> */
.L_x_2639:
        /* <DEDUP_REMOVED lines=78> */
[----:B------:R-:W-:-:S03]  /*7820*/  FADD.FTZ R6, -R5, R6 ;  /* 0x0000000605067221 */ /* 0x000fc60000010100 */
[--C-:B------:R-:W-:Y:S01]  /*7830*/  FFMA.FTZ R153, R41, UR55, -R8.reuse ;  /* 0x0000003729997c23 */ /* 0x100fe20008010808 */
[--C-:B------:R-:W-:Y:S01]  /*7840*/  FFMA.FTZ R161, R25, UR55, -R8.reuse ;  /* 0x0000003719a17c23 */ /* 0x100fe20008010808 */
[--C-:B------:R-:W-:Y:S01]  /*7850*/  FFMA.FTZ R159, R29, UR55, -R8.reuse ;  /* 0x000000371d9f7c23 */ /* 0x100fe20008010808 */
[--C-:B------:R-:W-:Y:S01]  /*7860*/  FFMA.FTZ R157, R33, UR55, -R8.reuse ;  /* 0x00000037219d7c23 */ /* 0x100fe20008010808 */
[--C-:B------:R-:W-:Y:S01]  /*7870*/  FFMA.FTZ R155, R37, UR55, -R8.reuse ;  /* 0x00000037259b7c23 */ /* 0x100fe20008010808 */
[--C-:B------:R-:W-:Y:S01]  /*7880*/  FFMA.FTZ R41, R45, UR55, -R8.reuse ;  /* 0x000000372d297c23 */ /* 0x100fe20008010808 */
[----:B------:R-:W-:Y:S01]  /*7890*/  FMUL.FTZ R12, R6, UR55 ;  /* 0x00000037060c7c20 */ /* 0x000fe20008410000 */
        /* <DEDUP_REMOVED lines=25> */
[----:B------:R-:W-:Y:S01]  /*7a30*/  FFMA.FTZ R45, R85, UR55, -R8 ;  /* 0x00000037552d7c23 */ /* 0x000fe20008010808 */
[C---:B------:R-:W-:Y:S01]  /*7a40*/  FADD.FTZ R6, -R4.reuse, R7 ;  /* 0x0000000704067221 */ /* 0x040fe20000010100 */
[----:B------:R-:W-:Y:S01]  /*7a50*/  FMUL.FTZ R8, R4, UR55 ;  /* 0x0000003704087c20 */ /* 0x000fe20008410000 */
[----:B------:R0:W-:Y:S02]  /*7a60*/  MUFU.EX2 R7, R12 ;  /* 0x0000000c00077308 */ /* 0x0001e40000000800 */
[----:B------:R-:W-:Y:S01]  /*7a70*/  FMUL.FTZ R6, R6, UR55 ;  /* 0x0000003706067c20 */ /* 0x000fe20008410000 */
[--C-:B------:R-:W-:Y:S01]  /*7a80*/  FFMA.FTZ R181, R26, UR55, -R8.reuse ;  /* 0x000000371ab57c23 */ /* 0x100fe20008010808 */
[--C-:B------:R-:W-:Y:S01]  /*7a90*/  FFMA.FTZ R10, R27, UR55, -R8.reuse ;  /* 0x000000371b0a7c23 */ /* 0x100fe20008010808 */
[--C-:B------:R-:W-:Y:S01]  /*7aa0*/  FFMA.FTZ R183, R30, UR55, -R8.reuse ;  /* 0x000000371eb77c23 */ /* 0x100fe20008010808 */
[--C-:B------:R-:W-:Y:S01]  /*7ab0*/  FFMA.FTZ R177, R34, UR55, -R8.reuse ;  /* 0x0000003722b17c23 */ /* 0x100fe20008010808 */
[--C-:B------:R-:W-:Y:S01]  /*7ac0*/  FFMA.FTZ R14, R35, UR55, -R8.reuse ;  /* 0x00000037230e7c23 */ /* 0x100fe20008010808 */
[----:B------:R-:W1:Y:S01]  /*7ad0*/  MUFU.EX2 R180, R180 ;  /* 0x000000b400b47308 */ /* 0x000e620000000800 */
[--C-:B0-----:R-:W-:Y:S01]  /*7ae0*/  FFMA.FTZ R12, R31, UR55, -R8.reuse ;  /* 0x000000371f0c7c23 */ /* 0x101fe20008010808 */
        /* <DEDUP_REMOVED lines=13> */
[----:B------:R-:W-:Y:S01]  /*7bc0*/  FFMA.FTZ R167, R62, UR55, -R8 ;  /* 0x000000373ea77c23 */ /* 0x000fe20008010808 */
[----:B------:R-:W0:Y:S01]  /*7bd0*/  MUFU.EX2 R181, R181 ;  /* 0x000000b500b57308 */ /* 0x000e220000000800 */
[----:B-1----:R-:W-:Y:S01]  /*7be0*/  FFMA.FTZ R0, R7, R0, R180 ;  /* 0x0000000007007223 */ /* 0x002fe200000100b4 */
[--C-:B------:R-:W-:Y:S01]  /*7bf0*/  FFMA.FTZ R34, R63, UR55, -R8.reuse ;  /* 0x000000373f227c23 */ /* 0x100fe20008010808 */
[--C-:B------:R-:W-:Y:S01]  /*7c00*/  FFMA.FTZ R163, R70, UR55, -R8.reuse ;  /* 0x0000003746a37c23 */ /* 0x100fe20008010808 */
[----:B------:R-:W-:-:S04]  /*7c10*/  FFMA.FTZ R86, R86, UR55, -R8 ;  /* 0x0000003756567c23 */ /* 0x000fc80008010808 */
[----:B------:R-:W1:Y:S08]  /*7c20*/  MUFU.EX2 R161, R161 ;  /* 0x000000a100a17308 */ /* 0x000e700000000800 */
[----:B------:R-:W2:Y:S01]  /*7c30*/  MUFU.EX2 R10, R10 ;  /* 0x0000000a000a7308 */ /* 0x000ea20000000800 */
[----:B0-----:R-:W-:-:S07]  /*7c40*/  FFMA.FTZ R3, R6, R3, R181 ;  /* 0x0000000306037223 */ /* 0x001fce00000100b5 */
[----:B------:R-:W0:Y:S01]  /*7c50*/  MUFU.EX2 R182, R182 ;  /* 0x000000b600b67308 */ /* 0x000e220000000800 */
[----:B-1----:R-:W-:-:S07]  /*7c60*/  FADD.FTZ R27, R161, R0 ;  /* 0x00000000a11b7221 */ /* 0x002fce0000010000 */
[----:B------:R-:W1:Y:S01]  /*7c70*/  MUFU.EX2 R183, R183 ;  /* 0x000000b700b77308 */ /* 0x000e620000000800 */
[----:B--2---:R-:W-:-:S07]  /*7c80*/  FADD.FTZ R0, R10, R3 ;  /* 0x000000030a007221 */ /* 0x004fce0000010000 */
[----:B------:R-:W2:Y:S01]  /*7c90*/  MUFU.EX2 R159, R159 ;  /* 0x0000009f009f7308 */ /* 0x000ea20000000800 */
[----:B0-----:R-:W-:Y:S01]  /*7ca0*/  FADD.FTZ R36, R182, R27 ;  /* 0x0000001bb6247221 */ /* 0x001fe20000010000 */
[----:B------:R-:W-:-:S06]  /*7cb0*/  FFMA.FTZ R27, R66, UR55, -R8 ;  /* 0x00000037421b7c23 */ /* 0x000fcc0008010808 */
        /* <DEDUP_REMOVED lines=29> */
[----:B------:R-:W-:-:S06]  /*7e90*/  FFMA.FTZ R38, R71, UR55, -R8 ;  /* 0x0000003747267c23 */ /* 0x000fcc0008010808 */
[----:B------:R-:W2:Y:S01]  /*7ea0*/  MUFU.EX2 R175, R175 ;  /* 0x000000af00af7308 */ /* 0x000ea20000000800 */
[----:B0-----:R-:W-:-:S07]  /*7eb0*/  FADD.FTZ R0, R24, R3 ;  /* 0x0000000318007221 */ /* 0x001fce0000010000 */
[----:B------:R-:W0:Y:S01]  /*7ec0*/  MUFU.EX2 R41, R41 ;  /* 0x0000002900297308 */ /* 0x000e220000000800 */
[----:B-1----:R-:W-:Y:S01]  /*7ed0*/  FADD.FTZ R40, R174, R31 ;  /* 0x0000001fae287221 */ /* 0x002fe20000010000 */
[----:B------:R-:W-:-:S06]  /*7ee0*/  FFMA.FTZ R31, R74, UR55, -R8 ;  /* 0x000000374a1f7c23 */ /* 0x000fcc0008010808 */
        /* <DEDUP_REMOVED lines=48> */
[--C-:B------:R-:W-:Y:S01]  /*81f0*/  FFMA.FTZ R44, R83, UR55, -R8.reuse ;  /* 0x00000037532c7c23 */ /* 0x100fe20008010808 */
[----:B------:R-:W-:-:S05]  /*8200*/  FFMA.FTZ R8, R87, UR55, -R8 ;  /* 0x0000003757087c23 */ /* 0x000fca0008010808 */
        /* <DEDUP_REMOVED lines=38> */
[----:B-1----:R-:W-:-:S03]  /*8470*/  FADD.FTZ R0, R45, R0 ;  /* 0x000000002d007221 */ /* 0x002fc60000010000 */
[----:B--2---:R-:W-:Y:S01]  /*8480*/  FADD.FTZ R3, R8, R3 ;  /* 0x0000000308037221 */ /* 0x004fe20000010000 */
[----:B------:R-:W-:Y:S06]  /*8490*/  @!P0 BRA `(.L_x_2640) ;  /* 0x0000000000048947 */ /* 0x000fec0003800000 */
[----:B------:R-:W-:Y:S01]  /*84a0*/  BPT.TRAP 0x1 ;  /* 0x000000040000795c */ /* 0x000fe20000300000 */
.L_x_2640:
[----:B------:R-:W-:Y:S01]  /*84b0*/  UISETP.GT.AND UP0, UPT, UR60, UR39, UPT ;  /* 0x000000273c00728c */ /* 0x000fe2000bf04270 */
[----:B------:R-:W-:Y:S01]  /*84c0*/  F2FP.BF16.F32.PACK_AB R180, R161, R180 ;  /* 0x000000b4a1b4723e */ /* 0x000fe200000010ff */
[----:B------:R-:W-:Y:S01]  /*84d0*/  ULEA UR6, UR53, UR41, 0x3 ;  /* 0x0000002935067291 */ /* 0x000fe2000f8e183f */
[----:B------:R-:W-:Y:S01]  /*84e0*/  F2FP.BF16.F32.PACK_AB R182, R159, R182 ;  /* 0x000000b69fb6723e */ /* 0x000fe200000010ff */
[----:B------:R-:W-:Y:S01]  /*84f0*/  UIADD3 UR7, UR60, -0x1, URZ ;  /* 0xffffffff3c077890 */ /* 0x000fe2000fffe03f */
[----:B------:R-:W-:Y:S01]  /*8500*/  F2FP.BF16.F32.PACK_AB R176, R157, R176 ;  /* 0x000000b09db0723e */ /* 0x000fe200000010ff */
[----:B------:R-:W-:Y:S01]  /*8510*/  UIADD3 UR6, UR6, 0x28860, URZ ;  /* 0x0002886006067890 */ /* 0x000fe2000fffe03f */
[----:B------:R-:W-:Y:S01]  /*8520*/  PLOP3.LUT P1, PT, PT, PT, UP0, 0x80, 0x0 ;  /* 0x000000000000781c */ /* 0x000fe20003f2f008 */
[----:B------:R-:W-:Y:S01]  /*8530*/  UMOV UR54, UR48 ;  /* 0x0000003000367c82 */ /* 0x000fe20008000000 */
[----:B------:R-:W-:Y:S01]  /*8540*/  UMOV UR53, UR47 ;  /* 0x0000002f00357c82 */ /* 0x000fe20008000000 */
[----:B------:R-:W-:Y:S01]  /*8550*/  UPRMT UR6, UR40, 0x654, UR6 ;  /* 0x0000065428067896 */ /* 0x000fe20008000006 */
[----:B------:R-:W-:Y:S01]  /*8560*/  F2FP.BF16.F32.PACK_AB R178, R155, R178 ;  /* 0x000000b29bb2723e */ /* 0x000fe200000010ff */
[----:B------:R-:W-:Y:S01]  /*8570*/  UMOV UR60, UR7 ;  /* 0x00000007003c7c82 */ /* 0x000fe20008000000 */
[----:B------:R-:W-:Y:S01]  /*8580*/  F2FP.BF16.F32.PACK_AB R172, R153, R172 ;  /* 0x000000ac99ac723e */ /* 0x000fe200000010ff */
        /* <DEDUP_REMOVED lines=94> */
[----:B------:R-:W-:Y:S06]  /*8b70*/  @P1 BRA `(.L_x_2641) ;  /* 0xffffffdc00fc1947 */ /* 0x000fec000383ffff */
.L_x_2630:
[----:B------:R-:W-:Y:S06]  /*8b80*/  BAR.ARV 0x8, 0x180 ;  /* 0x0206000000007b1d */ /* 0x000fec0000002000 */
[----:B------:R-:W-:Y:S05]  /*8b90*/  @!P0 BRA `(.L_x_2642) ;  /* 0x0000000000048947 */ /* 0x000fea0003800000 */
[----:B------:R-:W-:Y:S01]  /*8ba0*/  BPT.TRAP 0x1 ;  /* 0x000000040000795c */ /* 0x000fe20000300000 */
.L_x_2642:
[----:B------:R-:W-:Y:S01]  /*8bb0*/  ULEA UR5, UR47, UR41, 0x3 ;  /* 0x000000292f057291 */ /* 0x000fe2000f8e183f */
[----:B------:R-:W-:-:S05]  /*8bc0*/  IMAD.U32 R6, RZ, RZ, UR48 ;  /* 0x00000030ff067e24 */ /* 0x000fca000f8e00ff */
[----:B------:R-:W-:-:S04]  /*8bd0*/  SHF.L.U32 R6, R6, 0x1f, RZ ;  /* 0x0000001f06067819 */ /* 0x000fc800000006ff */
[----:B------:R0:W1:Y:S01]  /*8be0*/  SYNCS.PHASECHK.TRANS64.TRYWAIT P1, [UR5+0x28850], R6 ;  /* 0x02885006ff0075a7 */ /* 0x0000620008020145 */
[----:B------:R-:W-:Y:S05]  /*8bf0*/  @!P0 BRA `(.L_x_2643) ;  /* 0x0000000000048947 */ /* 0x000fea0003800000 */
[----:B------:R-:W-:Y:S01]  /*8c00*/  BPT.TRAP 0x1 ;  /* 0x000000040000795c */ /* 0x000fe20000300000 */
.L_x_2643:
[----:B-1----:R-:W-:Y:S05]  /*8c10*/  @P1 BRA `(.L_x_2644) ;  /* 0x0000000000081947 */ /* 0x002fea0003800000 */
[----:B------:R-:W1:Y:S02]  /*8c20*/  SYNCS.PHASECHK.TRANS64.TRYWAIT P1, [UR5+0x28850], R6 ;  /* 0x02885006ff0075a7 */ /* 0x000e640008020145 */
[----:B-1----:R-:W-:Y:S05]  /*8c30*/  @!P1 BRA `(.L_x_2645) ;  /* 0x0000009c00909947 */ /* 0x002fea0003800000 */
.L_x_2644:
[----:B------:R-:W-:Y:S01]  /*8c40*/  UIADD3 UR41, UR41, 0x400, URZ ;  /* 0x0000040029297890 */ /* 0x000fe2000fffe03f */
[----:B------:R-:W-:Y:S01]  /*8c50*/  WARPGROUP.ARRIVE ;  /* 0x00000000000079c5 */ /* 0x000fe20000000000 */
[----:B------:R-:W-:Y:S01]  /*8c60*/  UMOV UR7, 0x40000040 ;  /* 0x4000004000077882 */ /* 0x000fe20000000000 */
[----:B-1----:R-:W1:Y:S01]  /*8c70*/  SHFL.BFLY PT, R7, R0, 0x2, 0x1f ;  /* 0x0c401f0000077f89 */ /* 0x002e6200000e0000 */
[----:B------:R-:W-:Y:S01]  /*8c80*/  USHF.R.U32.HI UR41, URZ, 0x4, UR41 ;  /* 0x000000043f297899 */ /* 0x000fe20008011629 */
[----:B------:R-:W-:Y:S02]  /*8c90*/  IMAD.MOV.U32 R10, RZ, RZ, RZ ;  /* 0x000000ffff0a7224 */ /* 0x000fe400078e00ff */
[----:B0-----:R-:W0:Y:S01]  /*8ca0*/  SHFL.BFLY PT, R6, R3, 0x2, 0x1f ;  /* 0x0c401f0003067f89 */ /* 0x001e2200000e0000 */
[----:B------:R-:W-:Y:S01]  /*8cb0*/  ULOP3.LUT UR41, UR41, 0x3fff, URZ, 0xc0, !UPT ;  /* 0x00003fff29297892 */ /* 0x000fe2000f8ec03f */
[----:B------:R-:W-:-:S03]  /*8cc0*/  IMAD.U32 R14, RZ, RZ, UR55 ;  /* 0x00000037ff0e7e24 */ /* 0x000fc6000f8e00ff */
[----:B------:R-:W-:-:S04]  /*8cd0*/  ULOP3.LUT UR4, UR41, 0x4000000, URZ, 0xfc, !UPT ;  /* 0x0400000029047892 */ /* 0x000fc8000f8efc3f */
[----:B------:R-:W-:-:S07]  /*8ce0*/  ULEA UR4, UR47, UR4, 0xb ;  /* 0x000000042f047291 */ /* 0x000fce000f8e583f */
[----:B------:R-:W-:Y:S02]  /*8cf0*/  UMOV UR6, UR4 ;  /* 0x0000000400067c82 */ /* 0x000fe40008000000 */
[----:B------:R-:W-:Y:S01]  /*8d00*/  HGMMA.64x128x16.F32.BF16 R88, R180, gdesc[UR4].tnspB, R88, gsb0 ;  /* 0x41e00004b4587df0 */ /* 0x000fe20008001858 */
[----:B------:R-:W-:Y:S01]  /*8d10*/  UIADD3 UR6, UR4, 0x80, URZ ;  /* 0x0000008004067890 */ /* 0x000fe2000fffe03f */
[----:B-1----:R-:W-:Y:S01]  /*8d20*/  FADD.FTZ R7, R7, R0 ;  /* 0x0000000007077221 */ /* 0x002fe20000010000 */
[----:B------:R-:W-:Y:S01]  /*8d30*/  UMOV UR7, 0x40000040 ;  /* 0x4000004000077882 */ /* 0x000fe20000000000 */
[----:B------:R-:W-:Y:S02]  /*8d40*/  IMAD.MOV.U32 R0, RZ, RZ, -0x800000 ;  /* 0xff800000ff007424 */ /* 0x000fe400078e00ff */
[----:B0-----:R-:W-:Y:S01]  /*8d50*/  FADD.FTZ R8, R6, R3 ;  /* 0x0000000306087221 */ /* 0x001fe20000010000 */
[----:B------:R-:W-:Y:S01]  /*8d60*/  IMAD.MOV.U32 R3, RZ, RZ, -0x800000 ;  /* 0xff800000ff037424 */ /* 0x000fe200078e00ff */
[----:B------:R-:W0:Y:S04]  /*8d70*/  SHFL.BFLY PT, R6, R7, 0x1, 0x1f ;  /* 0x0c201f0007067f89 */ /* 0x000e2800000e0000 */
[----:B------:R-:W1:Y:S01]  /*8d80*/  SHFL.BFLY PT, R9, R8, 0x1, 0x1f ;  /* 0x0c201f0008097f89 */ /* 0x000e6200000e0000 */
[----:B0-----:R-:W-:Y:S01]  /*8d90*/  FADD.FTZ R12, R7, R6 ;  /* 0x00000006070c7221 */ /* 0x001fe20000010000 */
[----:B------:R-:W-:-:S02]  /*8da0*/  IMAD.MOV.U32 R6, RZ, RZ, RZ ;  /* 0x000000ffff067224 */ /* 0x000fc400078e00ff */
[----:B------:R-:W-:Y:S02]  /*8db0*/  IMAD.U32 R7, RZ, RZ, UR55 ;  /* 0x00000037ff077e24 */ /* 0x000fe4000f8e00ff */
        /* <DEDUP_REMOVED lines=47> */
[----:B0-23--:R-:W-:Y:S05]  /*90b0*/  @!P0 BRA `(.L_x_2646) ;  /* 0x0000000000048947 */ /* 0x00dfea0003800000 */
[----:B------:R-:W-:Y:S01]  /*90c0*/  BPT.TRAP 0x1 ;  /* 0x000000040000795c */ /* 0x000fe20000300000 */
.L_x_2646:
        /* <DEDUP_REMOVED lines=14> */
[----:B------:R-:W-:Y:S01]  /*91b0*/  USEL UR4, URZ, 0x1, UP0 ;  /* 0x000000013f047887 */ /* 0x000fe20008000000 */
        /* <DEDUP_REMOVED lines=59> */
.L_x_2610:
[----:B------:R-:W0:Y:S01]  /*9570*/  S2R R5, SR_CgaCtaId ;  /* 0x0000000000057919 */ /* 0x000e220000008800 */
[----:B------:R-:W-:Y:S01]  /*9580*/  MOV R20, 0x400 ;  /* 0x0000040000147802 */ /* 0x000fe20000000f00 */
[----:B------:R-:W-:Y:S01]  /*9590*/  BSSY B0, `(.L_x_2647) ;  /* 0x00002e5000007945 */ /* 0x000fe20003800000 */
[----:B------:R-:W-:Y:S02]  /*95a0*/  BAR.SYNC.DEFER_BLOCKING 0x5, 0x180 ;  /* 0x0146000000007b1d */ /* 0x000fe40000010000 */
[----:B0-----:R-:W-:-:S05]  /*95b0*/  LEA R20, R5, R20, 0x18 ;  /* 0x0000001405147211 */ /* 0x001fca00078ec0ff */
[----:B------:R-:W0:Y:S02]  /*95c0*/  LDS.128 R32, [R20+0x288d0] ;  /* 0x0288d00014207984 */ /* 0x000e240000000c00 */
[----:B0-----:R-:W-:Y:S02]  /*95d0*/  R2UR UR6, R33 ;  /* 0x00000000210672ca */ /* 0x001fe400000e0000 */
[----:B------:R-:W-:Y:S01]  /*95e0*/  R2UR UR5, R34 ;  /* 0x00000000220572ca */ /* 0x000fe200000e0000 */
[----:B------:R-:W-:Y:S06]  /*95f0*/  BAR.ARV 0x4, 0x180 ;  /* 0x0106000000007b1d */ /* 0x000fec0000002000 */
[----:B------:R-:W-:Y:S08]  /*9600*/  @P0 BRA `(.L_x_2648) ;  /* 0x0000002000600947 */ /* 0x000ff00003800000 */
[----:B------:R-:W0:Y:S01]  /*9610*/  S2R R5, SR_SWINHI ;  /* 0x0000000000057919 */ /* 0x000e220000002f00 */
[----:B------:R-:W-:Y:S01]  /*9620*/  USHF.L.U32 UR4, UR42, 0x2, URZ ;  /* 0x000000022a047899 */ /* 0x000fe2000800063f */
[----:B------:R-:W-:Y:S01]  /*9630*/  ULDC.64 UR10, c[0x0][0xc00] ;  /* 0x00030000000a7ab9 */ /* 0x000fe20000000a00 */
[----:B------:R-:W-:Y:S02]  /*9640*/  USHF.L.U64.HI UR12, UR42, 0x2, UR36 ;  /* 0x000000022a0c7899 */ /* 0x000fe40008010224 */
[----:B------:R-:W-:-:S04]  /*9650*/  UIADD3 UR7, UP0, UR4, UR10, URZ ;  /* 0x0000000a04077290 */ /* 0x000fc8000ff1e03f */
[----:B------:R-:W-:Y:S01]  /*9660*/  UIADD3.X UR8, UR12, UR11, URZ, UP0, !UPT ;  /* 0x0000000b0c087290 */ /* 0x000fe200087fe43f */
        /* <DEDUP_REMOVED lines=15> */
[----:B------:R-:W-:Y:S01]  /*9760*/  BAR.SYNC.DEFER_BLOCKING 0x1, 0x100 ;  /* 0x0044000000007b1d */ /* 0x000fe20000010000 */
        /* <DEDUP_REMOVED lines=28> */
[----:B------:R-:W-:Y:S02]  /*9930*/  F2FP.BF16.F32.PACK_AB R7, R95, R94 ;  /* 0x0000005e5f07723e */ /* 0x000fe400000010ff */
[----:B------:R-:W-:Y:S02]  /*9940*/  MOV R38, R14 ;  /* 0x0000000e00267202 */ /* 0x000fe40000000f00 */
[----:B------:R-:W-:Y:S01]  /*9950*/  MOV R36, R12 ;  /* 0x0000000c00247202 */ /* 0x000fe20000000f00 */
[----:B------:R0:W-:Y:S01]  /*9960*/  STSM.16.M88.4 [R30], R4 ;  /* 0x000000041e007844 */ /* 0x0001e20000000200 */
[----:B------:R-:W-:-:S02]  /*9970*/  LOP3.LUT R10, R10, R41, RZ, 0x3c, !PT ;  /* 0x000000290a0a7212 */ /* 0x000fc400078e3cff */
[----:B------:R-:W-:Y:S02]  /*9980*/  LOP3.LUT R8, R21, R34, RZ, 0x3c, !PT ;  /* 0x0000002215087212 */ /* 0x000fe400078e3cff */
[----:B------:R-:W-:Y:S02]  /*9990*/  MOV R40, R28 ;  /* 0x0000001c00287202 */ /* 0x000fe40000000f00 */
[----:B------:R-:W-:Y:S02]  /*99a0*/  MOV R39, R26 ;  /* 0x0000001a00277202 */ /* 0x000fe40000000f00 */
[----:B------:R-:W-:Y:S02]  /*99b0*/  MOV R37, R24 ;  /* 0x0000001800257202 */ /* 0x000fe40000000f00 */
[----:B------:R-:W-:Y:S02]  /*99c0*/  F2FP.BF16.F32.PACK_AB R12, R97, R96 ;  /* 0x00000060610c723e */ /* 0x000fe400000010ff */
[----:B------:R-:W-:-:S02]  /*99d0*/  F2FP.BF16.F32.PACK_AB R13, R99, R98 ;  /* 0x00000062630d723e */ /* 0x000fc400000010ff */
[----:B------:R-:W-:Y:S02]  /*99e0*/  F2FP.BF16.F32.PACK_AB R14, R101, R100 ;  /* 0x00000064650e723e */ /* 0x000fe400000010ff */
[----:B------:R-:W-:Y:S02]  /*99f0*/  F2FP.BF16.F32.PACK_AB R15, R103, R102 ;  /* 0x00000066670f723e */ /* 0x000fe400000010ff */
[----:B------:R-:W-:Y:S02]  /*9a00*/  F2FP.BF16.F32.PACK_AB R24, R105, R104 ;  /* 0x000000686918723e */ /* 0x000fe400000010ff */
[----:B------:R-:W-:Y:S01]  /*9a10*/  F2FP.BF16.F32.PACK_AB R25, R107, R106 ;  /* 0x0000006a6b19723e */ /* 0x000fe200000010ff */
[----:B------:R-:W-:Y:S01]  /*9a20*/  STSM.16.M88.4 [R40], R12 ;  /* 0x0000000c28007844 */ /* 0x000fe20000000200 */
[----:B------:R-:W-:Y:S02]  /*9a30*/  F2FP.BF16.F32.PACK_AB R26, R109, R108 ;  /* 0x0000006c6d1a723e */ /* 0x000fe400000010ff */
[----:B------:R-:W-:-:S02]  /*9a40*/  F2FP.BF16.F32.PACK_AB R27, R111, R110 ;  /* 0x0000006e6f1b723e */ /* 0x000fc400000010ff */
[----:B------:R-:W-:Y:S02]  /*9a50*/  F2FP.BF16.F32.PACK_AB R28, R113, R112 ;  /* 0x00000070711c723e */ /* 0x000fe400000010ff */
[----:B------:R-:W-:Y:S01]  /*9a60*/  F2FP.BF16.F32.PACK_AB R29, R115, R114 ;  /* 0x00000072731d723e */ /* 0x000fe200000010ff */
[----:B------:R-:W-:Y:S01]  /*9a70*/  STSM.16.M88.4 [R39], R24 ;  /* 0x0000001827007844 */ /* 0x000fe20000000200 */
[----:B0-----:R-:W-:Y:S02]  /*9a80*/  F2FP.BF16.F32.PACK_AB R30, R117, R116 ;  /* 0x00000074751e723e */ /* 0x001fe400000010ff */
[----:B------:R-:W-:Y:S02]  /*9a90*/  F2FP.BF16.F32.PACK_AB R31, R119, R118 ;  /* 0x00000076771f723e */ /* 0x000fe400000010ff */
[----:B------:R-:W-:Y:S02]  /*9aa0*/  MOV R21, R10 ;  /* 0x0000000a00157202 */ /* 0x000fe40000000f00 */
[----:B------:R-:W-:Y:S01]  /*9ab0*/  MOV R34, R8 ;  /* 0x0000000800227202 */ /* 0x000fe20000000f00 */
[----:B------:R0:W-:Y:S01]  /*9ac0*/  STSM.16.M88.4 [R38], R28 ;  /* 0x0000001c26007844 */ /* 0x0001e20000000200 */
[----:B------:R-:W-:-:S02]  /*9ad0*/  F2FP.BF16.F32.PACK_AB R4, R121, R120 ;  /* 0x000000787904723e */ /* 0x000fc400000010ff */
[----:B------:R-:W-:Y:S02]  /*9ae0*/  F2FP.BF16.F32.PACK_AB R5, R123, R122 ;  /* 0x0000007a7b05723e */ /* 0x000fe400000010ff */
[----:B------:R-:W-:Y:S02]  /*9af0*/  F2FP.BF16.F32.PACK_AB R6, R125, R124 ;  /* 0x0000007c7d06723e */ /* 0x000fe400000010ff */
[----:B------:R-:W-:Y:S02]  /*9b00*/  F2FP.BF16.F32.PACK_AB R7, R127, R126 ;  /* 0x0000007e7f07723e */ /* 0x000fe400000010ff */
[----:B------:R-:W-:Y:S02]  /*9b10*/  F2FP.BF16.F32.PACK_AB R8, R129, R128 ;  /* 0x000000808108723e */ /* 0x000fe400000010ff */
[----:B------:R-:W-:Y:S01]  /*9b20*/  F2FP.BF16.F32.PACK_AB R9, R131, R130 ;  /* 0x000000828309723e */ /* 0x000fe200000010ff */
[----:B------:R-:W-:Y:S01]  /*9b30*/  STSM.16.M88.4 [R37], R4 ;  /* 0x0000000425007844 */ /* 0x000fe20000000200 */
[----:B------:R-:W-:-:S02]  /*9b40*/  F2FP.BF16.F32.PACK_AB R10, R133, R132 ;  /* 0x00000084850a723e */ /* 0x000fc400000010ff */
[----:B------:R-:W-:Y:S01]  /*9b50*/  F2FP.BF16.F32.PACK_AB R11, R135, R134 ;  /* 0x00000086870b723e */ /* 0x000fe200000010ff */
[----:B0-----:R-:W-:Y:S01]  /*9b60*/  IMAD.U32 R28, RZ, RZ, UR7 ;  /* 0x00000007ff1c7e24 */ /* 0x001fe2000f8e00ff */
[----:B------:R-:W-:Y:S01]  /*9b70*/  F2FP.BF16.F32.PACK_AB R12, R137, R136 ;  /* 0x00000088890c723e */ /* 0x000fe200000010ff */
[----:B------:R-:W-:Y:S01]  /*9b80*/  IMAD.U32 R29, RZ, RZ, UR8 ;  /* 0x00000008ff1d7e24 */ /* 0x000fe2000f8e00ff */
[----:B------:R-:W-:Y:S01]  /*9b90*/  F2FP.BF16.F32.PACK_AB R13, R139, R138 ;  /* 0x0000008a8b0d723e */ /* 0x000fe200000010ff */
[----:B------:R-:W-:Y:S01]  /*9ba0*/  STSM.16.M88.4 [R36], R8 ;  /* 0x0000000824007844 */ /* 0x000fe20000000200 */
[----:B------:R-:W-:Y:S01]  /*9bb0*/  F2FP.BF16.F32.PACK_AB R14, R141, R140 ;  /* 0x0000008c8d0e723e */ /* 0x000fe200000010ff */
[----:B------:R-:W-:Y:S01]  /*9bc0*/  ULDC.64 UR8, c[0x0][0xc08] ;  /* 0x0003020000087ab9 */ /* 0x000fe20000000a00 */
[----:B------:R-:W-:Y:S02]  /*9bd0*/  F2FP.BF16.F32.PACK_AB R15, R143, R142 ;  /* 0x0000008e8f0f723e */ /* 0x000fe400000010ff */
[----:B------:R-:W-:-:S02]  /*9be0*/  F2FP.BF16.F32.PACK_AB R24, R145, R144 ;  /* 0x000000909118723e */ /* 0x000fc400000010ff */
[----:B------:R-:W-:Y:S01]  /*9bf0*/  F2FP.BF16.F32.PACK_AB R25, R147, R146 ;  /* 0x000000929319723e */ /* 0x000fe200000010ff */
[----:B------:R-:W-:Y:S01]  /*9c00*/  STSM.16.M88.4 [R21], R12 ;  /* 0x0000000c15007844 */ /* 0x000fe20000000200 */
[----:B------:R-:W-:Y:S02]  /*9c10*/  F2FP.BF16.F32.PACK_AB R26, R149, R148 ;  /* 0x00000094951a723e */ /* 0x000fe400000010ff */
[----:B------:R-:W-:Y:S02]  /*9c20*/  F2FP.BF16.F32.PACK_AB R27, R151, R150 ;  /* 0x00000096971b723e */ /* 0x000fe400000010ff */
[----:B------:R-:W-:-:S03]  /*9c30*/  ISETP.NE.U32.AND P0, PT, RZ, UR10, PT ;  /* 0x0000000aff007c0c */ /* 0x000fc6000bf05070 */
[----:B------:R0:W-:Y:S01]  /*9c40*/  STSM.16.M88.4 [R34], R24 ;  /* 0x0000001822007844 */ /* 0x0001e20000000200 */
[----:B------:R-:W-:Y:S01]  /*9c50*/  BAR.SYNC.DEFER_BLOCKING 0x1, 0x100 ;  /* 0x0044000000007b1d */ /* 0x000fe20000010000 */
[----:B------:R-:W-:-:S07]  /*9c60*/  ISETP.NE.AND.EX P0, PT, RZ, UR11, PT, P0 ;  /* 0x0000000bff007c0c */ /* 0x000fce000bf05300 */
[----:B0-----:R-:W0:Y:S06]  /*9c70*/  LDC R34, c[0x0][0xbe8] ;  /* 0x0002fa00ff227b82 */ /* 0x001e2c0000000800 */
[----:B------:R-:W2:Y:S01]  /*9c80*/  @P0 LDG.E R30, desc[UR56][R28.64] ;  /* 0x000000381c1e0981 */ /* 0x000ea2000c1e1900 */
[----:B------:R-:W-:-:S04]  /*9c90*/  UISETP.NE.U32.AND UP0, UPT, UR8, URZ, UPT ;  /* 0x0000003f0800728c */ /* 0x000fc8000bf05070 */
[----:B------:R-:W-:-:S06]  /*9ca0*/  UISETP.NE.AND.EX UP0, UPT, UR9, URZ, UPT, UP0 ;  /* 0x0000003f0900728c */ /* 0x000fcc000bf05300 */
[----:B------:R-:W-:Y:S02]  /*9cb0*/  PLOP3.LUT P4, PT, PT, PT, UP0, 0x80, 0x0 ;  /* 0x000000000000781c */ /* 0x000fe40003f8f008 */
[----:B0-----:R-:W-:-:S03]  /*9cc0*/  ISETP.NE.AND P1, PT, R34, 0x1, PT ;  /* 0x000000012200780c */ /* 0x001fc60003f25270 */
[----:B------:R-:W-:-:S03]  /*9cd0*/  @UP0 UIADD3 UR8, UP1, UR4, UR8, URZ ;  /* 0x0000000804080290 */ /* 0x000fc6000ff3e03f */
[----:B------:R-:W-:Y:S01]  /*9ce0*/  ULDC UR4, c[0x0][0xa88] ;  /* 0x0002a20000047ab9 */ /* 0x000fe20000000800 */
[----:B------:R-:W-:Y:S01]  /*9cf0*/  @UP0 UIADD3.X UR9, UR12, UR9, URZ, UP1, !UPT ;  /* 0x000000090c090290 */ /* 0x000fe20008ffe43f */
[----:B------:R-:W-:Y:S01]  /*9d00*/  IMAD.U32 R21, RZ, RZ, UR4 ;  /* 0x00000004ff157e24 */ /* 0x000fe2000f8e00ff */
[----:B------:R-:W-:Y:S01]  /*9d10*/  UISETP.NE.AND UP0, UPT, UR46, URZ, UPT ;  /* 0x0000003f2e00728c */ /* 0x000fe2000bf05270 */
[----:B------:R-:W-:Y:S01]  /*9d20*/  IMAD.U32 R4, RZ, RZ, UR8 ;  /* 0x00000008ff047e24 */ /* 0x000fe2000f8e00ff */
[----:B------:R-:W-:Y:S02]  /*9d30*/  ULDC UR4, c[0x0][0xad4] ;  /* 0x0002b50000047ab9 */ /* 0x000fe40000000800 */
[----:B------:R-:W0:Y:S01]  /*9d40*/  @P1 LDC R6, c[0x0][0xbec] ;  /* 0x0002fb00ff061b82 */ /* 0x000e220000000800 */
[----:B------:R-:W-:Y:S01]  /*9d50*/  USEL UR4, UR46, UR4, UP0 ;  /* 0x000000042e047287 */ /* 0x000fe20008000000 */
[----:B------:R-:W-:Y:S01]  /*9d60*/  IMAD.U32 R5, RZ, RZ, UR9 ;  /* 0x00000009ff057e24 */ /* 0x000fe2000f8e00ff */
[----:B------:R-:W-:-:S02]  /*9d70*/  UMOV UR16, 0x9b8 ;  /* 0x000009b800107882 */ /* 0x000fc40000000000 */
[----:B------:R-:W-:-:S03]  /*9d80*/  UISETP.GT.AND UP1, UPT, UR4, 0x1, UPT ;  /* 0x000000010400788c */ /* 0x000fc6000bf24270 */
[----:B------:R-:W1:Y:S01]  /*9d90*/  @P1 LDC R9, c[0x0][0xbf0] ;  /* 0x0002fc00ff091b82 */ /* 0x000e620000000800 */
[----:B------:R-:W-:Y:S01]  /*9da0*/  USEL UR16, UR16, 0x978, UP1 ;  /* 0x0000097810107887 */ /* 0x000fe20008800000 */
[----:B------:R-:W-:Y:S01]  /*9db0*/  VIADD R11, R17, UR37 ;  /* 0x00000025110b7c36 */ /* 0x000fe20008000000 */
[----:B------:R-:W-:Y:S01]  /*9dc0*/  UISETP.NE.U32.AND UP0, UPT, UR10, URZ, UPT ;  /* 0x0000003f0a00728c */ /* 0x000fe2000bf05070 */
[----:B------:R0:W5:Y:S01]  /*9dd0*/  @P4 LDG.E R21, desc[UR56][R4.64] ;  /* 0x0000003804154981 */ /* 0x000162000c1e1900 */
[----:B------:R-:W-:Y:S01]  /*9de0*/  UMOV UR4, URZ ;  /* 0x0000003f00047c82 */ /* 0x000fe20008000000 */
[----:B------:R-:W-:Y:S01]  /*9df0*/  USEL UR7, UR38, URZ, UP1 ;  /* 0x0000003f26077287 */ /* 0x000fe20008800000 */
[----:B------:R-:W-:Y:S01]  /*9e00*/  IMAD.MOV.U32 R7, RZ, RZ, R11 ;  /* 0x000000ffff077224 */ /* 0x000fe200078e000b */
[----:B------:R-:W-:-:S04]  /*9e10*/  UISETP.NE.AND.EX UP0, UPT, UR11, URZ, UPT, UP0 ;  /* 0x0000003f0b00728c */ /* 0x000fc8000bf05300 */
[----:B------:R-:W-:Y:S01]  /*9e20*/  USEL UR42, UR42, URZ, !UP0 ;  /* 0x0000003f2a2a7287 */ /* 0x000fe2000c000000 */
[----:B------:R-:W-:Y:S01]  /*9e30*/  ULDC.64 UR10, c[0x0][UR16+0x220] ;  /* 0x00008800100a7abb */ /* 0x000fe20008000a00 */
[----:B------:R-:W-:Y:S01]  /*9e40*/  ULDC.64 UR8, c[0x0][UR16+0x218] ;  /* 0x0000860010087abb */ /* 0x000fe20008000a00 */
[----:B0-----:R-:W-:Y:S01]  /*9e50*/  @P1 IMAD.HI.U32 R4, R11, R6, RZ ;  /* 0x000000060b041227 */ /* 0x001fe200078e00ff */
[----:B------:R-:W-:Y:S01]  /*9e60*/  USEL UR36, UR36, URZ, !UP0 ;  /* 0x0000003f24247287 */ /* 0x000fe2000c000000 */
[----:B------:R-:W-:Y:S01]  /*9e70*/  ULDC.64 UR12, c[0x0][UR16+0x228] ;  /* 0x00008a00100c7abb */ /* 0x000fe20008000a00 */
[----:B------:R-:W-:Y:S02]  /*9e80*/  UIMAD UR11, UR11, UR42, URZ ;  /* 0x0000002a0b0b72a4 */ /* 0x000fe4000f8e023f */
[----:B------:R-:W-:Y:S02]  /*9e90*/  UIMAD.WIDE.U32 UR14, UR8, UR43, URZ ;  /* 0x0000002b080e72a5 */ /* 0x000fe4000f8e003f */
[----:B------:R-:W-:Y:S01]  /*9ea0*/  UIMAD UR17, UR9, UR43, URZ ;  /* 0x0000002b091172a4 */ /* 0x000fe2000f8e023f */
[----:B-1----:R-:W-:Y:S01]  /*9eb0*/  @P1 SHF.R.U32.HI R7, RZ, R9, R4 ;  /* 0x00000009ff071219 */ /* 0x002fe20000011604 */
[----:B------:R-:W-:-:S02]  /*9ec0*/  UIMAD.WIDE.U32 UR8, UR10, UR42, URZ ;  /* 0x0000002a0a0872a5 */ /* 0x000fc4000f8e003f */
[----:B------:R-:W-:Y:S02]  /*9ed0*/  UIMAD.WIDE.U32 UR18, UR12, UR7, URZ ;  /* 0x000000070c1272a5 */ /* 0x000fe4000f8e003f */
[----:B------:R-:W-:Y:S01]  /*9ee0*/  UIMAD UR7, UR13, UR7, URZ ;  /* 0x000000070d0772a4 */ /* 0x000fe2000f8e023f */
[--C-:B------:R-:W-:Y:S01]  /*9ef0*/  IMAD.MOV R9, RZ, RZ, -R7.reuse ;  /* 0x000000ffff097224 */ /* 0x100fe200078e0a07 */
[----:B------:R-:W-:Y:S02]  /*9f00*/  UIMAD UR11, UR10, UR36, UR11 ;  /* 0x000000240a0b72a4 */ /* 0x000fe4000f8e020b */
[----:B------:R-:W-:Y:S01]  /*9f10*/  UIADD3 UR17, UR15, UR17, URZ ;  /* 0x000000110f117290 */ /* 0x000fe2000fffe03f */
[----:B------:R-:W-:Y:S02]  /*9f20*/  IMAD.U32 R4, RZ, RZ, UR18 ;  /* 0x00000012ff047e24 */ /* 0x000fe4000f8e00ff */
[----:B------:R-:W-:Y:S01]  /*9f30*/  IMAD.U32 R5, RZ, RZ, UR19 ;  /* 0x00000013ff057e24 */ /* 0x000fe2000f8e00ff */
[----:B------:R-:W-:Y:S01]  /*9f40*/  SHF.R.S32.HI R5, RZ, 0x1f, R7 ;  /* 0x0000001fff057819 */ /* 0x000fe20000011407 */
[----:B------:R-:W-:-:S05]  /*9f50*/  IMAD R9, R34, R9, R11 ;  /* 0x0000000922097224 */ /* 0x000fca00078e020b */
[----:B------:R-:W-:Y:S02]  /*9f60*/  SHF.R.S32.HI R6, RZ, 0x1f, R9 ;  /* 0x0000001fff067819 */ /* 0x000fe40000011409 */
[----:B--2---:R-:W-:-:S13]  /*9f70*/  @P0 R2UR UR4, R30 ;  /* 0x000000001e0402ca */ /* 0x004fda00000e0000 */
        /* <DEDUP_REMOVED lines=23> */
.L_x_2649:
        /* <DEDUP_REMOVED lines=16> */
[----:B0-----:R-:W-:Y:S01]  /*a1f0*/  IMAD R3, R197, 0x40, R2 ;  /* 0x00000040c5037824 */ /* 0x001fe200078e0202 */
[----:B------:R-:W-:Y:S01]  /*a200*/  ULDC.64 UR10, c[0x0][0xaa0] ;  /* 0x0002a800000a7ab9 */ /* 0x000fe20000000a00 */
[----:B------:R-:W0:Y:S02]  /*a210*/  @P1 LDC R49, c[0x0][0xbf0] ;  /* 0x0002fc00ff311b82 */ /* 0x000e240000000800 */
[----:B------:R-:W-:-:S03]  /*a220*/  IMAD.WIDE R32, R3, 0x2, R32 ;  /* 0x0000000203207825 */ /* 0x000fc600078e0220 */
[C---:B------:R-:W-:Y:S02]  /*a230*/  IADD3 R9, P6, R32.reuse, 0x1000, RZ ;  /* 0x0000100020097810 */ /* 0x040fe40007fde0ff */
[C---:B------:R-:W-:Y:S02]  /*a240*/  IADD3 R13, P5, R32.reuse, 0x2000, RZ ;  /* 0x00002000200d7810 */ /* 0x040fe40007fbe0ff */
[----:B------:R-:W-:Y:S02]  /*a250*/  LOP3.LUT R8, R9, 0x380, RZ, 0xc0, !PT ;  /* 0x0000038009087812 */ /* 0x000fe400078ec0ff */
[C---:B------:R-:W-:Y:S02]  /*a260*/  IADD3 R25, P4, R32.reuse, 0x3000, RZ ;  /* 0x0000300020197810 */ /* 0x040fe40007f9e0ff */
[C---:B------:R-:W-:Y:S02]  /*a270*/  IADD3 R29, P3, R32.reuse, 0x4000, RZ ;  /* 0x00004000201d7810 */ /* 0x040fe40007f7e0ff */
[----:B------:R-:W-:-:S02]  /*a280*/  IADD3 R37, P2, R32, 0x5000, RZ ;  /* 0x0000500020257810 */ /* 0x000fc40007f5e0ff */
[C---:B------:R-:W-:Y:S02]  /*a290*/  IADD3 R41, P0, R32.reuse, 0x6000, RZ ;  /* 0x0000600020297810 */ /* 0x040fe40007f1e0ff */
[----:B------:R-:W-:Y:S02]  /*a2a0*/  LOP3.LUT R5, R32, 0x380, RZ, 0xc0, !PT ;  /* 0x0000038020057812 */ /* 0x000fe400078ec0ff */
[----:B------:R-:W-:Y:S02]  /*a2b0*/  SHF.R.U64 R8, R8, 0x3, RZ ;  /* 0x0000000308087819 */ /* 0x000fe400000012ff */
[----:B------:R-:W-:Y:S02]  /*a2c0*/  LOP3.LUT R12, R13, 0x380, RZ, 0xc0, !PT ;  /* 0x000003800d0c7812 */ /* 0x000fe400078ec0ff */
[----:B------:R-:W-:Y:S02]  /*a2d0*/  LOP3.LUT R24, R25, 0x380, RZ, 0xc0, !PT ;  /* 0x0000038019187812 */ /* 0x000fe400078ec0ff */
[----:B------:R-:W-:-:S02]  /*a2e0*/  LOP3.LUT R28, R29, 0x380, RZ, 0xc0, !PT ;  /* 0x000003801d1c7812 */ /* 0x000fc400078ec0ff */
[----:B------:R-:W-:Y:S02]  /*a2f0*/  LOP3.LUT R36, R37, 0x380, RZ, 0xc0, !PT ;  /* 0x0000038025247812 */ /* 0x000fe400078ec0ff */
[----:B------:R-:W-:Y:S02]  /*a300*/  LOP3.LUT R40, R41, 0x380, RZ, 0xc0, !PT ;  /* 0x0000038029287812 */ /* 0x000fe400078ec0ff */
[----:B------:R-:W-:Y:S02]  /*a310*/  SHF.R.U64 R5, R5, 0x3, RZ ;  /* 0x0000000305057819 */ /* 0x000fe400000012ff */
[----:B------:R-:W-:Y:S01]  /*a320*/  LOP3.LUT R8, R8, R9, RZ, 0x3c, !PT ;  /* 0x0000000908087212 */ /* 0x000fe200078e3cff */
[----:B------:R-:W-:Y:S01]  /*a330*/  IMAD.X R9, RZ, RZ, R33, P6 ;  /* 0x000000ffff097224 */ /* 0x000fe200030e0621 */
[----:B------:R-:W-:Y:S02]  /*a340*/  IADD3 R3, P6, R32, 0x7000, RZ ;  /* 0x0000700020037810 */ /* 0x000fe40007fde0ff */
[----:B------:R-:W-:-:S02]  /*a350*/  SHF.R.U64 R12, R12, 0x3, RZ ;  /* 0x000000030c0c7819 */ /* 0x000fc400000012ff */
[----:B------:R-:W-:Y:S01]  /*a360*/  SHF.R.U64 R24, R24, 0x3, RZ ;  /* 0x0000000318187819 */ /* 0x000fe200000012ff */
[--C-:B------:R-:W-:Y:S01]  /*a370*/  IMAD.X R45, RZ, RZ, R33.reuse, P6 ;  /* 0x000000ffff2d7224 */ /* 0x100fe200030e0621 */
[----:B------:R-:W-:Y:S01]  /*a380*/  SHF.R.U64 R28, R28, 0x3, RZ ;  /* 0x000000031c1c7819 */ /* 0x000fe200000012ff */
[----:B------:R-:W-:Y:S01]  /*a390*/  UIMAD UR7, UR12, UR10, URZ ;  /* 0x0000000a0c0772a4 */ /* 0x000fe2000f8e023f */
[----:B------:R-:W-:Y:S01]  /*a3a0*/  SHF.R.U64 R36, R36, 0x3, RZ ;  /* 0x0000000324247819 */ /* 0x000fe200000012ff */
[----:B------:R-:W-:Y:S01]  /*a3b0*/  UIMAD.WIDE.U32 UR8, UR4, UR10, URZ ;  /* 0x0000000a040872a5 */ /* 0x000fe2000f8e003f */
[----:B------:R-:W-:Y:S01]  /*a3c0*/  SHF.R.U64 R40, R40, 0x3, RZ ;  /* 0x0000000328287819 */ /* 0x000fe200000012ff */
[----:B------:R-:W5:Y:S01]  /*a3d0*/  LD.E.128 R8, desc[UR56][R8.64] ;  /* 0x0000003808087980 */ /* 0x000f62000c101d00 */
        /* <DEDUP_REMOVED lines=11> */
[----:B------:R1:W5:Y:S01]  /*a490*/  LD.E.128 R4, desc[UR56][R32.64] ;  /* 0x0000003820047980 */ /* 0x000362000c101d00 */
[----:B------:R-:W-:Y:S01]  /*a4a0*/  LOP3.LUT R0, R3, 0x380, RZ, 0xc0, !PT ;  /* 0x0000038003007812 */ /* 0x000fe200078ec0ff */
[----:B------:R-:W-:-:S02]  /*a4b0*/  UIMAD UR7, UR4, UR11, UR7 ;  /* 0x0000000b040772a4 */ /* 0x000fc4000f8e0207 */
[----:B------:R-:W5:Y:S01]  /*a4c0*/  LD.E.128 R12, desc[UR56][R12.64] ;  /* 0x000000380c0c7980 */ /* 0x000f62000c101d00 */
[----:B------:R-:W-:-:S03]  /*a4d0*/  SHF.R.U64 R0, R0, 0x3, RZ ;  /* 0x0000000300007819 */ /* 0x000fc600000012ff */
[----:B------:R-:W5:Y:S01]  /*a4e0*/  LD.E.128 R24, desc[UR56][R24.64] ;  /* 0x0000003818187980 */ /* 0x000f62000c101d00 */
[----:B-1----:R-:W1:Y:S01]  /*a4f0*/  @P1 LDC R33, c[0x0][0xbec] ;  /* 0x0002fb00ff211b82 */ /* 0x002e620000000800 */
[----:B------:R-:W-:Y:S01]  /*a500*/  UIADD3 UR9, UR9, UR7, URZ ;  /* 0x0000000709097290 */ /* 0x000fe2000fffe03f */
[----:B------:R-:W-:Y:S01]  /*a510*/  LOP3.LUT R44, R0, R3, RZ, 0x3c, !PT ;  /* 0x00000003002c7212 */ /* 0x000fe200078e3cff */
[----:B------:R-:W-:Y:S01]  /*a520*/  ULDC.64 UR10, c[0x0][0xae8] ;  /* 0x0002ba00000a7ab9 */ /* 0x000fe20000000a00 */
[----:B------:R-:W-:Y:S01]  /*a530*/  IMAD R0, R19, 0x20, R197 ;  /* 0x0000002013007824 */ /* 0x000fe200078e02c5 */
[----:B------:R-:W-:Y:S01]  /*a540*/  UIMAD.WIDE.U32 UR8, UR43, UR10, UR8 ;  /* 0x0000000a2b0872a5 */ /* 0x000fe2000f8e0008 */
[----:B------:R-:W5:Y:S01]  /*a550*/  LD.E.128 R28, desc[UR56][R28.64] ;  /* 0x000000381c1c7980 */ /* 0x000f62000c101d00 */
[----:B------:R-:W-:Y:S01]  /*a560*/  USHF.R.S32.HI UR4, URZ, 0x1f, UR42 ;  /* 0x0000001f3f047899 */ /* 0x000fe2000801142a */
[----:B------:R-:W-:Y:S01]  /*a570*/  VIADD R48, R0, UR37 ;  /* 0x0000002500307c36 */ /* 0x000fe20008000000 */
[----:B------:R-:W-:Y:S01]  /*a580*/  UIMAD UR9, UR43, UR11, UR9 ;  /* 0x0000000b2b0972a4 */ /* 0x000fe2000f8e0209 */
[----:B------:R-:W5:Y:S02]  /*a590*/  LD.E.128 R36, desc[UR56][R36.64] ;  /* 0x0000003824247980 */ /* 0x000f64000c101d00 */
[----:B------:R-:W-:-:S02]  /*a5a0*/  ULDC.64 UR10, c[0x0][0xaf0] ;  /* 0x0002bc00000a7ab9 */ /* 0x000fc40000000a00 */
[----:B------:R-:W-:Y:S01]  /*a5b0*/  UIMAD UR4, UR4, UR10, URZ ;  /* 0x0000000a040472a4 */ /* 0x000fe2000f8e023f */
[----:B------:R-:W-:Y:S01]  /*a5c0*/  IMAD.MOV.U32 R3, RZ, RZ, R48 ;  /* 0x000000ffff037224 */ /* 0x000fe200078e0030 */
[----:B------:R-:W5:Y:S02]  /*a5d0*/  LD.E.128 R40, desc[UR56][R40.64] ;  /* 0x0000003828287980 */ /* 0x000f64000c101d00 */
[----:B------:R-:W-:Y:S02]  /*a5e0*/  UIMAD UR4, UR42, UR11, UR4 ;  /* 0x0000000b2a0472a4 */ /* 0x000fe4000f8e0204 */
[----:B------:R-:W5:Y:S01]  /*a5f0*/  LD.E.128 R44, desc[UR56][R44.64] ;  /* 0x000000382c2c7980 */ /* 0x000f62000c101d00 */
[----:B-1----:R-:W-:Y:S01]  /*a600*/  @P1 IMAD.HI.U32 R0, R48, R33, RZ ;  /* 0x0000002130001227 */ /* 0x002fe200078e00ff */
[----:B------:R-:W-:Y:S01]  /*a610*/  UIMAD.WIDE.U32 UR42, UR42, UR10, UR8 ;  /* 0x0000000a2a2a72a5 */ /* 0x000fe2000f8e0008 */
[----:B------:R-:W-:Y:S01]  /*a620*/  @!PT LDS RZ, [RZ] ;  /* 0x00000000fffff984 */ /* 0x000fe20000000800 */
[----:B------:R-:W-:Y:S01]  /*a630*/  @!PT LDS RZ, [RZ] ;  /* 0x00000000fffff984 */ /* 0x000fe20000000800 */
[----:B------:R-:W-:Y:S01]  /*a640*/  @!PT LDS RZ, [RZ] ;  /* 0x00000000fffff984 */ /* 0x000fe20000000800 */
[----:B------:R-:W-:Y:S01]  /*a650*/  @!PT LDS RZ, [RZ] ;  /* 0x00000000fffff984 */ /* 0x000fe20000000800 */
[----:B------:R1:W-:Y:S06]  /*a660*/  MEMBAR.ALL.CTA ;  /* 0x0000000000007992 */ /* 0x0003ec0000008000 */
[----:B-1----:R-:W1:Y:S01]  /*a670*/  FENCE.VIEW.ASYNC.S ;  /* 0x00000000000073c6 */ /* 0x002e620000000000 */
[----:B------:R-:W-:Y:S01]  /*a680*/  ULDC.64 UR8, c[0x0][0xae0] ;  /* 0x0002b80000087ab9 */ /* 0x000fe20000000a00 */
[----:B0-----:R-:W-:Y:S01]  /*a690*/  @P1 SHF.R.U32.HI R3, RZ, R49, R0 ;  /* 0x00000031ff031219 */ /* 0x001fe20000011600 */
[----:B------:R-:W-:-:S03]  /*a6a0*/  UIADD3 UR4, UR43, UR4, URZ ;  /* 0x000000042b047290 */ /* 0x000fc6000fffe03f */
[--C-:B------:R-:W-:Y:S01]  /*a6b0*/  SHF.R.S32.HI R0, RZ, 0x1f, R3.reuse ;  /* 0x0000001fff007819 */ /* 0x100fe20000011403 */
[----:B------:R-:W-:Y:S02]  /*a6c0*/  IMAD.MOV R49, RZ, RZ, -R3 ;  /* 0x000000ffff317224 */ /* 0x000fe400078e0a03 */
[----:B------:R-:W-:Y:S02]  /*a6d0*/  IMAD.U32 R33, RZ, RZ, UR43 ;  /* 0x0000002bff217e24 */ /* 0x000fe4000f8e00ff */
[----:B------:R-:W-:Y:S02]  /*a6e0*/  IMAD R0, R0, UR8, RZ ;  /* 0x0000000800007c24 */ /* 0x000fe4000f8e02ff */
[----:B------:R-:W-:Y:S02]  /*a6f0*/  IMAD R49, R34, R49, R48 ;  /* 0x0000003122317224 */ /* 0x000fe400078e0230 */
[----:B------:R-:W-:Y:S02]  /*a700*/  IMAD.U32 R32, RZ, RZ, UR42 ;  /* 0x0000002aff207e24 */ /* 0x000fe4000f8e00ff */
[----:B------:R-:W-:-:S02]  /*a710*/  IMAD.U32 R33, RZ, RZ, UR4 ;  /* 0x00000004ff217e24 */ /* 0x000fc4000f8e00ff */
[C---:B------:R-:W-:Y:S01]  /*a720*/  IMAD R51, R3.reuse, UR9, R0 ;  /* 0x0000000903337c24 */ /* 0x040fe2000f8e0200 */
[----:B------:R-:W-:Y:S01]  /*a730*/  SHF.R.S32.HI R0, RZ, 0x1f, R49 ;  /* 0x0000001fff007819 */ /* 0x000fe20000011431 */
[----:B------:R-:W-:Y:S01]  /*a740*/  IMAD.WIDE.U32 R32, R3, UR8, R32 ;  /* 0x0000000803207c25 */ /* 0x000fe2000f8e0020 */
[----:B------:R-:W-:-:S03]  /*a750*/  ULDC.64 UR8, c[0x0][0xad8] ;  /* 0x0002b60000087ab9 */ /* 0x000fc60000000a00 */
[----:B------:R-:W-:Y:S02]  /*a760*/  IMAD.IADD R33, R33, 0x1, R51 ;  /* 0x0000000121217824 */ /* 0x000fe400078e0233 */
[----:B------:R-:W-:Y:S02]  /*a770*/  IMAD R34, R0, UR8, RZ ;  /* 0x0000000800227c24 */ /* 0x000fe4000f8e02ff */
[----:B------:R-:W-:Y:S02]  /*a780*/  VIADD R50, R197, UR37 ;  /* 0x00000025c5327c36 */ /* 0x000fe40008000000 */
[C---:B------:R-:W-:Y:S02]  /*a790*/  IMAD R3, R49.reuse, UR9, R34 ;  /* 0x0000000931037c24 */ /* 0x040fe4000f8e0222 */
[----:B------:R-:W-:Y:S01]  /*a7a0*/  IMAD.WIDE.U32 R32, R49, UR8, R32 ;  /* 0x0000000831207c25 */ /* 0x000fe2000f8e0020 */
[----:B------:R-:W-:Y:S01]  /*a7b0*/  ISETP.GE.AND P2, PT, R50, R21, PT ;  /* 0x000000153200720c */ /* 0x000fe20003f46270 */
[----:B------:R-:W-:-:S02]  /*a7c0*/  ULDC.64 UR8, c[0x0][0xa80] ;  /* 0x0002a00000087ab9 */ /* 0x000fc40000000a00 */
[----:B------:R-:W-:Y:S01]  /*a7d0*/  IMAD.IADD R3, R33, 0x1, R3 ;  /* 0x0000000121037824 */ /* 0x000fe200078e0203 */
[----:B------:R-:W-:Y:S01]  /*a7e0*/  LEA R34, P3, R32, UR8, 0x1 ;  /* 0x0000000820227c11 */ /* 0x000fe2000f8608ff */
[----:B------:R-:W-:Y:S02]  /*a7f0*/  VIADD R20, R20, 0x28820 ;  /* 0x0002882014147836 */ /* 0x000fe40000000000 */
[----:B------:R-:W-:Y:S01]  /*a800*/  VIADD R0, R50, 0x20 ;  /* 0x0000002032007836 */ /* 0x000fe20000000000 */
[----:B------:R-:W-:Y:S02]  /*a810*/  LEA.HI.X R3, R32, UR9, R3, 0x1, P3 ;  /* 0x0000000920037c11 */ /* 0x000fe400098f0c03 */
[----:B------:R-:W-:Y:S02]  /*a820*/  PRMT R20, RZ, 0x654, R20 ;  /* 0x00000654ff147816 */ /* 0x000fe40000000014 */
[-C--:B------:R-:W-:Y:S01]  /*a830*/  ISETP.GE.AND P0, PT, R0, R21.reuse, PT ;  /* 0x000000150000720c */ /* 0x080fe20003f06270 */
[----:B------:R-:W-:Y:S01]  /*a840*/  VIADD R0, R50, 0x40 ;  /* 0x0000004032007836 */ /* 0x000fe20000000000 */
[----:B-1----:R0:W-:Y:S01]  /*a850*/  SYNCS.ARRIVE.TRANS64.RED.A1T0 RZ, [R20+URZ], RZ ;  /* 0x000000ff14ff79a7 */ /* 0x0021e2000810043f */
[----:B------:R0:W1:Y:S01]  /*a860*/  SHFL.IDX PT, R33, R34, RZ, 0x181f ;  /* 0x00181fff22217589 */ /* 0x00006200000e0000 */
[----:B------:R-:W-:Y:S03]  /*a870*/  BSSY B1, `(.L_x_2651) ;  /* 0x000000d000017945 */ /* 0x000fe60003800000 */
[----:B------:R0:W2:Y:S01]  /*a880*/  SHFL.IDX PT, R49, R3, RZ, 0x181f ;  /* 0x00181fff03317589 */ /* 0x0000a200000e0000 */
[----:B------:R-:W-:Y:S01]  /*a890*/  ISETP.GE.AND P1, PT, R0, R21, PT ;  /* 0x000000150000720c */ /* 0x000fe20003f26270 */
[----:B------:R-:W-:-:S12]  /*a8a0*/  @P2 BRA `(.L_x_2652) ;  /* 0x0000000000242947 */ /* 0x000fd80003800000 */
[----:B------:R-:W-:Y:S02]  /*a8b0*/  ULDC UR4, c[0x0][0xac8] ;  /* 0x0002b20000047ab9 */ /* 0x000fe40000000800 */
[----:B------:R-:W-:Y:S02]  /*a8c0*/  ISETP.GE.AND P2, PT, R2, UR4, PT ;  /* 0x0000000402007c0c */ /* 0x000fe4000bf46270 */
[----:B------:R-:W-:-:S11]  /*a8d0*/  ISETP.GE.AND P3, PT, R18, UR4, PT ;  /* 0x0000000412007c0c */ /* 0x000fd6000bf66270 */
[-C--:B-1----:R-:W-:Y:S02]  /*a8e0*/  @!P2 LEA R32, P4, R2, R33.reuse, 0x1 ;  /* 0x000000210220a211 */ /* 0x082fe400078808ff */
[----:B------:R-:W-:Y:S02]  /*a8f0*/  @!P3 LEA R48, P5, R18, R33, 0x1 ;  /* 0x000000211230b211 */ /* 0x000fe400078a08ff */
[-C--:B--2---:R-:W-:Y:S02]  /*a900*/  @!P2 LEA.HI.X R33, R2, R49.reuse, R218, 0x1, P4 ;  /* 0x000000310221a211 */ /* 0x084fe400020f0cda */
[----:B------:R-:W-:-:S03]  /*a910*/  @!P3 LEA.HI.X R49, R18, R49, R217, 0x1, P5 ;  /* 0x000000311231b211 */ /* 0x000fc600028f0cd9 */
[----:B-----5:R3:W-:Y:S04]  /*a920*/  @!P2 ST.E.128 desc[UR56][R32.64], R4 ;  /* 0x000000042000a985 */ /* 0x0207e8000c101d38 */
[----:B------:R3:W-:Y:S02]  /*a930*/  @!P3 ST.E.128 desc[UR56][R48.64], R28 ;  /* 0x0000001c3000b985 */ /* 0x0007e4000c101d38 */
.L_x_2652:
[----:B------:R-:W-:Y:S05]  /*a940*/  BSYNC B1 ;  /* 0x0000000000017941 */ /* 0x000fea0003800000 */
.L_x_2651:
[----:B---3-5:R3:W4:Y:S01]  /*a950*/  SHFL.IDX PT, R7, R3, 0x1, 0x181f ;  /* 0x00381f0003077f89 */ /* 0x02872200000e0000 */
[----:B------:R-:W-:Y:S03]  /*a960*/  BSSY B1, `(.L_x_2653) ;  /* 0x000000c000017945 */ /* 0x000fe60003800000 */
[----:B------:R3:W0:Y:S01]  /*a970*/  SHFL.IDX PT, R5, R34, 0x1, 0x181f ;  /* 0x00381f0022057f89 */ /* 0x00062200000e0000 */
[----:B------:R-:W-:Y:S05]  /*a980*/  @P0 BRA `(.L_x_2654) ;  /* 0x0000000000240947 */ /* 0x000fea0003800000 */
[----:B------:R-:W-:Y:S02]  /*a990*/  ULDC UR4, c[0x0][0xac8] ;  /* 0x0002b20000047ab9 */ /* 0x000fe40000000800 */
[----:B------:R-:W-:Y:S02]  /*a9a0*/  ISETP.GE.AND P3, PT, R2, UR4, PT ;  /* 0x0000000402007c0c */ /* 0x000fe4000bf66270 */
[----:B------:R-:W-:-:S11]  /*a9b0*/  ISETP.GE.AND P4, PT, R18, UR4, PT ;  /* 0x0000000412007c0c */ /* 0x000fd6000bf86270 */
[-C--:B0-----:R-:W-:Y:S02]  /*a9c0*/  @!P3 LEA R4, P0, R2, R5.reuse, 0x1 ;  /* 0x000000050204b211 */ /* 0x081fe400078008ff */
[----:B------:R-:W-:Y:S02]  /*a9d0*/  @!P4 LEA R6, P2, R18, R5, 0x1 ;  /* 0x000000051206c211 */ /* 0x000fe400078408ff */
[-C--:B----4-:R-:W-:Y:S02]  /*a9e0*/  @!P3 LEA.HI.X R5, R2, R7.reuse, R218, 0x1, P0 ;  /* 0x000000070205b211 */ /* 0x090fe400000f0cda */
[----:B------:R-:W-:-:S03]  /*a9f0*/  @!P4 LEA.HI.X R7, R18, R7, R217, 0x1, P2 ;  /* 0x000000071207c211 */ /* 0x000fc600010f0cd9 */
[----:B------:R0:W-:Y:S04]  /*aa00*/  @!P3 ST.E.128 desc[UR56][R4.64], R8 ;  /* 0x000000080400b985 */ /* 0x0001e8000c101d38 */
[----:B------:R0:W-:Y:S02]  /*aa10*/  @!P4 ST.E.128 desc[UR56][R6.64], R36 ;  /* 0x000000240600c985 */ /* 0x0001e4000c101d38 */
.L_x_2654:
[----:B------:R-:W-:Y:S05]  /*aa20*/  BSYNC B1 ;  /* 0x0000000000017941 */ /* 0x000fea0003800000 */
.L_x_2653:
[----:B0---4-:R0:W4:Y:S01]  /*aa30*/  SHFL.IDX PT, R7, R3, 0x2, 0x181f ;  /* 0x00581f0003077f89 */ /* 0x01112200000e0000 */
        /* <DEDUP_REMOVED lines=12> */
.L_x_2656:
[----:B------:R-:W-:Y:S05]  /*ab00*/  BSYNC B1 ;  /* 0x0000000000017941 */ /* 0x000fea0003800000 */
.L_x_2655:
[----:B------:R-:W-:Y:S01]  /*ab10*/  VIADD R0, R50, 0x60 ;  /* 0x0000006032007836 */ /* 0x000fe20000000000 */
[----:B0--3--:R-:W0:Y:S04]  /*ab20*/  SHFL.IDX PT, R3, R3, 0x3, 0x181f ;  /* 0x00781f0003037f89 */ /* 0x009e2800000e0000 */
[----:B------:R-:W-:Y:S01]  /*ab30*/  ISETP.GE.AND P0, PT, R0, R21, PT ;  /* 0x000000150000720c */ /* 0x000fe20003f06270 */
[----:B----4-:R3:W4:-:S12]  /*ab40*/  SHFL.IDX PT, R7, R34, 0x3, 0x181f ;  /* 0x00781f0022077f89 */ /* 0x01071800000e0000 */
[----:B---3--:R-:W-:Y:S05]  /*ab50*/  @P0 BRA `(.L_x_2657) ;  /* 0x0000001800200947 */ /* 0x008fea0003800000 */
[----:B------:R-:W-:Y:S02]  /*ab60*/  ULDC UR4, c[0x0][0xac8] ;  /* 0x0002b20000047ab9 */ /* 0x000fe40000000800 */
[----:B------:R-:W-:-:S13]  /*ab70*/  ISETP.GE.AND P1, PT, R2, UR4, PT ;  /* 0x0000000402007c0c */ /* 0x000fda000bf26270 */
[----:B----4-:R-:W-:-:S04]  /*ab80*/  @!P1 LEA R4, P0, R2, R7, 0x1 ;  /* 0x0000000702049211 */ /* 0x010fc800078008ff */
        /* <DEDUP_REMOVED lines=8> */
.L_x_2650:
[----:B------:R-:W-:Y:S01]  /*ac10*/  ULDC.64 UR10, c[0x0][0xb08] ;  /* 0x0002c200000a7ab9 */ /* 0x000fe20000000a00 */
[----:B0-----:R-:W0:Y:S01]  /*ac20*/  @P1 LDC R0, c[0x0][0xbec] ;  /* 0x0002fb00ff001b82 */ /* 0x001e220000000800 */
[----:B------:R-:W-:Y:S01]  /*ac30*/  UIMAD UR7, UR12, UR10, URZ ;  /* 0x0000000a0c0772a4 */ /* 0x000fe2000f8e023f */
[----:B------:R-:W-:Y:S01]  /*ac40*/  IMAD.MOV.U32 R3, RZ, RZ, R11 ;  /* 0x000000ffff037224 */ /* 0x000fe200078e000b */
[----:B------:R-:W-:Y:S01]  /*ac50*/  UIMAD.WIDE.U32 UR8, UR4, UR10, URZ ;  /* 0x0000000a040872a5 */ /* 0x000fe2000f8e003f */
[----:B------:R-:W-:Y:S01]  /*ac60*/  VIADD R20, R20, 0x28820 ;  /* 0x0002882014147836 */ /* 0x000fe20000000000 */
[----:B------:R-:W-:Y:S01]  /*ac70*/  UIMAD UR7, UR4, UR11, UR7 ;  /* 0x0000000b040772a4 */ /* 0x000fe2000f8e0207 */
[----:B------:R-:W-:Y:S01]  /*ac80*/  BSSY B1, `(.L_x_2658) ;  /* 0x000006b000017945 */ /* 0x000fe20003800000 */
[----:B------:R-:W-:Y:S01]  /*ac90*/  USHF.R.S32.HI UR4, URZ, 0x1f, UR42 ;  /* 0x0000001f3f047899 */ /* 0x000fe2000801142a */
[----:B------:R-:W1:Y:S01]  /*aca0*/  @P1 LDC R5, c[0x0][0xbf0] ;  /* 0x0002fc00ff051b82 */ /* 0x000e620000000800 */
[----:B------:R-:W-:Y:S01]  /*acb0*/  UIADD3 UR9, UR9, UR7, URZ ;  /* 0x0000000709097290 */ /* 0x000fe2000fffe03f */
[----:B------:R-:W-:Y:S01]  /*acc0*/  PRMT R20, RZ, 0x654, R20 ;  /* 0x00000654ff147816 */ /* 0x000fe20000000014 */
[----:B------:R-:W-:-:S02]  /*acd0*/  ULDC.64 UR10, c[0x0][0xb38] ;  /* 0x0002ce00000a7ab9 */ /* 0x000fc40000000a00 */
[----:B------:R-:W-:Y:S01]  /*ace0*/  UIMAD.WIDE.U32 UR8, UR43, UR10, UR8 ;  /* 0x0000000a2b0872a5 */ /* 0x000fe2000f8e0008 */
[----:B------:R2:W-:Y:S03]  /*acf0*/  SYNCS.ARRIVE.TRANS64.RED.A1T0 RZ, [R20+URZ], RZ ;  /* 0x000000ff14ff79a7 */ /* 0x0005e6000810043f */
        /* <DEDUP_REMOVED lines=8> */
[----:B-1----:R-:W-:Y:S02]  /*ad80*/  @P1 SHF.R.U32.HI R3, RZ, R5, R0 ;  /* 0x00000005ff031219 */ /* 0x002fe40000011600 */
[----:B------:R-:W-:Y:S02]  /*ad90*/  UMOV UR8, UR42 ;  /* 0x0000002a00087c82 */ /* 0x000fe40008000000 */
[----:B------:R-:W-:Y:S01]  /*ada0*/  UIMAD.WIDE.U32 UR8, UR38, UR10, UR8 ;  /* 0x0000000a260872a5 */ /* 0x000fe2000f8e0008 */
[--C-:B------:R-:W-:Y:S01]  /*adb0*/  SHF.R.S32.HI R0, RZ, 0x1f, R3.reuse ;  /* 0x0000001fff007819 */ /* 0x100fe20000011403 */
[----:B------:R-:W-:Y:S02]  /*adc0*/  IMAD.MOV R7, RZ, RZ, -R3 ;  /* 0x000000ffff077224 */ /* 0x000fe400078e0a03 */
[----:B------:R-:W-:-:S02]  /*add0*/  UIMAD UR38, UR38, UR11, UR9 ;  /* 0x0000000b262672a4 */ /* 0x000fc4000f8e0209 */
[----:B------:R-:W-:Y:S01]  /*ade0*/  IMAD R7, R34, R7, R11 ;  /* 0x0000000722077224 */ /* 0x000fe200078e020b */
[----:B------:R-:W-:Y:S01]  /*adf0*/  ULDC.64 UR10, c[0x0][0xb30] ;  /* 0x0002cc00000a7ab9 */ /* 0x000fe20000000a00 */
[----:B------:R-:W-:Y:S02]  /*ae00*/  IMAD.U32 R5, RZ, RZ, UR9 ;  /* 0x00000009ff057e24 */ /* 0x000fe4000f8e00ff */
[----:B------:R-:W-:Y:S02]  /*ae10*/  IMAD R0, R0, UR10, RZ ;  /* 0x0000000a00007c24 */ /* 0x000fe4000f8e02ff */
        /* <DEDUP_REMOVED lines=11> */
[----:B------:R-:W-:Y:S01]  /*aed0*/  IMAD.IADD R3, R5, 0x1, R3 ;  /* 0x0000000105037824 */ /* 0x000fe200078e0203 */
[----:B------:R-:W-:-:S04]  /*aee0*/  LEA R0, P1, R4, UR8, 0x2 ;  /* 0x0000000804007c11 */ /* 0x000fc8000f8210ff */
[----:B------:R-:W-:Y:S01]  /*aef0*/  LEA.HI.X R3, R4, UR9, R3, 0x2, P1 ;  /* 0x0000000904037c11 */ /* 0x000fe200088f1403 */
[----:B------:R2:W0:Y:S04]  /*af00*/  SHFL.IDX PT, R6, R0, RZ, 0x1c1f ;  /* 0x001c1fff00067589 */ /* 0x00042800000e0000 */
[----:B------:R2:W1:Y:S01]  /*af10*/  SHFL.IDX PT, R7, R3, RZ, 0x1c1f ;  /* 0x001c1fff03077589 */ /* 0x00046200000e0000 */
[----:B------:R-:W-:Y:S05]  /*af20*/  @P2 BRA `(.L_x_2659) ;  /* 0x0000000400002947 */ /* 0x000fea0003800000 */
[----:B------:R-:W-:Y:S02]  /*af30*/  ULDC UR4, c[0x0][0xac8] ;  /* 0x0002b20000047ab9 */ /* 0x000fe40000000800 */
[----:B------:R-:W-:Y:S02]  /*af40*/  ISETP.GE.AND P3, PT, R196, UR4, PT ;  /* 0x00000004c4007c0c */ /* 0x000fe4000bf66270 */
[----:B------:R-:W-:Y:S02]  /*af50*/  ISETP.GE.AND P1, PT, R16, UR4, PT ;  /* 0x0000000410007c0c */ /* 0x000fe4000bf26270 */
[----:B------:R-:W-:Y:S02]  /*af60*/  ISETP.GE.AND P4, PT, R195, UR4, PT ;  /* 0x00000004c3007c0c */ /* 0x000fe4000bf86270 */
[----:B------:R-:W-:-:S07]  /*af70*/  ISETP.GE.AND P2, PT, R194, UR4, PT ;  /* 0x00000004c2007c0c */ /* 0x000fce000bf46270 */
[-C--:B0-----:R-:W-:Y:S02]  /*af80*/  @!P3 LEA R8, P5, R196, R6.reuse, 0x2 ;  /* 0x00000006c408b211 */ /* 0x081fe400078a10ff */
[----:B-1----:R-:W-:Y:S02]  /*af90*/  @!P1 IMAD.WIDE R4, R16, 0x4, R6 ;  /* 0x0000000410049825 */ /* 0x002fe400078e0206 */
        /* <DEDUP_REMOVED lines=19> */
[----:B-1----:R-:W-:-:S03]  /*b0d0*/  @!P5 LEA R8, P1, R191, R6, 0x2 ;  /* 0x00000006bf08d211 */ /* 0x002fc600078210ff */
        /* <DEDUP_REMOVED lines=37> */
.L_x_2659:
[----:B------:R-:W-:Y:S05]  /*b330*/  BSYNC B1 ;  /* 0x0000000000017941 */ /* 0x000fea0003800000 */
.L_x_2658:
[----:B-1-3--:R1:W3:Y:S04]  /*b340*/  SHFL.IDX PT, R7, R3, 0x1, 0x1c1f ;  /* 0x003c1f0003077f89 */ /* 0x00a2e800000e0000 */
        /* <DEDUP_REMOVED lines=9> */
[CC--:B------:R-:W-:Y:S02]  /*b3e0*/  @!P0 LEA R10, P6, R195.reuse, R6.reuse, 0x2 ;  /* 0x00000006c30a8211 */ /* 0x0c0fe400078c10ff */
        /* <DEDUP_REMOVED lines=14> */
[----:B--2---:R-:W-:-:S03]  /*b4d0*/  @!P5 LEA R20, P6, R192, R6, 0x2 ;  /* 0x00000006c014d211 */ /* 0x004fc600078c10ff */
        /* <DEDUP_REMOVED lines=13> */
[----:B--2---:R-:W-:Y:S01]  /*b5b0*/  @!P3 LEA R12, P5, R188, R6, 0x2 ;  /* 0x00000006bc0cb211 */ /* 0x004fe200078a10ff */
[----:B------:R0:W-:Y:S01]  /*b5c0*/  @!P1 ST.E.64 desc[UR56][R8.64], R118 ;  /* 0x0000007608009985 */ /* 0x0001e2000c101b38 */
[----:B------:R-:W-:Y:S02]  /*b5d0*/  ISETP.GE.AND P1, PT, R185, UR4, PT ;  /* 0x00000004b9007c0c */ /* 0x000fe4000bf26270 */
[----:B------:R-:W-:Y:S01]  /*b5e0*/  ISETP.GE.AND P0, PT, R184, UR4, PT ;  /* 0x00000004b8007c0c */ /* 0x000fe2000bf06270 */
[----:B------:R2:W-:Y:S01]  /*b5f0*/  @!P2 ST.E.64 desc[UR56][R10.64], R122 ;  /* 0x0000007a0a00a985 */ /* 0x0005e2000c101b38 */
[----:B------:R-:W-:-:S02]  /*b600*/  ISETP.GE.AND P2, PT, R186, UR4, PT ;  /* 0x00000004ba007c0c */ /* 0x000fc4000bf46270 */
[-C--:B------:R-:W-:Y:S02]  /*b610*/  @!P3 LEA.HI.X R13, R188, R7.reuse, R205, 0x2, P5 ;  /* 0x00000007bc0db211 */ /* 0x080fe400028f14cd */
[----:B------:R-:W-:Y:S02]  /*b620*/  ISETP.GE.AND P5, PT, R23, UR4, PT ;  /* 0x0000000417007c0c */ /* 0x000fe4000bfa6270 */
[CC--:B----4-:R-:W-:Y:S01]  /*b630*/  @!P4 LEA R14, P6, R187.reuse, R6.reuse, 0x2 ;  /* 0x00000006bb0ec211 */ /* 0x0d0fe200078c10ff */
[----:B------:R4:W-:Y:S03]  /*b640*/  @!P3 ST.E.64 desc[UR56][R12.64], R126 ;  /* 0x0000007e0c00b985 */ /* 0x0009e6000c101b38 */
[----:B------:R-:W-:Y:S02]  /*b650*/  @!P4 LEA.HI.X R15, R187, R7, R204, 0x2, P6 ;  /* 0x00000007bb0fc211 */ /* 0x000fe400030f14cc */
[----:B0-----:R-:W-:-:S02]  /*b660*/  @!P1 LEA R8, P6, R185, R6, 0x2 ;  /* 0x00000006b9089211 */ /* 0x001fc400078c10ff */
[-C--:B------:R-:W-:Y:S01]  /*b670*/  @!P2 LEA R4, P3, R186, R6.reuse, 0x2 ;  /* 0x00000006ba04a211 */ /* 0x080fe200078610ff */
[----:B------:R4:W-:Y:S01]  /*b680*/  @!P4 ST.E.64 desc[UR56][R14.64], R130 ;  /* 0x000000820e00c985 */ /* 0x0009e2000c101b38 */
[-C--:B--2---:R-:W-:Y:S02]  /*b690*/  @!P0 LEA R10, P4, R184, R6.reuse, 0x2 ;  /* 0x00000006b80a8211 */ /* 0x084fe400078810ff */
        /* <DEDUP_REMOVED lines=15> */
.L_x_2648:
        /* <DEDUP_REMOVED lines=9> */
[----:B------:R-:W-:-:S03]  /*b820*/  UISETP.NE.U32.AND UP1, UPT, UR8, URZ, UPT ;  /* 0x0000003f0800728c */ /* 0x000fc6000bf25070 */
[----:B------:R-:W2:Y:S01]  /*b830*/  @P1 LDG.E R3, desc[UR56][R4.64] ;  /* 0x0000003804031981 */ /* 0x000ea2000c1e1900 */
[----:B------:R-:W-:Y:S01]  /*b840*/  UISETP.NE.AND.EX UP1, UPT, UR9, URZ, UPT, UP1 ;  /* 0x0000003f0900728c */ /* 0x000fe2000bf25310 */
[----:B------:R-:W-:Y:S02]  /*b850*/  ULDC UR4, c[0x0][0xa88] ;  /* 0x0002a20000047ab9 */ /* 0x000fe40000000800 */
[----:B------:R-:W-:-:S03]  /*b860*/  IMAD.U32 R0, RZ, RZ, UR4 ;  /* 0x00000004ff007e24 */ /* 0x000fc6000f8e00ff */
[----:B------:R-:W-:-:S05]  /*b870*/  PLOP3.LUT P2, PT, PT, PT, UP1, 0x80, 0x0 ;  /* 0x000000000000781c */ /* 0x000fca0003f4f018 */
[----:B------:R-:W-:Y:S02]  /*b880*/  @UP1 ULDC.64 UR8, c[0x0][0xc08] ;  /* 0x0003020000081ab9 */ /* 0x000fe40000000a00 */
[----:B------:R-:W-:-:S06]  /*b890*/  @UP1 UIMAD.WIDE UR8, UR42, 0x4, UR8 ;  /* 0x000000042a0818a5 */ /* 0x000fcc000f8e0208 */
[----:B------:R-:W-:Y:S02]  /*b8a0*/  IMAD.U32 R6, RZ, RZ, UR8 ;  /* 0x00000008ff067e24 */ /* 0x000fe4000f8e00ff */
[----:B------:R-:W-:-:S05]  /*b8b0*/  IMAD.U32 R7, RZ, RZ, UR9 ;  /* 0x00000009ff077e24 */ /* 0x000fca000f8e00ff */
[----:B------:R0:W5:Y:S01]  /*b8c0*/  @P2 LDG.E R0, desc[UR56][R6.64] ;  /* 0x0000003806002981 */ /* 0x000162000c1e1900 */
[----:B------:R-:W-:Y:S01]  /*b8d0*/  UMOV UR4, URZ ;  /* 0x0000003f00047c82 */ /* 0x000fe20008000000 */
[----:B------:R-:W-:Y:S01]  /*b8e0*/  UISETP.NE.AND UP1, UPT, UR46, URZ, UPT ;  /* 0x0000003f2e00728c */ /* 0x000fe2000bf25270 */
[----:B------:R-:W-:-:S10]  /*b8f0*/  ISETP.GT.AND P0, PT, R219, 0x7f, PT ;  /* 0x0000007fdb00780c */ /* 0x000fd40003f04270 */
[----:B------:R-:W-:Y:S01]  /*b900*/  @!UP1 ULDC UR46, c[0x0][0xad4] ;  /* 0x0002b500002e9ab9 */ /* 0x000fe20000000800 */
[----:B--2---:R-:W-:-:S13]  /*b910*/  @P1 R2UR UR4, R3 ;  /* 0x00000000030412ca */ /* 0x004fda00000e0000 */
[----:B------:R-:W-:Y:S01]  /*b920*/  USHF.R.S32.HI UR18, URZ, 0x1f, UR4 ;  /* 0x0000001f3f127899 */ /* 0x000fe20008011404 */
[----:B0-----:R-:W-:Y:S11]  /*b930*/  @P2 BRA `(.L_x_2660) ;  /* 0x0000000000102947 */ /* 0x001ff60003800000 */
[----:B------:R-:W-:Y:S05]  /*b940*/  @!P1 BRA `(.L_x_2660) ;  /* 0x00000000000c9947 */ /* 0x000fea0003800000 */
[----:B------:R-:W2:Y:S04]  /*b950*/  LDG.E R3, desc[UR56][R4.64] ;  /* 0x0000003804037981 */ /* 0x000ea8000c1e1900 */
[----:B-----5:R-:W2:Y:S02]  /*b960*/  LDG.E R0, desc[UR56][R4.64+0x4] ;  /* 0x0000043804007981 */ /* 0x020ea4000c1e1900 */
[----:B--2---:R-:W-:-:S07]  /*b970*/  IMAD.IADD R0, R0, 0x1, -R3 ;  /* 0x0000000100007824 */ /* 0x004fce00078e0a03 */
.L_x_2660:
[----:B------:R-:W-:Y:S01]  /*b980*/  USEL UR42, UR42, URZ, !UP0 ;  /* 0x0000003f2a2a7287 */ /* 0x000fe2000c000000 */
[----:B------:R-:W-:Y:S01]  /*b990*/  BSSY B1, `(.L_x_2661) ;  /* 0x0000038000017945 */ /* 0x000fe20003800000 */
[----:B------:R-:W-:-:S03]  /*b9a0*/  USEL UR36, UR36, URZ, !UP0 ;  /* 0x0000003f24247287 */ /* 0x000fc6000c000000 */
[----:B------:R-:W-:Y:S09]  /*b9b0*/  @P0 BRA `(.L_x_2662) ;  /* 0x0000000000d40947 */ /* 0x000ff20003800000 */
        /* <DEDUP_REMOVED lines=9> */
[----:B------:R-:W-:-:S03]  /*ba50*/  UMOV UR16, 0x9b8 ;  /* 0x000009b800107882 */ /* 0x000fc60000000000 */
[----:B------:R-:W-:Y:S02]  /*ba60*/  USEL UR16, UR16, 0x978, UP0 ;  /* 0x0000097810107887 */ /* 0x000fe40008000000 */
[----:B------:R-:W-:-:S06]  /*ba70*/  USEL UR7, UR38, URZ, UP0 ;  /* 0x0000003f26077287 */ /* 0x000fcc0008000000 */
[----:B------:R-:W0:Y:S04]  /*ba80*/  @P0 LDC R3, c[0x0][0xbec] ;  /* 0x0002fb00ff030b82 */ /* 0x000e280000000800 */
[----:B------:R-:W-:Y:S01]  /*ba90*/  ULDC.64 UR10, c[0x0][UR16+0x220] ;  /* 0x00008800100a7abb */ /* 0x000fe20008000a00 */
[----:B------:R-:W-:Y:S01]  /*baa0*/  ULDC.64 UR8, c[0x0][UR16+0x218] ;  /* 0x0000860010087abb */ /* 0x000fe20008000a00 */
[----:B------:R-:W-:Y:S01]  /*bab0*/  ULDC.64 UR12, c[0x0][UR16+0x228] ;  /* 0x00008a00100c7abb */ /* 0x000fe20008000a00 */
[----:B------:R-:W-:Y:S01]  /*bac0*/  UIMAD UR11, UR11, UR42, URZ ;  /* 0x0000002a0b0b72a4 */ /* 0x000fe2000f8e023f */
[----:B------:R-:W1:Y:S01]  /*bad0*/  @P0 LDC R5, c[0x0][0xbf0] ;  /* 0x0002fc00ff050b82 */ /* 0x000e620000000800 */
[----:B------:R-:W-:Y:S02]  /*bae0*/  UIMAD.WIDE.U32 UR14, UR8, UR43, URZ ;  /* 0x0000002b080e72a5 */ /* 0x000fe4000f8e003f */
        /* <DEDUP_REMOVED lines=10> */
[----:B------:R-:W-:Y:S02]  /*bb90*/  IMAD.MOV.U32 R3, RZ, RZ, R6 ;  /* 0x000000ffff037224 */ /* 0x000fe400078e0006 */
[----:B------:R-:W-:Y:S01]  /*bba0*/  IMAD.U32 R8, RZ, RZ, UR8 ;  /* 0x00000008ff087e24 */ /* 0x000fe2000f8e00ff */
[----:B------:R-:W-:Y:S01]  /*bbb0*/  UIADD3.X UR7, UR7, UR17, UR18, UP1, UP2 ;  /* 0x0000001107077290 */ /* 0x000fe20008fe4412 */
[----:B-1----:R-:W-:Y:S01]  /*bbc0*/  @P0 SHF.R.U32.HI R3, RZ, R5, R4 ;  /* 0x00000005ff030219 */ /* 0x002fe20000011604 */
[----:B------:R-:W-:Y:S01]  /*bbd0*/  IMAD.U32 R4, RZ, RZ, UR20 ;  /* 0x00000014ff047e24 */ /* 0x000fe2000f8e00ff */
[----:B------:R-:W-:Y:S01]  /*bbe0*/  ULDC.64 UR8, c[0x0][UR16+0x210] ;  /* 0x0000840010087abb */ /* 0x000fe20008000a00 */
[----:B------:R-:W-:Y:S01]  /*bbf0*/  IMAD.U32 R5, RZ, RZ, UR21 ;  /* 0x00000015ff057e24 */ /* 0x000fe2000f8e00ff */
[--C-:B------:R-:W-:Y:S01]  /*bc00*/  SHF.R.S32.HI R5, RZ, 0x1f, R3.reuse ;  /* 0x0000001fff057819 */ /* 0x100fe20000011403 */
[----:B------:R-:W-:Y:S01]  /*bc10*/  IMAD.MOV R7, RZ, RZ, -R3 ;  /* 0x000000ffff077224 */ /* 0x000fe200078e0a03 */
[----:B------:R-:W-:Y:S01]  /*bc20*/  IADD3 R4, P0, P1, R3, UR14, R4 ;  /* 0x0000000e03047c10 */ /* 0x000fe2000f91e004 */
[----:B------:R-:W-:Y:S01]  /*bc30*/  ULDC.64 UR10, c[0x0][0xba8] ;  /* 0x0002ea00000a7ab9 */ /* 0x000fe20000000a00 */
[----:B------:R-:W-:Y:S01]  /*bc40*/  @!UP0 ULDC UR10, c[0x0][0xb50] ;  /* 0x0002d400000a8ab9 */ /* 0x000fe20000000800 */
[----:B------:R-:W-:Y:S01]  /*bc50*/  IMAD R7, R9, R7, R6 ;  /* 0x0000000709077224 */ /* 0x000fe200078e0206 */
[----:B------:R-:W-:Y:S01]  /*bc60*/  IADD3.X R5, R5, UR7, R8, P0, P1 ;  /* 0x0000000705057c10 */ /* 0x000fe200087e2408 */
[----:B------:R-:W-:-:S02]  /*bc70*/  @!UP0 ULDC UR11, c[0x0][0xb54] ;  /* 0x0002d500000b8ab9 */ /* 0x000fc40000000800 */
[C---:B------:R-:W-:Y:S01]  /*bc80*/  IMAD R6, R7.reuse, UR9, RZ ;  /* 0x0000000907067c24 */ /* 0x040fe2000f8e02ff */
[----:B------:R-:W-:Y:S01]  /*bc90*/  SHF.R.S32.HI R3, RZ, 0x1f, R7 ;  /* 0x0000001fff037819 */ /* 0x000fe20000011407 */
[----:B------:R-:W-:-:S04]  /*bca0*/  IMAD.WIDE.U32 R4, R7, UR8, R4 ;  /* 0x0000000807047c25 */ /* 0x000fc8000f8e0004 */
[----:B------:R-:W-:Y:S01]  /*bcb0*/  IMAD R3, R3, UR8, R6 ;  /* 0x0000000803037c24 */ /* 0x000fe2000f8e0206 */
[----:B------:R-:W-:-:S03]  /*bcc0*/  LEA R6, P0, R4, UR10, 0x2 ;  /* 0x0000000a04067c11 */ /* 0x000fc6000f8010ff */
[----:B------:R-:W-:-:S05]  /*bcd0*/  IMAD.IADD R3, R5, 0x1, R3 ;  /* 0x0000000105037824 */ /* 0x000fca00078e0203 */
[----:B------:R-:W-:Y:S01]  /*bce0*/  LEA.HI.X R7, R4, UR11, R3, 0x2, P0 ;  /* 0x0000000b04077c11 */ /* 0x000fe200080f1403 */
[----:B------:R-:W-:-:S05]  /*bcf0*/  IMAD.MOV.U32 R3, RZ, RZ, -0x800000 ;  /* 0xff800000ff037424 */ /* 0x000fca00078e00ff */
[----:B------:R0:W-:Y:S02]  /*bd00*/  STG.E desc[UR56][R6.64], R3 ;  /* 0x0000000306007986 */ /* 0x0001e4000c101938 */
.L_x_2662:
[----:B------:R-:W-:Y:S05]  /*bd10*/  BSYNC B1 ;  /* 0x0000000000017941 */ /* 0x000fea0003800000 */
.L_x_2661:
[----:B------:R-:W-:-:S06]  /*bd20*/  UISETP.GT.AND UP0, UPT, UR46, 0x1, UPT ;  /* 0x000000012e00788c */ /* 0x000fcc000bf04270 */
[----:B------:R-:W-:-:S13]  /*bd30*/  PLOP3.LUT P0, PT, PT, PT, UP0, 0x80, 0x0 ;  /* 0x000000000000781c */ /* 0x000fda0003f0f008 */
[----:B------:R-:W-:Y:S05]  /*bd40*/  @P0 BRA `(.L_x_2657) ;  /* 0x0000000400a40947 */ /* 0x000fea0003800000 */
[----:B------:R-:W1:Y:S01]  /*bd50*/  LDC R11, c[0x0][0xbe8] ;  /* 0x0002fa00ff0b7b82 */ /* 0x000e620000000800 */
[----:B------:R-:W-:Y:S01]  /*bd60*/  ULDC.64 UR10, c[0x0][0xaa0] ;  /* 0x0002a800000a7ab9 */ /* 0x000fe20000000a00 */
[----:B0-----:R-:W-:Y:S01]  /*bd70*/  IMAD R3, R19, 0x20, R197 ;  /* 0x0000002013037824 */ /* 0x001fe200078e02c5 */
[----:B------:R-:W-:Y:S01]  /*bd80*/  UIMAD UR7, UR18, UR10, URZ ;  /* 0x0000000a120772a4 */ /* 0x000fe2000f8e023f */
[----:B------:R-:W-:Y:S01]  /*bd90*/  BSSY B1, `(.L_x_2663) ;  /* 0x000003a000017945 */ /* 0x000fe20003800000 */
[----:B------:R-:W-:Y:S01]  /*bda0*/  UIMAD.WIDE.U32 UR8, UR4, UR10, URZ ;  /* 0x0000000a040872a5 */ /* 0x000fe2000f8e003f */
[----:B------:R-:W-:Y:S01]  /*bdb0*/  VIADD R8, R3, UR37 ;  /* 0x0000002503087c36 */ /* 0x000fe20008000000 */
[----:B------:R-:W-:-:S03]  /*bdc0*/  UIMAD UR7, UR4, UR11, UR7 ;  /* 0x0000000b040772a4 */ /* 0x000fc6000f8e0207 */
[----:B------:R-:W-:Y:S01]  /*bdd0*/  ULDC.64 UR10, c[0x0][0xae8] ;  /* 0x0002ba00000a7ab9 */ /* 0x000fe20000000a00 */
[----:B------:R-:W-:Y:S01]  /*bde0*/  UIADD3 UR9, UR9, UR7, URZ ;  /* 0x0000000709097290 */ /* 0x000fe2000fffe03f */
[----:B------:R-:W-:-:S03]  /*bdf0*/  IMAD.MOV.U32 R3, RZ, RZ, R8 ;  /* 0x000000ffff037224 */ /* 0x000fc600078e0008 */
        /* <DEDUP_REMOVED lines=18> */
[----:B------:R-:W-:Y:S02]  /*bf20*/  IMAD.U32 R4, RZ, RZ, UR42 ;  /* 0x0000002aff047e24 */ /* 0x000fe4000f8e00ff */
[----:B------:R-:W-:Y:S02]  /*bf30*/  IMAD R7, R11, R7, R8 ;  /* 0x000000070b077224 */ /* 0x000fe400078e0208 */
[C---:B------:R-:W-:Y:S02]  /*bf40*/  IMAD R9, R3.reuse, UR9, R6 ;  /* 0x0000000903097c24 */ /* 0x040fe4000f8e0206 */
[----:B------:R-:W-:Y:S01]  /*bf50*/  IMAD.WIDE.U32 R4, R3, UR8, R4 ;  /* 0x0000000803047c25 */ /* 0x000fe2000f8e0004 */
[----:B------:R-:W-:Y:S01]  /*bf60*/  SHF.R.S32.HI R3, RZ, 0x1f, R7 ;  /* 0x0000001fff037819 */ /* 0x000fe20000011407 */
[----:B------:R-:W-:-:S02]  /*bf70*/  ULDC.64 UR8, c[0x0][0xad8] ;  /* 0x0002b60000087ab9 */ /* 0x000fc40000000a00 */
        /* <DEDUP_REMOVED lines=8> */
[----:B------:R-:W-:Y:S01]  /*c000*/  IMAD.IADD R3, R5, 0x1, R3 ;  /* 0x0000000105037824 */ /* 0x000fe200078e0203 */
[----:B------:R-:W-:Y:S01]  /*c010*/  LEA R6, P3, R4, UR8, 0x1 ;  /* 0x0000000804067c11 */ /* 0x000fe2000f8608ff */
[----:B------:R-:W-:-:S03]  /*c020*/  VIADD R0, R8, 0x20 ;  /* 0x0000002008007836 */ /* 0x000fc60000000000 */
[----:B------:R-:W-:Y:S01]  /*c030*/  LEA.HI.X R3, R4, UR9, R3, 0x1, P3 ;  /* 0x0000000904037c11 */ /* 0x000fe200098f0c03 */
[----:B------:R0:W1:Y:S01]  /*c040*/  SHFL.IDX PT, R7, R6, RZ, 0x181f ;  /* 0x00181fff06077589 */ /* 0x00006200000e0000 */
[-C--:B------:R-:W-:Y:S01]  /*c050*/  ISETP.GE.AND P1, PT, R0, R11.reuse, PT ;  /* 0x0000000b0000720c */ /* 0x080fe20003f26270 */
[----:B------:R-:W-:Y:S02]  /*c060*/  VIADD R0, R8, 0x40 ;  /* 0x0000004008007836 */ /* 0x000fe40000000000 */
[----:B------:R0:W2:Y:S03]  /*c070*/  SHFL.IDX PT, R5, R3, RZ, 0x181f ;  /* 0x00181fff03057589 */ /* 0x0000a600000e0000 */
        /* <DEDUP_REMOVED lines=11> */
.L_x_2664:
[----:B------:R-:W-:Y:S05]  /*c130*/  BSYNC B1 ;  /* 0x0000000000017941 */ /* 0x000fea0003800000 */
.L_x_2663:
[----:B--23--:R2:W3:Y:S01]  /*c140*/  SHFL.IDX PT, R5, R3, 0x1, 0x181f ;  /* 0x00381f0003057f89 */ /* 0x00c4e200000e0000 */
[----:B------:R-:W-:Y:S03]  /*c150*/  BSSY B1, `(.L_x_2665) ;  /* 0x000000c000017945 */ /* 0x000fe60003800000 */
[----:B-1----:R2:W1:Y:S01]  /*c160*/  SHFL.IDX PT, R7, R6, 0x1, 0x181f ;  /* 0x00381f0006077f89 */ /* 0x00246200000e0000 */
[----:B------:R-:W-:Y:S05]  /*c170*/  @P1 BRA `(.L_x_2666) ;  /* 0x0000000000241947 */ /* 0x000fea0003800000 */
[----:B------:R-:W-:Y:S02]  /*c180*/  ULDC UR4, c[0x0][0xac8] ;  /* 0x0002b20000047ab9 */ /* 0x000fe40000000800 */
[----:B------:R-:W-:Y:S02]  /*c190*/  ISETP.GE.AND P3, PT, R2, UR4, PT ;  /* 0x0000000402007c0c */ /* 0x000fe4000bf66270 */
[----:B------:R-:W-:-:S11]  /*c1a0*/  ISETP.GE.AND P4, PT, R18, UR4, PT ;  /* 0x0000000412007c0c */ /* 0x000fd6000bf86270 */
[-C--:B-1----:R-:W-:Y:S02]  /*c1b0*/  @!P3 LEA R12, P1, R2, R7.reuse, 0x1 ;  /* 0x00000007020cb211 */ /* 0x082fe400078208ff */
[----:B------:R-:W-:Y:S02]  /*c1c0*/  @!P4 LEA R4, P2, R18, R7, 0x1 ;  /* 0x000000071204c211 */ /* 0x000fe400078408ff */
[-C--:B---3--:R-:W-:Y:S02]  /*c1d0*/  @!P3 LEA.HI.X R13, R2, R5.reuse, R218, 0x1, P1 ;  /* 0x00000005020db211 */ /* 0x088fe400008f0cda */
[----:B------:R-:W-:-:S03]  /*c1e0*/  @!P4 LEA.HI.X R5, R18, R5, R217, 0x1, P2 ;  /* 0x000000051205c211 */ /* 0x000fc600010f0cd9 */
[----:B------:R4:W-:Y:S04]  /*c1f0*/  @!P3 ST.E.128 desc[UR56][R12.64], RZ ;  /* 0x000000ff0c00b985 */ /* 0x0009e8000c101d38 */
[----:B------:R4:W-:Y:S02]  /*c200*/  @!P4 ST.E.128 desc[UR56][R4.64], RZ ;  /* 0x000000ff0400c985 */ /* 0x0009e4000c101d38 */
.L_x_2666:
[----:B------:R-:W-:Y:S05]  /*c210*/  BSYNC B1 ;  /* 0x0000000000017941 */ /* 0x000fea0003800000 */
.L_x_2665:
[----:B---34-:R3:W4:Y:S01]  /*c220*/  SHFL.IDX PT, R5, R3, 0x2, 0x181f ;  /* 0x00581f0003057f89 */ /* 0x01872200000e0000 */
        /* <DEDUP_REMOVED lines=12> */
.L_x_2668:
[----:B------:R-:W-:Y:S05]  /*c2f0*/  BSYNC B1 ;  /* 0x0000000000017941 */ /* 0x000fea0003800000 */
.L_x_2667:
[----:B------:R-:W-:Y:S01]  /*c300*/  VIADD R0, R8, 0x60 ;  /* 0x0000006008007836 */ /* 0x000fe20000000000 */
[----:B0-23--:R-:W0:Y:S04]  /*c310*/  SHFL.IDX PT, R3, R3, 0x3, 0x181f ;  /* 0x00781f0003037f89 */ /* 0x00de2800000e0000 */
[----:B------:R-:W-:Y:S01]  /*c320*/  ISETP.GE.AND P0, PT, R0, R11, PT ;  /* 0x0000000b0000720c */ /* 0x000fe20003f06270 */
[----:B-1--4-:R1:W2:-:S12]  /*c330*/  SHFL.IDX PT, R5, R6, 0x3, 0x181f ;  /* 0x00781f0006057f89 */ /* 0x01229800000e0000 */
        /* <DEDUP_REMOVED lines=10> */
.L_x_2657:
[----:B------:R-:W-:Y:S05]  /*c3e0*/  BSYNC B0 ;  /* 0x0000000000007941 */ /* 0x000fea0003800000 */
.L_x_2647:
[----:B------:R-:W-:Y:S02]  /*c3f0*/  ULDC UR4, c[0x0][0xc3c] ;  /* 0x00030f0000047ab9 */ /* 0x000fe40000000800 */
[----:B------:R-:W-:-:S13]  /*c400*/  ISETP.GE.AND P0, PT, R35, UR4, PT ;  /* 0x0000000423007c0c */ /* 0x000fda000bf06270 */
[----:B------:R-:W-:Y:S05]  /*c410*/  @!P0 BRA `(.L_x_2669) ;  /* 0xffffff4800c08947 */ /* 0x000fea000383ffff */
[----:B------:R-:W-:Y:S05]  /*c420*/  EXIT ;  /* 0x000000000000794d */ /* 0x000fea0003800000 */
.L_x_2604:
[----:B------:R-:W-:-:S08]  /*c430*/  NOP ;  /* 0x0000000000007918 */ /* 0x000fd00000000000 */
[----:B------:R-:W0:-:S00]  /*c440*/  USETMAXREG.DEALLOC.CTAPOOL 0x28 ;  /* 0x00000028000079c8 */ /* 0x000e0000080e0500 */
[----:B0-----:R-:W-:Y:S02]  /*c450*/  LOP3.LUT R0, R0, 0x3, RZ, 0xc0, !PT ;  /* 0x0000000300007812 */ /* 0x001fe400078ec0ff */
[----:B------:R-:W-:-:S04]  /*c460*/  LOP3.LUT R27, R27, 0xffffffbf, RZ, 0xc0, !PT ;  /* 0xffffffbf1b1b7812 */ /* 0x000fc800078ec0ff */
[----:B------:R-:W0:Y:S02]  /*c470*/  SHFL.IDX PT, R0, R0, RZ, 0x1f ;  /* 0x00001fff00007589 */ /* 0x000e2400000e0000 */
[----:B0-----:R-:W-:Y:S01]  /*c480*/  ISETP.NE.AND P0, PT, R0, RZ, PT ;  /* 0x000000ff0000720c */ /* 0x001fe20003f05270 */
[----:B------:R-:W-:-:S12]  /*c490*/  IMAD.MOV.U32 R0, RZ, RZ, RZ ;  /* 0x000000ffff007224 */ /* 0x000fd800078e00ff */
        /* <DEDUP_REMOVED lines=9> */
.L_x_2670:
        /* <DEDUP_REMOVED lines=44> */
.L_x_2674:
        /* <DEDUP_REMOVED lines=35> */
.L_x_2672:
        /* <DEDUP_REMOVED lines=13> */
.L_x_2675:
        /* <DEDUP_REMOVED lines=62> */
.L_x_2676:
        /* <DEDUP_REMOVED lines=61> */
.L_x_2677:
[----:B------:R-:W-:-:S05]  /*d2a0*/  LOP3.LUT R17, RZ, R2, RZ, 0x33, !PT ;  /* 0x00000002ff117212 */ /* 0x000fca00078e33ff */
[----:B------:R-:W-:Y:S01]  /*d2b0*/  IMAD.IADD R17, R0, 0x1, R17 ;  /* 0x0000000100117824 */ /* 0x000fe200078e0211 */
[----:B------:R-:W-:Y:S06]  /*d2c0*/  BRA `(.L_x_2678) ;  /* 0x0000000000147947 */ /* 0x000fec0003800000 */
.L_x_2673:
[----:B------:R-:W-:Y:S01]  /*d2d0*/  ULDC UR4, c[0x0][0xc3c] ;  /* 0x00030f0000047ab9 */ /* 0x000fe20000000800 */
[----:B------:R-:W-:Y:S02]  /*d2e0*/  IMAD.MOV.U32 R17, RZ, RZ, RZ ;  /* 0x000000ffff117224 */ /* 0x000fe400078e00ff */
[----:B------:R-:W-:Y:S02]  /*d2f0*/  IMAD.U32 R16, RZ, RZ, UR6 ;  /* 0x00000006ff107e24 */ /* 0x000fe4000f8e00ff */
[----:B------:R-:W-:Y:S02]  /*d300*/  IMAD.MOV.U32 R18, RZ, RZ, RZ ;  /* 0x000000ffff127224 */ /* 0x000fe400078e00ff */
[----:B------:R-:W-:-:S07]  /*d310*/  IMAD.U32 R19, RZ, RZ, UR4 ;  /* 0x00000004ff137e24 */ /* 0x000fce000f8e00ff */
.L_x_2678:
[----:B------:R-:W-:-:S13]  /*d320*/  ISETP.NE.AND P0, PT, R7, RZ, PT ;  /* 0x000000ff0700720c */ /* 0x000fda0003f05270 */
[----:B------:R-:W0:Y:S01]  /*d330*/  @!P0 S2R R3, SR_CgaCtaId ;  /* 0x0000000000038919 */ /* 0x000e220000008800 */
[----:B------:R-:W-:-:S04]  /*d340*/  @!P0 MOV R0, 0x400 ;  /* 0x0000040000008802 */ /* 0x000fc80000000f00 */
[----:B0-----:R-:W-:-:S05]  /*d350*/  @!P0 LEA R0, R3, R0, 0x18 ;  /* 0x0000000003008211 */ /* 0x001fca00078ec0ff */
[----:B------:R0:W-:Y:S01]  /*d360*/  @!P0 STS.128 [R0+0x288d0], R16 ;  /* 0x0288d01000008388 */ /* 0x0001e20000000c00 */
[----:B------:R-:W-:Y:S06]  /*d370*/  BAR.ARV 0x5, 0x180 ;  /* 0x0146000000007b1d */ /* 0x000fec0000002000 */
.L_x_2671:
[----:B------:R2:W-:Y:S01]  /*d380*/  STL [R1+0x1c], RZ ;  /* 0x00001cff01007387 */ /* 0x0005e20000100800 */
[----:B------:R-:W-:Y:S01]  /*d390*/  ULDC UR4, c[0x0][0xc3c] ;  /* 0x00030f0000047ab9 */ /* 0x000fe20000000800 */
[----:B------:R-:W-:Y:S01]  /*d3a0*/  IMAD.MOV.U32 R28, RZ, RZ, 0x1 ;  /* 0x00000001ff1c7424 */ /* 0x000fe200078e00ff */
[----:B-1----:R-:W-:Y:S01]  /*d3b0*/  ISETP.GE.AND P0, PT, R19, UR4, PT ;  /* 0x0000000413007c0c */ /* 0x002fe2000bf06270 */
[----:B------:R-:W-:-:S12]  /*d3c0*/  IMAD.MOV.U32 R25, RZ, RZ, RZ ;  /* 0x000000ffff197224 */ /* 0x000fd800078e00ff */
[----:B--2---:R-:W-:Y:S05]  /*d3d0*/  @P0 BRA `(.L_x_2679) ;  /* 0x0000005000340947 */ /* 0x004fea0003800000 */
[----:B------:R-:W1:Y:S01]  /*d3e0*/  S2R R4, SR_TID.X ;  /* 0x0000000000047919 */ /* 0x000e620000002100 */
[----:B------:R-:W2:Y:S01]  /*d3f0*/  S2UR UR5, SR_CgaCtaId ;  /* 0x00000000000579c3 */ /* 0x000ea20000008800 */
[----:B------:R-:W-:Y:S01]  /*d400*/  UMOV UR4, 0x400 ;  /* 0x0000040000047882 */ /* 0x000fe20000000000 */
[----:B------:R-:W-:Y:S01]  /*d410*/  BSSY B8, `(.L_x_2679) ;  /* 0x0000509000087945 */ /* 0x000fe20003800000 */
[----:B------:R3:W-:Y:S01]  /*d420*/  STL [R1+0x1c], RZ ;  /* 0x00001cff01007387 */ /* 0x0007e20000100800 */
[----:B------:R-:W-:Y:S01]  /*d430*/  IMAD.MOV.U32 R28, RZ, RZ, 0x1 ;  /* 0x00000001ff1c7424 */ /* 0x000fe200078e00ff */
[----:B------:R-:W-:Y:S01]  /*d440*/  ULOP3.LUT UR36, UR44, 0x2, URZ, 0xfc, !UPT ;  /* 0x000000022c247892 */ /* 0x000fe2000f8efc3f */
[----:B------:R-:W-:Y:S01]  /*d450*/  IMAD.MOV.U32 R25, RZ, RZ, RZ ;  /* 0x000000ffff197224 */ /* 0x000fe200078e00ff */
[----:B------:R-:W-:Y:S01]  /*d460*/  ULDC UR37, c[0x0][0xc] ;  /* 0x0000030000257ab9 */ /* 0x000fe20000000800 */
[----:B--2---:R-:W-:-:S06]  /*d470*/  ULEA UR4, UR5, UR4, 0x18 ;  /* 0x0000000405047291 */ /* 0x004fcc000f8ec03f */
[----:B------:R-:W-:Y:S01]  /*d480*/  IMAD.U32 R22, RZ, RZ, UR4 ;  /* 0x00000004ff167e24 */ /* 0x000fe2000f8e00ff */
[C---:B-1----:R-:W-:Y:S01]  /*d490*/  LOP3.LUT R3, R4.reuse, 0x7f, RZ, 0xc0, !PT ;  /* 0x0000007f04037812 */ /* 0x042fe200078ec0ff */
[C---:B------:R-:W-:Y:S02]  /*d4a0*/  IMAD.SHL.U32 R30, R4.reuse, 0x8, RZ ;  /* 0x00000008041e7824 */ /* 0x040fe400078e00ff */
[----:B------:R-:W-:-:S03]  /*d4b0*/  IMAD.SHL.U32 R2, R4, 0x10, RZ ;  /* 0x0000001004027824 */ /* 0x000fc600078e00ff */
[----:B0-----:R-:W-:Y:S02]  /*d4c0*/  LOP3.LUT R0, R30, 0x1f8, RZ, 0xc0, !PT ;  /* 0x000001f81e007812 */ /* 0x001fe400078ec0ff */
[----:B------:R-:W-:Y:S02]  /*d4d0*/  LOP3.LUT R2, R2, 0x70, RZ, 0xc0, !PT ;  /* 0x0000007002027812 */ /* 0x000fe400078ec0ff */
[----:B------:R-:W-:Y:S02]  /*d4e0*/  LOP3.LUT R33, R0, 0x38, R4, 0x78, !PT ;  /* 0x0000003800217812 */ /* 0x000fe400078e7804 */
[----:B------:R-:W-:Y:S02]  /*d4f0*/  SHF.R.U32.HI R0, RZ, 0x3, R3 ;  /* 0x00000003ff007819 */ /* 0x000fe40000011603 */
[----:B------:R-:W-:Y:S02]  /*d500*/  LOP3.LUT R33, R33, 0x200, R30, 0xf8, !PT ;  /* 0x0000020021217812 */ /* 0x000fe400078ef81e */
[----:B------:R-:W-:-:S02]  /*d510*/  LOP3.LUT R2, R0, R2, RZ, 0xfc, !PT ;  /* 0x0000000200027212 */ /* 0x000fc400078efcff */
[----:B------:R-:W-:Y:S01]  /*d520*/  LOP3.LUT R30, R30, 0x38, RZ, 0xc0, !PT ;  /* 0x000000381e1e7812 */ /* 0x000fe200078ec0ff */
[----:B------:R-:W-:-:S03]  /*d530*/  IMAD R0, R33, 0x2, R22 ;  /* 0x0000000221007824 */ /* 0x000fc600078e0216 */
[----:B------:R-:W-:Y:S02]  /*d540*/  LOP3.LUT R29, R30, 0x40, RZ, 0xfc, !PT ;  /* 0x000000401e1d7812 */ /* 0x000fe400078efcff */
[----:B------:R3:W-:Y:S05]  /*d550*/  STL [R1], R0 ;  /* 0x0000000001007387 */ /* 0x0007ea0000100800 */
.L_x_2744:
[----:B0-----:R-:W0:Y:S02]  /*d560*/  LDC.64 R2, c[0x0][0xc88] ;  /* 0x00032200ff027b82 */ /* 0x001e240000000a00 */
[----:B0-----:R-:W-:-:S05]  /*d570*/  IMAD.WIDE R2, R19, 0x4, R2 ;  /* 0x0000000413027825 */ /* 0x001fca00078e0202 */
[----:B------:R-:W3:Y:S01]  /*d580*/  LDG.E R31, desc[UR56][R2.64] ;  /* 0x00000038021f7981 */ /* 0x000ee2000c1e1900 */
[----:B------:R-:W-:Y:S05]  /*d590*/  YIELD ;  /* 0x0000000000007946 */ /* 0x000fea0003800000 */
[----:B------:R-:W-:Y:S01]  /*d5a0*/  ULDC.64 UR4, c[0x0][0xa28] ;  /* 0x00028a0000047ab9 */ /* 0x000fe20000000a00 */
[----:B------:R-:W-:Y:S01]  /*d5b0*/  IMAD.MOV.U32 R36, RZ, RZ, RZ ;  /* 0x000000ffff247224 */ /* 0x000fe200078e00ff */
[----:B------:R-:W-:Y:S01]  /*d5c0*/  ISETP.NE.U32.AND P0, PT, RZ, UR4, PT ;  /* 0x00000004ff007c0c */ /* 0x000fe2000bf05070 */
[----:B------:R-:W-:-:S03]  /*d5d0*/  ULDC.64 UR6, c[0x0][0xa18] ;  /* 0x0002860000067ab9 */ /* 0x000fc60000000a00 */
[----:B------:R-:W-:Y:S02]  /*d5e0*/  ISETP.NE.AND.EX P0, PT, RZ, UR5, PT, P0 ;  /* 0x00000005ff007c0c */ /* 0x000fe4000bf05300 */
[----:B---3--:R-:W-:-:S11]  /*d5f0*/  SHF.R.S32.HI R0, RZ, 0x1f, R31 ;  /* 0x0000001fff007819 */ /* 0x008fd6000001141f */
        /* <DEDUP_REMOVED lines=39> */
.L_x_2680:
[----:B------:R-:W-:Y:S01]  /*d870*/  ULDC.64 UR4, c[0x0][0xa20] ;  /* 0x0002880000047ab9 */ /* 0x000fe20000000a00 */
[----:B------:R-:W-:Y:S01]  /*d880*/  IMAD.MOV.U32 R32, RZ, RZ, R31 ;  /* 0x000000ffff207224 */ /* 0x000fe200078e001f */
[----:B------:R-:W-:-:S04]  /*d890*/  ISETP.NE.U32.AND P0, PT, RZ, UR4, PT ;  /* 0x00000004ff007c0c */ /* 0x000fc8000bf05070 */
[----:B------:R-:W-:-:S13]  /*d8a0*/  ISETP.NE.AND.EX P0, PT, RZ, UR5, PT, P0 ;  /* 0x00000005ff007c0c */ /* 0x000fda000bf05300 */
[----:B------:R-:W-:Y:S05]  /*d8b0*/  @!P0 BRA `(.L_x_2681) ;  /* 0x0000000000108947 */ /* 0x000fea0003800000 */
[----:B------:R-:W-:-:S04]  /*d8c0*/  IADD3 R2, P0, R23, UR4, RZ ;  /* 0x0000000417027c10 */ /* 0x000fc8000ff1e0ff */
[----:B------:R-:W-:-:S05]  /*d8d0*/  IADD3.X R3, R24, UR5, RZ, P0, !PT ;  /* 0x0000000518037c10 */ /* 0x000fca00087fe4ff */
[----:B------:R3:W5:Y:S01]  /*d8e0*/  LDG.E R7, desc[UR56][R2.64] ;  /* 0x0000003802077981 */ /* 0x000762000c1e1900 */
[----:B------:R-:W-:Y:S05]  /*d8f0*/  BRA `(.L_x_2682) ;  /* 0x0000000000247947 */ /* 0x000fea0003800000 */
.L_x_2681:
        /* <DEDUP_REMOVED lines=9> */
.L_x_2682:
[----:B------:R-:W4:Y:S01]  /*d990*/  LDL R4, [R1+0x8] ;  /* 0x0000080001047983 */ /* 0x000f220000100800 */
[----:B012---:R-:W0:Y:S01]  /*d9a0*/  LDC R0, c[0x0][0x448] ;  /* 0x00011200ff007b82 */ /* 0x007e220000000800 */
[----:B-----5:R-:W-:Y:S01]  /*d9b0*/  IMAD.IADD R34, R7, 0x1, -R36 ;  /* 0x0000000107227824 */ /* 0x020fe200078e0a24 */
[----:B------:R-:W-:Y:S01]  /*d9c0*/  LOP3.LUT R27, R27, 0xffffffdf, RZ, 0xc0, !PT ;  /* 0xffffffdf1b1b7812 */ /* 0x000fe200078ec0ff */
[----:B------:R-:W-:Y:S01]  /*d9d0*/  BSSY B0, `(.L_x_2683) ;  /* 0x0000037000007945 */ /* 0x000fe20003800000 */
[----:B0-----:R-:W-:Y:S01]  /*d9e0*/  ISETP.NE.AND P0, PT, R0, 0x1, PT ;  /* 0x000000010000780c */ /* 0x001fe20003f05270 */
[----:B------:R-:W-:-:S04]  /*d9f0*/  IMAD.SHL.U32 R0, R17, 0x80, RZ ;  /* 0x0000008011007824 */ /* 0x000fc800078e00ff */
[----:B------:R-:W-:-:S08]  /*da00*/  VIADD R0, R0, 0x7f ;  /* 0x0000007f00007836 */ /* 0x000fd00000000000 */
[----:B---3--:R-:W0:Y:S01]  /*da10*/  @P0 LDC R3, c[0x0][0x44c] ;  /* 0x00011300ff030b82 */ /* 0x008e220000000800 */
[----:B------:R-:W-:-:S07]  /*da20*/  @P0 LOP3.LUT R27, R27, 0x20, RZ, 0xfc, !PT ;  /* 0x000000201b1b0812 */ /* 0x000fce00078efcff */
[----:B------:R-:W1:Y:S01]  /*da30*/  @P0 LDC R5, c[0x0][0x450] ;  /* 0x00011400ff050b82 */ /* 0x000e620000000800 */
[----:B0-----:R-:W-:-:S05]  /*da40*/  @P0 IMAD.HI.U32 R2, R0, R3, RZ ;  /* 0x0000000300020227 */ /* 0x001fca00078e00ff */
[----:B-1----:R-:W-:Y:S02]  /*da50*/  @P0 SHF.R.U32.HI R0, RZ, R5, R2 ;  /* 0x00000005ff000219 */ /* 0x002fe40000011602 */
[----:B----4-:R-:W-:-:S05]  /*da60*/  IADD3 R3, R34, 0x80, -R4 ;  /* 0x0000008022037810 */ /* 0x010fca0007ffe804 */
[----:B------:R-:W-:Y:S02]  /*da70*/  IMAD.IADD R2, R3, 0x1, R0 ;  /* 0x0000000103027824 */ /* 0x000fe400078e0200 */
[----:B------:R-:W-:-:S03]  /*da80*/  VIADD R0, R34, 0x7f ;  /* 0x0000007f22007836 */ /* 0x000fc60000000000 */
[----:B------:R-:W-:Y:S02]  /*da90*/  SHF.R.S32.HI R5, RZ, 0x1f, R2 ;  /* 0x0000001fff057819 */ /* 0x000fe40000011402 */
[----:B------:R-:W-:Y:S02]  /*daa0*/  SHF.R.S32.HI R3, RZ, 0x1f, R0 ;  /* 0x0000001fff037819 */ /* 0x000fe40000011400 */
[----:B------:R-:W-:Y:S02]  /*dab0*/  LEA.HI R5, R5, R2, RZ, 0x7 ;  /* 0x0000000205057211 */ /* 0x000fe400078f38ff */
[----:B------:R-:W-:Y:S02]  /*dac0*/  LEA.HI R3, R3, R0, RZ, 0x7 ;  /* 0x0000000003037211 */ /* 0x000fe400078f38ff */
[----:B------:R-:W-:Y:S02]  /*dad0*/  SHF.R.S32.HI R5, RZ, 0x7, R5 ;  /* 0x00000007ff057819 */ /* 0x000fe40000011405 */
[----:B------:R-:W-:-:S02]  /*dae0*/  SHF.R.S32.HI R0, RZ, 0x7, R3 ;  /* 0x00000007ff007819 */ /* 0x000fc40000011403 */
[----:B------:R-:W-:Y:S02]  /*daf0*/  LOP3.LUT R2, R18, 0xff000000, RZ, 0xc0, !PT ;  /* 0xff00000012027812 */ /* 0x000fe400078ec0ff */
[----:B------:R-:W-:Y:S02]  /*db00*/  VIMNMX R0, R0, R5, PT ;  /* 0x0000000500007248 */ /* 0x000fe40003fe0100 */
[----:B------:R-:W-:Y:S02]  /*db10*/  SHF.R.U32.HI R2, RZ, 0x8, R2 ;  /* 0x00000008ff027819 */ /* 0x000fe40000011602 */
[----:B------:R-:W-:Y:S02]  /*db20*/  ISETP.GE.AND P0, PT, R0, 0x1, PT ;  /* 0x000000010000780c */ /* 0x000fe40003f06270 */
[----:B------:R-:W-:-:S04]  /*db30*/  LOP3.LUT R3, R18, 0xff0000, RZ, 0xc0, !PT ;  /* 0x00ff000012037812 */ /* 0x000fc800078ec0ff */
[----:B------:R-:W-:Y:S01]  /*db40*/  LEA.HI R3, R3, R2, RZ, 0x10 ;  /* 0x0000000203037211 */ /* 0x000fe200078f80ff */
[----:B------:R-:W-:-:S03]  /*db50*/  IMAD.MOV.U32 R2, RZ, RZ, RZ ;  /* 0x000000ffff027224 */ /* 0x000fc600078e00ff */
[----:B------:R-:W-:-:S03]  /*db60*/  LOP3.LUT R35, R3, 0xff, RZ, 0xc0, !PT ;  /* 0x000000ff03237812 */ /* 0x000fc600078ec0ff */
[----:B------:R-:W-:Y:S05]  /*db70*/  @!P0 BRA `(.L_x_2684) ;  /* 0x0000000000708947 */ /* 0x000fea0003800000 */
        /* <DEDUP_REMOVED lines=28> */
.L_x_2684:
[----:B------:R-:W-:Y:S05]  /*dd40*/  BSYNC B0 ;  /* 0x0000000000007941 */ /* 0x000fea0003800000 */
.L_x_2683:
        /* <DEDUP_REMOVED lines=23> */
.L_x_2686:
        /* <DEDUP_REMOVED lines=20> */
.L_x_2689:
[----:B------:R-:W-:Y:S05]  /*e000*/  BSYNC B6 ;  /* 0x0000000000067941 */ /* 0x000fea0003800000 */
.L_x_2688:
        /* <DEDUP_REMOVED lines=20> */
.L_x_2692:
        /* <DEDUP_REMOVED lines=15> */
.L_x_2691:
[----:B------:R-:W-:Y:S05]  /*e240*/  BSYNC B6 ;  /* 0x0000000000067941 */ /* 0x000fea0003800000 */
.L_x_2690:
[----:B------:R-:W2:Y:S01]  /*e250*/  LDL R26, [R1+0x18] ;  /* 0x00001800011a7983 */ /* 0x000ea20000100800 */
[----:B------:R-:W-:Y:S01]  /*e260*/  ULDC.64 UR4, c[0x0][0x9f8] ;  /* 0x00027e0000047ab9 */ /* 0x000fe20000000a00 */
[----:B------:R-:W0:Y:S01]  /*e270*/  LDC R10, c[0x0][0x430] ;  /* 0x00010c00ff0a7b82 */ /* 0x000e220000000800 */
[----:B------:R-:W-:-:S04]  /*e280*/  ISETP.NE.U32.AND P0, PT, RZ, UR4, PT ;  /* 0x00000004ff007c0c */ /* 0x000fc8000bf05070 */
[----:B------:R-:W-:-:S13]  /*e290*/  ISETP.NE.AND.EX P0, PT, RZ, UR5, PT, P0 ;  /* 0x00000005ff007c0c */ /* 0x000fda000bf05300 */
[----:B------:R-:W-:Y:S01]  /*e2a0*/  @P0 IADD3 R2, P1, R23, UR4, RZ ;  /* 0x0000000417020c10 */ /* 0x000fe2000ff3e0ff */
[----:B------:R-:W1:Y:S01]  /*e2b0*/  S2R R21, SR_TID.X ;  /* 0x0000000000157919 */ /* 0x000e620000002100 */
[----:B------:R-:W3:Y:S02]  /*e2c0*/  S2R R20, SR_TID.X ;  /* 0x0000000000147919 */ /* 0x000ee40000002100 */
[----:B------:R-:W-:Y:S01]  /*e2d0*/  @P0 IADD3.X R3, R24, UR5, RZ, P1, !PT ;  /* 0x0000000518030c10 */ /* 0x000fe20008ffe4ff */
[----:B------:R-:W-:-:S04]  /*e2e0*/  ULDC UR4, c[0x0][0x2f4] ;  /* 0x0000bd0000047ab9 */ /* 0x000fc80000000800 */
[----:B------:R4:W4:Y:S01]  /*e2f0*/  @P0 LDG.E R32, desc[UR56][R2.64] ;  /* 0x0000003802200981 */ /* 0x000922000c1e1900 */
[----:B0-----:R-:W-:Y:S02]  /*e300*/  ISETP.NE.AND P2, PT, R10, 0x1, PT ;  /* 0x000000010a00780c */ /* 0x001fe40003f45270 */
[----:B------:R-:W-:-:S11]  /*e310*/  LOP3.LUT R27, R27, 0xfffffff7, RZ, 0xc0, !PT ;  /* 0xfffffff71b1b7812 */ /* 0x000fd600078ec0ff */
[----:B------:R-:W0:Y:S01]  /*e320*/  @P2 LDC R7, c[0x0][0x434] ;  /* 0x00010d00ff072b82 */ /* 0x000e220000000800 */
[----:B------:R-:W-:Y:S01]  /*e330*/  @P2 LOP3.LUT R27, R27, 0x8, RZ, 0xfc, !PT ;  /* 0x000000081b1b2812 */ /* 0x000fe200078efcff */
[----:B-1----:R-:W-:-:S06]  /*e340*/  IMAD.SHL.U32 R21, R21, 0x10, RZ ;  /* 0x0000001015157824 */ /* 0x002fcc00078e00ff */
[----:B------:R-:W1:Y:S01]  /*e350*/  @P2 LDC R5, c[0x0][0x438] ;  /* 0x00010e00ff052b82 */ /* 0x000e620000000800 */
[----:B---3--:R-:W-:Y:S02]  /*e360*/  LOP3.LUT R20, R20, 0x7f, RZ, 0xc0, !PT ;  /* 0x0000007f14147812 */ /* 0x008fe400078ec0ff */
        /* <DEDUP_REMOVED lines=12> */
[----:B----4-:R-:W0:Y:S02]  /*e430*/  @!P0 LDC.64 R2, c[0x0][0x428] ;  /* 0x00010a00ff028b82 */ /* 0x010e240000000a00 */
[----:B------:R-:W-:Y:S01]  /*e440*/  IMAD.MOV R5, RZ, RZ, -R4 ;  /* 0x000000ffff057224 */ /* 0x000fe200078e0a04 */
[----:B------:R-:W-:-:S03]  /*e450*/  SHF.R.S32.HI R37, RZ, 0x1f, R32 ;  /* 0x0000001fff257819 */ /* 0x000fc60000011420 */
[----:B------:R-:W-:Y:S01]  /*e460*/  IMAD R0, R10, R5, R0 ;  /* 0x000000050a007224 */ /* 0x000fe200078e0200 */
[--C-:B------:R-:W-:Y:S01]  /*e470*/  @!P0 SHF.R.S32.HI R5, RZ, 0x1f, R4.reuse ;  /* 0x0000001fff058819 */ /* 0x100fe20000011404 */
[-C--:B0-----:R-:W-:Y:S02]  /*e480*/  @!P0 IMAD R6, R37, R2.reuse, RZ ;  /* 0x0000000225068224 */ /* 0x081fe400078e02ff */
[----:B------:R-:W-:-:S04]  /*e490*/  @!P0 IMAD.WIDE.U32 R4, R32, R2, R4 ;  /* 0x0000000220048225 */ /* 0x000fc800078e0004 */
[----:B------:R-:W-:Y:S02]  /*e4a0*/  @!P0 IMAD R6, R32, R3, R6 ;  /* 0x0000000320068224 */ /* 0x000fe400078e0206 */
[----:B------:R-:W0:Y:S01]  /*e4b0*/  @!P0 LDC.64 R2, c[0x0][0x418] ;  /* 0x00010600ff028b82 */ /* 0x000e220000000a00 */
[----:B------:R-:W-:Y:S02]  /*e4c0*/  IMAD.U32 R7, RZ, RZ, UR36 ;  /* 0x00000024ff077e24 */ /* 0x000fe4000f8e00ff */
[----:B------:R-:W-:-:S03]  /*e4d0*/  @!P0 IMAD.IADD R6, R5, 0x1, R6 ;  /* 0x0000000105068824 */ /* 0x000fc600078e0206 */
        /* <DEDUP_REMOVED lines=13> */
.L_x_2761:
[----:B------:R-:W-:Y:S01]  /*e5b0*/  LOP3.LUT R24, R18, 0xffff, RZ, 0xc0, !PT ;  /* 0x0000ffff12187812 */ /* 0x000fe200078ec0ff */
[----:B------:R-:W-:Y:S06]  /*e5c0*/  @!P2 BRA `(.L_x_2694) ;  /* 0x000000000004a947 */ /* 0x000fec0003800000 */
[----:B------:R-:W-:Y:S01]  /*e5d0*/  BPT.TRAP 0x1 ;  /* 0x000000040000795c */ /* 0x000fe20000300000 */
.L_x_2694:
        /* <DEDUP_REMOVED lines=23> */
.L_x_2762:
[----:B------:R-:W-:Y:S05]  /*e750*/  BSYNC B0 ;  /* 0x0000000000007941 */ /* 0x000fea0003800000 */
.L_x_2695:
        /* <DEDUP_REMOVED lines=105> */
.L_x_2780:
        /* <DEDUP_REMOVED lines=11> */
.L_x_2698:
        /* <DEDUP_REMOVED lines=11> */
.L_x_2699:
[----:B0-----:R0:W5:Y:S01]  /*ef50*/  LDL.LU R4, [R1+0xc] ;  /* 0x00000c0001047983 */ /* 0x0011620000300800 */
[----:B------:R0:W-:Y:S03]  /*ef60*/  SYNCS.ARRIVE.TRANS64.A1T0 RZ, [R7+URZ+0x28830], RZ ;  /* 0x028830ff07ff79a7 */ /* 0x0001e6000810003f */
[----:B-1----:R0:W5:Y:S02]  /*ef70*/  LDL.LU R3, [R1+0x4] ;  /* 0x0000040001037983 */ /* 0x0021640000300800 */
[----:B------:R-:W-:Y:S05]  /*ef80*/  WARPSYNC.ALL ;  /* 0x0000000000007948 */ /* 0x000fea0003800000 */
[----:B------:R-:W-:Y:S01]  /*ef90*/  ULDC.64 UR4, c[0x0][0x298] ;  /* 0x0000a60000047ab9 */ /* 0x000fe20000000a00 */
[----:B------:R-:W-:Y:S01]  /*efa0*/  BAR.SYNC.DEFER_BLOCKING 0x8, 0x180 ;  /* 0x0206000000007b1d */ /* 0x000fe20000010000 */
[----:B------:R-:W-:Y:S01]  /*efb0*/  LOP3.LUT P0, RZ, R27, 0x10, RZ, 0xc0, !PT ;  /* 0x000000101bff7812 */ /* 0x000fe2000780c0ff */
[----:B------:R-:W-:-:S03]  /*efc0*/  VIADD R2, R22, 0x10400 ;  /* 0x0001040016027836 */ /* 0x000fc60000000000 */
[----:B------:R-:W-:Y:S01]  /*efd0*/  SEL R31, R31, RZ, !P0 ;  /* 0x000000ff1f1f7207 */ /* 0x000fe20004000000 */
[----:B------:R-:W-:Y:S01]  /*efe0*/  BSSY B6, `(.L_x_2700) ;  /* 0x000001c000067945 */ /* 0x000fe20003800000 */
[----:B-----5:R-:W-:Y:S02]  /*eff0*/  SEL R4, R4, RZ, !P0 ;  /* 0x000000ff04047207 */ /* 0x020fe40004000000 */
[----:B------:R-:W-:Y:S02]  /*f000*/  LOP3.LUT P0, RZ, R2, 0x3ff, RZ, 0xc0, !PT ;  /* 0x000003ff02ff7812 */ /* 0x000fe4000780c0ff */
[----:B------:R-:W-:Y:S01]  /*f010*/  SHF.R.S32.HI R0, RZ, 0x1f, R3 ;  /* 0x0000001fff007819 */ /* 0x000fe20000011403 */
[----:B------:R1:W-:Y:S04]  /*f020*/  STL [R1+0xc], R4 ;  /* 0x00000c0401007387 */ /* 0x0003e80000100800 */
[----:B------:R-:W-:-:S04]  /*f030*/  IMAD R0, R0, UR4, RZ ;  /* 0x0000000400007c24 */ /* 0x000fc8000f8e02ff */
[C---:B------:R-:W-:Y:S02]  /*f040*/  IMAD R0, R3.reuse, UR5, R0 ;  /* 0x0000000503007c24 */ /* 0x040fe4000f8e0200 */
[----:B------:R-:W-:-:S04]  /*f050*/  IMAD.WIDE.U32 R2, R3, UR4, RZ ;  /* 0x0000000403027c25 */ /* 0x000fc8000f8e00ff */
[----:B------:R-:W-:Y:S01]  /*f060*/  IMAD.IADD R0, R3, 0x1, R0 ;  /* 0x0000000103007824 */ /* 0x000fe200078e0200 */
[----:B------:R1:W-:Y:S04]  /*f070*/  STL.64 [R1+0x10], R2 ;  /* 0x0000100201007387 */ /* 0x0003e80000100a00 */
[----:B------:R1:W-:Y:S01]  /*f080*/  STL [R1+0x4], R0 ;  /* 0x0000040001007387 */ /* 0x0003e20000100800 */
[----:B------:R-:W-:Y:S05]  /*f090*/  @!P0 BRA `(.L_x_2701) ;  /* 0x0000000000408947 */ /* 0x000fea0003800000 */
[----:B-1----:R-:W-:Y:S01]  /*f0a0*/  MOV R2, 0x0 ;  /* 0x0000000000027802 */ /* 0x002fe20000000f00 */
[----:B------:R-:W-:Y:S01]  /*f0b0*/  ULDC.64 UR4, c[0x4][0x80] ;  /* 0x0100200000047ab9 */ /* 0x000fe20000000a00 */
[----:B------:R-:W-:Y:S01]  /*f0c0*/  ULDC.64 UR6, c[0x4][0x88] ;  /* 0x0100220000067ab9 */ /* 0x000fe20000000a00 */
[----:B------:R-:W-:Y:S01]  /*f0d0*/  ULDC.64 UR8, c[0x4][0x20] ;  /* 0x0100080000087ab9 */ /* 0x000fe20000000a00 */
[----:B------:R-:W-:Y:S02]  /*f0e0*/  IMAD.U32 R4, RZ, RZ, UR4 ;  /* 0x00000004ff047e24 */ /* 0x000fe4000f8e00ff */
[----:B------:R-:W1:Y:S01]  /*f0f0*/  LDC.64 R2, c[0x4][R2] ;  /* 0x0100000002027b82 */ /* 0x000e620000000a00 */
[----:B------:R-:W-:Y:S02]  /*f100*/  IMAD.U32 R5, RZ, RZ, UR5 ;  /* 0x00000005ff057e24 */ /* 0x000fe4000f8e00ff */
[----:B------:R-:W-:Y:S02]  /*f110*/  IMAD.U32 R6, RZ, RZ, UR6 ;  /* 0x00000006ff067e24 */ /* 0x000fe4000f8e00ff */
[----:B0-----:R-:W-:-:S02]  /*f120*/  IMAD.U32 R7, RZ, RZ, UR7 ;  /* 0x00000007ff077e24 */ /* 0x001fc4000f8e00ff */
[----:B------:R-:W-:Y:S02]  /*f130*/  IMAD.U32 R10, RZ, RZ, UR8 ;  /* 0x00000008ff0a7e24 */ /* 0x000fe4000f8e00ff */
[----:B------:R-:W-:Y:S02]  /*f140*/  IMAD.U32 R11, RZ, RZ, UR9 ;  /* 0x00000009ff0b7e24 */ /* 0x000fe4000f8e00ff */
[----:B------:R-:W-:Y:S02]  /*f150*/  IMAD.MOV.U32 R8, RZ, RZ, 0x70 ;  /* 0x00000070ff087424 */ /* 0x000fe400078e00ff */
[----:B------:R-:W-:Y:S02]  /*f160*/  IMAD.MOV.U32 R12, RZ, RZ, 0x1 ;  /* 0x00000001ff0c7424 */ /* 0x000fe400078e00ff */
[----:B------:R-:W-:-:S07]  /*f170*/  IMAD.MOV.U32 R13, RZ, RZ, RZ ;  /* 0x000000ffff0d7224 */ /* 0x000fce00078e00ff */
[----:B------:R-:W-:-:S07]  /*f180*/  LEPC R20, `(.L_x_2701) ;  /* 0x000000001014794e */ /* 0x000fce0000000000 */
[----:B-1----:R-:W-:Y:S05]  /*f190*/  CALL.ABS.NOINC R2 ;  /* 0x0000000002007343 */ /* 0x002fea0003c00000 */
.L_x_2701:
[----:B------:R-:W-:Y:S05]  /*f1a0*/  BSYNC B6 ;  /* 0x0000000000067941 */ /* 0x000fea0003800000 */
.L_x_2700:
[----:B------:R-:W2:Y:S01]  /*f1b0*/  LDL.LU R21, [R1+0xc] ;  /* 0x00000c0001157983 */ /* 0x000ea20000300800 */
[----:B-1----:R-:W1:Y:S01]  /*f1c0*/  LDC R4, c[0x0][0x448] ;  /* 0x00011200ff047b82 */ /* 0x002e620000000800 */
[----:B------:R-:W-:Y:S01]  /*f1d0*/  ULDC.64 UR6, c[0x0][0x2e0] ;  /* 0x0000b80000067ab9 */ /* 0x000fe20000000a00 */
[----:B------:R-:W-:Y:S01]  /*f1e0*/  ULDC.64 UR4, c[0x0][0x2d8] ;  /* 0x0000b60000047ab9 */ /* 0x000fe20000000a00 */
[----:B------:R-:W3:Y:S04]  /*f1f0*/  LDL.LU R20, [R1+0x4] ;  /* 0x0000040001147983 */ /* 0x000ee80000300800 */
[----:B------:R-:W3:Y:S04]  /*f200*/  LDL.LU.64 R2, [R1+0x10] ;  /* 0x0000100001027983 */ /* 0x000ee80000300a00 */
[----:B------:R4:W5:Y:S04]  /*f210*/  LDL R10, [R1+0x8] ;  /* 0x00000800010a7983 */ /* 0x0009680000100800 */
[----:B------:R4:W5:Y:S01]  /*f220*/  LDL R8, [R1] ;  /* 0x0000000001087983 */ /* 0x0009620000100800 */
[----:B-1----:R-:W-:-:S13]  /*f230*/  ISETP.NE.AND P6, PT, R4, 0x1, PT ;  /* 0x000000010400780c */ /* 0x002fda0003fc5270 */
[----:B------:R-:W1:Y:S08]  /*f240*/  @P6 LDC R5, c[0x0][0x44c] ;  /* 0x00011300ff056b82 */ /* 0x000e700000000800 */
[----:B------:R-:W0:Y:S01]  /*f250*/  @P6 LDC R4, c[0x0][0x450] ;  /* 0x00011400ff046b82 */ /* 0x000e220000000800 */
[----:B--2---:R-:W-:Y:S02]  /*f260*/  IMAD R0, R21, UR6, RZ ;  /* 0x0000000615007c24 */ /* 0x004fe4000f8e02ff */
[----:B------:R-:W2:Y:S02]  /*f270*/  S2R R21, SR_TID.X ;  /* 0x0000000000157919 */ /* 0x000ea40000002100 */
[----:B------:R-:W-:-:S02]  /*f280*/  IMAD R0, R31, UR7, R0 ;  /* 0x000000071f007c24 */ /* 0x000fc4000f8e0200 */
[----:B---3--:R-:W-:Y:S02]  /*f290*/  IMAD.MOV.U32 R3, RZ, RZ, R20 ;  /* 0x000000ffff037224 */ /* 0x008fe400078e0014 */
[----:B------:R-:W3:Y:S01]  /*f2a0*/  S2R R20, SR_TID.X ;  /* 0x0000000000147919 */ /* 0x000ee20000002100 */
[----:B------:R-:W-:-:S04]  /*f2b0*/  IMAD.WIDE.U32 R2, R24, UR4, R2 ;  /* 0x0000000418027c25 */ /* 0x000fc8000f8e0002 */
[----:B------:R-:W-:Y:S01]  /*f2c0*/  IMAD R3, R24, UR5, R3 ;  /* 0x0000000518037c24 */ /* 0x000fe2000f8e0203 */
[----:B------:R-:W-:Y:S01]  /*f2d0*/  ULDC.64 UR4, c[0x0][0x2d0] ;  /* 0x0000b40000047ab9 */ /* 0x000fe20000000a00 */
[----:B------:R-:W-:-:S04]  /*f2e0*/  IMAD.WIDE.U32 R2, R31, UR6, R2 ;  /* 0x000000061f027c25 */ /* 0x000fc8000f8e0002 */
[----:B------:R-:W-:Y:S02]  /*f2f0*/  IMAD.IADD R3, R3, 0x1, R0 ;  /* 0x0000000103037824 */ /* 0x000fe400078e0200 */
[----:B--2---:R-:W-:-:S05]  /*f300*/  IMAD.SHL.U32 R21, R21, 0x10, RZ ;  /* 0x0000001015157824 */ /* 0x004fca00078e00ff */
[----:B------:R-:W-:Y:S02]  /*f310*/  LOP3.LUT R21, R21, 0x70, RZ, 0xc0, !PT ;  /* 0x0000007015157812 */ /* 0x000fe400078ec0ff */
[----:B---3--:R-:W-:-:S04]  /*f320*/  LOP3.LUT R20, R20, 0x7f, RZ, 0xc0, !PT ;  /* 0x0000007f14147812 */ /* 0x008fc800078ec0ff */
[----:B------:R-:W-:-:S04]  /*f330*/  SHF.R.U32.HI R20, RZ, 0x3, R20 ;  /* 0x00000003ff147819 */ /* 0x000fc80000011614 */
[----:B------:R-:W-:-:S05]  /*f340*/  LOP3.LUT R20, R20, R21, RZ, 0xfc, !PT ;  /* 0x0000001514147212 */ /* 0x000fca00078efcff */
[----:B------:R-:W-:-:S04]  /*f350*/  IMAD R0, R17, 0x80, R20 ;  /* 0x0000008011007824 */ /* 0x000fc800078e0214 */
[----:B-1----:R-:W-:-:S04]  /*f360*/  @P6 IMAD.HI.U32 R5, R0, R5, RZ ;  /* 0x0000000500056227 */ /* 0x002fc800078e00ff */
[----:B------:R-:W-:Y:S01]  /*f370*/  IMAD.MOV.U32 R6, RZ, RZ, R0 ;  /* 0x000000ffff067224 */ /* 0x000fe200078e0000 */
[----:B0-----:R-:W-:Y:S02]  /*f380*/  @P6 SHF.R.U32.HI R6, RZ, R4, R5 ;  /* 0x00000004ff066219 */ /* 0x001fe40000011605 */
[----:B------:R-:W0:Y:S03]  /*f390*/  LDC R5, c[0x0][0x448] ;  /* 0x00011200ff057b82 */ /* 0x000e260000000800 */
[----:B------:R-:W-:Y:S01]  /*f3a0*/  IMAD.MOV R4, RZ, RZ, -R6 ;  /* 0x000000ffff047224 */ /* 0x000fe200078e0a06 */
[----:B------:R-:W1:Y:S01]  /*f3b0*/  S2R R20, SR_TID.X ;  /* 0x0000000000147919 */ /* 0x000e620000002100 */
[----:B------:R-:W-:-:S04]  /*f3c0*/  IMAD.WIDE.U32 R2, R6, UR4, R2 ;  /* 0x0000000406027c25 */ /* 0x000fc8000f8e0002 */
[----:B0-----:R-:W-:Y:S01]  /*f3d0*/  IMAD R0, R5, R4, R0 ;  /* 0x0000000405007224 */ /* 0x001fe200078e0200 */
[----:B------:R-:W-:-:S05]  /*f3e0*/  SHF.R.S32.HI R4, RZ, 0x1f, R6 ;  /* 0x0000001fff047819 */ /* 0x000fca0000011406 */
        /* <DEDUP_REMOVED lines=16> */
[----:B-1----:R-:W-:-:S04]  /*f4f0*/  LOP3.LUT R20, R20, 0x7f, RZ, 0xc0, !PT ;  /* 0x0000007f14147812 */ /* 0x002fc800078ec0ff */
[----:B------:R-:W-:Y:S01]  /*f500*/  SHF.R.U32.HI R9, RZ, 0x3, R20 ;  /* 0x00000003ff097819 */ /* 0x000fe20000011614 */
[----:B----4-:R-:W-:Y:S06]  /*f510*/  BRA.DIV UR4, `(.L_x_2702) ;  /* 0x0000004204847947 */ /* 0x010fec000b800000 */
[----:B------:R-:W0:Y:S01]  /*f520*/  SHFL.IDX PT, R14, R0, RZ, 0x181f ;  /* 0x00181fff000e7589 */ /* 0x000e2200000e0000 */
[----:B-----5:R-:W-:Y:S02]  /*f530*/  IMAD R5, R10, R5, RZ ;  /* 0x000000050a057224 */ /* 0x020fe400078e02ff */
[----:B------:R-:W-:Y:S01]  /*f540*/  IMAD R17, R17, 0x80, R9 ;  /* 0x0000008011117824 */ /* 0x000fe200078e0209 */
        /* <DEDUP_REMOVED lines=69> */
.L_x_2797:
        /* <DEDUP_REMOVED lines=11> */
.L_x_2704:
[----:B------:R-:W-:Y:S05]  /*fa50*/  BSYNC B0 ;  /* 0x0000000000007941 */ /* 0x000fea0003800000 */
.L_x_2703:
[----:B------:R-:W-:Y:S01]  /*fa60*/  NOP ;  /* 0x0000000000007918 */ /* 0x000fe20000000000 */
[----:B------:R-:W-:-:S13]  /*fa70*/  PLOP3.LUT P0, PT, PT, PT, PT, 0x80, 0x0 ;  /* 0x000000000000781c */ /* 0x000fda0003f0f070 */
.L_x_2705:
        /* <DEDUP_REMOVED lines=21> */
.L_x_2798:
[----:B------:R-:W-:Y:S05]  /*fbd0*/  BSYNC B0 ;  /* 0x0000000000007941 */ /* 0x000fea0003800000 */
.L_x_2706:
        /* <DEDUP_REMOVED lines=8> */
.L_x_2722:
[----:B0-----:R-:W0:Y:S01]  /*fc60*/  S2R R3, SR_TID.X ;  /* 0x0000000000037919 */ /* 0x001e220000002100 */
[----:B------:R-:W1:Y:S01]  /*fc70*/  LDC R4, c[0x0][0x430] ;  /* 0x00010c00ff047b82 */ /* 0x000e620000000800 */
[----:B------:R-:W-:Y:S05]  /*fc80*/  YIELD ;  /* 0x0000000000007946 */ /* 0x000fea0003800000 */
[----:B------:R-:W-:Y:S01]  /*fc90*/  ULDC.64 UR4, c[0x0][0x428] ;  /* 0x00010a0000047ab9 */ /* 0x000fe20000000a00 */
[----:B------:R-:W-:Y:S01]  /*fca0*/  VIADD R25, R10, 0x1 ;  /* 0x000000010a197836 */ /* 0x000fe20000000000 */
[----:B-1----:R-:W-:Y:S02]  /*fcb0*/  ISETP.NE.AND P0, PT, R4, 0x1, PT ;  /* 0x000000010400780c */ /* 0x002fe40003f05270 */
[C---:B0-----:R-:W-:Y:S01]  /*fcc0*/  LOP3.LUT R0, R3.reuse, 0x7f, RZ, 0xc0, !PT ;  /* 0x0000007f03007812 */ /* 0x041fe200078ec0ff */
[----:B------:R-:W-:-:S03]  /*fcd0*/  IMAD.SHL.U32 R4, R3, 0x10, RZ ;  /* 0x0000001003047824 */ /* 0x000fc600078e00ff */
[----:B------:R-:W-:-:S07]  /*fce0*/  SHF.R.U32.HI R5, RZ, 0x3, R0 ;  /* 0x00000003ff057819 */ /* 0x000fce0000011600 */
[----:B------:R-:W0:Y:S01]  /*fcf0*/  @P0 LDC R0, c[0x0][0x434] ;  /* 0x00010d00ff000b82 */ /* 0x000e220000000800 */
[----:B------:R-:W-:Y:S01]  /*fd00*/  LOP3.LUT R4, R4, 0x70, RZ, 0xc0, !PT ;  /* 0x0000007004047812 */ /* 0x000fe200078ec0ff */
[----:B------:R-:W-:Y:S02]  /*fd10*/  IMAD R7, R6, 0x80, R5 ;  /* 0x0000008006077824 */ /* 0x000fe400078e0205 */
[----:B------:R-:W-:-:S04]  /*fd20*/  IMAD R5, R37, UR4, RZ ;  /* 0x0000000425057c24 */ /* 0x000fc8000f8e02ff */
[----:B------:R-:W1:Y:S01]  /*fd30*/  @P0 LDC R3, c[0x0][0x438] ;  /* 0x00010e00ff030b82 */ /* 0x000e620000000800 */
[----:B------:R-:W-:Y:S01]  /*fd40*/  IADD3 R7, R4, R7, R36 ;  /* 0x0000000704077210 */ /* 0x000fe20007ffe024 */
[----:B------:R-:W-:-:S04]  /*fd50*/  IMAD R5, R32, UR5, R5 ;  /* 0x0000000520057c24 */ /* 0x000fc8000f8e0205 */
[----:B------:R-:W-:Y:S02]  /*fd60*/  IMAD.MOV.U32 R8, RZ, RZ, R7 ;  /* 0x000000ffff087224 */ /* 0x000fe400078e0007 */
[----:B0-----:R-:W-:-:S05]  /*fd70*/  @P0 IMAD.HI.U32 R0, R7, R0, RZ ;  /* 0x0000000007000227 */ /* 0x001fca00078e00ff */
[----:B-1----:R-:W-:-:S04]  /*fd80*/  @P0 SHF.R.U32.HI R8, RZ, R3, R0 ;  /* 0x00000003ff080219 */ /* 0x002fc80000011600 */
[--C-:B------:R-:W-:Y:S01]  /*fd90*/  SHF.R.S32.HI R3, RZ, 0x1f, R8.reuse ;  /* 0x0000001fff037819 */ /* 0x100fe20000011408 */
[----:B------:R-:W-:-:S04]  /*fda0*/  IMAD.MOV.U32 R2, RZ, RZ, R8 ;  /* 0x000000ffff027224 */ /* 0x000fc800078e0008 */
[----:B------:R-:W-:Y:S01]  /*fdb0*/  IMAD.WIDE.U32 R2, R32, UR4, R2 ;  /* 0x0000000420027c25 */ /* 0x000fe2000f8e0002 */
[----:B------:R-:W-:-:S03]  /*fdc0*/  ULDC.64 UR4, c[0x0][0x418] ;  /* 0x0001060000047ab9 */ /* 0x000fc60000000a00 */
[----:B------:R-:W-:Y:S01]  /*fdd0*/  IMAD.IADD R3, R5, 0x1, R3 ;  /* 0x0000000105037824 */ /* 0x000fe200078e0203 */
[C---:B------:R-:W-:Y:S01]  /*fde0*/  LEA R4, P0, R2.reuse, UR4, 0x2 ;  /* 0x0000000402047c11 */ /* 0x040fe2000f8010ff */
[----:B------:R-:W-:Y:S01]  /*fdf0*/  IMAD.U32 R9, RZ, RZ, UR36 ;  /* 0x00000024ff097e24 */ /* 0x000fe2000f8e00ff */
[----:B------:R-:W-:Y:S02]  /*fe00*/  ULDC UR4, c[0x0][0x430] ;  /* 0x00010c0000047ab9 */ /* 0x000fe40000000800 */
[----:B------:R-:W-:Y:S02]  /*fe10*/  LEA.HI.X R5, R2, UR5, R3, 0x2, P0 ;  /* 0x0000000502057c11 */ /* 0x000fe400080f1403 */
[----:B------:R-:W-:Y:S01]  /*fe20*/  ISETP.NE.AND P3, PT, R9, 0x3, PT ;  /* 0x000000030900780c */ /* 0x000fe20003f65270 */
[----:B------:R-:W-:Y:S01]  /*fe30*/  IMAD.MOV R2, RZ, RZ, -R8 ;  /* 0x000000ffff027224 */ /* 0x000fe200078e0a08 */
[C---:B------:R-:W-:Y:S01]  /*fe40*/  ISETP.NE.AND P0, PT, R25.reuse, 0x2, PT ;  /* 0x000000021900780c */ /* 0x040fe20003f05270 */
[----:B------:R0:W3:Y:S03]  /*fe50*/  LDG.E R0, desc[UR56][R4.64] ;  /* 0x0000003804007981 */ /* 0x0000e6000c1e1900 */
[----:B------:R-:W-:Y:S01]  /*fe60*/  SEL R28, RZ, 0x1, P0 ;  /* 0x00000001ff1c7807 */ /* 0x000fe20000000000 */
[----:B------:R-:W-:Y:S01]  /*fe70*/  IMAD.MOV.U32 R26, RZ, RZ, R6 ;  /* 0x000000ffff1a7224 */ /* 0x000fe200078e0006 */
[----:B------:R-:W-:-:S02]  /*fe80*/  SEL R25, R25, RZ, P0 ;  /* 0x000000ff19197207 */ /* 0x000fc40000000000 */
[----:B------:R-:W-:Y:S01]  /*fe90*/  LOP3.LUT R28, R17, R28, RZ, 0x3c, !PT ;  /* 0x0000001c111c7212 */ /* 0x000fe200078e3cff */
[----:B0-----:R-:W-:Y:S01]  /*fea0*/  IMAD R4, R2, UR4, R7 ;  /* 0x0000000402047c24 */ /* 0x001fe2000f8e0207 */
[----:B---3--:R-:W-:Y:S01]  /*feb0*/  SHF.R.S32.HI R21, RZ, 0x1f, R0 ;  /* 0x0000001fff157819 */ /* 0x008fe20000011400 */
[----:B------:R-:W-:Y:S06]  /*fec0*/  @!P3 BRA `(.L_x_2710) ;  /* 0x000000000004b947 */ /* 0x000fec0003800000 */
[----:B------:R-:W-:Y:S01]  /*fed0*/  BPT.TRAP 0x1 ;  /* 0x000000040000795c */ /* 0x000fe20000300000 */
.L_x_2710:
[----:B------:R-:W-:Y:S01]  /*fee0*/  IMAD R6, R25, 0x8, R22 ;  /* 0x0000000819067824 */ /* 0x000fe200078e0216 */
[----:B------:R-:W-:Y:S01]  /*fef0*/  SHF.L.U32 R3, R28, 0x1f, RZ ;  /* 0x0000001f1c037819 */ /* 0x000fe200000006ff */
[----:B------:R-:W-:Y:S03]  /*ff00*/  BSSY B1, `(.L_x_2711) ;  /* 0x0000003000017945 */ /* 0x000fe60003800000 */
[----:B------:R-:W0:Y:S02]  /*ff10*/  SYNCS.PHASECHK.TRANS64.TRYWAIT P0, [R6+URZ+0x28840], R3 ;  /* 0x02884003060075a7 */ /* 0x000e24000800017f */
[----:B0-----:R-:W-:Y:S05]  /*ff20*/  @!P0 BRA `(.L_x_2712) ;  /* 0x0000004000948947 */ /* 0x001fea0003800000 */
.L_x_2799:
[----:B------:R-:W-:Y:S05]  /*ff30*/  BSYNC B1 ;  /* 0x0000000000017941 */ /* 0x000fea0003800000 */
.L_x_2711:
        /* <DEDUP_REMOVED lines=69> */
.L_x_2817:
        /* <DEDUP_REMOVED lines=9> */
.L_x_2714:
        /* <DEDUP_REMOVED lines=11> */
.L_x_2715:
[----:B------:R1:W-:Y:S01]  /*104d0*/  SYNCS.ARRIVE.TRANS64.A1T0 RZ, [R6+URZ+0x28830], RZ ;  /* 0x028830ff06ff79a7 */ /* 0x0003e2000810003f */
[----:B------:R-:W-:Y:S05]  /*104e0*/  @!P4 BRA `(.L_x_2716) ;  /* 0x000000000004c947 */ /* 0x000fea0003800000 */
[----:B------:R-:W-:Y:S01]  /*104f0*/  BPT.TRAP 0x1 ;  /* 0x000000040000795c */ /* 0x000fe20000300000 */
.L_x_2716:
[----:B------:R-:W-:Y:S01]  /*10500*/  SHF.L.U32 R2, R17, 0x1f, RZ ;  /* 0x0000001f11027819 */ /* 0x000fe200000006ff */
[----:B-1----:R-:W-:Y:S01]  /*10510*/  IMAD R6, R10, 0x8, R22 ;  /* 0x000000080a067824 */ /* 0x002fe200078e0216 */
[----:B------:R-:W-:Y:S01]  /*10520*/  BSSY B1, `(.L_x_2717) ;  /* 0x0000004000017945 */ /* 0x000fe20003800000 */
[----:B0-----:R-:W-:Y:S02]  /*10530*/  IMAD R8, R31, -0x80, R34 ;  /* 0xffffff801f087824 */ /* 0x001fe400078e0222 */
[----:B------:R-:W0:Y:S02]  /*10540*/  SYNCS.PHASECHK.TRANS64.TRYWAIT P0, [R6+URZ+0x28860], R2 ;  /* 0x02886002060075a7 */ /* 0x000e24000800017f */
[----:B0-----:R-:W-:Y:S05]  /*10550*/  @!P0 BRA `(.L_x_2718) ;  /* 0x0000004400688947 */ /* 0x001fea0003800000 */
.L_x_2818:
[----:B------:R-:W-:Y:S05]  /*10560*/  BSYNC B1 ;  /* 0x0000000000017941 */ /* 0x000fea0003800000 */
.L_x_2717:
[----:B------:R-:W1:Y:S01]  /*10570*/  S2R R3, SR_TID.X ;  /* 0x0000000000037919 */ /* 0x000e620000002100 */
[----:B------:R-:W-:Y:S01]  /*10580*/  UMOV UR4, 0xffffffff ;  /* 0xffffffff00047882 */ /* 0x000fe20000000000 */
[----:B------:R-:W-:Y:S01]  /*10590*/  IMAD R7, R10, 0x4000, R33 ;  /* 0x000040000a077824 */ /* 0x000fe200078e0221 */
[----:B-1----:R-:W-:-:S04]  /*105a0*/  LOP3.LUT R3, R3, 0x7f, RZ, 0xc0, !PT ;  /* 0x0000007f03037812 */ /* 0x002fc800078ec0ff */
[----:B------:R-:W-:-:S05]  /*105b0*/  SHF.R.U32.HI R3, RZ, 0x3, R3 ;  /* 0x00000003ff037819 */ /* 0x000fca0000011603 */
[----:B------:R-:W-:Y:S01]  /*105c0*/  IMAD.IADD R8, R8, 0x1, -R3 ;  /* 0x0000000108087824 */ /* 0x000fe200078e0a03 */
[----:B------:R-:W-:Y:S06]  /*105d0*/  BRA.DIV UR4, `(.L_x_2719) ;  /* 0x00000046045c7947 */ /* 0x000fec000b800000 */
[----:B0-----:R-:W0:Y:S01]  /*105e0*/  SHFL.IDX PT, R2, R18, RZ, 0x181f ;  /* 0x00181fff12027589 */ /* 0x001e2200000e0000 */
        /* <DEDUP_REMOVED lines=58> */
.L_x_2836:
        /* <DEDUP_REMOVED lines=27> */
.L_x_2720:
        /* <DEDUP_REMOVED lines=11> */
.L_x_2721:
[C---:B------:R-:W-:Y:S01]  /*10bf0*/  ISETP.GT.AND P0, PT, R26.reuse, R35, PT ;  /* 0x000000231a00720c */ /* 0x040fe20003f04270 */
[----:B------:R0:W-:Y:S01]  /*10c00*/  SYNCS.ARRIVE.TRANS64.A1T0 RZ, [R6+URZ+0x28850], RZ ;  /* 0x028850ff06ff79a7 */ /* 0x0001e2000810003f */
[----:B------:R-:W-:Y:S02]  /*10c10*/  IMAD.MOV.U32 R17, RZ, RZ, R28 ;  /* 0x000000ffff117224 */ /* 0x000fe400078e001c */
[----:B------:R-:W-:Y:S02]  /*10c20*/  IMAD.MOV.U32 R10, RZ, RZ, R25 ;  /* 0x000000ffff0a7224 */ /* 0x000fe400078e0019 */
[----:B------:R-:W-:Y:S02]  /*10c30*/  IMAD.MOV.U32 R31, RZ, RZ, R26 ;  /* 0x000000ffff1f7224 */ /* 0x000fe400078e001a */
[----:B0-----:R-:W-:-:S05]  /*10c40*/  VIADD R6, R26, 0xffffffff ;  /* 0xffffffff1a067836 */ /* 0x001fca0000000000 */
[----:B------:R-:W-:Y:S05]  /*10c50*/  @P0 BRA `(.L_x_2722) ;  /* 0xfffffff000000947 */ /* 0x000fea000383ffff */
.L_x_2709:
[----:B------:R-:W-:Y:S05]  /*10c60*/  BSYNC B0 ;  /* 0x0000000000007941 */ /* 0x000fea0003800000 */
.L_x_2708:
        /* <DEDUP_REMOVED lines=17> */
.L_x_2724:
[----:B------:R-:W-:Y:S05]  /*10d80*/  BSYNC B0 ;  /* 0x0000000000007941 */ /* 0x000fea0003800000 */
.L_x_2723:
[----:B------:R-:W-:-:S05]  /*10d90*/  IMAD.U32 R0, RZ, RZ, UR36 ;  /* 0x00000024ff007e24 */ /* 0x000fca000f8e00ff */
[----:B------:R-:W-:-:S13]  /*10da0*/  ISETP.NE.AND P0, PT, R0, 0x3, PT ;  /* 0x000000030000780c */ /* 0x000fda0003f05270 */
[----:B------:R-:W-:Y:S05]  /*10db0*/  @!P0 BRA `(.L_x_2725) ;  /* 0x0000000000048947 */ /* 0x000fea0003800000 */
[----:B------:R-:W-:Y:S01]  /*10dc0*/  BPT.TRAP 0x1 ;  /* 0x000000040000795c */ /* 0x000fe20000300000 */
.L_x_2725:
[----:B------:R-:W-:Y:S01]  /*10dd0*/  IMAD R0, R25, 0x8, R22 ;  /* 0x0000000819007824 */ /* 0x000fe200078e0216 */
[----:B0-----:R-:W-:Y:S01]  /*10de0*/  SHF.L.U32 R3, R28, 0x1f, RZ ;  /* 0x0000001f1c037819 */ /* 0x001fe200000006ff */
[----:B------:R-:W-:Y:S01]  /*10df0*/  BSSY B0, `(.L_x_2726) ;  /* 0x0000004000007945 */ /* 0x000fe20003800000 */
[----:B------:R-:W-:Y:S02]  /*10e00*/  IMAD R6, R26, -0x80, R34 ;  /* 0xffffff801a067824 */ /* 0x000fe400078e0222 */
[----:B------:R-:W0:Y:S02]  /*10e10*/  SYNCS.PHASECHK.TRANS64.TRYWAIT P0, [R0+URZ+0x28860], R3 ;  /* 0x02886003000075a7 */ /* 0x000e24000800017f */
[----:B0-----:R-:W-:Y:S05]  /*10e20*/  @!P0 BRA `(.L_x_2727) ;  /* 0x0000004400d08947 */ /* 0x001fea0003800000 */
.L_x_2837:
[----:B------:R-:W-:Y:S05]  /*10e30*/  BSYNC B0 ;  /* 0x0000000000007941 */ /* 0x000fea0003800000 */
.L_x_2726:
        /* <DEDUP_REMOVED lines=70> */
.L_x_2855:
        /* <DEDUP_REMOVED lines=11> */
.L_x_2729:
        /* <DEDUP_REMOVED lines=11> */
.L_x_2730:
[----:B------:R0:W-:Y:S01]  /*11400*/  SYNCS.ARRIVE.TRANS64.A1T0 RZ, [R0+URZ+0x28850], RZ ;  /* 0x028850ff00ff79a7 */ /* 0x0001e2000810003f */
[----:B------:R-:W-:-:S05]  /*11410*/  VIADD R25, R25, 0x1 ;  /* 0x0000000119197836 */ /* 0x000fca0000000000 */
[----:B------:R-:W-:-:S04]  /*11420*/  ISETP.NE.AND P0, PT, R25, 0x2, PT ;  /* 0x000000021900780c */ /* 0x000fc80003f05270 */
[----:B------:R-:W-:Y:S02]  /*11430*/  SEL R3, RZ, 0x1, P0 ;  /* 0x00000001ff037807 */ /* 0x000fe40000000000 */
[----:B------:R-:W-:Y:S02]  /*11440*/  SEL R25, R25, RZ, P0 ;  /* 0x000000ff19197207 */ /* 0x000fe40000000000 */
[----:B0-----:R-:W-:-:S07]  /*11450*/  LOP3.LUT R28, R28, R3, RZ, 0x3c, !PT ;  /* 0x000000031c1c7212 */ /* 0x001fce00078e3cff */
.L_x_2687:
[----:B------:R-:W-:Y:S05]  /*11460*/  BSYNC B7 ;  /* 0x0000000000077941 */ /* 0x000fea0003800000 */
.L_x_2685:
        /* <DEDUP_REMOVED lines=11> */
.L_x_2731:
        /* <DEDUP_REMOVED lines=43> */
.L_x_2865:
[----:B------:R-:W-:Y:S02]  /*117d0*/  ULDC UR4, c[0x0][0xc38] ;  /* 0x00030e0000047ab9 */ /* 0x000fe40000000800 */
[----:B------:R-:W-:-:S04]  /*117e0*/  IMAD.U32 R4, RZ, RZ, UR4 ;  /* 0x00000004ff047e24 */ /* 0x000fc8000f8e00ff */
[----:B-1----:R-:W-:-:S04]  /*117f0*/  IMAD R14, R14, R4, RZ ;  /* 0x000000040e0e7224 */ /* 0x002fc800078e02ff */
[----:B------:R-:W-:-:S05]  /*11800*/  IMAD.IADD R9, R6, 0x1, R14 ;  /* 0x0000000106097824 */ /* 0x000fca00078e020e */
[----:B------:R-:W-:-:S13]  /*11810*/  ISETP.GT.AND P6, PT, R9, R0, PT ;  /* 0x000000000900720c */ /* 0x000fda0003fc4270 */
[----:B------:R-:W-:Y:S05]  /*11820*/  @P6 BRA `(.L_x_2734) ;  /* 0x0000000000a46947 */ /* 0x000fea0003800000 */
.L_x_2737:
        /* <DEDUP_REMOVED lines=35> */
.L_x_2873:
[----:B------:R-:W-:Y:S02]  /*11a60*/  ULDC UR4, c[0x0][0xc38] ;  /* 0x00030e0000047ab9 */ /* 0x000fe40000000800 */
[----:B------:R-:W-:-:S04]  /*11a70*/  IMAD.U32 R4, RZ, RZ, UR4 ;  /* 0x00000004ff047e24 */ /* 0x000fc8000f8e00ff */
[----:B-1----:R-:W-:-:S04]  /*11a80*/  IMAD R14, R14, R4, RZ ;  /* 0x000000040e0e7224 */ /* 0x002fc800078e02ff */
[----:B------:R-:W-:-:S05]  /*11a90*/  IMAD.IADD R9, R14, 0x1, R9 ;  /* 0x000000010e097824 */ /* 0x000fca00078e0209 */
[----:B------:R-:W-:-:S13]  /*11aa0*/  ISETP.GT.AND P6, PT, R9, R0, PT ;  /* 0x000000000900720c */ /* 0x000fda0003fc4270 */
[----:B------:R-:W-:Y:S05]  /*11ab0*/  @!P6 BRA `(.L_x_2737) ;  /* 0xfffffffc005ce947 */ /* 0x000fea000383ffff */
.L_x_2734:
        /* <DEDUP_REMOVED lines=10> */
.L_x_2878:
[----:B------:R-:W-:-:S13]  /*11b60*/  ISETP.NE.AND P0, PT, R3, RZ, PT ;  /* 0x000000ff0300720c */ /* 0x000fda0003f05270 */
[----:B------:R-:W-:Y:S05]  /*11b70*/  @!P0 BRA `(.L_x_2739) ;  /* 0x0000000000108947 */ /* 0x000fea0003800000 */
[----:B------:R-:W-:Y:S01]  /*11b80*/  UMOV UR4, 0xffffffff ;  /* 0xffffffff00047882 */ /* 0x000fe20000000000 */
[----:B-1----:R-:W-:Y:S02]  /*11b90*/  VIADD R12, R12, 0xffffffff ;  /* 0xffffffff0c0c7836 */ /* 0x002fe40000000000 */
[----:B------:R-:W-:Y:S05]  /*11ba0*/  BRA.DIV UR4, `(.L_x_2740) ;  /* 0x0000004e04507947 */ /* 0x000fea000b800000 */
[----:B------:R4:W1:Y:S02]  /*11bb0*/  SHFL.IDX PT, R7, R2, R12, 0x1f ;  /* 0x00001f0c02077589 */ /* 0x00086400000e0000 */
.L_x_2739:
        /* <DEDUP_REMOVED lines=59> */
.L_x_2741:
        /* <DEDUP_REMOVED lines=37> */
[----:B0-----:R-:W-:-:S06]  /*121c0*/  VIADD R3, R8, 0xffffffe ;  /* 0x0ffffffe08037836 */ /* 0x001fcc0000000000 */
[----:B------:R-:W0:Y:S02]  /*121d0*/  F2I.FTZ.U32.TRUNC.NTZ R3, R3 ;  /* 0x0000000300037305 */ /* 0x000e24000021f000 */
[----:B0-----:R-:W-:-:S04]  /*121e0*/  IMAD.MOV R0, RZ, RZ, -R3 ;  /* 0x000000ffff007224 */ /* 0x001fc800078e0a03 */
[----:B------:R-:W-:Y:S01]  /*121f0*/  IMAD R5, R0, R7, RZ ;  /* 0x0000000700057224 */ /* 0x000fe200078e02ff */
[----:B------:R-:W-:-:S03]  /*12200*/  IABS R0, R4 ;  /* 0x0000000400007213 */ /* 0x000fc60000000000 */
[----:B------:R-:W-:Y:S01]  /*12210*/  IMAD.HI.U32 R2, R3, R5, R2 ;  /* 0x0000000503027227 */ /* 0x000fe200078e0002 */
[----:B------:R-:W-:Y:S02]  /*12220*/  IABS R5, R9 ;  /* 0x0000000900057213 */ /* 0x000fe40000000000 */
[----:B------:R-:W-:Y:S01]  /*12230*/  IADD3 R3, R6, 0x1000000, R9 ;  /* 0x0100000006037810 */ /* 0x000fe20007ffe009 */
        /* <DEDUP_REMOVED lines=12> */
[----:B------:R-:W-:Y:S01]  /*12300*/  @!P1 LOP3.LUT R2, RZ, R4, RZ, 0x33, !PT ;  /* 0x00000004ff029212 */ /* 0x000fe200078e33ff */
[----:B------:R-:W-:-:S04]  /*12310*/  IMAD.MOV R4, RZ, RZ, -R4 ;  /* 0x000000ffff047224 */ /* 0x000fc800078e0a04 */
[----:B------:R-:W-:-:S07]  /*12320*/  IMAD R18, R2, R4, R3 ;  /* 0x0000000402127224 */ /* 0x000fce00078e0203 */
.L_x_2742:
[----:B------:R-:W-:-:S05]  /*12330*/  LOP3.LUT R2, RZ, R2, RZ, 0x33, !PT ;  /* 0x00000002ff027212 */ /* 0x000fca00078e33ff */
[----:B------:R-:W-:Y:S01]  /*12340*/  IMAD.IADD R17, R17, 0x1, R2 ;  /* 0x0000000111117824 */ /* 0x000fe200078e0202 */
[----:B------:R-:W-:Y:S06]  /*12350*/  BRA `(.L_x_2743) ;  /* 0x00000000001c7947 */ /* 0x000fec0003800000 */
.L_x_2735:
[----:B------:R-:W-:Y:S01]  /*12360*/  UMOV UR4, URZ ;  /* 0x0000003f00047c82 */ /* 0x000fe20008000000 */
[----:B------:R-:W-:Y:S01]  /*12370*/  UMOV UR5, URZ ;  /* 0x0000003f00057c82 */ /* 0x000fe20008000000 */
[----:B------:R-:W-:Y:S01]  /*12380*/  ULDC UR6, c[0x0][0xc3c] ;  /* 0x00030f0000067ab9 */ /* 0x000fe20000000800 */
[----:B------:R-:W-:Y:S02]  /*12390*/  IMAD.MOV.U32 R16, RZ, RZ, R0 ;  /* 0x000000ffff107224 */ /* 0x000fe400078e0000 */
[----:B------:R-:W-:Y:S02]  /*123a0*/  IMAD.U32 R17, RZ, RZ, UR4 ;  /* 0x00000004ff117e24 */ /* 0x000fe4000f8e00ff */
[----:B------:R-:W-:Y:S02]  /*123b0*/  IMAD.U32 R18, RZ, RZ, UR5 ;  /* 0x00000005ff127e24 */ /* 0x000fe4000f8e00ff */
[----:B------:R-:W-:-:S07]  /*123c0*/  IMAD.U32 R19, RZ, RZ, UR6 ;  /* 0x00000006ff137e24 */ /* 0x000fce000f8e00ff */
.L_x_2743:
        /* <DEDUP_REMOVED lines=10> */
.L_x_2732:
[----:B------:R-:W-:Y:S02]  /*12470*/  ULDC UR4, c[0x0][0xc3c] ;  /* 0x00030f0000047ab9 */ /* 0x000fe40000000800 */
[----:B-1----:R-:W-:-:S13]  /*12480*/  ISETP.GE.AND P0, PT, R19, UR4, PT ;  /* 0x0000000413007c0c */ /* 0x002fda000bf06270 */
[----:B------:R-:W-:Y:S05]  /*12490*/  @!P0 BRA `(.L_x_2744) ;  /* 0xffffffb000308947 */ /* 0x000fea000383ffff */
[----:B------:R-:W-:Y:S05]  /*124a0*/  BSYNC B8 ;  /* 0x0000000000087941 */ /* 0x000fea0003800000 */
.L_x_2679:
        /* <DEDUP_REMOVED lines=12> */
.L_x_2881:
[----:B------:R-:W-:Y:S05]  /*12570*/  BSYNC B0 ;  /* 0x0000000000007941 */ /* 0x000fea0003800000 */
.L_x_2745:
[----:B------:R-:W-:-:S03]  /*12580*/  UMOV UR4, 0xffffffff ;  /* 0xffffffff00047882 */ /* 0x000fc60000000000 */
[----:B------:R-:W-:Y:S05]  /*12590*/  BRA.DIV UR4, `(.L_x_2747) ;  /* 0x0000004604107947 */ /* 0x000fea000b800000 */
[----:B0-----:R-:W0:Y:S02]  /*125a0*/  S2R R0, SR_TID.X ;  /* 0x0000000000007919 */ /* 0x001e240000002100 */
[----:B0-----:R-:W-:-:S04]  /*125b0*/  SHF.R.U32.HI R0, RZ, 0x5, R0 ;  /* 0x00000005ff007819 */ /* 0x001fc80000011600 */
[----:B------:R-:W-:-:S05]  /*125c0*/  LOP3.LUT R0, R0, 0x3, RZ, 0xc0, !PT ;  /* 0x0000000300007812 */ /* 0x000fca00078ec0ff */
[----:B------:R0:W1:Y:S02]  /*125d0*/  SHFL.IDX PT, R14, R0, RZ, 0x1f ;  /* 0x00001fff000e7589 */ /* 0x00006400000e0000 */
.L_x_2884:
[----:B-1----:R-:W-:Y:S01]  /*125e0*/  ISETP.NE.AND P0, PT, R14, RZ, PT ;  /* 0x000000ff0e00720c */ /* 0x002fe20003f05270 */
[----:B------:R-:W-:-:S12]  /*125f0*/  BSSY B0, `(.L_x_2748) ;  /* 0x0000024000007945 */ /* 0x000fd80003800000 */
[----:B------:R-:W-:Y:S05]  /*12600*/  @P0 BRA `(.L_x_2749) ;  /* 0x0000000000880947 */ /* 0x000fea0003800000 */
[----:B------:R-:W-:-:S03]  /*12610*/  UMOV UR4, 0xffffffff ;  /* 0xffffffff00047882 */ /* 0x000fc60000000000 */
[----:B------:R-:W-:Y:S05]  /*12620*/  BRA.DIV UR4, `(.L_x_2750) ;  /* 0x0000004604207947 */ /* 0x000fea000b800000 */
[----:B------:R-:W-:-:S13]  /*12630*/  ELECT P6, URZ, PT ;  /* 0x00000000003f782f */ /* 0x000fda00038c0000 */
.L_x_2887:
[----:B------:R-:W-:Y:S05]  /*12640*/  @!P6 BRA `(.L_x_2749) ;  /* 0x000000000078e947 */ /* 0x000fea0003800000 */
[----:B------:R-:W-:-:S06]  /*12650*/  ULOP3.LUT UR4, UR44, 0x2, URZ, 0xfc, !UPT ;  /* 0x000000022c047892 */ /* 0x000fcc000f8efc3f */
[----:B0-----:R-:W-:-:S05]  /*12660*/  IMAD.U32 R0, RZ, RZ, UR4 ;  /* 0x00000004ff007e24 */ /* 0x001fca000f8e00ff */
[----:B------:R-:W-:-:S13]  /*12670*/  ISETP.NE.AND P0, PT, R0, 0x3, PT ;  /* 0x000000030000780c */ /* 0x000fda0003f05270 */
[----:B------:R-:W-:Y:S05]  /*12680*/  @!P0 BRA `(.L_x_2751) ;  /* 0x0000000000048947 */ /* 0x000fea0003800000 */
[----:B------:R-:W-:Y:S01]  /*12690*/  BPT.TRAP 0x1 ;  /* 0x000000040000795c */ /* 0x000fe20000300000 */
.L_x_2751:
[C---:B------:R-:W-:Y:S01]  /*126a0*/  IMAD R5, R25.reuse, 0x8, R4 ;  /* 0x0000000819057824 */ /* 0x040fe200078e0204 */
[----:B------:R-:W-:Y:S01]  /*126b0*/  SHF.L.U32 R0, R28, 0x1f, RZ ;  /* 0x0000001f1c007819 */ /* 0x000fe200000006ff */
[----:B------:R-:W-:-:S03]  /*126c0*/  VIADD R25, R25, 0x1 ;  /* 0x0000000119197836 */ /* 0x000fc60000000000 */
[----:B------:R-:W0:Y:S02]  /*126d0*/  SYNCS.PHASECHK.TRANS64.TRYWAIT P1, [R5+URZ+0x28840], R0 ;  /* 0x02884000050075a7 */ /* 0x000e24000802017f */
[----:B------:R-:W-:-:S04]  /*126e0*/  ISETP.NE.AND P2, PT, R25, 0x2, PT ;  /* 0x000000021900780c */ /* 0x000fc80003f45270 */
[----:B------:R-:W-:Y:S01]  /*126f0*/  SEL R3, RZ, 0x1, P2 ;  /* 0x00000001ff037807 */ /* 0x000fe20001000000 */
[----:B0-----:R-:W-:Y:S08]  /*12700*/  @!P1 BRA `(.L_x_2752) ;  /* 0x0000004400089947 */ /* 0x001ff00003800000 */
.L_x_2888:
[----:B------:R-:W-:Y:S02]  /*12710*/  SEL R25, R25, RZ, P2 ;  /* 0x000000ff19197207 */ /* 0x000fe40001000000 */
[----:B------:R-:W-:Y:S01]  /*12720*/  LOP3.LUT R2, R28, R3, RZ, 0x3c, !PT ;  /* 0x000000031c027212 */ /* 0x000fe200078e3cff */
[----:B------:R-:W-:Y:S06]  /*12730*/  @!P0 BRA `(.L_x_2753) ;  /* 0x0000000000048947 */ /* 0x000fec0003800000 */
[----:B------:R-:W-:Y:S01]  /*12740*/  BPT.TRAP 0x1 ;  /* 0x000000040000795c */ /* 0x000fe20000300000 */
.L_x_2753:
[----:B------:R-:W-:Y:S01]  /*12750*/  IMAD R25, R25, 0x8, R4 ;  /* 0x0000000819197824 */ /* 0x000fe200078e0204 */
[----:B------:R-:W-:-:S04]  /*12760*/  SHF.L.U32 R2, R2, 0x1f, RZ ;  /* 0x0000001f02027819 */ /* 0x000fc800000006ff */
[----:B------:R-:W1:Y:S02]  /*12770*/  SYNCS.PHASECHK.TRANS64.TRYWAIT P1, [R25+URZ+0x28840], R2 ;  /* 0x02884002190075a7 */ /* 0x000e64000802017f */
[----:B-1----:R-:W-:Y:S05]  /*12780*/  @!P1 BRA `(.L_x_2754) ;  /* 0x0000004000fc9947 */ /* 0x002fea0003800000 */
.L_x_2889:
[----:B------:R-:W-:Y:S05]  /*12790*/  @!P0 BRA `(.L_x_2755) ;  /* 0x0000000000048947 */ /* 0x000fea0003800000 */
[----:B------:R-:W-:Y:S01]  /*127a0*/  BPT.TRAP 0x1 ;  /* 0x000000040000795c */ /* 0x000fe20000300000 */
.L_x_2755:
[----:B------:R-:W3:Y:S02]  /*127b0*/  SYNCS.PHASECHK.TRANS64.TRYWAIT P1, [R5+URZ+0x28860], R0 ;  /* 0x02886000050075a7 */ /* 0x000ee4000802017f */
[----:B---3--:R-:W-:Y:S05]  /*127c0*/  @!P1 BRA `(.L_x_2756) ;  /* 0x0000004400009947 */ /* 0x008fea0003800000 */
.L_x_2890:
[----:B------:R-:W-:Y:S05]  /*127d0*/  @!P0 BRA `(.L_x_2757) ;  /* 0x0000000000048947 */ /* 0x000fea0003800000 */
[----:B------:R-:W-:Y:S01]  /*127e0*/  BPT.TRAP 0x1 ;  /* 0x000000040000795c */ /* 0x000fe20000300000 */
.L_x_2757:
[----:B----4-:R4:W0:Y:S02]  /*127f0*/  SYNCS.PHASECHK.TRANS64.TRYWAIT P0, [R25+URZ+0x28860], R2 ;  /* 0x02886002190075a7 */ /* 0x010824000800017f */
[----:B0-----:R-:W-:Y:S05]  /*12800*/  @!P0 NANOSLEEP.SYNCS 0x989680 ;  /* 0x009896800000895d */ /* 0x001fea0003900000 */
[----:B------:R-:W0:Y:S02]  /*12810*/  @!P0 SYNCS.PHASECHK.TRANS64 P0, [R25+URZ+0x28860], R2 ;  /* 0x02886002190085a7 */ /* 0x000e24000800007f */
[----:B0-----:R-:W-:Y:S05]  /*12820*/  @!P0 BRA `(.L_x_2757) ;  /* 0xfffffffc00f08947 */ /* 0x001fea000383ffff */
.L_x_2749:
[----:B------:R-:W-:Y:S05]  /*12830*/  BSYNC B0 ;  /* 0x0000000000007941 */ /* 0x000fea0003800000 */
.L_x_2748:
[----:B------:R-:W-:Y:S05]  /*12840*/  EXIT ;  /* 0x000000000000794d */ /* 0x000fea0003800000 */
.L_x_2612:
[----:B0-----:R-:W-:-:S04]  /*12850*/  IMAD.U32 R3, RZ, RZ, UR41 ;  /* 0x00000029ff037e24 */ /* 0x001fc8000f8e00ff */
[----:B------:R0:W1:Y:S03]  /*12860*/  SYNCS.PHASECHK.TRANS64.TRYWAIT P1, [R3+URZ+0x28800], R0 ;  /* 0x02880000030075a7 */ /* 0x000066000802017f */
[----:B-1----:R-:W-:Y:S05]  /*12870*/  @!P1 NANOSLEEP.SYNCS 0x989680 ;  /* 0x009896800000995d */ /* 0x002fea0003900000 */
[----:B------:R-:W1:Y:S02]  /*12880*/  @!P1 SYNCS.PHASECHK.TRANS64 P1, [R3+URZ+0x28800], R0 ;  /* 0x02880000030095a7 */ /* 0x000e64000802007f */
[----:B-1----:R-:W-:Y:S05]  /*12890*/  @!P1 BRA `(.L_x_2612) ;  /* 0xfffffffc00ec9947 */ /* 0x002fea000383ffff */
[----:B------:R-:W-:Y:S05]  /*128a0*/  BRA `(.L_x_2758) ;  /* 0xfffffef400187947 */ /* 0x000fea000383ffff */
.L_x_2616:
[----:B-1----:R1:W2:Y:S02]  /*128b0*/  SYNCS.PHASECHK.TRANS64.TRYWAIT P1, [R0+URZ+0x28830], R3 ;  /* 0x02883003000075a7 */ /* 0x0022a4000802017f */
[----:B--2---:R-:W-:Y:S05]  /*128c0*/  @!P1 NANOSLEEP.SYNCS 0x989680 ;  /* 0x009896800000995d */ /* 0x004fea0003900000 */
[----:B------:R-:W2:Y:S02]  /*128d0*/  @!P1 SYNCS.PHASECHK.TRANS64 P1, [R0+URZ+0x28830], R3 ;  /* 0x02883003000095a7 */ /* 0x000ea4000802007f */
[----:B--2---:R-:W-:Y:S05]  /*128e0*/  @!P1 BRA `(.L_x_2616) ;  /* 0xfffffffc00f09947 */ /* 0x004fea000383ffff */
[----:B------:R-:W-:Y:S05]  /*128f0*/  BRA `(.L_x_2615) ;  /* 0xfffffef400347947 */ /* 0x000fea000383ffff */
.L_x_2622:
[----:B-1----:R-:W-:-:S04]  /*12900*/  IMAD.U32 R5, RZ, RZ, UR6 ;  /* 0x00000006ff057e24 */ /* 0x002fc8000f8e00ff */
[----:B------:R1:W2:Y:S03]  /*12910*/  SYNCS.PHASECHK.TRANS64.TRYWAIT P1, [R5+URZ+0x28830], R4 ;  /* 0x02883004050075a7 */ /* 0x0002a6000802017f */
[----:B--2---:R-:W-:Y:S05]  /*12920*/  @!P1 NANOSLEEP.SYNCS 0x989680 ;  /* 0x009896800000995d */ /* 0x004fea0003900000 */
[----:B------:R-:W2:Y:S02]  /*12930*/  @!P1 SYNCS.PHASECHK.TRANS64 P1, [R5+URZ+0x28830], R4 ;  /* 0x02883004050095a7 */ /* 0x000ea4000802007f */
[----:B--2---:R-:W-:Y:S05]  /*12940*/  @!P1 BRA `(.L_x_2622) ;  /* 0xfffffffc00ec9947 */ /* 0x004fea000383ffff */
[----:B------:R-:W-:Y:S05]  /*12950*/  BRA `(.L_x_2619) ;  /* 0xffffff1800407947 */ /* 0x000fea000383ffff */
.L_x_2626:
[----:B-1----:R-:W-:-:S04]  /*12960*/  IMAD.U32 R5, RZ, RZ, UR6 ;  /* 0x00000006ff057e24 */ /* 0x002fc8000f8e00ff */
[----:B------:R1:W2:Y:S03]  /*12970*/  SYNCS.PHASECHK.TRANS64.TRYWAIT P1, [R5+URZ+0x28850], R4 ;  /* 0x02885004050075a7 */ /* 0x0002a6000802017f */
[----:B--2---:R-:W-:Y:S05]  /*12980*/  @!P1 NANOSLEEP.SYNCS 0x989680 ;  /* 0x009896800000995d */ /* 0x004fea0003900000 */
[----:B------:R-:W2:Y:S02]  /*12990*/  @!P1 SYNCS.PHASECHK.TRANS64 P1, [R5+URZ+0x28850], R4 ;  /* 0x02885004050095a7 */ /* 0x000ea4000802007f */
[----:B--2---:R-:W-:Y:S05]  /*129a0*/  @!P1 BRA `(.L_x_2626) ;  /* 0xfffffffc00ec9947 */ /* 0x004fea000383ffff */
[----:B------:R-:W-:Y:S05]  /*129b0*/  BRA `(.L_x_2623) ;  /* 0xffffff1c00147947 */ /* 0x000fea000383ffff */
.L_x_2634:
[----:B-1----:R-:W-:-:S04]  /*129c0*/  IMAD.U32 R5, RZ, RZ, UR6 ;  /* 0x00000006ff057e24 */ /* 0x002fc8000f8e00ff */
[----:B------:R1:W2:Y:S03]  /*129d0*/  SYNCS.PHASECHK.TRANS64.TRYWAIT P1, [R5+URZ+0x28830], R4 ;  /* 0x02883004050075a7 */ /* 0x0002a6000802017f */
[----:B--2---:R-:W-:Y:S05]  /*129e0*/  @!P1 NANOSLEEP.SYNCS 0x989680 ;  /* 0x009896800000995d */ /* 0x004fea0003900000 */
[----:B------:R-:W2:Y:S02]  /*129f0*/  @!P1 SYNCS.PHASECHK.TRANS64 P1, [R5+URZ+0x28830], R4 ;  /* 0x02883004050095a7 */ /* 0x000ea4000802007f */
[----:B--2---:R-:W-:Y:S05]  /*12a00*/  @!P1 BRA `(.L_x_2634) ;  /* 0xfffffffc00ec9947 */ /* 0x004fea000383ffff */
[----:B------:R-:W-:Y:S05]  /*12a10*/  BRA `(.L_x_2631) ;  /* 0xffffff40009c7947 */ /* 0x000fea000383ffff */
.L_x_2638:
[----:B-1----:R-:W-:-:S04]  /*12a20*/  IMAD.U32 R5, RZ, RZ, UR6 ;  /* 0x00000006ff057e24 */ /* 0x002fc8000f8e00ff */
[----:B------:R1:W2:Y:S03]  /*12a30*/  SYNCS.PHASECHK.TRANS64.TRYWAIT P1, [R5+URZ+0x28850], R4 ;  /* 0x02885004050075a7 */ /* 0x0002a6000802017f */
[----:B--2---:R-:W-:Y:S05]  /*12a40*/  @!P1 NANOSLEEP.SYNCS 0x989680 ;  /* 0x009896800000995d */ /* 0x004fea0003900000 */
[----:B------:R-:W2:Y:S02]  /*12a50*/  @!P1 SYNCS.PHASECHK.TRANS64 P1, [R5+URZ+0x28850], R4 ;  /* 0x02885004050095a7 */ /* 0x000ea4000802007f */
[----:B--2---:R-:W-:Y:S05]  /*12a60*/  @!P1 BRA `(.L_x_2638) ;  /* 0xfffffffc00ec9947 */ /* 0x004fea000383ffff */
[----:B------:R-:W-:Y:S05]  /*12a70*/  BRA `(.L_x_2635) ;  /* 0xffffff4400647947 */ /* 0x000fea000383ffff */
.L_x_2645:
[----:B-1----:R-:W-:-:S04]  /*12a80*/  IMAD.U32 R7, RZ, RZ, UR5 ;  /* 0x00000005ff077e24 */ /* 0x002fc8000f8e00ff */
[----:B------:R1:W2:Y:S03]  /*12a90*/  SYNCS.PHASECHK.TRANS64.TRYWAIT P1, [R7+URZ+0x28850], R6 ;  /* 0x02885006070075a7 */ /* 0x0002a6000802017f */
[----:B--2---:R-:W-:Y:S05]  /*12aa0*/  @!P1 NANOSLEEP.SYNCS 0x989680 ;  /* 0x009896800000995d */ /* 0x004fea0003900000 */
[----:B------:R-:W2:Y:S02]  /*12ab0*/  @!P1 SYNCS.PHASECHK.TRANS64 P1, [R7+URZ+0x28850], R6 ;  /* 0x02885006070095a7 */ /* 0x000ea4000802007f */
[----:B--2---:R-:W-:Y:S05]  /*12ac0*/  @!P1 BRA `(.L_x_2645) ;  /* 0xfffffffc00ec9947 */ /* 0x004fea000383ffff */
[----:B------:R-:W-:Y:S05]  /*12ad0*/  BRA `(.L_x_2644) ;  /* 0xffffff6000587947 */ /* 0x000fea000383ffff */
.L_x_2693:
        /* <DEDUP_REMOVED lines=11> */
.L_x_2760:
[----:B------:R-:W-:Y:S05]  /*12b90*/  BSYNC B0 ;  /* 0x0000000000007941 */ /* 0x000fea0003800000 */
.L_x_2759:
[----:B------:R-:W-:Y:S05]  /*12ba0*/  BRA `(.L_x_2761) ;  /* 0xffffffb800807947 */ /* 0x000fea000383ffff */
.L_x_2696:
[----:B0-----:R0:W1:Y:S02]  /*12bb0*/  SYNCS.PHASECHK.TRANS64.TRYWAIT P0, [R7+URZ+0x28840], R2 ;  /* 0x02884002070075a7 */ /* 0x001064000800017f */
[----:B-1----:R-:W-:Y:S05]  /*12bc0*/  @!P0 NANOSLEEP.SYNCS 0x989680 ;  /* 0x009896800000895d */ /* 0x002fea0003900000 */
[----:B------:R-:W1:Y:S02]  /*12bd0*/  @!P0 SYNCS.PHASECHK.TRANS64 P0, [R7+URZ+0x28840], R2 ;  /* 0x02884002070085a7 */ /* 0x000e64000800007f */
[----:B-1----:R-:W-:Y:S05]  /*12be0*/  @!P0 BRA `(.L_x_2696) ;  /* 0xfffffffc00f08947 */ /* 0x002fea000383ffff */
[----:B------:R-:W-:Y:S05]  /*12bf0*/  BRA `(.L_x_2762) ;  /* 0xffffffb800d47947 */ /* 0x000fea000383ffff */
.L_x_2697:
        /* <DEDUP_REMOVED lines=8> */
.L_x_2764:
[----:B------:R-:W-:Y:S05]  /*12c80*/  BSYNC B0 ;  /* 0x0000000000007941 */ /* 0x000fea0003800000 */
.L_x_2763:
        /* <DEDUP_REMOVED lines=9> */
.L_x_2765:
[----:B------:R-:W-:Y:S02]  /*12d20*/  IMAD.MOV.U32 R13, RZ, RZ, R0 ;  /* 0x000000ffff0d7224 */ /* 0x000fe400078e0000 */
[----:B------:R-:W-:Y:S02]  /*12d30*/  IMAD.MOV.U32 R12, RZ, RZ, 0x1 ;  /* 0x00000001ff0c7424 */ /* 0x000fe400078e00ff */
[----:B------:R-:W-:-:S07]  /*12d40*/  IMAD.MOV.U32 R3, RZ, RZ, R14 ;  /* 0x000000ffff037224 */ /* 0x000fce00078e000e */
[----:B------:R-:W-:Y:S05]  /*12d50*/  WARPSYNC.COLLECTIVE R15, `(.L_x_2766) ;  /* 0x000000000f087348 */ /* 0x000fea0003c00000 */
[----:B------:R0:W1:Y:S02]  /*12d60*/  SHFL.IDX P6, R14, R13, R12, R11 ;  /* 0x0000000c0d0e7389 */ /* 0x00006400000c000b */
[----:B01----:R-:W-:Y:S01]  /*12d70*/  ENDCOLLECTIVE ;  /* 0x000000000000791b */ /* 0x003fe20003800000 */
.L_x_2766:
        /* <DEDUP_REMOVED lines=16> */
.L_x_2767:
[----:B------:R-:W-:Y:S02]  /*12e80*/  @P1 IMAD R8, R5, 0x2, R22 ;  /* 0x0000000205081824 */ /* 0x000fe400078e0216 */
[----:B------:R-:W-:Y:S02]  /*12e90*/  IMAD.MOV.U32 R13, RZ, RZ, R0 ;  /* 0x000000ffff0d7224 */ /* 0x000fe400078e0000 */
[----:B------:R-:W-:Y:S02]  /*12ea0*/  IMAD.MOV.U32 R12, RZ, RZ, 0x2 ;  /* 0x00000002ff0c7424 */ /* 0x000fe400078e00ff */
[----:B------:R-:W-:-:S07]  /*12eb0*/  IMAD.MOV.U32 R3, RZ, RZ, R14 ;  /* 0x000000ffff037224 */ /* 0x000fce00078e000e */
[----:B------:R-:W-:Y:S05]  /*12ec0*/  WARPSYNC.COLLECTIVE R15, `(.L_x_2768) ;  /* 0x000000000f087348 */ /* 0x000fea0003c00000 */
[----:B------:R0:W1:Y:S02]  /*12ed0*/  SHFL.IDX P6, R14, R13, R12, R11 ;  /* 0x0000000c0d0e7389 */ /* 0x00006400000c000b */
[----:B01----:R-:W-:Y:S01]  /*12ee0*/  ENDCOLLECTIVE ;  /* 0x000000000000791b */ /* 0x003fe20003800000 */
.L_x_2768:
        /* <DEDUP_REMOVED lines=16> */
.L_x_2769:
[----:B------:R-:W-:Y:S02]  /*12ff0*/  @P1 IMAD R8, R5, 0x2, R22 ;  /* 0x0000000205081824 */ /* 0x000fe400078e0216 */
[----:B------:R-:W-:Y:S02]  /*13000*/  IMAD.MOV.U32 R13, RZ, RZ, R0 ;  /* 0x000000ffff0d7224 */ /* 0x000fe400078e0000 */
[----:B------:R-:W-:Y:S02]  /*13010*/  IMAD.MOV.U32 R12, RZ, RZ, 0x3 ;  /* 0x00000003ff0c7424 */ /* 0x000fe400078e00ff */
[----:B------:R-:W-:-:S07]  /*13020*/  IMAD.MOV.U32 R3, RZ, RZ, R14 ;  /* 0x000000ffff037224 */ /* 0x000fce00078e000e */
[----:B------:R-:W-:Y:S05]  /*13030*/  WARPSYNC.COLLECTIVE R15, `(.L_x_2770) ;  /* 0x000000000f087348 */ /* 0x000fea0003c00000 */
[----:B------:R0:W1:Y:S02]  /*13040*/  SHFL.IDX P6, R14, R13, R12, R11 ;  /* 0x0000000c0d0e7389 */ /* 0x00006400000c000b */
[----:B01----:R-:W-:Y:S01]  /*13050*/  ENDCOLLECTIVE ;  /* 0x000000000000791b */ /* 0x003fe20003800000 */
.L_x_2770:
        /* <DEDUP_REMOVED lines=16> */
.L_x_2771:
[----:B------:R-:W-:Y:S02]  /*13160*/  @P1 IMAD R8, R5, 0x2, R22 ;  /* 0x0000000205081824 */ /* 0x000fe400078e0216 */
[----:B------:R-:W-:Y:S02]  /*13170*/  IMAD.MOV.U32 R13, RZ, RZ, R0 ;  /* 0x000000ffff0d7224 */ /* 0x000fe400078e0000 */
[----:B------:R-:W-:Y:S02]  /*13180*/  IMAD.MOV.U32 R12, RZ, RZ, 0x4 ;  /* 0x00000004ff0c7424 */ /* 0x000fe400078e00ff */
[----:B------:R-:W-:-:S07]  /*13190*/  IMAD.MOV.U32 R3, RZ, RZ, R14 ;  /* 0x000000ffff037224 */ /* 0x000fce00078e000e */
[----:B------:R-:W-:Y:S05]  /*131a0*/  WARPSYNC.COLLECTIVE R15, `(.L_x_2772) ;  /* 0x000000000f087348 */ /* 0x000fea0003c00000 */
[----:B------:R0:W1:Y:S02]  /*131b0*/  SHFL.IDX P6, R14, R13, R12, R11 ;  /* 0x0000000c0d0e7389 */ /* 0x00006400000c000b */
[----:B01----:R-:W-:Y:S01]  /*131c0*/  ENDCOLLECTIVE ;  /* 0x000000000000791b */ /* 0x003fe20003800000 */
.L_x_2772:
        /* <DEDUP_REMOVED lines=16> */
.L_x_2773:
[----:B------:R-:W-:Y:S02]  /*132d0*/  @P1 IMAD R8, R5, 0x2, R22 ;  /* 0x0000000205081824 */ /* 0x000fe400078e0216 */
[----:B------:R-:W-:Y:S02]  /*132e0*/  IMAD.MOV.U32 R13, RZ, RZ, R0 ;  /* 0x000000ffff0d7224 */ /* 0x000fe400078e0000 */
[----:B------:R-:W-:Y:S02]  /*132f0*/  IMAD.MOV.U32 R12, RZ, RZ, 0x5 ;  /* 0x00000005ff0c7424 */ /* 0x000fe400078e00ff */
[----:B------:R-:W-:-:S07]  /*13300*/  IMAD.MOV.U32 R3, RZ, RZ, R14 ;  /* 0x000000ffff037224 */ /* 0x000fce00078e000e */
[----:B------:R-:W-:Y:S05]  /*13310*/  WARPSYNC.COLLECTIVE R15, `(.L_x_2774) ;  /* 0x000000000f087348 */ /* 0x000fea0003c00000 */
[----:B------:R0:W1:Y:S02]  /*13320*/  SHFL.IDX P6, R14, R13, R12, R11 ;  /* 0x0000000c0d0e7389 */ /* 0x00006400000c000b */
[----:B01----:R-:W-:Y:S01]  /*13330*/  ENDCOLLECTIVE ;  /* 0x000000000000791b */ /* 0x003fe20003800000 */
.L_x_2774:
        /* <DEDUP_REMOVED lines=16> */
.L_x_2775:
[----:B------:R-:W-:Y:S02]  /*13440*/  @P1 IMAD R8, R5, 0x2, R22 ;  /* 0x0000000205081824 */ /* 0x000fe400078e0216 */
[----:B------:R-:W-:Y:S02]  /*13450*/  IMAD.MOV.U32 R13, RZ, RZ, R0 ;  /* 0x000000ffff0d7224 */ /* 0x000fe400078e0000 */
[----:B------:R-:W-:Y:S02]  /*13460*/  IMAD.MOV.U32 R12, RZ, RZ, 0x6 ;  /* 0x00000006ff0c7424 */ /* 0x000fe400078e00ff */
[----:B------:R-:W-:-:S07]  /*13470*/  IMAD.MOV.U32 R3, RZ, RZ, R14 ;  /* 0x000000ffff037224 */ /* 0x000fce00078e000e */
[----:B------:R-:W-:Y:S05]  /*13480*/  WARPSYNC.COLLECTIVE R15, `(.L_x_2776) ;  /* 0x000000000f087348 */ /* 0x000fea0003c00000 */
[----:B------:R0:W1:Y:S02]  /*13490*/  SHFL.IDX P6, R14, R13, R12, R11 ;  /* 0x0000000c0d0e7389 */ /* 0x00006400000c000b */
[----:B01----:R-:W-:Y:S01]  /*134a0*/  ENDCOLLECTIVE ;  /* 0x000000000000791b */ /* 0x003fe20003800000 */
.L_x_2776:
        /* <DEDUP_REMOVED lines=16> */
.L_x_2777:
[----:B------:R-:W-:Y:S02]  /*135b0*/  @P1 IMAD R8, R5, 0x2, R22 ;  /* 0x0000000205081824 */ /* 0x000fe400078e0216 */
[----:B------:R-:W-:Y:S02]  /*135c0*/  IMAD.MOV.U32 R13, RZ, RZ, R0 ;  /* 0x000000ffff0d7224 */ /* 0x000fe400078e0000 */
[----:B------:R-:W-:Y:S02]  /*135d0*/  IMAD.MOV.U32 R12, RZ, RZ, 0x7 ;  /* 0x00000007ff0c7424 */ /* 0x000fe400078e00ff */
[----:B------:R-:W-:-:S07]  /*135e0*/  IMAD.MOV.U32 R3, RZ, RZ, R14 ;  /* 0x000000ffff037224 */ /* 0x000fce00078e000e */
[----:B------:R-:W-:Y:S05]  /*135f0*/  WARPSYNC.COLLECTIVE R15, `(.L_x_2778) ;  /* 0x000000000f087348 */ /* 0x000fea0003c00000 */
[----:B------:R0:W1:Y:S02]  /*13600*/  SHFL.IDX P6, R14, R13, R12, R11 ;  /* 0x0000000c0d0e7389 */ /* 0x00006400000c000b */
[----:B01----:R-:W-:Y:S01]  /*13610*/  ENDCOLLECTIVE ;  /* 0x000000000000791b */ /* 0x003fe20003800000 */
.L_x_2778:
        /* <DEDUP_REMOVED lines=10> */
.L_x_2779:
[----:B------:R-:W-:Y:S01]  /*136c0*/  @!PT LDS RZ, [RZ] ;  /* 0x00000000fffff984 */ /* 0x000fe20000000800 */
[----:B------:R-:W-:Y:S01]  /*136d0*/  @!PT LDS RZ, [RZ] ;  /* 0x00000000fffff984 */ /* 0x000fe20000000800 */
[----:B------:R-:W-:Y:S01]  /*136e0*/  @!PT LDS RZ, [RZ] ;  /* 0x00000000fffff984 */ /* 0x000fe20000000800 */
[----:B------:R-:W-:Y:S04]  /*136f0*/  @P1 LDGSTS.E.BYPASS.LTC128B.128 [R8+0x1b400], desc[UR56][R2.64], !P3 ;  /* 0x1b40000002081fae */ /* 0x000fe8000d901d78 */
[----:B------:R0:W-:Y:S02]  /*13700*/  @P1 LDGSTS.E.BYPASS.LTC128B.128 [R8+0x1f400], desc[UR56][R2.64+0x80], !P2 ;  /* 0x1f40008002081fae */ /* 0x0001e4000d101d78 */
[----:B0-----:R-:W-:Y:S01]  /*13710*/  IMAD.MOV.U32 R2, RZ, RZ, R14 ;  /* 0x000000ffff027224 */ /* 0x001fe200078e000e */
[----:B------:R-:W-:Y:S06]  /*13720*/  BRA `(.L_x_2780) ;  /* 0xffffffb400b07947 */ /* 0x000fec000383ffff */
.L_x_2702:
[----:B------:R-:W-:Y:S02]  /*13730*/  IMAD.MOV.U32 R13, RZ, RZ, R4 ;  /* 0x000000ffff0d7224 */ /* 0x000fe400078e0004 */
[----:B------:R-:W-:Y:S02]  /*13740*/  IMAD.MOV.U32 R12, RZ, RZ, RZ ;  /* 0x000000ffff0c7224 */ /* 0x000fe400078e00ff */
[----:B------:R-:W-:Y:S02]  /*13750*/  IMAD.MOV.U32 R11, RZ, RZ, 0x181f ;  /* 0x0000181fff0b7424 */ /* 0x000fe400078e00ff */
[----:B------:R-:W-:Y:S02]  /*13760*/  IMAD.MOV.U32 R15, RZ, RZ, -0x1 ;  /* 0xffffffffff0f7424 */ /* 0x000fe400078e00ff */
[----:B-----5:R-:W-:Y:S02]  /*13770*/  IMAD R5, R10, R5, RZ ;  /* 0x000000050a057224 */ /* 0x020fe400078e02ff */
[----:B------:R-:W-:-:S07]  /*13780*/  IMAD R17, R17, 0x80, R9 ;  /* 0x0000008011117824 */ /* 0x000fce00078e0209 */
[----:B------:R-:W-:Y:S05]  /*13790*/  WARPSYNC.COLLECTIVE R15, `(.L_x_2781) ;  /* 0x000000000f087348 */ /* 0x000fea0003c00000 */
[----:B------:R0:W1:Y:S02]  /*137a0*/  SHFL.IDX P6, R14, R13, R12, R11 ;  /* 0x0000000c0d0e7389 */ /* 0x00006400000c000b */
[----:B01----:R-:W-:Y:S01]  /*137b0*/  ENDCOLLECTIVE ;  /* 0x000000000000791b */ /* 0x003fe20003800000 */
.L_x_2781:
[C---:B------:R-:W-:Y:S01]  /*137c0*/  VIADD R6, R17.reuse, 0x10 ;  /* 0x0000001011067836 */ /* 0x040fe20000000000 */
[----:B------:R-:W-:Y:S01]  /*137d0*/  ISETP.GE.AND P2, PT, R17, R5, PT ;  /* 0x000000051100720c */ /* 0x000fe20003f46270 */
[----:B------:R-:W-:Y:S02]  /*137e0*/  IMAD.MOV.U32 R13, RZ, RZ, R0 ;  /* 0x000000ffff0d7224 */ /* 0x000fe400078e0000 */
[----:B------:R-:W-:-:S10]  /*137f0*/  IMAD.MOV.U32 R2, RZ, RZ, R14 ;  /* 0x000000ffff027224 */ /* 0x000fd400078e000e */
[----:B------:R-:W-:Y:S05]  /*13800*/  WARPSYNC.COLLECTIVE R15, `(.L_x_2782) ;  /* 0x000000000f087348 */ /* 0x000fea0003c00000 */
[----:B------:R0:W1:Y:S02]  /*13810*/  SHFL.IDX P6, R14, R13, R12, R11 ;  /* 0x0000000c0d0e7389 */ /* 0x00006400000c000b */
[----:B01----:R-:W-:Y:S01]  /*13820*/  ENDCOLLECTIVE ;  /* 0x000000000000791b */ /* 0x003fe20003800000 */
.L_x_2782:
        /* <DEDUP_REMOVED lines=8> */
.L_x_2783:
        /* <DEDUP_REMOVED lines=12> */
.L_x_2784:
        /* <DEDUP_REMOVED lines=8> */
.L_x_2785:
        /* <DEDUP_REMOVED lines=13> */
.L_x_2786:
        /* <DEDUP_REMOVED lines=8> */
.L_x_2787:
        /* <DEDUP_REMOVED lines=13> */
.L_x_2788:
        /* <DEDUP_REMOVED lines=8> */
.L_x_2789:
        /* <DEDUP_REMOVED lines=13> */
.L_x_2790:
        /* <DEDUP_REMOVED lines=8> */
.L_x_2791:
        /* <DEDUP_REMOVED lines=13> */
.L_x_2792:
        /* <DEDUP_REMOVED lines=8> */
.L_x_2793:
        /* <DEDUP_REMOVED lines=12> */
.L_x_2794:
        /* <DEDUP_REMOVED lines=8> */
.L_x_2795:
        /* <DEDUP_REMOVED lines=11> */
.L_x_2796:
[----:B------:R-:W-:Y:S05]  /*14120*/  BRA `(.L_x_2797) ;  /* 0xffffffb8001c7947 */ /* 0x000fea000383ffff */
.L_x_2707:
[----:B0-----:R0:W1:Y:S02]  /*14130*/  SYNCS.PHASECHK.TRANS64.TRYWAIT P1, [R22+URZ+0x28820], R3 ;  /* 0x02882003160075a7 */ /* 0x001064000802017f */
[----:B-1----:R-:W-:Y:S05]  /*14140*/  @!P1 NANOSLEEP.SYNCS 0x989680 ;  /* 0x009896800000995d */ /* 0x002fea0003900000 */
[----:B------:R-:W1:Y:S02]  /*14150*/  @!P1 SYNCS.PHASECHK.TRANS64 P1, [R22+URZ+0x28820], R3 ;  /* 0x02882003160095a7 */ /* 0x000e64000802007f */
[----:B-1----:R-:W-:Y:S05]  /*14160*/  @!P1 BRA `(.L_x_2707) ;  /* 0xfffffffc00f09947 */ /* 0x002fea000383ffff */
[----:B------:R-:W-:Y:S05]  /*14170*/  BRA `(.L_x_2798) ;  /* 0xffffffb800947947 */ /* 0x000fea000383ffff */
.L_x_2712:
[----:B0-----:R0:W1:Y:S02]  /*14180*/  SYNCS.PHASECHK.TRANS64.TRYWAIT P0, [R6+URZ+0x28840], R3 ;  /* 0x02884003060075a7 */ /* 0x001064000800017f */
[----:B-1----:R-:W-:Y:S05]  /*14190*/  @!P0 NANOSLEEP.SYNCS 0x989680 ;  /* 0x009896800000895d */ /* 0x002fea0003900000 */
[----:B------:R-:W1:Y:S02]  /*141a0*/  @!P0 SYNCS.PHASECHK.TRANS64 P0, [R6+URZ+0x28840], R3 ;  /* 0x02884003060085a7 */ /* 0x000e64000800007f */
[----:B-1----:R-:W-:Y:S05]  /*141b0*/  @!P0 BRA `(.L_x_2712) ;  /* 0xfffffffc00f08947 */ /* 0x002fea000383ffff */
[----:B------:R-:W-:Y:S05]  /*141c0*/  BRA `(.L_x_2799) ;  /* 0xffffffbc00587947 */ /* 0x000fea000383ffff */
.L_x_2713:
        /* <DEDUP_REMOVED lines=8> */
.L_x_2801:
[----:B------:R-:W-:Y:S05]  /*14250*/  BSYNC B1 ;  /* 0x0000000000017941 */ /* 0x000fea0003800000 */
.L_x_2800:
        /* <DEDUP_REMOVED lines=9> */
.L_x_2802:
[----:B------:R-:W-:Y:S02]  /*142f0*/  IMAD R7, R7, 0x2, R22 ;  /* 0x0000000207077824 */ /* 0x000fe400078e0216 */
[----:B------:R-:W-:Y:S02]  /*14300*/  IMAD.MOV.U32 R13, RZ, RZ, R9 ;  /* 0x000000ffff0d7224 */ /* 0x000fe400078e0009 */
[----:B------:R-:W-:Y:S02]  /*14310*/  IMAD.MOV.U32 R12, RZ, RZ, 0x1 ;  /* 0x00000001ff0c7424 */ /* 0x000fe400078e00ff */
[----:B------:R-:W-:-:S07]  /*14320*/  IMAD.MOV.U32 R2, RZ, RZ, R14 ;  /* 0x000000ffff027224 */ /* 0x000fce00078e000e */
[----:B------:R-:W-:Y:S05]  /*14330*/  WARPSYNC.COLLECTIVE R15, `(.L_x_2803) ;  /* 0x000000000f087348 */ /* 0x000fea0003c00000 */
[----:B------:R0:W1:Y:S02]  /*14340*/  SHFL.IDX P6, R14, R13, R12, R11 ;  /* 0x0000000c0d0e7389 */ /* 0x00006400000c000b */
[----:B01----:R-:W-:Y:S01]  /*14350*/  ENDCOLLECTIVE ;  /* 0x000000000000791b */ /* 0x003fe20003800000 */
.L_x_2803:
        /* <DEDUP_REMOVED lines=12> */
.L_x_2804:
[----:B------:R-:W-:Y:S02]  /*14420*/  IMAD.MOV.U32 R13, RZ, RZ, R9 ;  /* 0x000000ffff0d7224 */ /* 0x000fe400078e0009 */
[----:B------:R-:W-:Y:S02]  /*14430*/  IMAD.MOV.U32 R12, RZ, RZ, 0x2 ;  /* 0x00000002ff0c7424 */ /* 0x000fe400078e00ff */
[----:B------:R-:W-:-:S07]  /*14440*/  IMAD.MOV.U32 R2, RZ, RZ, R14 ;  /* 0x000000ffff027224 */ /* 0x000fce00078e000e */
[----:B------:R-:W-:Y:S05]  /*14450*/  WARPSYNC.COLLECTIVE R15, `(.L_x_2805) ;  /* 0x000000000f087348 */ /* 0x000fea0003c00000 */
[----:B------:R0:W1:Y:S02]  /*14460*/  SHFL.IDX P6, R14, R13, R12, R11 ;  /* 0x0000000c0d0e7389 */ /* 0x00006400000c000b */
[----:B01----:R-:W-:Y:S01]  /*14470*/  ENDCOLLECTIVE ;  /* 0x000000000000791b */ /* 0x003fe20003800000 */
.L_x_2805:
        /* <DEDUP_REMOVED lines=12> */
.L_x_2806:
[----:B------:R-:W-:Y:S02]  /*14540*/  IMAD.MOV.U32 R13, RZ, RZ, R9 ;  /* 0x000000ffff0d7224 */ /* 0x000fe400078e0009 */
[----:B------:R-:W-:Y:S02]  /*14550*/  IMAD.MOV.U32 R12, RZ, RZ, 0x3 ;  /* 0x00000003ff0c7424 */ /* 0x000fe400078e00ff */
[----:B------:R-:W-:-:S07]  /*14560*/  IMAD.MOV.U32 R2, RZ, RZ, R14 ;  /* 0x000000ffff027224 */ /* 0x000fce00078e000e */
[----:B------:R-:W-:Y:S05]  /*14570*/  WARPSYNC.COLLECTIVE R15, `(.L_x_2807) ;  /* 0x000000000f087348 */ /* 0x000fea0003c00000 */
[----:B------:R0:W1:Y:S02]  /*14580*/  SHFL.IDX P6, R14, R13, R12, R11 ;  /* 0x0000000c0d0e7389 */ /* 0x00006400000c000b */
[----:B01----:R-:W-:Y:S01]  /*14590*/  ENDCOLLECTIVE ;  /* 0x000000000000791b */ /* 0x003fe20003800000 */
.L_x_2807:
        /* <DEDUP_REMOVED lines=12> */
.L_x_2808:
[----:B------:R-:W-:Y:S02]  /*14660*/  IMAD.MOV.U32 R13, RZ, RZ, R9 ;  /* 0x000000ffff0d7224 */ /* 0x000fe400078e0009 */
[----:B------:R-:W-:Y:S02]  /*14670*/  IMAD.MOV.U32 R12, RZ, RZ, 0x4 ;  /* 0x00000004ff0c7424 */ /* 0x000fe400078e00ff */
[----:B------:R-:W-:-:S07]  /*14680*/  IMAD.MOV.U32 R2, RZ, RZ, R14 ;  /* 0x000000ffff027224 */ /* 0x000fce00078e000e */
[----:B------:R-:W-:Y:S05]  /*14690*/  WARPSYNC.COLLECTIVE R15, `(.L_x_2809) ;  /* 0x000000000f087348 */ /* 0x000fea0003c00000 */
[----:B------:R0:W1:Y:S02]  /*146a0*/  SHFL.IDX P6, R14, R13, R12, R11 ;  /* 0x0000000c0d0e7389 */ /* 0x00006400000c000b */
[----:B01----:R-:W-:Y:S01]  /*146b0*/  ENDCOLLECTIVE ;  /* 0x000000000000791b */ /* 0x003fe20003800000 */
.L_x_2809:
        /* <DEDUP_REMOVED lines=12> */
.L_x_2810:
[----:B------:R-:W-:Y:S02]  /*14780*/  IMAD.MOV.U32 R13, RZ, RZ, R9 ;  /* 0x000000ffff0d7224 */ /* 0x000fe400078e0009 */
[----:B------:R-:W-:Y:S02]  /*14790*/  IMAD.MOV.U32 R12, RZ, RZ, 0x5 ;  /* 0x00000005ff0c7424 */ /* 0x000fe400078e00ff */
[----:B------:R-:W-:-:S07]  /*147a0*/  IMAD.MOV.U32 R2, RZ, RZ, R14 ;  /* 0x000000ffff027224 */ /* 0x000fce00078e000e */
[----:B------:R-:W-:Y:S05]  /*147b0*/  WARPSYNC.COLLECTIVE R15, `(.L_x_2811) ;  /* 0x000000000f087348 */ /* 0x000fea0003c00000 */
[----:B------:R0:W1:Y:S02]  /*147c0*/  SHFL.IDX P6, R14, R13, R12, R11 ;  /* 0x0000000c0d0e7389 */ /* 0x00006400000c000b */
[----:B01----:R-:W-:Y:S01]  /*147d0*/  ENDCOLLECTIVE ;  /* 0x000000000000791b */ /* 0x003fe20003800000 */
.L_x_2811:
        /* <DEDUP_REMOVED lines=12> */
.L_x_2812:
[----:B------:R-:W-:Y:S02]  /*148a0*/  IMAD.MOV.U32 R13, RZ, RZ, R9 ;  /* 0x000000ffff0d7224 */ /* 0x000fe400078e0009 */
[----:B------:R-:W-:Y:S02]  /*148b0*/  IMAD.MOV.U32 R12, RZ, RZ, 0x6 ;  /* 0x00000006ff0c7424 */ /* 0x000fe400078e00ff */
[----:B------:R-:W-:-:S07]  /*148c0*/  IMAD.MOV.U32 R2, RZ, RZ, R14 ;  /* 0x000000ffff027224 */ /* 0x000fce00078e000e */
[----:B------:R-:W-:Y:S05]  /*148d0*/  WARPSYNC.COLLECTIVE R15, `(.L_x_2813) ;  /* 0x000000000f087348 */ /* 0x000fea0003c00000 */
[----:B------:R0:W1:Y:S02]  /*148e0*/  SHFL.IDX P6, R14, R13, R12, R11 ;  /* 0x0000000c0d0e7389 */ /* 0x00006400000c000b */
[----:B01----:R-:W-:Y:S01]  /*148f0*/  ENDCOLLECTIVE ;  /* 0x000000000000791b */ /* 0x003fe20003800000 */
.L_x_2813:
        /* <DEDUP_REMOVED lines=12> */
.L_x_2814:
[----:B------:R-:W-:Y:S02]  /*149c0*/  IMAD.MOV.U32 R13, RZ, RZ, R9 ;  /* 0x000000ffff0d7224 */ /* 0x000fe400078e0009 */
[----:B------:R-:W-:Y:S02]  /*149d0*/  IMAD.MOV.U32 R12, RZ, RZ, 0x7 ;  /* 0x00000007ff0c7424 */ /* 0x000fe400078e00ff */
[----:B------:R-:W-:-:S07]  /*149e0*/  IMAD.MOV.U32 R2, RZ, RZ, R14 ;  /* 0x000000ffff027224 */ /* 0x000fce00078e000e */
[----:B------:R-:W-:Y:S05]  /*149f0*/  WARPSYNC.COLLECTIVE R15, `(.L_x_2815) ;  /* 0x000000000f087348 */ /* 0x000fea0003c00000 */
[----:B------:R0:W1:Y:S02]  /*14a00*/  SHFL.IDX P6, R14, R13, R12, R11 ;  /* 0x0000000c0d0e7389 */ /* 0x00006400000c000b */
[----:B01----:R-:W-:Y:S01]  /*14a10*/  ENDCOLLECTIVE ;  /* 0x000000000000791b */ /* 0x003fe20003800000 */
.L_x_2815:
        /* <DEDUP_REMOVED lines=12> */
.L_x_2816:
[----:B------:R-:W-:Y:S01]  /*14ae0*/  IMAD.MOV.U32 R2, RZ, RZ, R14 ;  /* 0x000000ffff027224 */ /* 0x000fe200078e000e */
[----:B------:R-:W-:Y:S06]  /*14af0*/  BRA `(.L_x_2817) ;  /* 0xffffffb800247947 */ /* 0x000fec000383ffff */
.L_x_2718:
[----:B0-----:R0:W1:Y:S02]  /*14b00*/  SYNCS.PHASECHK.TRANS64.TRYWAIT P0, [R6+URZ+0x28860], R2 ;  /* 0x02886002060075a7 */ /* 0x001064000800017f */
[----:B-1----:R-:W-:Y:S05]  /*14b10*/  @!P0 NANOSLEEP.SYNCS 0x989680 ;  /* 0x009896800000895d */ /* 0x002fea0003900000 */
[----:B------:R-:W1:Y:S02]  /*14b20*/  @!P0 SYNCS.PHASECHK.TRANS64 P0, [R6+URZ+0x28860], R2 ;  /* 0x02886002060085a7 */ /* 0x000e64000800007f */
[----:B-1----:R-:W-:Y:S05]  /*14b30*/  @!P0 BRA `(.L_x_2718) ;  /* 0xfffffffc00f08947 */ /* 0x002fea000383ffff */
[----:B------:R-:W-:Y:S05]  /*14b40*/  BRA `(.L_x_2818) ;  /* 0xffffffb800847947 */ /* 0x000fea000383ffff */
.L_x_2719:
        /* <DEDUP_REMOVED lines=8> */
.L_x_2820:
[----:B------:R-:W-:Y:S05]  /*14bd0*/  BSYNC B1 ;  /* 0x0000000000017941 */ /* 0x000fea0003800000 */
.L_x_2819:
        /* <DEDUP_REMOVED lines=9> */
.L_x_2821:
[----:B------:R-:W-:Y:S02]  /*14c70*/  IMAD.MOV.U32 R13, RZ, RZ, R23 ;  /* 0x000000ffff0d7224 */ /* 0x000fe400078e0017 */
[----:B------:R-:W-:Y:S02]  /*14c80*/  IMAD.MOV.U32 R12, RZ, RZ, 0x1 ;  /* 0x00000001ff0c7424 */ /* 0x000fe400078e00ff */
[----:B------:R-:W-:-:S07]  /*14c90*/  IMAD.MOV.U32 R2, RZ, RZ, R14 ;  /* 0x000000ffff027224 */ /* 0x000fce00078e000e */
[----:B------:R-:W-:Y:S05]  /*14ca0*/  WARPSYNC.COLLECTIVE R15, `(.L_x_2822) ;  /* 0x000000000f087348 */ /* 0x000fea0003c00000 */
[----:B------:R0:W1:Y:S02]  /*14cb0*/  SHFL.IDX P6, R14, R13, R12, R11 ;  /* 0x0000000c0d0e7389 */ /* 0x00006400000c000b */
[----:B01----:R-:W-:Y:S01]  /*14cc0*/  ENDCOLLECTIVE ;  /* 0x000000000000791b */ /* 0x003fe20003800000 */
.L_x_2822:
        /* <DEDUP_REMOVED lines=14> */
.L_x_2823:
[----:B------:R-:W-:Y:S02]  /*14db0*/  IMAD.MOV.U32 R13, RZ, RZ, R23 ;  /* 0x000000ffff0d7224 */ /* 0x000fe400078e0017 */
[----:B------:R-:W-:Y:S02]  /*14dc0*/  IMAD.MOV.U32 R12, RZ, RZ, 0x2 ;  /* 0x00000002ff0c7424 */ /* 0x000fe400078e00ff */
[----:B------:R-:W-:-:S07]  /*14dd0*/  IMAD.MOV.U32 R2, RZ, RZ, R14 ;  /* 0x000000ffff027224 */ /* 0x000fce00078e000e */
[----:B------:R-:W-:Y:S05]  /*14de0*/  WARPSYNC.COLLECTIVE R15, `(.L_x_2824) ;  /* 0x000000000f087348 */ /* 0x000fea0003c00000 */
[----:B------:R0:W1:Y:S02]  /*14df0*/  SHFL.IDX P6, R14, R13, R12, R11 ;  /* 0x0000000c0d0e7389 */ /* 0x00006400000c000b */
[----:B01----:R-:W-:Y:S01]  /*14e00*/  ENDCOLLECTIVE ;  /* 0x000000000000791b */ /* 0x003fe20003800000 */
.L_x_2824:
        /* <DEDUP_REMOVED lines=14> */
.L_x_2825:
[----:B------:R-:W-:Y:S02]  /*14ef0*/  IMAD.MOV.U32 R13, RZ, RZ, R23 ;  /* 0x000000ffff0d7224 */ /* 0x000fe400078e0017 */
[----:B------:R-:W-:Y:S02]  /*14f00*/  IMAD.MOV.U32 R12, RZ, RZ, 0x3 ;  /* 0x00000003ff0c7424 */ /* 0x000fe400078e00ff */
[----:B------:R-:W-:-:S07]  /*14f10*/  IMAD.MOV.U32 R2, RZ, RZ, R14 ;  /* 0x000000ffff027224 */ /* 0x000fce00078e000e */
[----:B------:R-:W-:Y:S05]  /*14f20*/  WARPSYNC.COLLECTIVE R15, `(.L_x_2826) ;  /* 0x000000000f087348 */ /* 0x000fea0003c00000 */
[----:B------:R0:W1:Y:S02]  /*14f30*/  SHFL.IDX P6, R14, R13, R12, R11 ;  /* 0x0000000c0d0e7389 */ /* 0x00006400000c000b */
[----:B01----:R-:W-:Y:S01]  /*14f40*/  ENDCOLLECTIVE ;  /* 0x000000000000791b */ /* 0x003fe20003800000 */
.L_x_2826:
        /* <DEDUP_REMOVED lines=14> */
.L_x_2827:
[----:B------:R-:W-:Y:S02]  /*15030*/  IMAD.MOV.U32 R13, RZ, RZ, R23 ;  /* 0x000000ffff0d7224 */ /* 0x000fe400078e0017 */
[----:B------:R-:W-:Y:S02]  /*15040*/  IMAD.MOV.U32 R12, RZ, RZ, 0x4 ;  /* 0x00000004ff0c7424 */ /* 0x000fe400078e00ff */
[----:B------:R-:W-:-:S07]  /*15050*/  IMAD.MOV.U32 R2, RZ, RZ, R14 ;  /* 0x000000ffff027224 */ /* 0x000fce00078e000e */
[----:B------:R-:W-:Y:S05]  /*15060*/  WARPSYNC.COLLECTIVE R15, `(.L_x_2828) ;  /* 0x000000000f087348 */ /* 0x000fea0003c00000 */
[----:B------:R0:W1:Y:S02]  /*15070*/  SHFL.IDX P6, R14, R13, R12, R11 ;  /* 0x0000000c0d0e7389 */ /* 0x00006400000c000b */
[----:B01----:R-:W-:Y:S01]  /*15080*/  ENDCOLLECTIVE ;  /* 0x000000000000791b */ /* 0x003fe20003800000 */
.L_x_2828:
        /* <DEDUP_REMOVED lines=14> */
.L_x_2829:
[----:B------:R-:W-:Y:S02]  /*15170*/  IMAD.MOV.U32 R13, RZ, RZ, R23 ;  /* 0x000000ffff0d7224 */ /* 0x000fe400078e0017 */
[----:B------:R-:W-:Y:S02]  /*15180*/  IMAD.MOV.U32 R12, RZ, RZ, 0x5 ;  /* 0x00000005ff0c7424 */ /* 0x000fe400078e00ff */
[----:B------:R-:W-:-:S07]  /*15190*/  IMAD.MOV.U32 R2, RZ, RZ, R14 ;  /* 0x000000ffff027224 */ /* 0x000fce00078e000e */
[----:B------:R-:W-:Y:S05]  /*151a0*/  WARPSYNC.COLLECTIVE R15, `(.L_x_2830) ;  /* 0x000000000f087348 */ /* 0x000fea0003c00000 */
[----:B------:R0:W1:Y:S02]  /*151b0*/  SHFL.IDX P6, R14, R13, R12, R11 ;  /* 0x0000000c0d0e7389 */ /* 0x00006400000c000b */
[----:B01----:R-:W-:Y:S01]  /*151c0*/  ENDCOLLECTIVE ;  /* 0x000000000000791b */ /* 0x003fe20003800000 */
.L_x_2830:
        /* <DEDUP_REMOVED lines=14> */
.L_x_2831:
[----:B------:R-:W-:Y:S02]  /*152b0*/  IMAD.MOV.U32 R13, RZ, RZ, R23 ;  /* 0x000000ffff0d7224 */ /* 0x000fe400078e0017 */
[----:B------:R-:W-:Y:S02]  /*152c0*/  IMAD.MOV.U32 R12, RZ, RZ, 0x6 ;  /* 0x00000006ff0c7424 */ /* 0x000fe400078e00ff */
[----:B------:R-:W-:-:S07]  /*152d0*/  IMAD.MOV.U32 R2, RZ, RZ, R14 ;  /* 0x000000ffff027224 */ /* 0x000fce00078e000e */
[----:B------:R-:W-:Y:S05]  /*152e0*/  WARPSYNC.COLLECTIVE R15, `(.L_x_2832) ;  /* 0x000000000f087348 */ /* 0x000fea0003c00000 */
[----:B------:R0:W1:Y:S02]  /*152f0*/  SHFL.IDX P6, R14, R13, R12, R11 ;  /* 0x0000000c0d0e7389 */ /* 0x00006400000c000b */
[----:B01----:R-:W-:Y:S01]  /*15300*/  ENDCOLLECTIVE ;  /* 0x000000000000791b */ /* 0x003fe20003800000 */
.L_x_2832:
        /* <DEDUP_REMOVED lines=14> */
.L_x_2833:
[----:B------:R-:W-:Y:S02]  /*153f0*/  IMAD.MOV.U32 R13, RZ, RZ, R23 ;  /* 0x000000ffff0d7224 */ /* 0x000fe400078e0017 */
[----:B------:R-:W-:Y:S02]  /*15400*/  IMAD.MOV.U32 R12, RZ, RZ, 0x7 ;  /* 0x00000007ff0c7424 */ /* 0x000fe400078e00ff */
[----:B------:R-:W-:-:S07]  /*15410*/  IMAD.MOV.U32 R2, RZ, RZ, R14 ;  /* 0x000000ffff027224 */ /* 0x000fce00078e000e */
[----:B------:R-:W-:Y:S05]  /*15420*/  WARPSYNC.COLLECTIVE R15, `(.L_x_2834) ;  /* 0x000000000f087348 */ /* 0x000fea0003c00000 */
[----:B------:R0:W1:Y:S02]  /*15430*/  SHFL.IDX P6, R14, R13, R12, R11 ;  /* 0x0000000c0d0e7389 */ /* 0x00006400000c000b */
[----:B01----:R-:W-:Y:S01]  /*15440*/  ENDCOLLECTIVE ;  /* 0x000000000000791b */ /* 0x003fe20003800000 */
.L_x_2834:
        /* <DEDUP_REMOVED lines=13> */
.L_x_2835:
[----:B------:R-:W-:Y:S01]  /*15520*/  @!PT LDS RZ, [RZ] ;  /* 0x00000000fffff984 */ /* 0x000fe20000000800 */
[----:B------:R-:W-:Y:S01]  /*15530*/  @!PT LDS RZ, [RZ] ;  /* 0x00000000fffff984 */ /* 0x000fe20000000800 */
[----:B------:R-:W-:Y:S01]  /*15540*/  @!PT LDS RZ, [RZ] ;  /* 0x00000000fffff984 */ /* 0x000fe20000000800 */
[----:B------:R1:W-:Y:S01]  /*15550*/  LDGSTS.E.BYPASS.LTC128B.128 [R7+0x7400], desc[UR56][R2.64+0x80], !P0 ;  /* 0x0740008002077fae */ /* 0x0003e2000c101d78 */
[----:B------:R-:W-:Y:S05]  /*15560*/  BRA `(.L_x_2836) ;  /* 0xffffffb400087947 */ /* 0x000fea000383ffff */
.L_x_2727:
[----:B0-----:R0:W1:Y:S02]  /*15570*/  SYNCS.PHASECHK.TRANS64.TRYWAIT P0, [R0+URZ+0x28860], R3 ;  /* 0x02886003000075a7 */ /* 0x001064000800017f */
[----:B-1----:R-:W-:Y:S05]  /*15580*/  @!P0 NANOSLEEP.SYNCS 0x989680 ;  /* 0x009896800000895d */ /* 0x002fea0003900000 */
[----:B------:R-:W1:Y:S02]  /*15590*/  @!P0 SYNCS.PHASECHK.TRANS64 P0, [R0+URZ+0x28860], R3 ;  /* 0x02886003000085a7 */ /* 0x000e64000800007f */
[----:B-1----:R-:W-:Y:S05]  /*155a0*/  @!P0 BRA `(.L_x_2727) ;  /* 0xfffffffc00f08947 */ /* 0x002fea000383ffff */
[----:B------:R-:W-:Y:S05]  /*155b0*/  BRA `(.L_x_2837) ;  /* 0xffffffb8001c7947 */ /* 0x000fea000383ffff */
.L_x_2728:
        /* <DEDUP_REMOVED lines=8> */
.L_x_2839:
[----:B------:R-:W-:Y:S05]  /*15640*/  BSYNC B0 ;  /* 0x0000000000007941 */ /* 0x000fea0003800000 */
.L_x_2838:
        /* <DEDUP_REMOVED lines=9> */
.L_x_2840:
        /* <DEDUP_REMOVED lines=12> */
.L_x_2841:
        /* <DEDUP_REMOVED lines=13> */
.L_x_2842:
[----:B------:R-:W-:Y:S02]  /*15870*/  IMAD.MOV.U32 R13, RZ, RZ, R23 ;  /* 0x000000ffff0d7224 */ /* 0x000fe400078e0017 */
[----:B------:R-:W-:Y:S02]  /*15880*/  IMAD.MOV.U32 R12, RZ, RZ, 0x2 ;  /* 0x00000002ff0c7424 */ /* 0x000fe400078e00ff */
[----:B------:R-:W-:-:S07]  /*15890*/  IMAD.MOV.U32 R10, RZ, RZ, R14 ;  /* 0x000000ffff0a7224 */ /* 0x000fce00078e000e */
[----:B------:R-:W-:Y:S05]  /*158a0*/  WARPSYNC.COLLECTIVE R15, `(.L_x_2843) ;  /* 0x000000000f087348 */ /* 0x000fea0003c00000 */
[----:B------:R0:W1:Y:S02]  /*158b0*/  SHFL.IDX P6, R14, R13, R12, R11 ;  /* 0x0000000c0d0e7389 */ /* 0x00006400000c000b */
[----:B01----:R-:W-:Y:S01]  /*158c0*/  ENDCOLLECTIVE ;  /* 0x000000000000791b */ /* 0x003fe20003800000 */
.L_x_2843:
        /* <DEDUP_REMOVED lines=14> */
.L_x_2844:
[----:B------:R-:W-:Y:S02]  /*159b0*/  IMAD.MOV.U32 R13, RZ, RZ, R23 ;  /* 0x000000ffff0d7224 */ /* 0x000fe400078e0017 */
[----:B------:R-:W-:Y:S01]  /*159c0*/  IMAD.MOV.U32 R12, RZ, RZ, 0x3 ;  /* 0x00000003ff0c7424 */ /* 0x000fe200078e00ff */
[----:B------:R-:W-:-:S13]  /*159d0*/  IADD3 R2, P2, R14, R5, RZ ;  /* 0x000000050e027210 */ /* 0x000fda0007f5e0ff */
[----:B------:R-:W-:Y:S05]  /*159e0*/  WARPSYNC.COLLECTIVE R15, `(.L_x_2845) ;  /* 0x000000000f087348 */ /* 0x000fea0003c00000 */
[----:B------:R0:W1:Y:S02]  /*159f0*/  SHFL.IDX P6, R14, R13, R12, R11 ;  /* 0x0000000c0d0e7389 */ /* 0x00006400000c000b */
[----:B01----:R-:W-:Y:S01]  /*15a00*/  ENDCOLLECTIVE ;  /* 0x000000000000791b */ /* 0x003fe20003800000 */
.L_x_2845:
        /* <DEDUP_REMOVED lines=13> */
.L_x_2846:
[----:B------:R-:W-:Y:S02]  /*15ae0*/  IMAD.MOV.U32 R13, RZ, RZ, R23 ;  /* 0x000000ffff0d7224 */ /* 0x000fe400078e0017 */
[----:B------:R-:W-:Y:S01]  /*15af0*/  IMAD.MOV.U32 R12, RZ, RZ, 0x4 ;  /* 0x00000004ff0c7424 */ /* 0x000fe200078e00ff */
[----:B------:R-:W-:-:S13]  /*15b00*/  IADD3 R2, P2, R14, R5, RZ ;  /* 0x000000050e027210 */ /* 0x000fda0007f5e0ff */
[----:B------:R-:W-:Y:S05]  /*15b10*/  WARPSYNC.COLLECTIVE R15, `(.L_x_2847) ;  /* 0x000000000f087348 */ /* 0x000fea0003c00000 */
[----:B------:R0:W1:Y:S02]  /*15b20*/  SHFL.IDX P6, R14, R13, R12, R11 ;  /* 0x0000000c0d0e7389 */ /* 0x00006400000c000b */
[----:B01----:R-:W-:Y:S01]  /*15b30*/  ENDCOLLECTIVE ;  /* 0x000000000000791b */ /* 0x003fe20003800000 */
.L_x_2847:
        /* <DEDUP_REMOVED lines=13> */
.L_x_2848:
[----:B------:R-:W-:Y:S02]  /*15c10*/  IMAD.MOV.U32 R13, RZ, RZ, R23 ;  /* 0x000000ffff0d7224 */ /* 0x000fe400078e0017 */
[----:B------:R-:W-:Y:S02]  /*15c20*/  IMAD.MOV.U32 R12, RZ, RZ, 0x5 ;  /* 0x00000005ff0c7424 */ /* 0x000fe400078e00ff */
[----:B------:R-:W-:-:S07]  /*15c30*/  IMAD.MOV.U32 R10, RZ, RZ, R14 ;  /* 0x000000ffff0a7224 */ /* 0x000fce00078e000e */
[----:B------:R-:W-:Y:S05]  /*15c40*/  WARPSYNC.COLLECTIVE R15, `(.L_x_2849) ;  /* 0x000000000f087348 */ /* 0x000fea0003c00000 */
[----:B------:R0:W1:Y:S02]  /*15c50*/  SHFL.IDX P6, R14, R13, R12, R11 ;  /* 0x0000000c0d0e7389 */ /* 0x00006400000c000b */
[----:B01----:R-:W-:Y:S01]  /*15c60*/  ENDCOLLECTIVE ;  /* 0x000000000000791b */ /* 0x003fe20003800000 */
.L_x_2849:
        /* <DEDUP_REMOVED lines=14> */
.L_x_2850:
[----:B------:R-:W-:Y:S02]  /*15d50*/  IMAD.MOV.U32 R13, RZ, RZ, R23 ;  /* 0x000000ffff0d7224 */ /* 0x000fe400078e0017 */
[----:B------:R-:W-:Y:S01]  /*15d60*/  IMAD.MOV.U32 R12, RZ, RZ, 0x6 ;  /* 0x00000006ff0c7424 */ /* 0x000fe200078e00ff */
[----:B------:R-:W-:-:S13]  /*15d70*/  IADD3 R2, P2, R14, R5, RZ ;  /* 0x000000050e027210 */ /* 0x000fda0007f5e0ff */
[----:B------:R-:W-:Y:S05]  /*15d80*/  WARPSYNC.COLLECTIVE R15, `(.L_x_2851) ;  /* 0x000000000f087348 */ /* 0x000fea0003c00000 */
[----:B------:R0:W1:Y:S02]  /*15d90*/  SHFL.IDX P6, R14, R13, R12, R11 ;  /* 0x0000000c0d0e7389 */ /* 0x00006400000c000b */
[----:B01----:R-:W-:Y:S01]  /*15da0*/  ENDCOLLECTIVE ;  /* 0x000000000000791b */ /* 0x003fe20003800000 */
.L_x_2851:
        /* <DEDUP_REMOVED lines=13> */
.L_x_2852:
[----:B------:R-:W-:Y:S02]  /*15e80*/  IMAD.MOV.U32 R13, RZ, RZ, R23 ;  /* 0x000000ffff0d7224 */ /* 0x000fe400078e0017 */
[----:B------:R-:W-:Y:S02]  /*15e90*/  IMAD.MOV.U32 R12, RZ, RZ, 0x7 ;  /* 0x00000007ff0c7424 */ /* 0x000fe400078e00ff */
[----:B------:R-:W-:-:S07]  /*15ea0*/  IMAD.MOV.U32 R10, RZ, RZ, R14 ;  /* 0x000000ffff0a7224 */ /* 0x000fce00078e000e */
[----:B------:R-:W-:Y:S05]  /*15eb0*/  WARPSYNC.COLLECTIVE R15, `(.L_x_2853) ;  /* 0x000000000f087348 */ /* 0x000fea0003c00000 */
[----:B------:R0:W1:Y:S02]  /*15ec0*/  SHFL.IDX P6, R14, R13, R12, R11 ;  /* 0x0000000c0d0e7389 */ /* 0x00006400000c000b */
[----:B01----:R-:W-:Y:S01]  /*15ed0*/  ENDCOLLECTIVE ;  /* 0x000000000000791b */ /* 0x003fe20003800000 */
.L_x_2853:
        /* <DEDUP_REMOVED lines=12> */
.L_x_2854:
[----:B------:R-:W-:Y:S05]  /*15fa0*/  BRA `(.L_x_2855) ;  /* 0xffffffb000bc7947 */ /* 0x000fea000383ffff */
.L_x_2733:
        /* <DEDUP_REMOVED lines=8> */
.L_x_2857:
[----:B------:R-:W-:Y:S05]  /*16030*/  BSYNC B0 ;  /* 0x0000000000007941 */ /* 0x000fea0003800000 */
.L_x_2856:
        /* <DEDUP_REMOVED lines=9> */
.L_x_2858:
        /* <DEDUP_REMOVED lines=23> */
.L_x_2859:
[----:B------:R-:W-:Y:S01]  /*16240*/  IMAD.MOV.U32 R12, RZ, RZ, 0x2 ;  /* 0x00000002ff0c7424 */ /* 0x000fe200078e00ff */
[----:B------:R-:W-:-:S05]  /*16250*/  SEL R14, R14, RZ, P1 ;  /* 0x000000ff0e0e7207 */ /* 0x000fca0000800000 */
[----:B------:R-:W-:-:S04]  /*16260*/  IMAD.IADD R7, R13, 0x1, R14 ;  /* 0x000000010d077824 */ /* 0x000fc800078e020e */
[----:B------:R-:W-:-:S07]  /*16270*/  IMAD.MOV.U32 R13, RZ, RZ, R7 ;  /* 0x000000ffff0d7224 */ /* 0x000fce00078e0007 */
[----:B------:R-:W-:Y:S05]  /*16280*/  WARPSYNC.COLLECTIVE R15, `(.L_x_2860) ;  /* 0x000000000f087348 */ /* 0x000fea0003c00000 */
[----:B------:R0:W1:Y:S02]  /*16290*/  SHFL.UP P6, R14, R13, R12, R11 ;  /* 0x0400000c0d0e7389 */ /* 0x00006400000c000b */
[----:B01----:R-:W-:Y:S01]  /*162a0*/  ENDCOLLECTIVE ;  /* 0x000000000000791b */ /* 0x003fe20003800000 */
.L_x_2860:
        /* <DEDUP_REMOVED lines=8> */
.L_x_2861:
[----:B------:R-:W-:Y:S01]  /*16330*/  IMAD.MOV.U32 R12, RZ, RZ, 0x8 ;  /* 0x00000008ff0c7424 */ /* 0x000fe200078e00ff */
[----:B------:R-:W-:-:S05]  /*16340*/  SEL R3, R14, RZ, P3 ;  /* 0x000000ff0e037207 */ /* 0x000fca0001800000 */
[----:B------:R-:W-:-:S04]  /*16350*/  IMAD.IADD R3, R2, 0x1, R3 ;  /* 0x0000000102037824 */ /* 0x000fc800078e0203 */
[----:B------:R-:W-:-:S07]  /*16360*/  IMAD.MOV.U32 R13, RZ, RZ, R3 ;  /* 0x000000ffff0d7224 */ /* 0x000fce00078e0003 */
[----:B------:R-:W-:Y:S05]  /*16370*/  WARPSYNC.COLLECTIVE R15, `(.L_x_2862) ;  /* 0x000000000f087348 */ /* 0x000fea0003c00000 */
[----:B------:R0:W1:Y:S02]  /*16380*/  SHFL.UP P6, R14, R13, R12, R11 ;  /* 0x0400000c0d0e7389 */ /* 0x00006400000c000b */
[----:B01----:R-:W-:Y:S01]  /*16390*/  ENDCOLLECTIVE ;  /* 0x000000000000791b */ /* 0x003fe20003800000 */
.L_x_2862:
[----:B------:R-:W-:Y:S01]  /*163a0*/  IMAD.MOV.U32 R12, RZ, RZ, 0x10 ;  /* 0x00000010ff0c7424 */ /* 0x000fe200078e00ff */
[----:B------:R-:W-:-:S05]  /*163b0*/  SEL R4, R14, RZ, P4 ;  /* 0x000000ff0e047207 */ /* 0x000fca0002000000 */
[----:B------:R-:W-:-:S04]  /*163c0*/  IMAD.IADD R4, R3, 0x1, R4 ;  /* 0x0000000103047824 */ /* 0x000fc800078e0204 */
[----:B------:R-:W-:-:S07]  /*163d0*/  IMAD.MOV.U32 R13, RZ, RZ, R4 ;  /* 0x000000ffff0d7224 */ /* 0x000fce00078e0004 */
[----:B------:R-:W-:Y:S05]  /*163e0*/  WARPSYNC.COLLECTIVE R15, `(.L_x_2863) ;  /* 0x000000000f087348 */ /* 0x000fea0003c00000 */
[----:B------:R0:W1:Y:S02]  /*163f0*/  SHFL.UP P6, R14, R13, R12, R11 ;  /* 0x0400000c0d0e7389 */ /* 0x00006400000c000b */
[----:B01----:R-:W-:Y:S01]  /*16400*/  ENDCOLLECTIVE ;  /* 0x000000000000791b */ /* 0x003fe20003800000 */
.L_x_2863:
        /* <DEDUP_REMOVED lines=8> */
.L_x_2864:
[----:B------:R-:W-:Y:S05]  /*16490*/  BRA `(.L_x_2865) ;  /* 0xffffffb000cc7947 */ /* 0x000fea000383ffff */
.L_x_2736:
[----:B------:R-:W-:Y:S01]  /*164a0*/  BSSY B0, `(.L_x_2866) ;  /* 0x0000007000007945 */ /* 0x000fe20003800000 */
[----:B------:R-:W-:Y:S02]  /*164b0*/  IMAD.MOV.U32 R12, RZ, RZ, 0x1 ;  /* 0x00000001ff0c7424 */ /* 0x000fe400078e00ff */
[----:B------:R-:W-:Y:S02]  /*164c0*/  IMAD.MOV.U32 R11, RZ, RZ, RZ ;  /* 0x000000ffff0b7224 */ /* 0x000fe400078e00ff */
[----:B------:R-:W-:-:S07]  /*164d0*/  IMAD.MOV.U32 R15, RZ, RZ, -0x1 ;  /* 0xffffffffff0f7424 */ /* 0x000fce00078e00ff */
[----:B------:R-:W-:Y:S05]  /*164e0*/  WARPSYNC.COLLECTIVE R15, `(.L_x_2867) ;  /* 0x000000000f087348 */ /* 0x000fea0003c00000 */
[----:B------:R0:W1:Y:S02]  /*164f0*/  SHFL.UP P6, R14, R13, R12, R11 ;  /* 0x0400000c0d0e7389 */ /* 0x00006400000c000b */
[----:B01----:R-:W-:Y:S01]  /*16500*/  ENDCOLLECTIVE ;  /* 0x000000000000791b */ /* 0x003fe20003800000 */
.L_x_2867:
[----:B------:R-:W-:Y:S05]  /*16510*/  BSYNC B0 ;  /* 0x0000000000007941 */ /* 0x000fea0003800000 */
.L_x_2866:
        /* <DEDUP_REMOVED lines=8> */
.L_x_2868:
[----:B------:R-:W-:Y:S01]  /*165a0*/  IMAD.MOV.U32 R12, RZ, RZ, 0x4 ;  /* 0x00000004ff0c7424 */ /* 0x000fe200078e00ff */
[----:B------:R-:W-:-:S05]  /*165b0*/  SEL R2, R14, RZ, P2 ;  /* 0x000000ff0e027207 */ /* 0x000fca0001000000 */
[----:B------:R-:W-:-:S04]  /*165c0*/  IMAD.IADD R2, R13, 0x1, R2 ;  /* 0x000000010d027824 */ /* 0x000fc800078e0202 */
[----:B------:R-:W-:-:S07]  /*165d0*/  IMAD.MOV.U32 R13, RZ, RZ, R2 ;  /* 0x000000ffff0d7224 */ /* 0x000fce00078e0002 */
[----:B------:R-:W-:Y:S05]  /*165e0*/  WARPSYNC.COLLECTIVE R15, `(.L_x_2869) ;  /* 0x000000000f087348 */ /* 0x000fea0003c00000 */
[----:B------:R0:W1:Y:S02]  /*165f0*/  SHFL.UP P6, R14, R13, R12, R11 ;  /* 0x0400000c0d0e7389 */ /* 0x00006400000c000b */
[----:B01----:R-:W-:Y:S01]  /*16600*/  ENDCOLLECTIVE ;  /* 0x000000000000791b */ /* 0x003fe20003800000 */
.L_x_2869:
[----:B------:R-:W-:Y:S01]  /*16610*/  IMAD.MOV.U32 R12, RZ, RZ, 0x8 ;  /* 0x00000008ff0c7424 */ /* 0x000fe200078e00ff */
[----:B------:R-:W-:-:S05]  /*16620*/  SEL R3, R14, RZ, P3 ;  /* 0x000000ff0e037207 */ /* 0x000fca0001800000 */
[----:B------:R-:W-:-:S04]  /*16630*/  IMAD.IADD R3, R2, 0x1, R3 ;  /* 0x0000000102037824 */ /* 0x000fc800078e0203 */
[----:B------:R-:W-:-:S07]  /*16640*/  IMAD.MOV.U32 R13, RZ, RZ, R3 ;  /* 0x000000ffff0d7224 */ /* 0x000fce00078e0003 */
[----:B------:R-:W-:Y:S05]  /*16650*/  WARPSYNC.COLLECTIVE R15, `(.L_x_2870) ;  /* 0x000000000f087348 */ /* 0x000fea0003c00000 */
[----:B------:R0:W1:Y:S02]  /*16660*/  SHFL.UP P6, R14, R13, R12, R11 ;  /* 0x0400000c0d0e7389 */ /* 0x00006400000c000b */
[----:B01----:R-:W-:Y:S01]  /*16670*/  ENDCOLLECTIVE ;  /* 0x000000000000791b */ /* 0x003fe20003800000 */
.L_x_2870:
[----:B------:R-:W-:Y:S01]  /*16680*/  IMAD.MOV.U32 R12, RZ, RZ, 0x10 ;  /* 0x00000010ff0c7424 */ /* 0x000fe200078e00ff */
[----:B------:R-:W-:-:S05]  /*16690*/  SEL R4, R14, RZ, P4 ;  /* 0x000000ff0e047207 */ /* 0x000fca0002000000 */
[----:B------:R-:W-:-:S04]  /*166a0*/  IMAD.IADD R4, R3, 0x1, R4 ;  /* 0x0000000103047824 */ /* 0x000fc800078e0204 */
[----:B------:R-:W-:-:S07]  /*166b0*/  IMAD.MOV.U32 R13, RZ, RZ, R4 ;  /* 0x000000ffff0d7224 */ /* 0x000fce00078e0004 */
[----:B------:R-:W-:Y:S05]  /*166c0*/  WARPSYNC.COLLECTIVE R15, `(.L_x_2871) ;  /* 0x000000000f087348 */ /* 0x000fea0003c00000 */
[----:B------:R0:W1:Y:S02]  /*166d0*/  SHFL.UP P6, R14, R13, R12, R11 ;  /* 0x0400000c0d0e7389 */ /* 0x00006400000c000b */
[----:B01----:R-:W-:Y:S01]  /*166e0*/  ENDCOLLECTIVE ;  /* 0x000000000000791b */ /* 0x003fe20003800000 */
.L_x_2871:
        /* <DEDUP_REMOVED lines=8> */
.L_x_2872:
[----:B------:R-:W-:Y:S05]  /*16770*/  BRA `(.L_x_2873) ;  /* 0xffffffb000b87947 */ /* 0x000fea000383ffff */
.L_x_2738:
[----:B------:R-:W-:Y:S01]  /*16780*/  BSSY B0, `(.L_x_2874) ;  /* 0x0000006000007945 */ /* 0x000fe20003800000 */
[----:B------:R-:W-:Y:S01]  /*16790*/  PLOP3.LUT P6, PT, P6, PT, PT, 0x8, 0x0 ;  /* 0x000000000000781c */ /* 0x000fe200037ce170 */
[----:B------:R-:W-:-:S12]  /*167a0*/  IMAD.MOV.U32 R15, RZ, RZ, -0x1 ;  /* 0xffffffffff0f7424 */ /* 0x000fd800078e00ff */
[----:B0-----:R-:W-:Y:S05]  /*167b0*/  WARPSYNC.COLLECTIVE R15, `(.L_x_2875) ;  /* 0x000000000f087348 */ /* 0x001fea0003c00000 */
[----:B------:R-:W-:Y:S01]  /*167c0*/  VOTE.ANY R14, PT, P6 ;  /* 0x00000000000e7806 */ /* 0x000fe200030e0100 */
[----:B0-----:R-:W-:Y:S06]  /*167d0*/  ENDCOLLECTIVE ;  /* 0x000000000000791b */ /* 0x001fec0003800000 */
.L_x_2875:
[----:B------:R-:W-:Y:S05]  /*167e0*/  BSYNC B0 ;  /* 0x0000000000007941 */ /* 0x000fea0003800000 */
.L_x_2874:
        /* <DEDUP_REMOVED lines=8> */
.L_x_2876:
[----:B------:R-:W-:Y:S02]  /*16870*/  IMAD.IADD R19, R12, 0x1, R19 ;  /* 0x000000010c137824 */ /* 0x000fe400078e0213 */
[----:B------:R-:W-:Y:S02]  /*16880*/  IMAD.MOV.U32 R13, RZ, RZ, R8 ;  /* 0x000000ffff0d7224 */ /* 0x000fe400078e0008 */
[----:B------:R-:W-:-:S07]  /*16890*/  IMAD.MOV.U32 R17, RZ, RZ, R14 ;  /* 0x000000ffff117224 */ /* 0x000fce00078e000e */
[----:B------:R-:W-:Y:S05]  /*168a0*/  WARPSYNC.COLLECTIVE R15, `(.L_x_2877) ;  /* 0x000000000f087348 */ /* 0x000fea0003c00000 */
[----:B------:R0:W1:Y:S02]  /*168b0*/  SHFL.IDX P6, R14, R13, R12, R11 ;  /* 0x0000000c0d0e7389 */ /* 0x00006400000c000b */
[----:B01----:R-:W-:Y:S01]  /*168c0*/  ENDCOLLECTIVE ;  /* 0x000000000000791b */ /* 0x003fe20003800000 */
.L_x_2877:
[----:B------:R-:W-:Y:S01]  /*168d0*/  IMAD.MOV.U32 R8, RZ, RZ, R14 ;  /* 0x000000ffff087224 */ /* 0x000fe200078e000e */
[----:B------:R-:W-:Y:S06]  /*168e0*/  BRA `(.L_x_2878) ;  /* 0xffffffb0009c7947 */ /* 0x000fec000383ffff */
.L_x_2740:
[----:B------:R-:W-:Y:S01]  /*168f0*/  BSSY B0, `(.L_x_2879) ;  /* 0x0000007000007945 */ /* 0x000fe20003800000 */
[----:B------:R-:W-:Y:S02]  /*16900*/  IMAD.MOV.U32 R13, RZ, RZ, R2 ;  /* 0x000000ffff0d7224 */ /* 0x000fe400078e0002 */
[----:B------:R-:W-:Y:S02]  /*16910*/  IMAD.MOV.U32 R11, RZ, RZ, 0x1f ;  /* 0x0000001fff0b7424 */ /* 0x000fe400078e00ff */
[----:B------:R-:W-:-:S07]  /*16920*/  IMAD.MOV.U32 R15, RZ, RZ, -0x1 ;  /* 0xffffffffff0f7424 */ /* 0x000fce00078e00ff */
[----:B0-23--:R-:W-:Y:S05]  /*16930*/  WARPSYNC.COLLECTIVE R15, `(.L_x_2880) ;  /* 0x000000000f087348 */ /* 0x00dfea0003c00000 */
[----:B------:R1:W4:Y:S02]  /*16940*/  SHFL.IDX P6, R14, R13, R12, R11 ;  /* 0x0000000c0d0e7389 */ /* 0x00032400000c000b */
[----:B01234-:R-:W-:Y:S01]  /*16950*/  ENDCOLLECTIVE ;  /* 0x000000000000791b */ /* 0x01ffe20003800000 */
.L_x_2880:
[----:B------:R-:W-:Y:S05]  /*16960*/  BSYNC B0 ;  /* 0x0000000000007941 */ /* 0x000fea0003800000 */
.L_x_2879:
[----:B------:R-:W-:Y:S01]  /*16970*/  IMAD.MOV.U32 R7, RZ, RZ, R14 ;  /* 0x000000ffff077224 */ /* 0x000fe200078e000e */
[----:B------:R-:W-:Y:S06]  /*16980*/  BRA `(.L_x_2739) ;  /* 0xffffffb0008c7947 */ /* 0x000fec000383ffff */
.L_x_2746:
[----:B0-----:R0:W1:Y:S02]  /*16990*/  SYNCS.PHASECHK.TRANS64.TRYWAIT P0, [R4+URZ+0x28820], R0 ;  /* 0x02882000040075a7 */ /* 0x001064000800017f */
[----:B-1----:R-:W-:Y:S05]  /*169a0*/  @!P0 NANOSLEEP.SYNCS 0x989680 ;  /* 0x009896800000895d */ /* 0x002fea0003900000 */
[----:B------:R-:W1:Y:S02]  /*169b0*/  @!P0 SYNCS.PHASECHK.TRANS64 P0, [R4+URZ+0x28820], R0 ;  /* 0x02882000040085a7 */ /* 0x000e64000800007f */
[----:B-1----:R-:W-:Y:S05]  /*169c0*/  @!P0 BRA `(.L_x_2746) ;  /* 0xfffffffc00f08947 */ /* 0x002fea000383ffff */
[----:B------:R-:W-:Y:S05]  /*169d0*/  BRA `(.L_x_2881) ;  /* 0xffffffb800e47947 */ /* 0x000fea000383ffff */
.L_x_2747:
        /* <DEDUP_REMOVED lines=11> */
.L_x_2883:
[----:B------:R-:W-:Y:S05]  /*16a90*/  BSYNC B0 ;  /* 0x0000000000007941 */ /* 0x000fea0003800000 */
.L_x_2882:
[----:B------:R-:W-:Y:S05]  /*16aa0*/  BRA `(.L_x_2884) ;  /* 0xffffffb800cc7947 */ /* 0x000fea000383ffff */
.L_x_2750:
[----:B------:R-:W-:Y:S01]  /*16ab0*/  BSSY B1, `(.L_x_2885) ;  /* 0x0000006000017945 */ /* 0x000fe20003800000 */
[----:B------:R-:W-:-:S07]  /*16ac0*/  IMAD.MOV.U32 R15, RZ, RZ, -0x1 ;  /* 0xffffffffff0f7424 */ /* 0x000fce00078e00ff */
[----:B0-2---:R-:W-:Y:S05]  /*16ad0*/  WARPSYNC.COLLECTIVE R15, `(.L_x_2886) ;  /* 0x000000000f0c7348 */ /* 0x005fea0003c00000 */
[----:B------:R-:W-:Y:S02]  /*16ae0*/  ELECT P6, UR62, PT ;  /* 0x00000000003e782f */ /* 0x000fe400038c0000 */
[----:B------:R-:W-:Y:S01]  /*16af0*/  MOV R14, UR62 ;  /* 0x0000003e000e7c02 */ /* 0x000fe20008000f00 */
[----:B0-2---:R-:W-:Y:S10]  /*16b00*/  ENDCOLLECTIVE ;  /* 0x000000000000791b */ /* 0x005ff40003800000 */
.L_x_2886:
[----:B------:R-:W-:Y:S05]  /*16b10*/  BSYNC B1 ;  /* 0x0000000000017941 */ /* 0x000fea0003800000 */
.L_x_2885:
[----:B------:R-:W-:Y:S05]  /*16b20*/  BRA `(.L_x_2887) ;  /* 0xffffffb800c47947 */ /* 0x000fea000383ffff */
.L_x_2752:
[----:B0-----:R0:W1:Y:S02]  /*16b30*/  SYNCS.PHASECHK.TRANS64.TRYWAIT P1, [R5+URZ+0x28840], R0 ;  /* 0x02884000050075a7 */ /* 0x001064000802017f */
[----:B-1----:R-:W-:Y:S05]  /*16b40*/  @!P1 NANOSLEEP.SYNCS 0x989680 ;  /* 0x009896800000995d */ /* 0x002fea0003900000 */
[----:B------:R-:W1:Y:S02]  /*16b50*/  @!P1 SYNCS.PHASECHK.TRANS64 P1, [R5+URZ+0x28840], R0 ;  /* 0x02884000050095a7 */ /* 0x000e64000802007f */
[----:B-1----:R-:W-:Y:S05]  /*16b60*/  @!P1 BRA `(.L_x_2752) ;  /* 0xfffffffc00f09947 */ /* 0x002fea000383ffff */
[----:B------:R-:W-:Y:S05]  /*16b70*/  BRA `(.L_x_2888) ;  /* 0xffffffb800e47947 */ /* 0x000fea000383ffff */
.L_x_2754:
[----:B-1----:R1:W3:Y:S02]  /*16b80*/  SYNCS.PHASECHK.TRANS64.TRYWAIT P1, [R25+URZ+0x28840], R2 ;  /* 0x02884002190075a7 */ /* 0x0022e4000802017f */
[----:B---3--:R-:W-:Y:S05]  /*16b90*/  @!P1 NANOSLEEP.SYNCS 0x989680 ;  /* 0x009896800000995d */ /* 0x008fea0003900000 */
[----:B------:R-:W3:Y:S02]  /*16ba0*/  @!P1 SYNCS.PHASECHK.TRANS64 P1, [R25+URZ+0x28840], R2 ;  /* 0x02884002190095a7 */ /* 0x000ee4000802007f */
[----:B---3--:R-:W-:Y:S05]  /*16bb0*/  @!P1 BRA `(.L_x_2754) ;  /* 0xfffffffc00f09947 */ /* 0x008fea000383ffff */
[----:B------:R-:W-:Y:S05]  /*16bc0*/  BRA `(.L_x_2889) ;  /* 0xffffffb800f07947 */ /* 0x000fea000383ffff */
.L_x_2756:
[----:B---3--:R3:W4:Y:S02]  /*16bd0*/  SYNCS.PHASECHK.TRANS64.TRYWAIT P1, [R5+URZ+0x28860], R0 ;  /* 0x02886000050075a7 */ /* 0x008724000802017f */
[----:B----4-:R-:W-:Y:S05]  /*16be0*/  @!P1 NANOSLEEP.SYNCS 0x989680 ;  /* 0x009896800000995d */ /* 0x010fea0003900000 */
[----:B------:R-:W4:Y:S02]  /*16bf0*/  @!P1 SYNCS.PHASECHK.TRANS64 P1, [R5+URZ+0x28860], R0 ;  /* 0x02886000050095a7 */ /* 0x000f24000802007f */
[----:B----4-:R-:W-:Y:S05]  /*16c00*/  @!P1 BRA `(.L_x_2756) ;  /* 0xfffffffc00f09947 */ /* 0x010fea000383ffff */
[----:B------:R-:W-:Y:S05]  /*16c10*/  BRA `(.L_x_2890) ;  /* 0xffffffb800ec7947 */ /* 0x000fea000383ffff */
.L_x_2891:
        /* <DEDUP_REMOVED lines=14> */
.L_x_3549:


//--------------------- .text._ZN7cutlass13device_kernelIN5flash11enable_sm90INS1_16FlashAttnFwdSm90INS1_25CollectiveMainloopFwdSm90ILi2EN4cute5tupleIJNS5_1CILi1EEES8_S8_EEENS6_IJNS7_ILi128EEESA_SA_EEELi128ENS_10bfloat16_tEfNS_4arch4Sm90ELb1ELb0ELb0ELb1ELb1ELb1ELb0ELb1ELb1ELb1ELb1ELb0EEENS1_21CollectiveEpilogueFwdISB_S9_SC_SE_Li256ELb1ELb1ELb1ELb0EEENS1_36VarlenDynamicPersistentTileSchedulerILi128ELi128ELi256ELi128ELb1ELb1ELb1ELb1ELb1ELb1EEEEEEEEEvNT_6ParamsE --------------------------
	.section	.text._ZN7cutlass13device_kernelIN5flash11enable_sm90INS1_16FlashAttnFwdSm90INS1_25CollectiveMainloopFwdSm90ILi2EN4cute5tupleIJNS5_1CILi1EEES8_S8_EEENS6_IJNS7_ILi128EEESA_SA_EEELi128ENS_10bfloat16_tEfNS_4arch4Sm90ELb1ELb0ELb0ELb1ELb1ELb1ELb0ELb1ELb1ELb1ELb1ELb0EEENS1_21CollectiveEpilogueFwdISB_S9_SC_SE_Li256ELb1ELb1ELb1ELb0EEENS1_36VarlenDynamicPersistentTileSchedulerILi128ELi128ELi256ELi128ELb1ELb1ELb1ELb1ELb1ELb1EEEEEEEEEvNT_6ParamsE,"ax",@progbits
	.align	128
.text._ZN7cutlass13device_kernelIN5flash11enable_sm90INS1_16FlashAttnFwdSm90INS1_25CollectiveMainloopFwdSm90ILi2EN4cute5tupleIJNS5_1CILi1EEES8_S8_EEENS6_IJNS7_ILi128EEESA_SA_EEELi128ENS_10bfloat16_tEfNS_4arch4Sm90ELb1ELb0ELb0ELb1ELb1ELb1ELb0ELb1ELb1ELb1ELb1ELb0EEENS1_21CollectiveEpilogueFwdISB_S9_SC_SE_Li256ELb1ELb1ELb1ELb0EEENS1_36VarlenDynamicPersistentTileSchedulerILi128ELi128ELi256ELi128ELb1ELb1ELb1ELb1ELb1ELb1EEEEEEEEEvNT_6ParamsE:
        .type           _ZN7cutlass13device_kernelIN5flash11enable_sm90INS1_16FlashAttnFwdSm90INS1_25CollectiveMainloopFwdSm90ILi2EN4cute5tupleIJNS5_1CILi1EEES8_S8_EEENS6_IJNS7_ILi128EEESA_SA_EEELi128ENS_10bfloat16_tEfNS_4arch4Sm90ELb1ELb0ELb0ELb1ELb1ELb1ELb0ELb1ELb1ELb1ELb1ELb0EEENS1_21CollectiveEpilogueFwdISB_S9_SC_SE_Li256ELb1ELb1ELb1ELb0EEENS1_36VarlenDynamicPersistentTileSchedulerILi128ELi128ELi256ELi128ELb1ELb1ELb1ELb1ELb1ELb1EEEEEEEEEvNT_6ParamsE,@function
        .size           _ZN7cutlass13device_kernelIN5flash11enable_sm90INS1_16FlashAttnFwdSm90INS1_25CollectiveMainloopFwdSm90ILi2EN4cute5tupleIJNS5_1CILi1EEES8_S8_EEENS6_IJNS7_ILi128EEESA_SA_EEELi128ENS_10bfloat16_tEfNS_4arch4Sm90ELb1ELb0ELb0ELb1ELb1ELb1ELb0ELb1ELb1ELb1ELb1ELb0EEENS1_21CollectiveEpilogueFwdISB_S9_SC_SE_Li256ELb1ELb1ELb1ELb0EEENS1_36VarlenDynamicPersistentTileSchedulerILi128ELi128ELi256ELi128ELb1ELb1ELb1ELb1ELb1ELb1EEEEEEEEEvNT_6ParamsE,(.L_x_3550 - _ZN7cutlass13device_kernelIN5flash11enable_sm90INS1_16FlashAttnFwdSm90INS1_25CollectiveMainloopFwdSm90ILi2EN4cute5tupleIJNS5_1CILi1EEES8_S8_EEENS6_IJNS7_ILi128EEESA_SA_EEELi128ENS_10bfloat16_tEfNS_4arch4Sm90ELb1ELb0ELb0ELb1ELb1ELb1ELb0ELb1ELb1ELb1ELb1ELb0EEENS1_21CollectiveEpilogueFwdISB_S9_SC_SE_Li256ELb1ELb1ELb1ELb0EEENS1_36VarlenDynamicPersistentTileSchedulerILi128ELi128ELi256ELi128ELb1ELb1ELb1ELb1ELb1ELb1EEEEEEEEEvNT_6ParamsE)
        .other          _ZN7cutlass13device_kernelIN5flash11enable_sm90INS1_16FlashAttnFwdSm90INS1_25CollectiveMainloopFwdSm90ILi2EN4cute5tupleIJNS5_1CILi1EEES8_S8_EEENS6_IJNS7_ILi128EEESA_SA_EEELi128ENS_10bfloat16_tEfNS_4arch4Sm90ELb1ELb0ELb0ELb1ELb1ELb1ELb0ELb1ELb1ELb1ELb1ELb0EEENS1_21CollectiveEpilogueFwdISB_S9_SC_SE_Li256ELb1ELb1ELb1ELb0EEENS1_36VarlenDynamicPersistentTileSchedulerILi128ELi128ELi256ELi128ELb1ELb1ELb1ELb1ELb1ELb1EEEEEEEEEvNT_6ParamsE,@"STO_CUDA_ENTRY STV_DEFAULT"
_ZN7cutlass13device_kernelIN5flash11enable_sm90INS1_16FlashAttnFwdSm90INS1_25CollectiveMainloopFwdSm90ILi2EN4cute5tupleIJNS5_1CILi1EEES8_S8_EEENS6_IJNS7_ILi128EEESA_SA_EEELi128ENS_10bfloat16_tEfNS_4arch4Sm90ELb1ELb0ELb0ELb1ELb1ELb1ELb0ELb1ELb1ELb1ELb1ELb0EEENS1_21CollectiveEpilogueFwdISB_S9_SC_SE_Li256ELb1ELb1ELb1ELb0EEENS1_36VarlenDynamicPersistentTileSchedulerILi128ELi128ELi256ELi128ELb1ELb1ELb1ELb1ELb1ELb1EEEEEEEEEvNT_6ParamsE:
        /* <DEDUP_REMOVED lines=18> */
.L_x_2893:
[----:B------:R-:W-:Y:S05]  /*0120*/  BSYNC B0 ;  /* 0x0000000000007941 */ /* 0x000fea0003800000 */
.L_x_2892:
        /* <DEDUP_REMOVED lines=41> */
.L_x_2894:
        /* <DEDUP_REMOVED lines=22> */
.L_x_2895:
        /* <DEDUP_REMOVED lines=18> */
.L_x_2896:
        /* <DEDUP_REMOVED lines=22> */
.L_x_2897:
        /* <DEDUP_REMOVED lines=22> */
.L_x_2898:
        /* <DEDUP_REMOVED lines=8> */
.L_x_2901:
        /* <DEDUP_REMOVED lines=19> */
[----:B------:R-:W-:Y:S01]  /*0ab0*/  R2UR UR40, R18 ;  /* 0x00000000122872ca */ /* 0x000fe200000e0000 */
[----:B------:R-:W-:Y:S01]  /*0ac0*/  IMAD.MOV.U32 R19, RZ, RZ, RZ ;  /* 0x000000ffff137224 */ /* 0x000fe200078e00ff */
[----:B------:R-:W-:Y:S01]  /*0ad0*/  ULOP3.LUT UR41, UR36, 0x1, URZ, 0xfc, !UPT ;  /* 0x0000000124297892 */ /* 0x000fe2000f8efc3f */
[----:B------:R-:W-:Y:S01]  /*0ae0*/  IMAD.MOV.U32 R190, RZ, RZ, RZ ;  /* 0x000000ffffbe7224 */ /* 0x000fe200078e00ff */
[----:B------:R-:W-:Y:S01]  /*0af0*/  SHF.R.S32.HI R0, RZ, 0x1f, R12 ;  /* 0x0000001fff007819 */ /* 0x000fe2000001140c */
[----:B------:R-:W-:Y:S01]  /*0b00*/  IMAD.MOV.U32 R189, RZ, RZ, RZ ;  /* 0x000000ffffbd7224 */ /* 0x000fe200078e00ff */
[----:B------:R-:W-:Y:S01]  /*0b10*/  UMOV UR39, URZ ;  /* 0x0000003f00277c82 */ /* 0x000fe20008000000 */
[----:B------:R-:W-:Y:S01]  /*0b20*/  IMAD.MOV.U32 R186, RZ, RZ, RZ ;  /* 0x000000ffffba7224 */ /* 0x000fe200078e00ff */
[CC--:B------:R-:W-:Y:S02]  /*0b30*/  LEA.HI R2, R0.reuse, R12.reuse, RZ, 0x7 ;  /* 0x0000000c00027211 */ /* 0x0c0fe400078f38ff */
[----:B------:R-:W-:-:S02]  /*0b40*/  LEA.HI R4, R0, R12, RZ, 0x5 ;  /* 0x0000000c00047211 */ /* 0x000fc400078f28ff */
[----:B------:R-:W-:Y:S01]  /*0b50*/  LOP3.LUT R220, R2, 0xffffff80, RZ, 0xc0, !PT ;  /* 0xffffff8002dc7812 */ /* 0x000fe200078ec0ff */
[----:B------:R-:W-:Y:S01]  /*0b60*/  UIADD3 UR40, UR40, 0x10400, URZ ;  /* 0x0001040028287890 */ /* 0x000fe2000fffe03f */
[-C--:B------:R-:W-:Y:S01]  /*0b70*/  LEA.HI R3, R0, R12.reuse, RZ, 0x4 ;  /* 0x0000000c00037211 */ /* 0x080fe200078f20ff */
[----:B------:R-:W-:Y:S01]  /*0b80*/  IMAD.SHL.U32 R5, R4, 0x20, RZ ;  /* 0x0000002004057824 */ /* 0x000fe200078e00ff */
[----:B------:R-:W-:Y:S01]  /*0b90*/  LEA.HI R11, R0, R12, RZ, 0x2 ;  /* 0x0000000c000b7211 */ /* 0x000fe200078f10ff */
[C---:B------:R-:W-:Y:S01]  /*0ba0*/  IMAD.IADD R220, R12.reuse, 0x1, -R220 ;  /* 0x000000010cdc7824 */ /* 0x040fe200078e0adc */
[----:B------:R-:W-:Y:S02]  /*0bb0*/  LOP3.LUT R4, R3, 0x3fffff0, RZ, 0xc0, !PT ;  /* 0x03fffff003047812 */ /* 0x000fe400078ec0ff */
[----:B------:R-:W-:Y:S02]  /*0bc0*/  LOP3.LUT R5, R5, 0xfffffc00, RZ, 0xc0, !PT ;  /* 0xfffffc0005057812 */ /* 0x000fe400078ec0ff */
[----:B------:R-:W-:Y:S01]  /*0bd0*/  SHF.R.S32.HI R7, RZ, 0x1f, R220 ;  /* 0x0000001fff077819 */ /* 0x000fe200000114dc */
[----:B------:R-:W-:Y:S01]  /*0be0*/  IMAD.IADD R4, R12, 0x1, -R4 ;  /* 0x000000010c047824 */ /* 0x000fe200078e0a04 */
[----:B------:R-:W-:-:S02]  /*0bf0*/  LOP3.LUT R11, R11, 0xfffffffc, RZ, 0xc0, !PT ;  /* 0xfffffffc0b0b7812 */ /* 0x000fc400078ec0ff */
[CC--:B------:R-:W-:Y:S02]  /*0c00*/  LEA.HI R8, R7.reuse, R220.reuse, RZ, 0x2 ;  /* 0x000000dc07087211 */ /* 0x0c0fe400078f10ff */
[----:B------:R-:W-:Y:S01]  /*0c10*/  SHF.R.S32.HI R16, RZ, 0x7, R2 ;  /* 0x00000007ff107819 */ /* 0x000fe20000011402 */
[----:B------:R-:W-:Y:S01]  /*0c20*/  IMAD.IADD R11, R12, 0x1, -R11 ;  /* 0x000000010c0b7824 */ /* 0x000fe200078e0a0b */
[--C-:B------:R-:W-:Y:S02]  /*0c30*/  SHF.R.S32.HI R9, RZ, 0x2, R8.reuse ;  /* 0x00000002ff097819 */ /* 0x100fe40000011408 */
[----:B------:R-:W-:Y:S02]  /*0c40*/  SHF.R.S32.HI R6, RZ, 0x1f, R8 ;  /* 0x0000001fff067819 */ /* 0x000fe40000011408 */
[----:B------:R-:W-:Y:S02]  /*0c50*/  LEA.HI R7, R7, R220, RZ, 0x5 ;  /* 0x000000dc07077211 */ /* 0x000fe400078f28ff */
[----:B------:R-:W-:-:S02]  /*0c60*/  LEA.HI R6, R6, R9, RZ, 0x3 ;  /* 0x0000000906067211 */ /* 0x000fc400078f18ff */
[----:B------:R-:W-:Y:S02]  /*0c70*/  LEA.HI R2, R2, R16, RZ, 0x1 ;  /* 0x0000001002027211 */ /* 0x000fe400078f08ff */
[----:B------:R-:W-:Y:S01]  /*0c80*/  LOP3.LUT R10, R6, 0xfffffff8, RZ, 0xc0, !PT ;  /* 0xfffffff8060a7812 */ /* 0x000fe200078ec0ff */
[----:B------:R-:W-:Y:S01]  /*0c90*/  IMAD R6, R4, 0x40, R5 ;  /* 0x0000004004067824 */ /* 0x000fe200078e0205 */
[----:B------:R-:W-:Y:S02]  /*0ca0*/  SHF.R.S32.HI R4, RZ, 0x4, R3 ;  /* 0x00000004ff047819 */ /* 0x000fe40000011403 */
[----:B------:R-:W-:Y:S01]  /*0cb0*/  SHF.R.S32.HI R7, RZ, 0x5, R7 ;  /* 0x00000005ff077819 */ /* 0x000fe20000011407 */
[----:B------:R-:W-:Y:S01]  /*0cc0*/  IMAD.IADD R10, R9, 0x1, -R10 ;  /* 0x00000001090a7824 */ /* 0x000fe200078e0a0a */
[----:B------:R-:W-:Y:S02]  /*0cd0*/  LEA.HI R3, R3, R4, RZ, 0x1 ;  /* 0x0000000403037211 */ /* 0x000fe400078f08ff */
[----:B------:R-:W-:Y:S01]  /*0ce0*/  LOP3.LUT R2, R2, 0x3fffffe, RZ, 0xc0, !PT ;  /* 0x03fffffe02027812 */ /* 0x000fe200078ec0ff */
[----:B------:R-:W-:Y:S01]  /*0cf0*/  IMAD R7, R7, 0x10, R10 ;  /* 0x0000001007077824 */ /* 0x000fe200078e020a */
[----:B------:R-:W-:-:S02]  /*0d00*/  LOP3.LUT R3, R3, 0x1ffffffe, RZ, 0xc0, !PT ;  /* 0x1ffffffe03037812 */ /* 0x000fc400078ec0ff */
[-C--:B------:R-:W-:Y:S01]  /*0d10*/  LEA.HI R187, R0, R12.reuse, RZ, 0x3 ;  /* 0x0000000c00bb7211 */ /* 0x080fe200078f18ff */
[----:B------:R-:W-:Y:S01]  /*0d20*/  IMAD.IADD R2, R16, 0x1, -R2 ;  /* 0x0000000110027824 */ /* 0x000fe200078e0a02 */
[----:B------:R-:W-:Y:S01]  /*0d30*/  LEA.HI R5, R11, R11, RZ, 0x1 ;  /* 0x0000000b0b057211 */ /* 0x000fe200078f08ff */
[----:B------:R-:W-:Y:S01]  /*0d40*/  IMAD.IADD R3, R4, 0x1, -R3 ;  /* 0x0000000104037824 */ /* 0x000fe200078e0a03 */
[----:B------:R-:W-:Y:S01]  /*0d50*/  LOP3.LUT R207, R187, 0xfffffff8, RZ, 0xc0, !PT ;  /* 0xfffffff8bbcf7812 */ /* 0x000fe200078ec0ff */
[----:B------:R-:W-:Y:S01]  /*0d60*/  IMAD R20, R2, 0x40, R7 ;  /* 0x0000004002147824 */ /* 0x000fe200078e0207 */
[----:B------:R-:W-:Y:S01]  /*0d70*/  LOP3.LUT R4, R5, 0x1ffffffe, RZ, 0xc0, !PT ;  /* 0x1ffffffe05047812 */ /* 0x000fe200078ec0ff */
[----:B------:R-:W-:Y:S01]  /*0d80*/  IMAD R3, R3, 0x8, R6 ;  /* 0x0000000803037824 */ /* 0x000fe200078e0206 */
[----:B------:R-:W-:Y:S01]  /*0d90*/  LEA.HI R0, R0, R12, RZ, 0x6 ;  /* 0x0000000c00007211 */ /* 0x000fe200078f30ff */
[----:B------:R-:W-:Y:S01]  /*0da0*/  IMAD.IADD R207, R12, 0x1, -R207 ;  /* 0x000000010ccf7824 */ /* 0x000fe200078e0acf */
[----:B------:R-:W-:Y:S01]  /*0db0*/  SHF.R.S32.HI R187, RZ, 0x3, R187 ;  /* 0x00000003ffbb7819 */ /* 0x000fe200000114bb */
[----:B------:R-:W-:Y:S01]  /*0dc0*/  IMAD.IADD R4, R11, 0x1, -R4 ;  /* 0x000000010b047824 */ /* 0x000fe200078e0a04 */
[----:B------:R0:W-:Y:S01]  /*0dd0*/  STL [R1+0x18], R3 ;  /* 0x0000180301007387 */ /* 0x0001e20000100800 */
[----:B------:R-:W-:-:S02]  /*0de0*/  IMAD.SHL.U32 R0, R0, 0x8, RZ ;  /* 0x0000000800007824 */ /* 0x000fc400078e00ff */
[C---:B------:R-:W-:Y:S01]  /*0df0*/  IMAD.SHL.U32 R2, R187.reuse, 0x40, RZ ;  /* 0x00000040bb027824 */ /* 0x040fe200078e00ff */
[----:B------:R1:W-:Y:S01]  /*0e00*/  STL [R1+0x14], R20 ;  /* 0x0000141401007387 */ /* 0x0003e20000100800 */
[C---:B------:R-:W-:Y:S01]  /*0e10*/  VIADD R12, R187.reuse, 0x20 ;  /* 0x00000020bb0c7836 */ /* 0x040fe20000000000 */
[----:B------:R-:W-:Y:S01]  /*0e20*/  LOP3.LUT R205, R0, 0xfffffe00, RZ, 0xc0, !PT ;  /* 0xfffffe0000cd7812 */ /* 0x000fe200078ec0ff */
[C---:B------:R-:W-:Y:S02]  /*0e30*/  VIADD R11, R187.reuse, 0x60 ;  /* 0x00000060bb0b7836 */ /* 0x040fe40000000000 */
[----:B------:R-:W-:Y:S01]  /*0e40*/  VIADD R9, R187, 0x40 ;  /* 0x00000040bb097836 */ /* 0x000fe20000000000 */
[----:B0-----:R-:W-:Y:S01]  /*0e50*/  LOP3.LUT R3, R2, 0x1c0, RZ, 0xc0, !PT ;  /* 0x000001c002037812 */ /* 0x001fe200078ec0ff */
[----:B------:R-:W-:Y:S01]  /*0e60*/  IMAD.SHL.U32 R16, R207, 0x8, RZ ;  /* 0x00000008cf107824 */ /* 0x000fe200078e00ff */
[----:B------:R-:W-:Y:S01]  /*0e70*/  SHF.R.S32.HI R0, RZ, 0x1f, R12 ;  /* 0x0000001fff007819 */ /* 0x000fe2000001140c */
[----:B------:R-:W-:Y:S01]  /*0e80*/  IMAD.SHL.U32 R198, R12, 0x40, RZ ;  /* 0x000000400cc67824 */ /* 0x000fe200078e00ff */
[----:B------:R-:W-:Y:S01]  /*0e90*/  SHF.R.S32.HI R10, RZ, 0x1f, R11 ;  /* 0x0000001fff0a7819 */ /* 0x000fe2000001140b */
[----:B------:R-:W-:Y:S01]  /*0ea0*/  IMAD.SHL.U32 R197, R9, 0x40, RZ ;  /* 0x0000004009c57824 */ /* 0x000fe200078e00ff */
[----:B------:R-:W-:Y:S01]  /*0eb0*/  SHF.R.S32.HI R2, RZ, 0x1f, R9 ;  /* 0x0000001fff027819 */ /* 0x000fe20000011409 */
[----:B------:R-:W-:Y:S01]  /*0ec0*/  IMAD.SHL.U32 R196, R11, 0x40, RZ ;  /* 0x000000400bc47824 */ /* 0x000fe200078e00ff */
[----:B------:R-:W-:Y:S01]  /*0ed0*/  SHF.R.U32.HI R204, RZ, 0x3, R3 ;  /* 0x00000003ffcc7819 */ /* 0x000fe20000011603 */
[----:B------:R-:W-:Y:S01]  /*0ee0*/  IMAD.MOV.U32 R5, RZ, RZ, R13 ;  /* 0x000000ffff057224 */ /* 0x000fe200078e000d */
[----:B------:R-:W-:Y:S01]  /*0ef0*/  LOP3.LUT R200, R3, 0x38, R16, 0xf8, !PT ;  /* 0x0000003803c87812 */ /* 0x000fe200078ef810 */
[----:B------:R-:W-:Y:S01]  /*0f00*/  IMAD.MOV.U32 R6, RZ, RZ, R14 ;  /* 0x000000ffff067224 */ /* 0x000fe200078e000e */
[----:B------:R-:W-:Y:S01]  /*0f10*/  LEA.HI R0, R0, R12, RZ, 0x3 ;  /* 0x0000000c00007211 */ /* 0x000fe200078f18ff */
[----:B------:R-:W-:Y:S01]  /*0f20*/  IMAD.MOV.U32 R7, RZ, RZ, R15 ;  /* 0x000000ffff077224 */ /* 0x000fe200078e000f */
[----:B------:R-:W-:Y:S01]  /*0f30*/  LEA.HI R10, R10, R11, RZ, 0x3 ;  /* 0x0000000b0a0a7211 */ /* 0x000fe200078f18ff */
[----:B------:R-:W-:Y:S01]  /*0f40*/  IMAD.SHL.U32 R22, R207, 0x4, RZ ;  /* 0x00000004cf167824 */ /* 0x000fe200078e00ff */
[----:B------:R-:W-:Y:S01]  /*0f50*/  LOP3.LUT R3, R8, 0x7ffffffc, RZ, 0xc0, !PT ;  /* 0x7ffffffc08037812 */ /* 0x000fe200078ec0ff */
[----:B------:R-:W-:Y:S01]  /*0f60*/  IMAD.SHL.U32 R0, R0, 0x40, RZ ;  /* 0x0000004000007824 */ /* 0x000fe200078e00ff */
[----:B------:R-:W-:Y:S01]  /*0f70*/  LEA.HI R9, R2, R9, RZ, 0x3 ;  /* 0x0000000902097211 */ /* 0x000fe200078f18ff */
[----:B------:R-:W-:Y:S01]  /*0f80*/  IMAD.SHL.U32 R10, R10, 0x40, RZ ;  /* 0x000000400a0a7824 */ /* 0x000fe200078e00ff */
[----:B------:R-:W-:Y:S01]  /*0f90*/  LOP3.LUT R198, R198, 0x1c0, RZ, 0xc0, !PT ;  /* 0x000001c0c6c67812 */ /* 0x000fe200078ec0ff */
[----:B------:R-:W-:Y:S01]  /*0fa0*/  IMAD.IADD R3, R220, 0x1, -R3 ;  /* 0x00000001dc037824 */ /* 0x000fe200078e0a03 */
[----:B------:R-:W-:Y:S01]  /*0fb0*/  LOP3.LUT R197, R197, 0x1c0, RZ, 0xc0, !PT ;  /* 0x000001c0c5c57812 */ /* 0x000fe200078ec0ff */
[----:B------:R-:W-:Y:S01]  /*0fc0*/  VIADD R2, R16, 0x40 ;  /* 0x0000004010027836 */ /* 0x000fe20000000000 */
[----:B------:R-:W-:Y:S01]  /*0fd0*/  LOP3.LUT R196, R196, 0x1c0, RZ, 0xc0, !PT ;  /* 0x000001c0c4c47812 */ /* 0x000fe200078ec0ff */
[----:B------:R-:W-:Y:S01]  /*0fe0*/  IMAD.SHL.U32 R193, R3, 0x2, RZ ;  /* 0x0000000203c17824 */ /* 0x000fe200078e00ff */
[----:B------:R-:W-:Y:S01]  /*0ff0*/  SHF.L.U32 R9, R9, 0x6, RZ ;  /* 0x0000000609097819 */ /* 0x000fe200000006ff */
[----:B------:R-:W-:Y:S01]  /*1000*/  VIADD R185, R22, 0x20 ;  /* 0x0000002016b97836 */ /* 0x000fe20000000000 */
[----:B------:R-:W-:Y:S01]  /*1010*/  SHF.R.U32.HI R15, RZ, 0x3, R198 ;  /* 0x00000003ff0f7819 */ /* 0x000fe200000116c6 */
[C---:B------:R-:W-:Y:S01]  /*1020*/  VIADD R218, R193.reuse, 0x50 ;  /* 0x00000050c1da7836 */ /* 0x040fe20000000000 */
[--C-:B------:R-:W-:Y:S01]  /*1030*/  LOP3.LUT R8, R198, 0x38, R16.reuse, 0xf8, !PT ;  /* 0x00000038c6087812 */ /* 0x100fe200078ef810 */
[C---:B------:R-:W-:Y:S01]  /*1040*/  VIADD R217, R193.reuse, 0x58 ;  /* 0x00000058c1d97836 */ /* 0x040fe20000000000 */
[----:B------:R-:W-:Y:S01]  /*1050*/  SHF.R.U32.HI R14, RZ, 0x3, R197 ;  /* 0x00000003ff0e7819 */ /* 0x000fe200000116c5 */
[----:B------:R-:W-:Y:S01]  /*1060*/  VIADD R216, R193, 0x60 ;  /* 0x00000060c1d87836 */ /* 0x000fe20000000000 */
[----:B------:R-:W-:Y:S01]  /*1070*/  LOP3.LUT R11, R197, 0x38, R16, 0xf8, !PT ;  /* 0x00000038c50b7812 */ /* 0x000fe200078ef810 */
[C---:B------:R-:W-:Y:S01]  /*1080*/  VIADD R215, R193.reuse, 0x68 ;  /* 0x00000068c1d77836 */ /* 0x040fe20000000000 */
[----:B------:R-:W-:Y:S01]  /*1090*/  SHF.R.U32.HI R13, RZ, 0x3, R196 ;  /* 0x00000003ff0d7819 */ /* 0x000fe200000116c4 */
[C---:B------:R-:W-:Y:S01]  /*10a0*/  VIADD R214, R193.reuse, 0x70 ;  /* 0x00000070c1d67836 */ /* 0x040fe20000000000 */
[----:B------:R-:W-:Y:S01]  /*10b0*/  LOP3.LUT R12, R196, 0x38, R16, 0xf8, !PT ;  /* 0x00000038c40c7812 */ /* 0x000fe200078ef810 */
[----:B------:R-:W-:Y:S01]  /*10c0*/  VIADD R213, R193, 0x78 ;  /* 0x00000078c1d57836 */ /* 0x000fe20000000000 */
[----:B------:R-:W-:Y:S01]  /*10d0*/  LOP3.LUT R203, R0, 0xfffffe00, RZ, 0xc0, !PT ;  /* 0xfffffe0000cb7812 */ /* 0x000fe200078ec0ff */
[----:B------:R-:W-:Y:S01]  /*10e0*/  IMAD R206, R4, 0x8, R20 ;  /* 0x0000000804ce7824 */ /* 0x000fe200078e0214 */
[----:B------:R-:W-:-:S02]  /*10f0*/  LOP3.LUT R202, R9, 0xfffffe00, RZ, 0xc0, !PT ;  /* 0xfffffe0009ca7812 */ /* 0x000fc400078ec0ff */
[----:B------:R-:W-:Y:S02]  /*1100*/  LOP3.LUT R201, R10, 0xfffffe00, RZ, 0xc0, !PT ;  /* 0xfffffe000ac97812 */ /* 0x000fe400078ec0ff */
[----:B------:R-:W-:Y:S02]  /*1110*/  LOP3.LUT R8, R203, R8, R15, 0xf6, !PT ;  /* 0x00000008cb087212 */ /* 0x000fe400078ef60f */
[----:B------:R-:W-:Y:S02]  /*1120*/  LOP3.LUT R11, R202, R11, R14, 0xf6, !PT ;  /* 0x0000000bca0b7212 */ /* 0x000fe400078ef60e */
[----:B------:R-:W-:Y:S02]  /*1130*/  LOP3.LUT R12, R201, R12, R13, 0xf6, !PT ;  /* 0x0000000cc90c7212 */ /* 0x000fe400078ef60d */
[----:B------:R-:W-:Y:S02]  /*1140*/  SHF.R.S32.HI R23, RZ, 0x1f, R22 ;  /* 0x0000001fff177819 */ /* 0x000fe40000011416 */
[----:B------:R-:W-:-:S02]  /*1150*/  SHF.R.S32.HI R17, RZ, 0x1f, R16 ;  /* 0x0000001fff117819 */ /* 0x000fc40000011410 */
[----:B------:R-:W-:Y:S02]  /*1160*/  LOP3.LUT R200, R205, R200, R204, 0xf6, !PT ;  /* 0x000000c8cdc87212 */ /* 0x000fe400078ef6cc */
[----:B------:R-:W-:Y:S02]  /*1170*/  SHF.R.S32.HI R184, RZ, 0x1f, R2 ;  /* 0x0000001fffb87819 */ /* 0x000fe40000011402 */
[----:B------:R-:W-:Y:S02]  /*1180*/  LEA R229, R8, UR40, 0x1 ;  /* 0x0000002808e57c11 */ /* 0x000fe4000f8e08ff */
[----:B------:R-:W-:Y:S02]  /*1190*/  LEA R228, R11, UR40, 0x1 ;  /* 0x000000280be47c11 */ /* 0x000fe4000f8e08ff */
[----:B------:R-:W-:Y:S02]  /*11a0*/  LEA R227, R12, UR40, 0x1 ;  /* 0x000000280ce37c11 */ /* 0x000fe4000f8e08ff */
[----:B------:R-:W-:-:S02]  /*11b0*/  SHF.R.S32.HI R226, RZ, 0x1f, R218 ;  /* 0x0000001fffe27819 */ /* 0x000fc400000114da */
[----:B------:R-:W-:Y:S02]  /*11c0*/  SHF.R.S32.HI R225, RZ, 0x1f, R217 ;  /* 0x0000001fffe17819 */ /* 0x000fe400000114d9 */
[----:B------:R-:W-:Y:S02]  /*11d0*/  SHF.R.S32.HI R224, RZ, 0x1f, R216 ;  /* 0x0000001fffe07819 */ /* 0x000fe400000114d8 */
[----:B------:R-:W-:Y:S02]  /*11e0*/  SHF.R.S32.HI R223, RZ, 0x1f, R215 ;  /* 0x0000001fffdf7819 */ /* 0x000fe400000114d7 */
[----:B------:R-:W-:Y:S02]  /*11f0*/  SHF.R.S32.HI R222, RZ, 0x1f, R214 ;  /* 0x0000001fffde7819 */ /* 0x000fe400000114d6 */
[----:B-1----:R-:W-:-:S07]  /*1200*/  SHF.R.S32.HI R221, RZ, 0x1f, R213 ;  /* 0x0000001fffdd7819 */ /* 0x002fce00000114d5 */
.L_x_3136:
[----:B012---:R-:W0:Y:S02]  /*1210*/  LDC.64 R8, c[0x0][0xc88] ;  /* 0x00032200ff087b82 */ /* 0x007e240000000a00 */
[----:B0-----:R-:W-:-:S05]  /*1220*/  IMAD.WIDE R8, R7, 0x4, R8 ;  /* 0x0000000407087825 */ /* 0x001fca00078e0208 */
[----:B------:R-:W2:Y:S01]  /*1230*/  LDG.E R209, desc[UR42][R8.64] ;  /* 0x0000002a08d17981 */ /* 0x000ea2000c1e1900 */
[----:B------:R-:W-:Y:S05]  /*1240*/  YIELD ;  /* 0x0000000000007946 */ /* 0x000fea0003800000 */
[----:B------:R-:W-:Y:S01]  /*1250*/  ULDC.64 UR4, c[0x0][0xa28] ;  /* 0x00028a0000047ab9 */ /* 0x000fe20000000a00 */
[----:B------:R-:W-:Y:S01]  /*1260*/  ULDC.64 UR8, c[0x0][0xa18] ;  /* 0x0002860000087ab9 */ /* 0x000fe20000000a00 */
[----:B------:R-:W-:Y:S01]  /*1270*/  ISETP.NE.U32.AND P1, PT, RZ, UR4, PT ;  /* 0x00000004ff007c0c */ /* 0x000fe2000bf25070 */
[----:B------:R-:W-:Y:S01]  /*1280*/  ULDC.64 UR6, c[0x0][0xa08] ;  /* 0x0002820000067ab9 */ /* 0x000fe20000000a00 */
[----:B------:R-:W-:Y:S01]  /*1290*/  IMAD.MOV.U32 R15, RZ, RZ, RZ ;  /* 0x000000ffff0f7224 */ /* 0x000fe200078e00ff */
[----:B------:R-:W-:Y:S01]  /*12a0*/  ISETP.NE.U32.AND P0, PT, RZ, UR6, PT ;  /* 0x00000006ff007c0c */ /* 0x000fe2000bf05070 */
[----:B-----5:R-:W-:Y:S01]  /*12b0*/  IMAD.MOV.U32 R31, RZ, RZ, RZ ;  /* 0x000000ffff1f7224 */ /* 0x020fe200078e00ff */
        /* <DEDUP_REMOVED lines=28> */
[----:B0---4-:R-:W-:Y:S06]  /*1480*/  @P2 BRA `(.L_x_2903) ;  /* 0x0000000000242947 */ /* 0x011fec0003800000 */
        /* <DEDUP_REMOVED lines=9> */
.L_x_2903:
[----:B------:R-:W-:Y:S01]  /*1520*/  ULDC.64 UR4, c[0x0][0xa20] ;  /* 0x0002880000047ab9 */ /* 0x000fe20000000a00 */
[C---:B------:R-:W-:Y:S02]  /*1530*/  LOP3.LUT R3, R6.reuse, 0xff000000, RZ, 0xc0, !PT ;  /* 0xff00000006037812 */ /* 0x040fe400078ec0ff */
        /* <DEDUP_REMOVED lines=11> */
.L_x_2904:
[----:B------:R-:W-:Y:S05]  /*15f0*/  @!P0 BRA `(.L_x_2905) ;  /* 0x00000000000c8947 */ /* 0x000fea0003800000 */
[----:B------:R-:W2:Y:S04]  /*1600*/  LDG.E R3, desc[UR42][R12.64] ;  /* 0x0000002a0c037981 */ /* 0x000ea8000c1e1900 */
[----:B------:R-:W2:Y:S02]  /*1610*/  LDG.E R30, desc[UR42][R12.64+0x4] ;  /* 0x0000042a0c1e7981 */ /* 0x000ea4000c1e1900 */
[----:B--2---:R-:W-:-:S07]  /*1620*/  IMAD.IADD R30, R30, 0x1, -R3 ;  /* 0x000000011e1e7824 */ /* 0x004fce00078e0a03 */
.L_x_2905:
[----:B------:R-:W-:Y:S01]  /*1630*/  ULDC.64 UR4, c[0x0][0xa10] ;  /* 0x0002840000047ab9 */ /* 0x000fe20000000a00 */
[----:B------:R-:W1:Y:S01]  /*1640*/  LDC R4, c[0x0][0x448] ;  /* 0x00011200ff047b82 */ /* 0x000e620000000800 */
[----:B------:R-:W-:-:S04]  /*1650*/  ISETP.NE.U32.AND P0, PT, RZ, UR4, PT ;  /* 0x00000004ff007c0c */ /* 0x000fc8000bf05070 */
[----:B------:R-:W-:Y:S01]  /*1660*/  ISETP.NE.AND.EX P0, PT, RZ, UR5, PT, P0 ;  /* 0x00000005ff007c0c */ /* 0x000fe2000bf05300 */
[----:B------:R-:W-:-:S12]  /*1670*/  ULDC.64 UR4, c[0x0][0xa30] ;  /* 0x00028c0000047ab9 */ /* 0x000fd80000000a00 */
[----:B0-----:R-:W0:Y:S02]  /*1680*/  @P0 LDC.64 R6, c[0x0][0xa10] ;  /* 0x00028400ff060b82 */ /* 0x001e240000000a00 */
[----:B0-----:R-:W-:-:S05]  /*1690*/  @P0 IMAD.WIDE R6, R209, 0x4, R6 ;  /* 0x00000004d1060825 */ /* 0x001fca00078e0206 */
[----:B------:R-:W2:Y:S04]  /*16a0*/  @P0 LDG.E R0, desc[UR42][R6.64] ;  /* 0x0000002a06000981 */ /* 0x000ea8000c1e1900 */
[----:B------:R0:W2:Y:S01]  /*16b0*/  @P0 LDG.E R3, desc[UR42][R6.64+0x4] ;  /* 0x0000042a06030981 */ /* 0x0000a2000c1e1900 */
[----:B------:R-:W-:Y:S01]  /*16c0*/  ISETP.NE.U32.AND P1, PT, RZ, UR4, PT ;  /* 0x00000004ff007c0c */ /* 0x000fe2000bf25070 */
[----:B-----5:R-:W-:-:S03]  /*16d0*/  IMAD.MOV.U32 R24, RZ, RZ, R30 ;  /* 0x000000ffff187224 */ /* 0x020fc600078e001e */
[----:B------:R-:W-:-:S13]  /*16e0*/  ISETP.NE.AND.EX P1, PT, RZ, UR5, PT, P1 ;  /* 0x00000005ff007c0c */ /* 0x000fda000bf25310 */
[----:B------:R-:W-:-:S04]  /*16f0*/  @P1 IADD3 R8, P2, R210, UR4, RZ ;  /* 0x00000004d2081c10 */ /* 0x000fc8000ff5e0ff */
[----:B------:R-:W-:-:S05]  /*1700*/  @P1 IADD3.X R9, R211, UR5, RZ, P2, !PT ;  /* 0x00000005d3091c10 */ /* 0x000fca00097fe4ff */
[----:B------:R3:W5:Y:S01]  /*1710*/  @P1 LDG.E R24, desc[UR42][R8.64] ;  /* 0x0000002a08181981 */ /* 0x000762000c1e1900 */
[----:B-1----:R-:W-:Y:S01]  /*1720*/  ISETP.NE.AND P1, PT, R4, 0x1, PT ;  /* 0x000000010400780c */ /* 0x002fe20003f25270 */
[----:B------:R-:W-:Y:S01]  /*1730*/  IMAD.SHL.U32 R192, R5, 0x80, RZ ;  /* 0x0000008005c07824 */ /* 0x000fe200078e00ff */
[----:B------:R-:W-:Y:S01]  /*1740*/  BSSY B0, `(.L_x_2906) ;  /* 0x0000035000007945 */ /* 0x000fe20003800000 */
[----:B------:R-:W-:Y:S01]  /*1750*/  IMAD.IADD R10, R30, 0x1, -R15 ;  /* 0x000000011e0a7824 */ /* 0x000fe200078e0a0f */
[----:B------:R-:W-:Y:S01]  /*1760*/  LOP3.LUT R212, R208, 0xff, RZ, 0xc0, !PT ;  /* 0x000000ffd0d47812 */ /* 0x000fe200078ec0ff */
[----:B------:R-:W-:Y:S01]  /*1770*/  VIADD R4, R192, 0x7f ;  /* 0x0000007fc0047836 */ /* 0x000fe20000000000 */
[----:B------:R-:W-:-:S07]  /*1780*/  SHF.R.U32.HI R208, RZ, 0x10, R208 ;  /* 0x00000010ffd07819 */ /* 0x000fce00000116d0 */
[----:B------:R-:W1:Y:S08]  /*1790*/  @P1 LDC R11, c[0x0][0x44c] ;  /* 0x00011300ff0b1b82 */ /* 0x000e700000000800 */
[----:B0-----:R-:W0:Y:S01]  /*17a0*/  @P1 LDC R7, c[0x0][0x450] ;  /* 0x00011400ff071b82 */ /* 0x001e220000000800 */
[----:B--2---:R-:W-:Y:S02]  /*17b0*/  @P0 IMAD.IADD R25, R3, 0x1, -R0 ;  /* 0x0000000103190824 */ /* 0x004fe400078e0a00 */
[----:B-1----:R-:W-:-:S04]  /*17c0*/  @P1 IMAD.HI.U32 R0, R4, R11, RZ ;  /* 0x0000000b04001227 */ /* 0x002fc800078e00ff */
[----:B------:R-:W-:Y:S01]  /*17d0*/  IMAD.IADD R195, R10, 0x1, R25 ;  /* 0x000000010ac37824 */ /* 0x000fe200078e0219 */
[----:B0-----:R-:W-:-:S03]  /*17e0*/  @P1 SHF.R.U32.HI R4, RZ, R7, R0 ;  /* 0x00000007ff041219 */ /* 0x001fc60000011600 */
[C---:B------:R-:W-:Y:S01]  /*17f0*/  VIADD R0, R195.reuse, 0x7f ;  /* 0x0000007fc3007836 */ /* 0x040fe20000000000 */
[----:B------:R-:W-:-:S04]  /*1800*/  IADD3 R93, R195, 0x80, -R194 ;  /* 0x00000080c35d7810 */ /* 0x000fc80007ffe8c2 */
[----:B------:R-:W-:Y:S01]  /*1810*/  SHF.R.S32.HI R3, RZ, 0x1f, R0 ;  /* 0x0000001fff037819 */ /* 0x000fe20000011400 */
[----:B------:R-:W-:-:S03]  /*1820*/  IMAD.IADD R4, R93, 0x1, R4 ;  /* 0x000000015d047824 */ /* 0x000fc600078e0204 */
[----:B------:R-:W-:Y:S02]  /*1830*/  LEA.HI R3, R3, R0, RZ, 0x7 ;  /* 0x0000000003037211 */ /* 0x000fe400078f38ff */
[----:B------:R-:W-:Y:S02]  /*1840*/  SHF.R.S32.HI R5, RZ, 0x1f, R4 ;  /* 0x0000001fff057819 */ /* 0x000fe40000011404 */
[----:B------:R-:W-:Y:S01]  /*1850*/  SHF.R.S32.HI R94, RZ, 0x7, R3 ;  /* 0x00000007ff5e7819 */ /* 0x000fe20000011403 */
[----:B------:R-:W-:Y:S01]  /*1860*/  IMAD.MOV.U32 R3, RZ, RZ, RZ ;  /* 0x000000ffff037224 */ /* 0x000fe200078e00ff */
[----:B------:R-:W-:-:S04]  /*1870*/  LEA.HI R5, R5, R4, RZ, 0x7 ;  /* 0x0000000405057211 */ /* 0x000fc800078f38ff */
[----:B------:R-:W-:-:S04]  /*1880*/  SHF.R.S32.HI R5, RZ, 0x7, R5 ;  /* 0x00000007ff057819 */ /* 0x000fc80000011405 */
[----:B---3--:R-:W-:-:S04]  /*1890*/  VIMNMX R9, R94, R5, PT ;  /* 0x000000055e097248 */ /* 0x008fc80003fe0100 */
[----:B------:R-:W-:-:S13]  /*18a0*/  ISETP.GE.AND P0, PT, R9, 0x1, PT ;  /* 0x000000010900780c */ /* 0x000fda0003f06270 */
[----:B------:R-:W-:Y:S05]  /*18b0*/  @!P0 BRA `(.L_x_2907) ;  /* 0x0000000000748947 */ /* 0x000fea0003800000 */
[----:B------:R-:W-:Y:S01]  /*18c0*/  ISETP.NE.AND P0, PT, R208, RZ, PT ;  /* 0x000000ffd000720c */ /* 0x000fe20003f05270 */
[----:B------:R-:W-:-:S03]  /*18d0*/  ULDC UR4, c[0x0][0x9f0] ;  /* 0x00027c0000047ab9 */ /* 0x000fc60000000800 */
[----:B------:R-:W-:-:S04]  /*18e0*/  SEL R11, R208, UR4, P0 ;  /* 0x00000004d00b7c07 */ /* 0x000fc80008000000 */
[-C--:B------:R-:W-:Y:S02]  /*18f0*/  IABS R6, R11.reuse ;  /* 0x0000000b00067213 */ /* 0x080fe40000000000 */
        /* <DEDUP_REMOVED lines=22> */
[----:B------:R-:W-:-:S05]  /*1a60*/  IMAD.MOV.U32 R3, RZ, RZ, R5 ;  /* 0x000000ffff037224 */ /* 0x000fca00078e0005 */
[----:B------:R-:W-:Y:S02]  /*1a70*/  @!P2 IADD3 R3, -R3, RZ, RZ ;  /* 0x000000ff0303a210 */ /* 0x000fe40007ffe1ff */
[----:B------:R-:W-:-:S07]  /*1a80*/  @!P1 LOP3.LUT R3, RZ, R11, RZ, 0x33, !PT ;  /* 0x0000000bff039212 */ /* 0x000fce00078e33ff */
.L_x_2907:
[----:B------:R-:W-:Y:S05]  /*1a90*/  BSYNC B0 ;  /* 0x0000000000007941 */ /* 0x000fea0003800000 */
.L_x_2906:
[----:B------:R-:W-:-:S05]  /*1aa0*/  IMAD R0, R212, R3, RZ ;  /* 0x00000003d4007224 */ /* 0x000fca00078e02ff */
        /* <DEDUP_REMOVED lines=35> */
.L_x_2910:
[----:B------:R-:W-:Y:S05]  /*1ce0*/  BSYNC B6 ;  /* 0x0000000000067941 */ /* 0x000fea0003800000 */
.L_x_2909:
        /* <DEDUP_REMOVED lines=20> */
.L_x_2912:
[----:B------:R-:W-:Y:S05]  /*1e30*/  BSYNC B6 ;  /* 0x0000000000067941 */ /* 0x000fea0003800000 */
.L_x_2911:
[----:B------:R-:W-:Y:S01]  /*1e40*/  ULDC.64 UR4, c[0x0][0x9f8] ;  /* 0x00027e0000047ab9 */ /* 0x000fe20000000a00 */
[----:B------:R-:W-:Y:S01]  /*1e50*/  IMAD.MOV.U32 R0, RZ, RZ, R209 ;  /* 0x000000ffff007224 */ /* 0x000fe200078e00d1 */
[----:B------:R-:W-:Y:S01]  /*1e60*/  ISETP.NE.U32.AND P0, PT, RZ, UR4, PT ;  /* 0x00000004ff007c0c */ /* 0x000fe2000bf05070 */
[----:B------:R-:W0:Y:S03]  /*1e70*/  LDC R37, c[0x0][0x3f4] ;  /* 0x0000fd00ff257b82 */ /* 0x000e260000000800 */
[----:B------:R-:W-:-:S05]  /*1e80*/  ISETP.NE.AND.EX P0, PT, RZ, UR5, PT, P0 ;  /* 0x00000005ff007c0c */ /* 0x000fca000bf05300 */
[----:B------:R-:W1:Y:S08]  /*1e90*/  LDC.64 R28, c[0x0][0x3f8] ;  /* 0x0000fe00ff1c7b82 */ /* 0x000e700000000a00 */
[----:B------:R-:W-:Y:S01]  /*1ea0*/  @P0 IADD3 R4, P1, R210, UR4, RZ ;  /* 0x00000004d2040c10 */ /* 0x000fe2000ff3e0ff */
[----:B------:R-:W2:Y:S03]  /*1eb0*/  LDC.64 R34, c[0x0][0x408] ;  /* 0x00010200ff227b82 */ /* 0x000ea60000000a00 */
[----:B------:R-:W-:-:S05]  /*1ec0*/  @P0 IADD3.X R5, R211, UR5, RZ, P1, !PT ;  /* 0x00000005d3050c10 */ /* 0x000fca0008ffe4ff */
[----:B------:R3:W4:Y:S01]  /*1ed0*/  @P0 LDG.E R0, desc[UR42][R4.64] ;  /* 0x0000002a04000981 */ /* 0x000722000c1e1900 */
[----:B------:R-:W-:Y:S01]  /*1ee0*/  SHF.R.S32.HI R11, RZ, 0x1f, R187 ;  /* 0x0000001fff0b7819 */ /* 0x000fe200000114bb */
[----:B------:R-:W-:Y:S01]  /*1ef0*/  IMAD.SHL.U32 R33, R187, 0x40, RZ ;  /* 0x00000040bb217824 */ /* 0x000fe200078e00ff */
[----:B0-----:R-:W-:Y:S01]  /*1f00*/  ISETP.GE.AND P0, PT, R16, R37, PT ;  /* 0x000000251000720c */ /* 0x001fe20003f06270 */
[----:B------:R-:W0:Y:S01]  /*1f10*/  S2R R36, SR_TID.X ;  /* 0x0000000000247919 */ /* 0x000e220000002100 */
[----:B-----5:R-:W-:Y:S01]  /*1f20*/  SHF.R.S32.HI R13, RZ, 0x1f, R24 ;  /* 0x0000001fff0d7819 */ /* 0x020fe20000011418 */
[----:B------:R-:W-:Y:S01]  /*1f30*/  IMAD.IADD R3, R31, 0x1, R30 ;  /* 0x000000011f037824 */ /* 0x000fe200078e021e */
[----:B------:R-:W-:Y:S01]  /*1f40*/  SHF.R.U32.HI R32, RZ, 0x3, R198 ;  /* 0x00000003ff207819 */ /* 0x000fe200000116c6 */
[-C--:B-1----:R-:W-:Y:S01]  /*1f50*/  IMAD R8, R11, R28.reuse, RZ ;  /* 0x0000001c0b087224 */ /* 0x082fe200078e02ff */
[----:B------:R-:W-:Y:S01]  /*1f60*/  SHF.R.U32.HI R21, RZ, 0x3, R197 ;  /* 0x00000003ff157819 */ /* 0x000fe200000116c5 */
[----:B------:R-:W-:Y:S01]  /*1f70*/  IMAD.WIDE.U32 R6, R187, R28, R22 ;  /* 0x0000001cbb067225 */ /* 0x000fe200078e0016 */
[----:B---3--:R-:W-:-:S02]  /*1f80*/  SEL R5, R37, RZ, P0 ;  /* 0x000000ff25057207 */ /* 0x008fc40000000000 */
[----:B------:R-:W-:Y:S01]  /*1f90*/  SHF.R.U32.HI R20, RZ, 0x3, R196 ;  /* 0x00000003ff147819 */ /* 0x000fe200000116c4 */
[----:B------:R-:W-:Y:S02]  /*1fa0*/  IMAD R83, R187, R29, R8 ;  /* 0x0000001dbb537224 */ /* 0x000fe400078e0208 */
[----:B--2---:R-:W-:Y:S01]  /*1fb0*/  IMAD R4, R11, R34, RZ ;  /* 0x000000220b047224 */ /* 0x004fe200078e02ff */
[----:B------:R-:W-:Y:S01]  /*1fc0*/  SHF.L.U64.HI R30, R34, 0x6, R35 ;  /* 0x00000006221e7819 */ /* 0x000fe20000010223 */
[----:B------:R-:W-:Y:S01]  /*1fd0*/  IMAD.IADD R5, R16, 0x1, R5 ;  /* 0x0000000110057824 */ /* 0x000fe200078e0205 */
[----:B------:R-:W-:Y:S01]  /*1fe0*/  SHF.L.U64.HI R31, R34, 0x7, R35 ;  /* 0x00000007221f7819 */ /* 0x000fe20000010223 */
[----:B------:R-:W-:Y:S02]  /*1ff0*/  IMAD.IADD R81, R7, 0x1, R83 ;  /* 0x0000000107517824 */ /* 0x000fe400078e0253 */
[----:B------:R-:W-:Y:S01]  /*2000*/  IMAD R7, R187, R35, R4 ;  /* 0x00000023bb077224 */ /* 0x000fe200078e0204 */
[----:B------:R-:W-:Y:S01]  /*2010*/  SHF.R.S32.HI R4, RZ, 0x1f, R5 ;  /* 0x0000001fff047819 */ /* 0x000fe20000011405 */
[----:B------:R-:W-:-:S02]  /*2020*/  IMAD.MOV.U32 R80, RZ, RZ, R6 ;  /* 0x000000ffff507224 */ /* 0x000fc400078e0006 */
[CC--:B------:R-:W-:Y:S01]  /*2030*/  IMAD.WIDE.U32 R84, R187.reuse, R34.reuse, R22 ;  /* 0x00000022bb547225 */ /* 0x0c0fe200078e0016 */
[CC--:B------:R-:W-:Y:S02]  /*2040*/  LEA.HI R11, R4.reuse, R5.reuse, RZ, 0x3 ;  /* 0x00000005040b7211 */ /* 0x0c0fe400078f18ff */
[----:B------:R-:W-:Y:S01]  /*2050*/  LEA.HI R6, R4, R5, RZ, 0x6 ;  /* 0x0000000504067211 */ /* 0x000fe200078f30ff */
[----:B------:R-:W-:Y:S01]  /*2060*/  IMAD.WIDE.U32 R86, R187, R34, R16 ;  /* 0x00000022bb567225 */ /* 0x000fe200078e0010 */
[----:B------:R-:W-:Y:S02]  /*2070*/  LOP3.LUT R4, R11, 0x38, RZ, 0xc0, !PT ;  /* 0x000000380b047812 */ /* 0x000fe400078ec0ff */
[----:B------:R-:W-:Y:S01]  /*2080*/  LOP3.LUT R10, R196, 0x38, R11, 0xf8, !PT ;  /* 0x00000038c40a7812 */ /* 0x000fe200078ef80b */
[-C--:B------:R-:W-:Y:S01]  /*2090*/  IMAD.WIDE.U32 R8, R187, R28.reuse, R16 ;  /* 0x0000001cbb087225 */ /* 0x080fe200078e0010 */
[----:B------:R-:W-:Y:S02]  /*20a0*/  LOP3.LUT R5, R4, 0x1c0, R33, 0xf8, !PT ;  /* 0x000001c004057812 */ /* 0x000fe400078ef821 */
[----:B0-----:R-:W-:Y:S01]  /*20b0*/  SHF.R.U32.HI R36, RZ, 0x7, R36 ;  /* 0x00000007ff247819 */ /* 0x001fe20000011624 */
[----:B------:R-:W-:Y:S01]  /*20c0*/  IMAD.IADD R85, R85, 0x1, R7 ;  /* 0x0000000155557824 */ /* 0x000fe200078e0207 */
[----:B------:R-:W-:Y:S01]  /*20d0*/  LOP3.LUT R76, R11, 0xfffffff8, RZ, 0xc0, !PT ;  /* 0xfffffff80b4c7812 */ /* 0x000fe200078ec0ff */
[----:B------:R-:W-:Y:S01]  /*20e0*/  IMAD.IADD R87, R7, 0x1, R87 ;  /* 0x0000000107577824 */ /* 0x000fe200078e0257 */
[----:B------:R-:W-:Y:S01]  /*20f0*/  ISETP.NE.AND P6, PT, R36, 0x1, PT ;  /* 0x000000012400780c */ /* 0x000fe20003fc5270 */
[----:B------:R-:W-:Y:S01]  /*2100*/  IMAD.SHL.U32 R6, R6, 0x80, RZ ;  /* 0x0000008006067824 */ /* 0x000fe200078e00ff */
[----:B------:R-:W-:Y:S01]  /*2110*/  LOP3.LUT R7, R198, 0x38, R11, 0xf8, !PT ;  /* 0x00000038c6077812 */ /* 0x000fe200078ef80b */
[----:B------:R-:W-:Y:S01]  /*2120*/  IMAD.IADD R83, R83, 0x1, R9 ;  /* 0x0000000153537824 */ /* 0x000fe200078e0209 */
[----:B------:R-:W-:Y:S01]  /*2130*/  LOP3.LUT R9, R197, 0x38, R11, 0xf8, !PT ;  /* 0x00000038c5097812 */ /* 0x000fe200078ef80b */
[----:B------:R-:W-:Y:S01]  /*2140*/  IMAD.MOV.U32 R82, RZ, RZ, R8 ;  /* 0x000000ffff527224 */ /* 0x000fe200078e0008 */
[----:B------:R-:W-:Y:S01]  /*2150*/  LOP3.LUT R8, R6, 0xffffe000, RZ, 0xc0, !PT ;  /* 0xffffe00006087812 */ /* 0x000fe200078ec0ff */
[----:B------:R-:W-:Y:S01]  /*2160*/  IMAD R12, R13, R28, RZ ;  /* 0x0000001c0d0c7224 */ /* 0x000fe200078e02ff */
[----:B------:R-:W-:Y:S01]  /*2170*/  LOP3.LUT R4, R7, R32, RZ, 0x3c, !PT ;  /* 0x0000002007047212 */ /* 0x000fe200078e3cff */
[----:B------:R-:W-:Y:S01]  /*2180*/  IMAD R13, R13, R34, RZ ;  /* 0x000000220d0d7224 */ /* 0x000fe200078e02ff */
[----:B------:R-:W-:Y:S01]  /*2190*/  LOP3.LUT R9, R9, R21, RZ, 0x3c, !PT ;  /* 0x0000001509097212 */ /* 0x000fe200078e3cff */
[----:B------:R-:W-:Y:S01]  /*21a0*/  IMAD R15, R24, R29, R12 ;  /* 0x0000001d180f7224 */ /* 0x000fe200078e020c */
[----:B------:R-:W-:Y:S01]  /*21b0*/  LOP3.LUT R6, R10, R20, RZ, 0x3c, !PT ;  /* 0x000000140a067212 */ /* 0x000fe200078e3cff */
[----:B------:R-:W-:Y:S05]  /*21c0*/  @!P6 WARPSYNC.ALL ;  /* 0x000000000000e948 */ /* 0x000fea0003800000 */
[----:B------:R-:W-:Y:S01]  /*21d0*/  LOP3.LUT R7, R5, R204, RZ, 0x3c, !PT ;  /* 0x000000cc05077212 */ /* 0x000fe200078e3cff */
[----:B------:R-:W-:Y:S01]  /*21e0*/  IMAD.WIDE.U32 R80, R24, R28, R80 ;  /* 0x0000001c18507225 */ /* 0x000fe200078e0050 */
[-C--:B------:R-:W-:Y:S01]  /*21f0*/  IADD3 R4, R4, R8.reuse, R203 ;  /* 0x0000000804047210 */ /* 0x080fe20007ffe0cb */
[----:B------:R-:W-:Y:S01]  /*2200*/  ULDC UR4, c[0x0][0x2f4] ;  /* 0x0000bd0000047ab9 */ /* 0x000fe20000000800 */
[----:B------:R-:W-:Y:S01]  /*2210*/  IADD3 R5, R9, R8, R202 ;  /* 0x0000000809057210 */ /* 0x000fe20007ffe0ca */
[----:B------:R-:W-:Y:S01]  /*2220*/  IMAD.WIDE.U32 R82, R24, R28, R82 ;  /* 0x0000001c18527225 */ /* 0x000fe200078e0052 */
[----:B------:R-:W-:-:S02]  /*2230*/  IADD3 R6, R6, R8, R201 ;  /* 0x0000000806067210 */ /* 0x000fc40007ffe0c9 */
[----:B------:R-:W-:Y:S01]  /*2240*/  IADD3 R7, R7, R8, R205 ;  /* 0x0000000807077210 */ /* 0x000fe20007ffe0cd */
[----:B------:R-:W-:Y:S01]  /*2250*/  IMAD R13, R24, R35, R13 ;  /* 0x00000023180d7224 */ /* 0x000fe200078e020d */
[----:B------:R-:W-:Y:S01]  /*2260*/  SHF.L.U64.HI R8, R28, 0x5, R29 ;  /* 0x000000051c087819 */ /* 0x000fe2000001021d */
[-C--:B------:R-:W-:Y:S01]  /*2270*/  IMAD.WIDE.U32 R84, R24, R34.reuse, R84 ;  /* 0x0000002218547225 */ /* 0x080fe200078e0054 */
[C-C-:B------:R-:W-:Y:S02]  /*2280*/  SHF.L.U64.HI R9, R28.reuse, 0x6, R29.reuse ;  /* 0x000000061c097819 */ /* 0x140fe4000001021d */
[----:B------:R-:W-:Y:S01]  /*2290*/  SHF.L.U64.HI R10, R28, 0x7, R29 ;  /* 0x000000071c0a7819 */ /* 0x000fe2000001021d */
[----:B------:R-:W-:Y:S01]  /*22a0*/  IMAD.WIDE.U32 R86, R24, R34, R86 ;  /* 0x0000002218567225 */ /* 0x000fe200078e0056 */
[----:B------:R-:W-:Y:S02]  /*22b0*/  SHF.L.U32 R20, R28, 0x5, RZ ;  /* 0x000000051c147819 */ /* 0x000fe400000006ff */
[----:B------:R-:W-:Y:S01]  /*22c0*/  SHF.L.U64.HI R29, R34, 0x5, R35 ;  /* 0x00000005221d7819 */ /* 0x000fe20000010223 */
[----:B------:R-:W-:Y:S01]  /*22d0*/  VIADD R92, R36, 0x8 ;  /* 0x00000008245c7836 */ /* 0x000fe20000000000 */
[----:B------:R-:W-:Y:S01]  /*22e0*/  ISETP.GE.AND P1, PT, R16, UR4, PT ;  /* 0x0000000410007c0c */ /* 0x000fe2000bf26270 */
[----:B------:R-:W-:Y:S01]  /*22f0*/  IMAD.SHL.U32 R21, R28, 0x40, RZ ;  /* 0x000000401c157824 */ /* 0x000fe200078e00ff */
[----:B------:R-:W-:Y:S01]  /*2300*/  ISETP.GE.AND P2, PT, R2, UR4, PT ;  /* 0x0000000402007c0c */ /* 0x000fe2000bf46270 */
[C---:B------:R-:W-:Y:S01]  /*2310*/  IMAD.SHL.U32 R32, R34.reuse, 0x20, RZ ;  /* 0x0000002022207824 */ /* 0x040fe200078e00ff */
[----:B------:R-:W-:Y:S01]  /*2320*/  SHF.R.S32.HI R78, RZ, 0x3, R11 ;  /* 0x00000003ff4e7819 */ /* 0x000fe2000001140b */
[----:B------:R-:W-:Y:S01]  /*2330*/  IMAD.SHL.U32 R33, R34, 0x40, RZ ;  /* 0x0000004022217824 */ /* 0x000fe200078e00ff */
[----:B------:R-:W-:Y:S01]  /*2340*/  SHF.R.S32.HI R88, RZ, 0x1f, R76 ;  /* 0x0000001fff587819 */ /* 0x000fe2000001144c */
[----:B------:R-:W-:-:S02]  /*2350*/  IMAD.SHL.U32 R36, R37, 0x2, RZ ;  /* 0x0000000225247824 */ /* 0x000fc400078e00ff */
[----:B------:R-:W-:Y:S02]  /*2360*/  IMAD.SHL.U32 R28, R28, 0x80, RZ ;  /* 0x000000801c1c7824 */ /* 0x000fe400078e00ff */
[----:B------:R-:W-:Y:S02]  /*2370*/  IMAD.SHL.U32 R34, R34, 0x80, RZ ;  /* 0x0000008022227824 */ /* 0x000fe400078e00ff */
[----:B------:R-:W-:Y:S02]  /*2380*/  IMAD R35, R207, 0x20, R187 ;  /* 0x00000020cf237824 */ /* 0x000fe400078e02bb */
[----:B------:R-:W-:Y:S02]  /*2390*/  IMAD.IADD R37, R81, 0x1, R15 ;  /* 0x0000000151257824 */ /* 0x000fe400078e020f */
[----:B------:R-:W-:Y:S02]  /*23a0*/  IMAD.IADD R38, R15, 0x1, R83 ;  /* 0x000000010f267824 */ /* 0x000fe400078e0253 */
[----:B------:R-:W-:-:S02]  /*23b0*/  IMAD.IADD R39, R85, 0x1, R13 ;  /* 0x0000000155277824 */ /* 0x000fc400078e020d */
[----:B------:R-:W-:Y:S01]  /*23c0*/  IMAD.IADD R77, R13, 0x1, R87 ;  /* 0x000000010d4d7824 */ /* 0x000fe200078e0257 */
[----:B----4-:R-:W-:Y:S01]  /*23d0*/  SHF.R.S32.HI R79, RZ, 0x1f, R0 ;  /* 0x0000001fff4f7819 */ /* 0x010fe20000011400 */
[----:B------:R-:W-:Y:S06]  /*23e0*/  @!P6 BAR.SYNC.DEFER_BLOCKING 0x9, 0x100 ;  /* 0x024400000000eb1d */ /* 0x000fec0000010000 */
.L_x_3010:
[----:B0-----:R-:W0:Y:S01]  /*23f0*/  LDC R98, c[0x0][0x430] ;  /* 0x00010c00ff627b82 */ /* 0x001e220000000800 */
        /* <DEDUP_REMOVED lines=96> */
.L_x_2917:
[----:B------:R-:W-:Y:S05]  /*2a00*/  BSYNC B1 ;  /* 0x0000000000017941 */ /* 0x000fea0003800000 */
.L_x_2916:
        /* <DEDUP_REMOVED lines=16> */
[----:B------:R-:W-:Y:S02]  /*2b10*/  CS2R R58, SRZ ;  /* 0x00000000003a7805 */ /* 0x000fe4000001ff00 */
[----:B------:R-:W-:Y:S02]  /*2b20*/  P2R R130, PR, RZ, 0x8 ;  /* 0x00000008ff827803 */ /* 0x000fe40000000000 */
[----:B------:R-:W-:Y:S02]  /*2b30*/  CS2R R62, SRZ ;  /* 0x00000000003e7805 */ /* 0x000fe4000001ff00 */
[----:B------:R-:W-:Y:S02]  /*2b40*/  PRMT R122, R40, 0x7610, R122 ;  /* 0x00007610287a7816 */ /* 0x000fe4000000007a */
[----:B------:R-:W-:Y:S02]  /*2b50*/  PRMT R123, R41, 0x7610, R123 ;  /* 0x00007610297b7816 */ /* 0x000fe4000000007b */
[----:B------:R-:W-:-:S02]  /*2b60*/  PRMT R134, R42, 0x7610, R134 ;  /* 0x000076102a867816 */ /* 0x000fc40000000086 */
        /* <DEDUP_REMOVED lines=22> */
.L_x_2919:
[----:B------:R-:W-:Y:S05]  /*2cd0*/  BSYNC B1 ;  /* 0x0000000000017941 */ /* 0x000fea0003800000 */
.L_x_2918:
        /* <DEDUP_REMOVED lines=48> */
.L_x_2921:
[----:B------:R-:W-:Y:S05]  /*2fe0*/  BSYNC B1 ;  /* 0x0000000000017941 */ /* 0x000fea0003800000 */
.L_x_2920:
[----:B0-----:R-:W-:Y:S01]  /*2ff0*/  VIADD R72, R187, 0x60 ;  /* 0x00000060bb487836 */ /* 0x001fe20000000000 */
[----:B------:R-:W-:Y:S04]  /*3000*/  BSSY B1, `(.L_x_2922) ;  /* 0x000001f000017945 */ /* 0x000fe80003800000 */
[----:B------:R-:W-:-:S13]  /*3010*/  ISETP.GE.AND P4, PT, R72, R95, PT ;  /* 0x0000005f4800720c */ /* 0x000fda0003f86270 */
[----:B------:R-:W-:Y:S05]  /*3020*/  @P4 BRA `(.L_x_2923) ;  /* 0x0000000000704947 */ /* 0x000fea0003800000 */
[----:B------:R-:W0:Y:S01]  /*3030*/  LDC.64 R40, c[0x0][0x3f8] ;  /* 0x0000fe00ff287b82 */ /* 0x000e220000000a00 */
[----:B------:R-:W-:Y:S01]  /*3040*/  IMAD.MOV.U32 R15, RZ, RZ, R89 ;  /* 0x000000ffff0f7224 */ /* 0x000fe200078e0059 */
[----:B------:R-:W-:Y:S01]  /*3050*/  ULDC.64 UR4, c[0x0][0x3e8] ;  /* 0x0000fa0000047ab9 */ /* 0x000fe20000000a00 */
[----:B------:R-:W-:Y:S01]  /*3060*/  IMAD.MOV.U32 R13, RZ, RZ, R11 ;  /* 0x000000ffff0d7224 */ /* 0x000fe200078e000b */
[----:B------:R-:W-:Y:S02]  /*3070*/  CS2R R44, SRZ ;  /* 0x00000000002c7805 */ /* 0x000fe4000001ff00 */
[----:B------:R-:W-:Y:S01]  /*3080*/  CS2R R46, SRZ ;  /* 0x00000000002e7805 */ /* 0x000fe2000001ff00 */
        /* <DEDUP_REMOVED lines=22> */
.L_x_2923:
[----:B------:R-:W-:Y:S05]  /*31f0*/  BSYNC B1 ;  /* 0x0000000000017941 */ /* 0x000fea0003800000 */
.L_x_2922:
        /* <DEDUP_REMOVED lines=36> */
.L_x_2924:
[----:B------:R-:W-:Y:S01]  /*3440*/  IMAD R89, R19, 0x8, R18 ;  /* 0x0000000813597824 */ /* 0x000fe200078e0212 */
[----:B------:R-:W-:Y:S01]  /*3450*/  SHF.L.U32 R100, R190, 0x1f, RZ ;  /* 0x0000001fbe647819 */ /* 0x000fe200000006ff */
[----:B------:R-:W-:Y:S03]  /*3460*/  BSSY B1, `(.L_x_2925) ;  /* 0x0000003000017945 */ /* 0x000fe60003800000 */
[----:B------:R-:W0:Y:S02]  /*3470*/  SYNCS.PHASECHK.TRANS64.TRYWAIT P6, [R89+URZ+0x28890], R100 ;  /* 0x02889064590075a7 */ /* 0x000e2400080c017f */
[----:B0-----:R-:W-:Y:S05]  /*3480*/  @!P6 BRA `(.L_x_2926) ;  /* 0x000001d800a8e947 */ /* 0x001fea0003800000 */
.L_x_3261:
[----:B------:R-:W-:Y:S05]  /*3490*/  BSYNC B1 ;  /* 0x0000000000017941 */ /* 0x000fea0003800000 */
.L_x_2925:
[----:B------:R-:W-:-:S03]  /*34a0*/  UMOV UR4, 0xffffffff ;  /* 0xffffffff00047882 */ /* 0x000fc60000000000 */
[----:B------:R-:W-:Y:S05]  /*34b0*/  BRA.DIV UR4, `(.L_x_2927) ;  /* 0x000001da04b07947 */ /* 0x000fea000b800000 */
[----:B------:R1:W2:Y:S04]  /*34c0*/  SHFL.IDX PT, R75, R101, RZ, 0x181f ;  /* 0x00181fff654b7589 */ /* 0x0002a800000e0000 */
[----:B------:R1:W3:Y:S02]  /*34d0*/  SHFL.IDX PT, R103, R106, RZ, 0x181f ;  /* 0x00181fff6a677589 */ /* 0x0002e400000e0000 */
.L_x_3265:
        /* <DEDUP_REMOVED lines=22> */
[----:B------:R-:W-:Y:S02]  /*3640*/  PRMT R135, R135, 0x5410, R140 ;  /* 0x0000541087877816 */ /* 0x000fe4000000008c */
        /* <DEDUP_REMOVED lines=8> */
[----:B------:R-:W-:Y:S01]  /*36d0*/  FMUL.FTZ R140, R13, R71 ;  /* 0x000000470d8c7220 */ /* 0x000fe20000410000 */
[----:B------:R-:W-:Y:S01]  /*36e0*/  LOP3.LUT R70, R15, 0xffff0000, RZ, 0xc0, !PT ;  /* 0xffff00000f467812 */ /* 0x000fe200078ec0ff */
[C---:B------:R-:W-:Y:S01]  /*36f0*/  FMUL.FTZ R13, R69.reuse, R139 ;  /* 0x0000008b450d7220 */ /* 0x040fe20000410000 */
[----:B------:R-:W-:Y:S01]  /*3700*/  FMUL.FTZ R69, R69, R133 ;  /* 0x0000008545457220 */ /* 0x000fe20000410000 */
[----:B------:R-:W-:Y:S01]  /*3710*/  LOP3.LUT R138, R138, 0xffff0000, RZ, 0xc0, !PT ;  /* 0xffff00008a8a7812 */ /* 0x000fe200078ec0ff */
[----:B------:R-:W-:Y:S01]  /*3720*/  IMAD.U32 R136, R136, 0x10000, RZ ;  /* 0x0001000088887824 */ /* 0x000fe200078e00ff */
[----:B------:R-:W-:Y:S01]  /*3730*/  LOP3.LUT R135, R135, 0xffff0000, RZ, 0xc0, !PT ;  /* 0xffff000087877812 */ /* 0x000fe200078ec0ff */
[C---:B------:R-:W-:Y:S01]  /*3740*/  FFMA.FTZ R141, R14.reuse, R71, -R141 ;  /* 0x000000470e8d7223 */ /* 0x040fe2000001088d */
[----:B------:R-:W-:Y:S01]  /*3750*/  FFMA.FTZ R140, R14, R137, R140 ;  /* 0x000000890e8c7223 */ /* 0x000fe2000001008c */
[C---:B------:R-:W-:Y:S01]  /*3760*/  FFMA.FTZ R133, R68.reuse, R133, -R13 ;  /* 0x0000008544857223 */ /* 0x040fe2000001080d */
[----:B------:R-:W-:Y:S01]  /*3770*/  FFMA.FTZ R68, R68, R139, R69 ;  /* 0x0000008b44447223 */ /* 0x000fe20000010045 */
[C---:B------:R-:W-:Y:S01]  /*3780*/  FMUL.FTZ R14, R12.reuse, R134 ;  /* 0x000000860c0e7220 */ /* 0x040fe20000410000 */
        /* <DEDUP_REMOVED lines=14> */
.L_x_2933:
[----:B------:R-:W-:Y:S05]  /*3870*/  BSYNC B3 ;  /* 0x0000000000037941 */ /* 0x000fea0003800000 */
.L_x_2932:
[----:B0-----:R4:W-:Y:S02]  /*3880*/  ST.E.128 desc[UR42][R72.64], R12 ;  /* 0x0000000c48007985 */ /* 0x0019e4000c101d2a */
.L_x_2931:
[----:B------:R-:W-:Y:S05]  /*3890*/  BSYNC B2 ;  /* 0x0000000000027941 */ /* 0x000fea0003800000 */
.L_x_2930:
        /* <DEDUP_REMOVED lines=53> */
.L_x_2935:
[----:B------:R-:W-:Y:S05]  /*3bf0*/  BSYNC B2 ;  /* 0x0000000000027941 */ /* 0x000fea0003800000 */
.L_x_2934:
[----:B0-----:R0:W-:Y:S02]  /*3c00*/  ST.E.128 desc[UR42][R68.64], R12 ;  /* 0x0000000c44007985 */ /* 0x0011e4000c101d2a */
.L_x_2929:
[----:B------:R-:W-:Y:S05]  /*3c10*/  BSYNC B1 ;  /* 0x0000000000017941 */ /* 0x000fea0003800000 */
.L_x_2928:
[----:B------:R-:W-:-:S03]  /*3c20*/  UMOV UR4, 0xffffffff ;  /* 0xffffffff00047882 */ /* 0x000fc60000000000 */
[----:B------:R-:W-:Y:S05]  /*3c30*/  BRA.DIV UR4, `(.L_x_2936) ;  /* 0x000001d6041c7947 */ /* 0x000fea000b800000 */
[----:B------:R1:W1:Y:S04]  /*3c40*/  SHFL.IDX PT, R67, R101, 0x1, 0x181f ;  /* 0x00381f0065437f89 */ /* 0x00026800000e0000 */
[----:B0-----:R0:W0:Y:S02]  /*3c50*/  SHFL.IDX PT, R69, R106, 0x1, 0x181f ;  /* 0x00381f006a457f89 */ /* 0x00102400000e0000 */
.L_x_3269:
        /* <DEDUP_REMOVED lines=57> */
.L_x_2942:
[----:B------:R-:W-:Y:S05]  /*3ff0*/  BSYNC B3 ;  /* 0x0000000000037941 */ /* 0x000fea0003800000 */
.L_x_2941:
[----:B--2---:R0:W-:Y:S02]  /*4000*/  ST.E.128 desc[UR42][R64.64], R12 ;  /* 0x0000000c40007985 */ /* 0x0041e4000c101d2a */
.L_x_2940:
[----:B------:R-:W-:Y:S05]  /*4010*/  BSYNC B2 ;  /* 0x0000000000027941 */ /* 0x000fea0003800000 */
.L_x_2939:
        /* <DEDUP_REMOVED lines=53> */
.L_x_2944:
[----:B------:R-:W-:Y:S05]  /*4370*/  BSYNC B2 ;  /* 0x0000000000027941 */ /* 0x000fea0003800000 */
.L_x_2943:
[----:B----4-:R0:W-:Y:S02]  /*4380*/  ST.E.128 desc[UR42][R60.64], R12 ;  /* 0x0000000c3c007985 */ /* 0x0101e4000c101d2a */
.L_x_2938:
[----:B------:R-:W-:Y:S05]  /*4390*/  BSYNC B1 ;  /* 0x0000000000017941 */ /* 0x000fea0003800000 */
.L_x_2937:
[----:B------:R-:W-:-:S03]  /*43a0*/  UMOV UR4, 0xffffffff ;  /* 0xffffffff00047882 */ /* 0x000fc60000000000 */
[----:B------:R-:W-:Y:S05]  /*43b0*/  BRA.DIV UR4, `(.L_x_2945) ;  /* 0x000001ce04887947 */ /* 0x000fea000b800000 */
[----:B------:R1:W1:Y:S04]  /*43c0*/  SHFL.IDX PT, R59, R101, 0x2, 0x181f ;  /* 0x00581f00653b7f89 */ /* 0x00026800000e0000 */
[----:B0-----:R0:W0:Y:S02]  /*43d0*/  SHFL.IDX PT, R61, R106, 0x2, 0x181f ;  /* 0x00581f006a3d7f89 */ /* 0x00102400000e0000 */
.L_x_3273:
        /* <DEDUP_REMOVED lines=11> */
[----:B------:R-:W-:Y:S02]  /*4490*/  SHF.R.U64 R11, R52, 0x10, R53 ;  /* 0x00000010340b7819 */ /* 0x000fe40000001235 */
[----:B------:R-:W-:Y:S02]  /*44a0*/  SHF.R.U32.HI R55, RZ, 0x10, R55 ;  /* 0x00000010ff377819 */ /* 0x000fe40000011637 */
[----:B------:R-:W-:Y:S02]  /*44b0*/  SHF.R.U32.HI R60, RZ, 0x10, R53 ;  /* 0x00000010ff3c7819 */ /* 0x000fe40000011635 */
[----:B------:R-:W-:Y:S02]  /*44c0*/  PRMT R131, R131, 0x5410, R58 ;  /* 0x0000541083837816 */ /* 0x000fe4000000003a */
[----:B------:R-:W-:Y:S01]  /*44d0*/  PRMT R128, R128, 0x5410, R11 ;  /* 0x0000541080807816 */ /* 0x000fe2000000000b */
[----:B--2---:R-:W-:Y:S01]  /*44e0*/  IMAD.U32 R11, R12, 0x10000, RZ ;  /* 0x000100000c0b7824 */ /* 0x004fe200078e00ff */
[----:B------:R-:W-:-:S02]  /*44f0*/  SHF.L.U32 R52, R14, 0x10, RZ ;  /* 0x000000100e347819 */ /* 0x000fc400000006ff */
[----:B------:R-:W-:Y:S01]  /*4500*/  LOP3.LUT R53, R14, 0xffff0000, RZ, 0xc0, !PT ;  /* 0xffff00000e357812 */ /* 0x000fe200078ec0ff */
[----:B------:R-:W-:Y:S01]  /*4510*/  IMAD.U32 R14, R13, 0x10000, RZ ;  /* 0x000100000d0e7824 */ /* 0x000fe200078e00ff */
[----:B------:R-:W-:Y:S02]  /*4520*/  PRMT R132, R132, 0x5410, R55 ;  /* 0x0000541084847816 */ /* 0x000fe40000000037 */
        /* <DEDUP_REMOVED lines=35> */
.L_x_2951:
[----:B------:R-:W-:Y:S05]  /*4760*/  BSYNC B3 ;  /* 0x0000000000037941 */ /* 0x000fea0003800000 */
.L_x_2950:
[----:B--2---:R0:W-:Y:S02]  /*4770*/  ST.E.128 desc[UR42][R56.64], R12 ;  /* 0x0000000c38007985 */ /* 0x0041e4000c101d2a */
.L_x_2949:
[----:B------:R-:W-:Y:S05]  /*4780*/  BSYNC B2 ;  /* 0x0000000000027941 */ /* 0x000fea0003800000 */
.L_x_2948:
        /* <DEDUP_REMOVED lines=53> */
.L_x_2953:
[----:B------:R-:W-:Y:S05]  /*4ae0*/  BSYNC B2 ;  /* 0x0000000000027941 */ /* 0x000fea0003800000 */
.L_x_2952:
[----:B----4-:R0:W-:Y:S02]  /*4af0*/  ST.E.128 desc[UR42][R52.64], R12 ;  /* 0x0000000c34007985 */ /* 0x0101e4000c101d2a */
.L_x_2947:
[----:B------:R-:W-:Y:S05]  /*4b00*/  BSYNC B1 ;  /* 0x0000000000017941 */ /* 0x000fea0003800000 */
.L_x_2946:
[----:B------:R-:W-:-:S03]  /*4b10*/  UMOV UR4, 0xffffffff ;  /* 0xffffffff00047882 */ /* 0x000fc60000000000 */
[----:B------:R-:W-:Y:S05]  /*4b20*/  BRA.DIV UR4, `(.L_x_2954) ;  /* 0x000001c604f87947 */ /* 0x000fea000b800000 */
[----:B-1----:R-:W1:Y:S04]  /*4b30*/  SHFL.IDX PT, R101, R101, 0x3, 0x181f ;  /* 0x00781f0065657f89 */ /* 0x002e6800000e0000 */
[----:B------:R0:W0:Y:S02]  /*4b40*/  SHFL.IDX PT, R51, R106, 0x3, 0x181f ;  /* 0x00781f006a337f89 */ /* 0x00002400000e0000 */
.L_x_3277:
        /* <DEDUP_REMOVED lines=55> */
.L_x_2959:
[----:B------:R-:W-:Y:S05]  /*4ec0*/  BSYNC B2 ;  /* 0x0000000000027941 */ /* 0x000fea0003800000 */
.L_x_2958:
[----:B----4-:R0:W-:Y:S02]  /*4ed0*/  ST.E.128 desc[UR42][R48.64], R12 ;  /* 0x0000000c30007985 */ /* 0x0101e4000c101d2a */
.L_x_2957:
[----:B------:R-:W-:Y:S05]  /*4ee0*/  BSYNC B1 ;  /* 0x0000000000017941 */ /* 0x000fea0003800000 */
.L_x_2956:
        /* <DEDUP_REMOVED lines=53> */
.L_x_2961:
[----:B------:R-:W-:Y:S05]  /*5240*/  BSYNC B1 ;  /* 0x0000000000017941 */ /* 0x000fea0003800000 */
.L_x_2960:
[----:B----4-:R0:W-:Y:S01]  /*5250*/  ST.E.128 desc[UR42][R44.64], R12 ;  /* 0x0000000c2c007985 */ /* 0x0101e2000c101d2a */
[----:B------:R-:W-:Y:S05]  /*5260*/  BRA `(.L_x_2955) ;  /* 0x00000030003c7947 */ /* 0x000fea0003800000 */
.L_x_2915:
        /* <DEDUP_REMOVED lines=86> */
.L_x_2963:
[----:B------:R-:W-:Y:S05]  /*57d0*/  BSYNC B1 ;  /* 0x0000000000017941 */ /* 0x000fea0003800000 */
.L_x_2962:
        /* <DEDUP_REMOVED lines=68> */
.L_x_2964:
[----:B------:R-:W-:Y:S01]  /*5c20*/  IMAD R89, R19, 0x8, R18 ;  /* 0x0000000813597824 */ /* 0x000fe200078e0212 */
[----:B------:R-:W-:Y:S01]  /*5c30*/  SHF.L.U32 R100, R190, 0x1f, RZ ;  /* 0x0000001fbe647819 */ /* 0x000fe200000006ff */
[----:B------:R-:W0:Y:S01]  /*5c40*/  LDC R107, c[0x0][0x2f4] ;  /* 0x0000bd00ff6b7b82 */ /* 0x000e220000000800 */
[----:B------:R-:W-:Y:S02]  /*5c50*/  BSSY B1, `(.L_x_2965) ;  /* 0x0000003000017945 */ /* 0x000fe40003800000 */
[----:B------:R-:W1:Y:S02]  /*5c60*/  SYNCS.PHASECHK.TRANS64.TRYWAIT P4, [R89+URZ+0x28890], R100 ;  /* 0x02889064590075a7 */ /* 0x000e64000808017f */
[----:B-1----:R-:W-:Y:S05]  /*5c70*/  @!P4 BRA `(.L_x_2966) ;  /* 0x000001b400f0c947 */ /* 0x002fea0003800000 */
.L_x_3278:
[----:B------:R-:W-:Y:S05]  /*5c80*/  BSYNC B1 ;  /* 0x0000000000017941 */ /* 0x000fea0003800000 */
.L_x_2965:
[----:B------:R-:W-:Y:S01]  /*5c90*/  UMOV UR4, 0xffffffff ;  /* 0xffffffff00047882 */ /* 0x000fe20000000000 */
[----:B0-----:R-:W-:Y:S02]  /*5ca0*/  IMAD.IADD R109, R107, 0x1, -R36 ;  /* 0x000000016b6d7824 */ /* 0x001fe400078e0a24 */
[----:B------:R-:W-:Y:S05]  /*5cb0*/  BRA.DIV UR4, `(.L_x_2967) ;  /* 0x000001b604f47947 */ /* 0x000fea000b800000 */
[----:B------:R0:W2:Y:S04]  /*5cc0*/  SHFL.IDX PT, R105, R101, RZ, 0x181f ;  /* 0x00181fff65697589 */ /* 0x0000a800000e0000 */
[----:B------:R0:W3:Y:S02]  /*5cd0*/  SHFL.IDX PT, R104, R106, RZ, 0x181f ;  /* 0x00181fff6a687589 */ /* 0x0000e400000e0000 */
.L_x_3282:
        /* <DEDUP_REMOVED lines=21> */
[----:B------:R-:W-:Y:S02]  /*5e30*/  IMAD R15, R19, 0x4000, R14 ;  /* 0x00004000130f7824 */ /* 0x000fe400078e020e */
[--C-:B------:R-:W-:Y:S02]  /*5e40*/  IMAD R13, R13, 0x2, R18.reuse ;  /* 0x000000020d0d7824 */ /* 0x100fe400078e0212 */
[----:B------:R-:W-:-:S04]  /*5e50*/  IMAD R72, R15, 0x2, R18 ;  /* 0x000000020f487824 */ /* 0x000fc800078e0212 */
[----:B------:R-:W2:Y:S04]  /*5e60*/  LDS.128 R12, [R13+0x18400] ;  /* 0x018400000d0c7984 */ /* 0x000ea80000000c00 */
[----:B------:R-:W3:Y:S01]  /*5e70*/  LDS.128 R72, [R72+0x18400] ;  /* 0x0184000048487984 */ /* 0x000ee20000000c00 */
[----:B------:R-:W-:Y:S05]  /*5e80*/  @P3 BRA `(.L_x_2971) ;  /* 0x00000004006c3947 */ /* 0x000fea0003800000 */
[----:B------:R-:W-:Y:S01]  /*5e90*/  SHF.R.U32.HI R141, RZ, 0x10, R45 ;  /* 0x00000010ff8d7819 */ /* 0x000fe2000001162d */
[----:B---3--:R-:W-:Y:S01]  /*5ea0*/  IMAD.U32 R140, R75, 0x10000, RZ ;  /* 0x000100004b8c7824 */ /* 0x008fe200078e00ff */
[----:B------:R-:W-:Y:S01]  /*5eb0*/  SHF.R.U32.HI R142, RZ, 0x10, R41 ;  /* 0x00000010ff8e7819 */ /* 0x000fe20000011629 */
[----:B--2---:R-:W-:Y:S01]  /*5ec0*/  IMAD.U32 R136, R15, 0x10000, RZ ;  /* 0x000100000f887824 */ /* 0x004fe200078e00ff */
[----:B------:R-:W-:Y:S02]  /*5ed0*/  PRMT R138, R138, 0x5410, R141 ;  /* 0x000054108a8a7816 */ /* 0x000fe4000000008d */
[----:B------:R-:W-:Y:S01]  /*5ee0*/  SHF.R.U64 R144, R44, 0x10, R45 ;  /* 0x000000102c907819 */ /* 0x000fe2000000122d */
[----:B------:R-:W-:Y:S01]  /*5ef0*/  IMAD.U32 R44, R73, 0x10000, RZ ;  /* 0x00010000492c7824 */ /* 0x000fe200078e00ff */
[----:B------:R-:W-:Y:S01]  /*5f00*/  PRMT R139, R139, 0x5410, R142 ;  /* 0x000054108b8b7816 */ /* 0x000fe2000000008e */
[----:B------:R-:W-:Y:S01]  /*5f10*/  IMAD.U32 R142, R138, 0x10000, RZ ;  /* 0x000100008a8e7824 */ /* 0x000fe200078e00ff */
[--C-:B------:R-:W-:Y:S01]  /*5f20*/  SHF.R.U64 R143, R46, 0x10, R47.reuse ;  /* 0x000000102e8f7819 */ /* 0x100fe2000000122f */
[----:B------:R-:W-:Y:S01]  /*5f30*/  IMAD.U32 R45, R13, 0x10000, RZ ;  /* 0x000100000d2d7824 */ /* 0x000fe200078e00ff */
[----:B------:R-:W-:-:S02]  /*5f40*/  SHF.R.U32.HI R146, RZ, 0x10, R47 ;  /* 0x00000010ff927819 */ /* 0x000fc4000001162f */
[----:B------:R-:W-:Y:S02]  /*5f50*/  SHF.R.U32.HI R148, RZ, 0x10, R43 ;  /* 0x00000010ff947819 */ /* 0x000fe4000001162b */
[----:B------:R-:W-:Y:S01]  /*5f60*/  PRMT R141, R135, 0x5410, R144 ;  /* 0x00005410878d7816 */ /* 0x000fe20000000090 */
[----:B------:R-:W-:Y:S01]  /*5f70*/  IMAD.U32 R135, R139, 0x10000, RZ ;  /* 0x000100008b877824 */ /* 0x000fe200078e00ff */
[----:B------:R-:W-:Y:S01]  /*5f80*/  LOP3.LUT R47, R73, 0xffff0000, RZ, 0xc0, !PT ;  /* 0xffff0000492f7812 */ /* 0x000fe200078ec0ff */
[----:B------:R-:W-:Y:S01]  /*5f90*/  FMUL.FTZ R144, R44, R142 ;  /* 0x0000008e2c907220 */ /* 0x000fe20000410000 */
[----:B------:R-:W-:Y:S02]  /*5fa0*/  PRMT R46, R108, 0x5432, R143 ;  /* 0x000054326c2e7816 */ /* 0x000fe4000000008f */
[----:B------:R-:W-:Y:S02]  /*5fb0*/  LOP3.LUT R138, R138, 0xffff0000, RZ, 0xc0, !PT ;  /* 0xffff00008a8a7812 */ /* 0x000fe400078ec0ff */
[----:B------:R-:W-:Y:S01]  /*5fc0*/  PRMT R143, R133, 0x5410, R146 ;  /* 0x00005410858f7816 */ /* 0x000fe20000000092 */
[-C--:B------:R-:W-:Y:S01]  /*5fd0*/  FMUL.FTZ R146, R44, R135.reuse ;  /* 0x000000872c927220 */ /* 0x080fe20000410000 */
[----:B------:R-:W-:Y:S01]  /*5fe0*/  PRMT R137, R137, 0x5410, R148 ;  /* 0x0000541089897816 */ /* 0x000fe20000000094 */
[----:B------:R-:W-:Y:S01]  /*5ff0*/  FFMA.FTZ R44, R45, R135, -R144 ;  /* 0x000000872d2c7223 */ /* 0x000fe20000010890 */
[----:B------:R-:W-:Y:S01]  /*6000*/  LOP3.LUT R139, R139, 0xffff0000, RZ, 0xc0, !PT ;  /* 0xffff00008b8b7812 */ /* 0x000fe200078ec0ff */
[----:B------:R-:W-:Y:S01]  /*6010*/  FMUL.FTZ R145, R47, R138 ;  /* 0x0000008a2f917220 */ /* 0x000fe20000410000 */
[----:B------:R-:W-:Y:S01]  /*6020*/  LOP3.LUT R134, R13, 0xffff0000, RZ, 0xc0, !PT ;  /* 0xffff00000d867812 */ /* 0x000fe200078ec0ff */
[----:B------:R-:W-:Y:S01]  /*6030*/  IMAD.U32 R135, R143, 0x10000, RZ ;  /* 0x000100008f877824 */ /* 0x000fe200078e00ff */
[----:B------:R-:W-:Y:S01]  /*6040*/  SHF.R.U64 R150, R40, 0x10, R41 ;  /* 0x0000001028967819 */ /* 0x000fe20000001229 */
[----:B------:R-:W-:-:S02]  /*6050*/  IMAD.U32 R133, R137, 0x10000, RZ ;  /* 0x0001000089857824 */ /* 0x000fc400078e00ff */
[-C--:B------:R-:W-:Y:S01]  /*6060*/  FMUL.FTZ R147, R47, R139.reuse ;  /* 0x0000008b2f937220 */ /* 0x080fe20000410000 */
[----:B------:R-:W-:Y:S01]  /*6070*/  FFMA.FTZ R47, R134, R139, -R145 ;  /* 0x0000008b862f7223 */ /* 0x000fe20000010891 */
[C---:B------:R-:W-:Y:S01]  /*6080*/  FMUL.FTZ R139, R140.reuse, R135 ;  /* 0x000000878c8b7220 */ /* 0x040fe20000410000 */
[----:B------:R-:W-:Y:S01]  /*6090*/  LOP3.LUT R73, R75, 0xffff0000, RZ, 0xc0, !PT ;  /* 0xffff00004b497812 */ /* 0x000fe200078ec0ff */
[----:B------:R-:W-:Y:S01]  /*60a0*/  FMUL.FTZ R140, R140, R133 ;  /* 0x000000858c8c7220 */ /* 0x000fe20000410000 */
[----:B------:R-:W-:Y:S01]  /*60b0*/  PRMT R75, R111, 0x5432, R150 ;  /* 0x000054326f4b7816 */ /* 0x000fe20000000096 */
[----:B------:R-:W-:Y:S01]  /*60c0*/  FFMA.FTZ R45, R45, R142, R146 ;  /* 0x0000008e2d2d7223 */ /* 0x000fe20000010092 */
[----:B------:R-:W-:Y:S01]  /*60d0*/  FFMA.FTZ R134, R134, R138, R147 ;  /* 0x0000008a86867223 */ /* 0x000fe20000010093 */
[----:B------:R-:W-:Y:S01]  /*60e0*/  LOP3.LUT R142, R143, 0xffff0000, RZ, 0xc0, !PT ;  /* 0xffff00008f8e7812 */ /* 0x000fe200078ec0ff */
[C---:B------:R-:W-:Y:S01]  /*60f0*/  FFMA.FTZ R140, R136.reuse, R135, R140 ;  /* 0x00000087888c7223 */ /* 0x040fe2000001008c */
[----:B------:R-:W-:Y:S01]  /*6100*/  LOP3.LUT R138, R137, 0xffff0000, RZ, 0xc0, !PT ;  /* 0xffff0000898a7812 */ /* 0x000fe200078ec0ff */
[----:B------:R-:W-:Y:S01]  /*6110*/  FFMA.FTZ R139, R136, R133, -R139 ;  /* 0x00000085888b7223 */ /* 0x000fe2000001088b */
[----:B------:R-:W-:Y:S01]  /*6120*/  SHF.R.U64 R41, R42, 0x10, R43 ;  /* 0x000000102a297819 */ /* 0x000fe2000000122b */
[----:B------:R-:W-:Y:S01]  /*6130*/  IMAD.U32 R42, R72, 0x10000, RZ ;  /* 0x00010000482a7824 */ /* 0x000fe200078e00ff */
[----:B------:R-:W-:Y:S01]  /*6140*/  LOP3.LUT R43, R15, 0xffff0000, RZ, 0xc0, !PT ;  /* 0xffff00000f2b7812 */ /* 0x000fe200078ec0ff */
[----:B------:R-:W-:-:S02]  /*6150*/  IMAD.U32 R135, R141, 0x10000, RZ ;  /* 0x000100008d877824 */ /* 0x000fc400078e00ff */
[----:B------:R-:W-:Y:S01]  /*6160*/  FMUL.FTZ R136, R73, R142 ;  /* 0x0000008e49887220 */ /* 0x000fe20000410000 */
[----:B------:R-:W-:Y:S02]  /*6170*/  IMAD.U32 R133, R75, 0x10000, RZ ;  /* 0x000100004b857824 */ /* 0x000fe400078e00ff */
[-C--:B------:R-:W-:Y:S01]  /*6180*/  FMUL.FTZ R144, R73, R138.reuse ;  /* 0x0000008a49907220 */ /* 0x080fe20000410000 */
[----:B------:R-:W-:Y:S01]  /*6190*/  LOP3.LUT R72, R72, 0xffff0000, RZ, 0xc0, !PT ;  /* 0xffff000048487812 */ /* 0x000fe200078ec0ff */
[----:B------:R-:W-:Y:S01]  /*61a0*/  FMUL.FTZ R73, R42, R135 ;  /* 0x000000872a497220 */ /* 0x000fe20000410000 */
[----:B------:R-:W-:Y:S01]  /*61b0*/  LOP3.LUT R141, R141, 0xffff0000, RZ, 0xc0, !PT ;  /* 0xffff00008d8d7812 */ /* 0x000fe200078ec0ff */
[----:B------:R-:W-:Y:S01]  /*61c0*/  IMAD.U32 R40, R12, 0x10000, RZ ;  /* 0x000100000c287824 */ /* 0x000fe200078e00ff */
[----:B------:R-:W-:Y:S01]  /*61d0*/  PRMT R41, R110, 0x5432, R41 ;  /* 0x000054326e297816 */ /* 0x000fe20000000029 */
[----:B------:R-:W-:Y:S01]  /*61e0*/  FMUL.FTZ R42, R42, R133 ;  /* 0x000000852a2a7220 */ /* 0x000fe20000410000 */
[----:B------:R-:W-:Y:S01]  /*61f0*/  LOP3.LUT R75, R75, 0xffff0000, RZ, 0xc0, !PT ;  /* 0xffff00004b4b7812 */ /* 0x000fe200078ec0ff */
[C---:B------:R-:W-:Y:S01]  /*6200*/  FFMA.FTZ R138, R43.reuse, R138, -R136 ;  /* 0x0000008a2b8a7223 */ /* 0x040fe20000010888 */
[----:B------:R-:W-:Y:S01]  /*6210*/  LOP3.LUT R12, R12, 0xffff0000, RZ, 0xc0, !PT ;  /* 0xffff00000c0c7812 */ /* 0x000fe200078ec0ff */
[----:B------:R-:W-:Y:S01]  /*6220*/  FFMA.FTZ R137, R43, R142, R144 ;  /* 0x0000008e2b897223 */ /* 0x000fe20000010090 */
[C---:B------:R-:W-:Y:S01]  /*6230*/  IMAD.U32 R13, R14.reuse, 0x10000, RZ ;  /* 0x000100000e0d7824 */ /* 0x040fe200078e00ff */
[----:B------:R-:W-:Y:S01]  /*6240*/  LOP3.LUT R15, R14, 0xffff0000, RZ, 0xc0, !PT ;  /* 0xffff00000e0f7812 */ /* 0x000fe200078ec0ff */
[----:B------:R-:W-:Y:S01]  /*6250*/  FMUL.FTZ R43, R72, R141 ;  /* 0x0000008d482b7220 */ /* 0x000fe20000410000 */
[C---:B------:R-:W-:Y:S01]  /*6260*/  FFMA.FTZ R73, R40.reuse, R133, -R73 ;  /* 0x0000008528497223 */ /* 0x040fe20000010849 */
[----:B------:R-:W-:Y:S01]  /*6270*/  FFMA.FTZ R135, R40, R135, R42 ;  /* 0x0000008728877223 */ /* 0x000fe2000001002a */
[C---:B------:R-:W-:Y:S01]  /*6280*/  IMAD.U32 R14, R74.reuse, 0x10000, RZ ;  /* 0x000100004a0e7824 */ /* 0x040fe200078e00ff */
[----:B------:R-:W-:Y:S01]  /*6290*/  LOP3.LUT R74, R74, 0xffff0000, RZ, 0xc0, !PT ;  /* 0xffff00004a4a7812 */ /* 0x000fe200078ec0ff */
[----:B------:R-:W-:-:S02]  /*62a0*/  IMAD.U32 R42, R46, 0x10000, RZ ;  /* 0x000100002e2a7824 */ /* 0x000fc400078e00ff */
[-C--:B------:R-:W-:Y:S01]  /*62b0*/  FMUL.FTZ R133, R72, R75.reuse ;  /* 0x0000004b48857220 */ /* 0x080fe20000410000 */
[C---:B------:R-:W-:Y:S01]  /*62c0*/  IMAD.U32 R40, R41.reuse, 0x10000, RZ ;  /* 0x0001000029287824 */ /* 0x040fe200078e00ff */
[----:B------:R-:W-:Y:S01]  /*62d0*/  LOP3.LUT R46, R46, 0xffff0000, RZ, 0xc0, !PT ;  /* 0xffff00002e2e7812 */ /* 0x000fe200078ec0ff */
[----:B------:R-:W-:Y:S01]  /*62e0*/  FFMA.FTZ R72, R12, R75, -R43 ;  /* 0x0000004b0c487223 */ /* 0x000fe2000001082b */
[----:B------:R-:W-:Y:S01]  /*62f0*/  LOP3.LUT R41, R41, 0xffff0000, RZ, 0xc0, !PT ;  /* 0xffff000029297812 */ /* 0x000fe200078ec0ff */
[C---:B------:R-:W-:Y:S01]  /*6300*/  FMUL.FTZ R136, R14.reuse, R42 ;  /* 0x0000002a0e887220 */ /* 0x040fe20000410000 */
[----:B------:R-:W-:Y:S01]  /*6310*/  FMUL.FTZ R43, R14, R40 ;  /* 0x000000280e2b7220 */ /* 0x000fe20000410000 */
[----:B------:R-:W-:Y:S01]  /*6320*/  FFMA.FTZ R12, R12, R141, R133 ;  /* 0x0000008d0c0c7223 */ /* 0x000fe20000010085 */
[C---:B------:R-:W-:Y:S01]  /*6330*/  FMUL.FTZ R14, R74.reuse, R46 ;  /* 0x0000002e4a0e7220 */ /* 0x040fe20000410000 */
[-C--:B------:R-:W-:Y:S01]  /*6340*/  FMUL.FTZ R75, R74, R41.reuse ;  /* 0x000000294a4b7220 */ /* 0x080fe20000410000 */
[C---:B------:R-:W-:Y:S01]  /*6350*/  FFMA.FTZ R136, R13.reuse, R40, -R136 ;  /* 0x000000280d887223 */ /* 0x040fe20000010888 */
[----:B------:R-:W-:Y:S01]  /*6360*/  FFMA.FTZ R43, R13, R42, R43 ;  /* 0x0000002a0d2b7223 */ /* 0x000fe2000001002b */
[----:B------:R-:W-:Y:S01]  /*6370*/  F2FP.BF16.F32.PACK_AB R13, R47, R44 ;  /* 0x0000002c2f0d723e */ /* 0x000fe200000010ff */
[C---:B------:R-:W-:Y:S01]  /*6380*/  FFMA.FTZ R41, R15.reuse, R41, -R14 ;  /* 0x000000290f297223 */ /* 0x040fe2000001080e */
[----:B------:R-:W-:Y:S01]  /*6390*/  F2FP.BF16.F32.PACK_AB R72, R72, R73 ;  /* 0x000000494848723e */ /* 0x000fe200000010ff */
[----:B------:R-:W-:Y:S01]  /*63a0*/  FFMA.FTZ R46, R15, R46, R75 ;  /* 0x0000002e0f2e7223 */ /* 0x000fe2000001004b */
[----:B------:R-:W-:-:S02]  /*63b0*/  F2FP.BF16.F32.PACK_AB R45, R134, R45 ;  /* 0x0000002d862d723e */ /* 0x000fc400000010ff */
        /* <DEDUP_REMOVED lines=8> */
.L_x_2971:
[----:B------:R-:W-:Y:S05]  /*6440*/  BSYNC B2 ;  /* 0x0000000000027941 */ /* 0x000fea0003800000 */
.L_x_2970:
[----:B------:R-:W-:Y:S01]  /*6450*/  ISETP.GE.AND P4, PT, R11, R107, PT ;  /* 0x0000006b0b00720c */ /* 0x000fe20003f86270 */
[----:B--2---:R4:W-:-:S12]  /*6460*/  ST.E.128 desc[UR42][R102.64], R12 ;  /* 0x0000000c66007985 */ /* 0x0049d8000c101d2a */
[----:B------:R-:W-:-:S05]  /*6470*/  @!P4 IMAD.WIDE R104, R11, 0x2, R104 ;  /* 0x000000020b68c825 */ /* 0x000fca00078e0268 */
[----:B---3--:R4:W-:Y:S02]  /*6480*/  @!P4 ST.E.128 desc[UR42][R104.64], R72 ;  /* 0x000000486800c985 */ /* 0x0089e4000c101d2a */
.L_x_2969:
[----:B------:R-:W-:Y:S05]  /*6490*/  BSYNC B1 ;  /* 0x0000000000017941 */ /* 0x000fea0003800000 */
.L_x_2968:
[----:B------:R-:W-:-:S03]  /*64a0*/  UMOV UR4, 0xffffffff ;  /* 0xffffffff00047882 */ /* 0x000fc60000000000 */
[----:B------:R-:W-:Y:S05]  /*64b0*/  BRA.DIV UR4, `(.L_x_2972) ;  /* 0x000001b204407947 */ /* 0x000fea000b800000 */
[----:B------:R0:W0:Y:S04]  /*64c0*/  SHFL.IDX PT, R47, R101, 0x1, 0x181f ;  /* 0x00381f00652f7f89 */ /* 0x00002800000e0000 */
[----:B------:R0:W0:Y:S02]  /*64d0*/  SHFL.IDX PT, R46, R106, 0x1, 0x181f ;  /* 0x00381f006a2e7f89 */ /* 0x00002400000e0000 */
.L_x_3286:
        /* <DEDUP_REMOVED lines=12> */
[----:B------:R-:W-:Y:S02]  /*65a0*/  SHF.R.S32.HI R13, RZ, 0x1f, R12 ;  /* 0x0000001fff0d7819 */ /* 0x000fe4000001140c */
[----:B------:R-:W-:Y:S02]  /*65b0*/  SHF.L.U32 R11, R12, 0x3, RZ ;  /* 0x000000030c0b7819 */ /* 0x000fe400000006ff */
        /* <DEDUP_REMOVED lines=25> */
[----:B------:R-:W-:Y:S01]  /*6750*/  SHF.R.U64 R102, R50, 0x10, R51 ;  /* 0x0000001032667819 */ /* 0x000fe20000001233 */
[----:B------:R-:W-:Y:S01]  /*6760*/  IMAD.U32 R50, R13, 0x10000, RZ ;  /* 0x000100000d327824 */ /* 0x000fe200078e00ff */
        /* <DEDUP_REMOVED lines=49> */
[----:B------:R-:W-:Y:S01]  /*6a80*/  IMAD.U32 R41, R129, 0x10000, RZ ;  /* 0x0001000081297824 */ /* 0x000fe200078e00ff */
[----:B------:R-:W-:Y:S01]  /*6a90*/  LOP3.LUT R42, R42, 0xffff0000, RZ, 0xc0, !PT ;  /* 0xffff00002a2a7812 */ /* 0x000fe200078ec0ff */
[----:B------:R-:W-:Y:S01]  /*6aa0*/  IMAD.U32 R40, R125, 0x10000, RZ ;  /* 0x000100007d287824 */ /* 0x000fe200078e00ff */
[----:B------:R-:W-:Y:S01]  /*6ab0*/  LOP3.LUT R129, R129, 0xffff0000, RZ, 0xc0, !PT ;  /* 0xffff000081817812 */ /* 0x000fe200078ec0ff */
[----:B------:R-:W-:Y:S01]  /*6ac0*/  FFMA.FTZ R54, R13, R127, -R54 ;  /* 0x0000007f0d367223 */ /* 0x000fe20000010836 */
[----:B------:R-:W-:Y:S01]  /*6ad0*/  LOP3.LUT R125, R125, 0xffff0000, RZ, 0xc0, !PT ;  /* 0xffff00007d7d7812 */ /* 0x000fe200078ec0ff */
[C---:B------:R-:W-:Y:S02]  /*6ae0*/  IMAD.U32 R12, R14.reuse, 0x10000, RZ ;  /* 0x000100000e0c7824 */ /* 0x040fe400078e00ff */
        /* <DEDUP_REMOVED lines=21> */
.L_x_2976:
[----:B------:R-:W-:Y:S05]  /*6c40*/  BSYNC B2 ;  /* 0x0000000000027941 */ /* 0x000fea0003800000 */
.L_x_2975:
[----:B------:R-:W-:Y:S01]  /*6c50*/  ISETP.GE.AND P4, PT, R11, R107, PT ;  /* 0x0000006b0b00720c */ /* 0x000fe20003f86270 */
[----:B0-----:R0:W-:-:S12]  /*6c60*/  ST.E.128 desc[UR42][R44.64], R12 ;  /* 0x0000000c2c007985 */ /* 0x0011d8000c101d2a */
[----:B------:R-:W-:-:S05]  /*6c70*/  @!P4 IMAD.WIDE R46, R11, 0x2, R46 ;  /* 0x000000020b2ec825 */ /* 0x000fca00078e022e */
[----:B----4-:R0:W-:Y:S02]  /*6c80*/  @!P4 ST.E.128 desc[UR42][R46.64], R40 ;  /* 0x000000282e00c985 */ /* 0x0101e4000c101d2a */
.L_x_2974:
[----:B------:R-:W-:Y:S05]  /*6c90*/  BSYNC B1 ;  /* 0x0000000000017941 */ /* 0x000fea0003800000 */
.L_x_2973:
[----:B------:R-:W-:-:S03]  /*6ca0*/  UMOV UR4, 0xffffffff ;  /* 0xffffffff00047882 */ /* 0x000fc60000000000 */
[----:B------:R-:W-:Y:S05]  /*6cb0*/  BRA.DIV UR4, `(.L_x_2977) ;  /* 0x000001aa048c7947 */ /* 0x000fea000b800000 */
[----:B0-----:R0:W0:Y:S04]  /*6cc0*/  SHFL.IDX PT, R47, R101, 0x2, 0x181f ;  /* 0x00581f00652f7f89 */ /* 0x00102800000e0000 */
[----:B------:R0:W0:Y:S02]  /*6cd0*/  SHFL.IDX PT, R46, R106, 0x2, 0x181f ;  /* 0x00581f006a2e7f89 */ /* 0x00002400000e0000 */
.L_x_3290:
        /* <DEDUP_REMOVED lines=24> */
[----:B------:R0:W4:Y:S04]  /*6e60*/  LDS.128 R12, [R11+0x18400] ;  /* 0x018400000b0c7984 */ /* 0x0001280000000c00 */
[----:B------:R-:W0:Y:S01]  /*6e70*/  LDS.128 R40, [R40+0x18400] ;  /* 0x0184000028287984 */ /* 0x000e220000000c00 */
[----:B------:R-:W-:Y:S05]  /*6e80*/  @P3 BRA `(.L_x_2981) ;  /* 0x0000000400743947 */ /* 0x000fea0003800000 */
[----:B------:R-:W-:Y:S01]  /*6e90*/  SHF.R.U64 R74, R56, 0x10, R57 ;  /* 0x00000010384a7819 */ /* 0x000fe20000001239 */
[----:B0-----:R-:W-:Y:S01]  /*6ea0*/  IMAD.U32 R52, R41, 0x10000, RZ ;  /* 0x0001000029347824 */ /* 0x001fe200078e00ff */
[--C-:B------:R-:W-:Y:S01]  /*6eb0*/  SHF.R.U64 R56, R60, 0x10, R61.reuse ;  /* 0x000000103c387819 */ /* 0x100fe2000000123d */
[----:B----4-:R-:W-:Y:S01]  /*6ec0*/  IMAD.U32 R49, R13, 0x10000, RZ ;  /* 0x000100000d317824 */ /* 0x010fe200078e00ff */
[----:B------:R-:W-:Y:S01]  /*6ed0*/  SHF.R.U32.HI R61, RZ, 0x10, R61 ;  /* 0x00000010ff3d7819 */ /* 0x000fe2000001163d */
[----:B------:R-:W-:Y:S01]  /*6ee0*/  IMAD.U32 R54, R43, 0x10000, RZ ;  /* 0x000100002b367824 */ /* 0x000fe200078e00ff */
[----:B------:R-:W-:Y:S01]  /*6ef0*/  SHF.R.U32.HI R57, RZ, 0x10, R57 ;  /* 0x00000010ff397819 */ /* 0x000fe20000011639 */
[----:B------:R-:W-:Y:S01]  /*6f00*/  IMAD.U32 R11, R14, 0x10000, RZ ;  /* 0x000100000e0b7824 */ /* 0x000fe200078e00ff */
[----:B------:R-:W-:Y:S02]  /*6f10*/  PRMT R124, R124, 0x5410, R61 ;  /* 0x000054107c7c7816 */ /* 0x000fe4000000003d */
[----:B------:R-:W-:-:S02]  /*6f20*/  PRMT R120, R120, 0x5410, R57 ;  /* 0x0000541078787816 */ /* 0x000fc40000000039 */
[----:B------:R-:W-:Y:S01]  /*6f30*/  SHF.R.U64 R72, R58, 0x10, R59 ;  /* 0x000000103a487819 */ /* 0x000fe2000000123b */
[----:B------:R-:W-:Y:S01]  /*6f40*/  IMAD.U32 R57, R124, 0x10000, RZ ;  /* 0x000100007c397824 */ /* 0x000fe200078e00ff */
[--C-:B------:R-:W-:Y:S02]  /*6f50*/  SHF.R.U64 R58, R62, 0x10, R63.reuse ;  /* 0x000000103e3a7819 */ /* 0x100fe4000000123f */
[----:B------:R-:W-:Y:S02]  /*6f60*/  SHF.R.U32.HI R63, RZ, 0x10, R63 ;  /* 0x00000010ff3f7819 */ /* 0x000fe4000001163f */
[----:B------:R-:W-:Y:S01]  /*6f70*/  PRMT R123, R123, 0x5410, R56 ;  /* 0x000054107b7b7816 */ /* 0x000fe20000000038 */
[----:B------:R-:W-:Y:S01]  /*6f80*/  IMAD.U32 R56, R120, 0x10000, RZ ;  /* 0x0001000078387824 */ /* 0x000fe200078e00ff */
[----:B------:R-:W-:Y:S02]  /*6f90*/  SHF.R.U32.HI R59, RZ, 0x10, R59 ;  /* 0x00000010ff3b7819 */ /* 0x000fe4000001163b */
        /* <DEDUP_REMOVED lines=13> */
[C---:B------:R-:W-:Y:S01]  /*7070*/  IMAD.U32 R41, R40.reuse, 0x10000, RZ ;  /* 0x0001000028297824 */ /* 0x040fe200078e00ff */
[----:B------:R-:W-:Y:S01]  /*7080*/  LOP3.LUT R51, R40, 0xffff0000, RZ, 0xc0, !PT ;  /* 0xffff000028337812 */ /* 0x000fe200078ec0ff */
[----:B------:R-:W-:Y:S01]  /*7090*/  FMUL.FTZ R61, R53, R124 ;  /* 0x0000007c353d7220 */ /* 0x000fe20000410000 */
[----:B------:R-:W-:Y:S01]  /*70a0*/  LOP3.LUT R55, R43, 0xffff0000, RZ, 0xc0, !PT ;  /* 0xffff00002b377812 */ /* 0x000fe200078ec0ff */
[-C--:B------:R-:W-:Y:S01]  /*70b0*/  FMUL.FTZ R53, R53, R120.reuse ;  /* 0x0000007835357220 */ /* 0x080fe20000410000 */
[----:B------:R-:W-:Y:S01]  /*70c0*/  LOP3.LUT R122, R122, 0xffff0000, RZ, 0xc0, !PT ;  /* 0xffff00007a7a7812 */ /* 0x000fe200078ec0ff */
[C---:B------:R-:W-:Y:S01]  /*70d0*/  FMUL.FTZ R63, R54.reuse, R59 ;  /* 0x0000003b363f7220 */ /* 0x040fe20000410000 */
[----:B------:R-:W-:Y:S01]  /*70e0*/  SHF.L.U32 R40, R15, 0x10, RZ ;  /* 0x000000100f287819 */ /* 0x000fe200000006ff */
[-C--:B------:R-:W-:Y:S01]  /*70f0*/  FMUL.FTZ R54, R54, R49.reuse ;  /* 0x0000003136367220 */ /* 0x080fe20000410000 */
[----:B------:R-:W-:Y:S01]  /*7100*/  PRMT R119, R119, 0x5410, R74 ;  /* 0x0000541077777816 */ /* 0x000fe2000000004a */
[----:B------:R-:W-:Y:S01]  /*7110*/  FFMA.FTZ R61, R50, R120, -R61 ;  /* 0x00000078323d7223 */ /* 0x000fe2000001083d */
[----:B------:R-:W-:Y:S01]  /*7120*/  LOP3.LUT R118, R118, 0xffff0000, RZ, 0xc0, !PT ;  /* 0xffff000076767812 */ /* 0x000fe200078ec0ff */
[----:B------:R-:W-:Y:S01]  /*7130*/  FFMA.FTZ R124, R50, R124, R53 ;  /* 0x0000007c327c7223 */ /* 0x000fe20000010035 */
[----:B------:R-:W-:Y:S01]  /*7140*/  LOP3.LUT R15, R15, 0xffff0000, RZ, 0xc0, !PT ;  /* 0xffff00000f0f7812 */ /* 0x000fe200078ec0ff */
[----:B------:R-:W-:Y:S01]  /*7150*/  FMUL.FTZ R52, R55, R122 ;  /* 0x0000007a37347220 */ /* 0x000fe20000410000 */
[C---:B------:R-:W-:Y:S01]  /*7160*/  FFMA.FTZ R63, R40.reuse, R49, -R63 ;  /* 0x00000031283f7223 */ /* 0x040fe2000001083f */
[----:B------:R-:W-:Y:S01]  /*7170*/  FFMA.FTZ R59, R40, R59, R54 ;  /* 0x0000003b283b7223 */ /* 0x000fe20000010036 */
[----:B------:R-:W-:-:S02]  /*7180*/  IMAD.U32 R50, R123, 0x10000, RZ ;  /* 0x000100007b327824 */ /* 0x000fc400078e00ff */
[-C--:B------:R-:W-:Y:S01]  /*7190*/  FMUL.FTZ R54, R55, R118.reuse ;  /* 0x0000007637367220 */ /* 0x080fe20000410000 */
[----:B------:R-:W-:Y:S02]  /*71a0*/  IMAD.U32 R40, R119, 0x10000, RZ ;  /* 0x0001000077287824 */ /* 0x000fe400078e00ff */
[----:B------:R-:W-:Y:S01]  /*71b0*/  FFMA.FTZ R118, R15, R118, -R52 ;  /* 0x000000760f767223 */ /* 0x000fe20000010834 */
[C---:B------:R-:W-:Y:S01]  /*71c0*/  FMUL.FTZ R52, R41.reuse, R50 ;  /* 0x0000003229347220 */ /* 0x040fe20000410000 */
[----:B------:R-:W-:Y:S02]  /*71d0*/  IMAD.U32 R13, R12, 0x10000, RZ ;  /* 0x000100000c0d7824 */ /* 0x000fe400078e00ff */
[----:B------:R-:W-:Y:S01]  /*71e0*/  FMUL.FTZ R41, R41, R40 ;  /* 0x0000002829297220 */ /* 0x000fe20000410000 */
[----:B------:R-:W-:Y:S01]  /*71f0*/  PRMT R117, R117, 0x5410, R72 ;  /* 0x0000541075757816 */ /* 0x000fe20000000048 */
[----:B------:R-:W-:Y:S01]  /*7200*/  IMAD.U32 R43, R42, 0x10000, RZ ;  /* 0x000100002a2b7824 */ /* 0x000fe200078e00ff */
[----:B------:R-:W-:Y:S01]  /*7210*/  LOP3.LUT R123, R123, 0xffff0000, RZ, 0xc0, !PT ;  /* 0xffff00007b7b7812 */ /* 0x000fe200078ec0ff */
[C---:B------:R-:W-:Y:S01]  /*7220*/  FFMA.FTZ R41, R13.reuse, R50, R41 ;  /* 0x000000320d297223 */ /* 0x040fe20000010029 */
[----:B------:R-:W-:Y:S01]  /*7230*/  FFMA.FTZ R52, R13, R40, -R52 ;  /* 0x000000280d347223 */ /* 0x000fe20000010834 */
        /* <DEDUP_REMOVED lines=10> */
[-C--:B------:R-:W-:Y:S01]  /*72e0*/  FMUL.FTZ R51, R51, R119.reuse ;  /* 0x0000007733337220 */ /* 0x080fe20000410000 */
[----:B------:R-:W-:Y:S01]  /*72f0*/  LOP3.LUT R14, R14, 0xffff0000, RZ, 0xc0, !PT ;  /* 0xffff00000e0e7812 */ /* 0x000fe200078ec0ff */
[----:B------:R-:W-:Y:S01]  /*7300*/  FFMA.FTZ R15, R12, R119, -R15 ;  /* 0x000000770c0f7223 */ /* 0x000fe2000001080f */
        /* <DEDUP_REMOVED lines=18> */
[----:B------:R-:W-:-:S02]  /*7430*/  IMAD.MOV.U32 R41, RZ, RZ, R57 ;  /* 0x000000ffff297224 */ /* 0x000fc400078e0039 */
[----:B------:R-:W-:Y:S02]  /*7440*/  IMAD.MOV.U32 R15, RZ, RZ, R63 ;  /* 0x000000ffff0f7224 */ /* 0x000fe400078e003f */
[----:B------:R-:W-:-:S07]  /*7450*/  IMAD.MOV.U32 R43, RZ, RZ, R59 ;  /* 0x000000ffff2b7224 */ /* 0x000fce00078e003b */
.L_x_2981:
[----:B------:R-:W-:Y:S05]  /*7460*/  BSYNC B2 ;  /* 0x0000000000027941 */ /* 0x000fea0003800000 */
.L_x_2980:
[----:B------:R-:W-:Y:S01]  /*7470*/  ISETP.GE.AND P4, PT, R48, R107, PT ;  /* 0x0000006b3000720c */ /* 0x000fe20003f86270 */
[----:B----4-:R4:W-:-:S12]  /*7480*/  ST.E.128 desc[UR42][R44.64], R12 ;  /* 0x0000000c2c007985 */ /* 0x0109d8000c101d2a */
[----:B------:R-:W-:-:S05]  /*7490*/  @!P4 IMAD.WIDE R46, R48, 0x2, R46 ;  /* 0x00000002302ec825 */ /* 0x000fca00078e022e */
[----:B0-----:R4:W-:Y:S02]  /*74a0*/  @!P4 ST.E.128 desc[UR42][R46.64], R40 ;  /* 0x000000282e00c985 */ /* 0x0019e4000c101d2a */
.L_x_2979:
[----:B------:R-:W-:Y:S05]  /*74b0*/  BSYNC B1 ;  /* 0x0000000000017941 */ /* 0x000fea0003800000 */
.L_x_2978:
[----:B------:R-:W-:-:S03]  /*74c0*/  UMOV UR4, 0xffffffff ;  /* 0xffffffff00047882 */ /* 0x000fc60000000000 */
[----:B------:R-:W-:Y:S05]  /*74d0*/  BRA.DIV UR4, `(.L_x_2982) ;  /* 0x000001a204d07947 */ /* 0x000fea000b800000 */
[----:B0-----:R-:W0:Y:S04]  /*74e0*/  SHFL.IDX PT, R101, R101, 0x3, 0x181f ;  /* 0x00781f0065657f89 */ /* 0x001e2800000e0000 */
[----:B------:R-:W0:Y:S02]  /*74f0*/  SHFL.IDX PT, R106, R106, 0x3, 0x181f ;  /* 0x00781f006a6a7f89 */ /* 0x000e2400000e0000 */
.L_x_3294:
        /* <DEDUP_REMOVED lines=16> */
[----:B------:R-:W-:Y:S01]  /*7600*/  LOP3.LUT R12, R12, R13, RZ, 0x3c, !PT ;  /* 0x0000000d0c0c7212 */ /* 0x000fe200078e3cff */
[----:B------:R-:W-:-:S03]  /*7610*/  IMAD R13, R19, 0x4000, R6 ;  /* 0x00004000130d7824 */ /* 0x000fc600078e0206 */
[----:B------:R-:W-:Y:S01]  /*7620*/  LOP3.LUT R109, R109, 0x7fffe000, RZ, 0xc0, !PT ;  /* 0x7fffe0006d6d7812 */ /* 0x000fe200078ec0ff */
[----:B------:R-:W-:-:S03]  /*7630*/  IMAD R13, R13, 0x2, R18 ;  /* 0x000000020d0d7824 */ /* 0x000fc600078e0212 */
[----:B------:R-:W-:-:S05]  /*7640*/  IADD3 R12, R12, R109, R201 ;  /* 0x0000006d0c0c7210 */ /* 0x000fca0007ffe0c9 */
[----:B------:R-:W-:-:S04]  /*7650*/  IMAD R15, R19, 0x4000, R12 ;  /* 0x00004000130f7824 */ /* 0x000fc800078e020c */
[----:B------:R-:W-:Y:S02]  /*7660*/  IMAD R40, R15, 0x2, R18 ;  /* 0x000000020f287824 */ /* 0x000fe400078e0212 */
        /* <DEDUP_REMOVED lines=13> */
[----:B------:R-:W-:Y:S01]  /*7740*/  SHF.R.U64 R54, R70, 0x10, R71 ;  /* 0x0000001046367819 */ /* 0x000fe20000001247 */
[----:B------:R-:W-:Y:S01]  /*7750*/  IMAD.U32 R57, R116, 0x10000, RZ ;  /* 0x0001000074397824 */ /* 0x000fe200078e00ff */
[----:B------:R-:W-:Y:S02]  /*7760*/  PRMT R112, R112, 0x5410, R65 ;  /* 0x0000541070707816 */ /* 0x000fe40000000041 */
[----:B------:R-:W-:Y:S01]  /*7770*/  SHF.R.U32.HI R71, RZ, 0x10, R71 ;  /* 0x00000010ff477819 */ /* 0x000fe20000011647 */
[----:B------:R-:W-:Y:S01]  /*7780*/  FMUL.FTZ R59, R50, R57 ;  /* 0x00000039323b7220 */ /* 0x000fe20000410000 */
[----:B------:R-:W-:Y:S02]  /*7790*/  SHF.R.U32.HI R67, RZ, 0x10, R67 ;  /* 0x00000010ff437819 */ /* 0x000fe40000011643 */
[----:B------:R-:W-:Y:S01]  /*77a0*/  PRMT R108, R108, 0x5410, R55 ;  /* 0x000054106c6c7816 */ /* 0x000fe20000000037 */
[----:B------:R-:W-:Y:S01]  /*77b0*/  IMAD.U32 R55, R112, 0x10000, RZ ;  /* 0x0001000070377824 */ /* 0x000fe200078e00ff */
[----:B------:R-:W-:-:S02]  /*77c0*/  PRMT R114, R114, 0x5410, R71 ;  /* 0x0000541072727816 */ /* 0x000fc40000000047 */
[----:B------:R-:W-:Y:S01]  /*77d0*/  PRMT R110, R110, 0x5410, R67 ;  /* 0x000054106e6e7816 */ /* 0x000fe20000000043 */
[-C--:B------:R-:W-:Y:S01]  /*77e0*/  FMUL.FTZ R61, R50, R55.reuse ;  /* 0x00000037323d7220 */ /* 0x080fe20000410000 */
[----:B------:R-:W-:Y:S01]  /*77f0*/  PRMT R113, R113, 0x5410, R54 ;  /* 0x0000541071717816 */ /* 0x000fe20000000036 */
        /* <DEDUP_REMOVED lines=9> */
[----:B------:R-:W-:-:S02]  /*7890*/  IMAD.U32 R40, R15, 0x10000, RZ ;  /* 0x000100000f287824 */ /* 0x000fc400078e00ff */
[-C--:B------:R-:W-:Y:S01]  /*78a0*/  FMUL.FTZ R52, R52, R55.reuse ;  /* 0x0000003734347220 */ /* 0x080fe20000410000 */
[----:B------:R-:W-:Y:S01]  /*78b0*/  LOP3.LUT R47, R13, 0xffff0000, RZ, 0xc0, !PT ;  /* 0xffff00000d2f7812 */ /* 0x000fe200078ec0ff */
[----:B------:R-:W-:Y:S01]  /*78c0*/  FMUL.FTZ R50, R51, R116 ;  /* 0x0000007433327220 */ /* 0x000fe20000410000 */
[----:B------:R-:W-:Y:S01]  /*78d0*/  PRMT R111, R111, 0x5410, R58 ;  /* 0x000054106f6f7816 */ /* 0x000fe2000000003a */
[-C--:B------:R-:W-:Y:S01]  /*78e0*/  FMUL.FTZ R46, R51, R112.reuse ;  /* 0x00000070332e7220 */ /* 0x080fe20000410000 */
[----:B------:R-:W-:Y:S01]  /*78f0*/  LOP3.LUT R53, R43, 0xffff0000, RZ, 0xc0, !PT ;  /* 0xffff00002b357812 */ /* 0x000fe200078ec0ff */
[----:B------:R-:W-:Y:S01]  /*7900*/  FFMA.FTZ R57, R40, R55, -R57 ;  /* 0x0000003728397223 */ /* 0x000fe20000010839 */
[----:B------:R-:W-:Y:S01]  /*7910*/  LOP3.LUT R114, R114, 0xffff0000, RZ, 0xc0, !PT ;  /* 0xffff000072727812 */ /* 0x000fe200078ec0ff */
[----:B------:R-:W-:Y:S01]  /*7920*/  FFMA.FTZ R52, R40, R59, R52 ;  /* 0x0000003b28347223 */ /* 0x000fe20000010034 */
[----:B------:R-:W-:Y:S01]  /*7930*/  PRMT R115, R115, 0x5410, R56 ;  /* 0x0000541073737816 */ /* 0x000fe20000000038 */
[C---:B------:R-:W-:Y:S01]  /*7940*/  FFMA.FTZ R51, R47.reuse, R112, -R50 ;  /* 0x000000702f337223 */ /* 0x040fe20000010832 */
[----:B------:R-:W-:Y:S01]  /*7950*/  LOP3.LUT R110, R110, 0xffff0000, RZ, 0xc0, !PT ;  /* 0xffff00006e6e7812 */ /* 0x000fe200078ec0ff */
[----:B------:R-:W-:Y:S01]  /*7960*/  FFMA.FTZ R116, R47, R116, R46 ;  /* 0x000000742f747223 */ /* 0x000fe2000001002e */
[----:B------:R-:W-:Y:S01]  /*7970*/  SHF.L.U32 R40, R111, 0x10, RZ ;  /* 0x000000106f287819 */ /* 0x000fe200000006ff */
[----:B------:R-:W-:Y:S01]  /*7980*/  FMUL.FTZ R50, R53, R114 ;  /* 0x0000007235327220 */ /* 0x000fe20000410000 */
[----:B------:R-:W-:Y:S01]  /*7990*/  LOP3.LUT R41, R15, 0xffff0000, RZ, 0xc0, !PT ;  /* 0xffff00000f297812 */ /* 0x000fe200078ec0ff */
[----:B------:R-:W-:-:S02]  /*79a0*/  IMAD.U32 R46, R115, 0x10000, RZ ;  /* 0x00010000732e7824 */ /* 0x000fc400078e00ff */
[----:B------:R-:W-:Y:S01]  /*79b0*/  FMUL.FTZ R56, R53, R110 ;  /* 0x0000006e35387220 */ /* 0x000fe20000410000 */
[----:B------:R-:W-:Y:S01]  /*79c0*/  IMAD.U32 R13, R12, 0x10000, RZ ;  /* 0x000100000c0d7824 */ /* 0x000fe200078e00ff */
[----:B------:R-:W-:Y:S01]  /*79d0*/  LOP3.LUT R115, R115, 0xffff0000, RZ, 0xc0, !PT ;  /* 0xffff000073737812 */ /* 0x000fe200078ec0ff */
[C---:B------:R-:W-:Y:S01]  /*79e0*/  FMUL.FTZ R47, R48.reuse, R40 ;  /* 0x00000028302f7220 */ /* 0x040fe20000410000 */
[----:B------:R-:W-:Y:S01]  /*79f0*/  FFMA.FTZ R110, R41, R110, -R50 ;  /* 0x0000006e296e7223 */ /* 0x000fe20000010832 */
[----:B------:R-:W-:Y:S01]  /*7a00*/  LOP3.LUT R111, R111, 0xffff0000, RZ, 0xc0, !PT ;  /* 0xffff00006f6f7812 */ /* 0x000fe200078ec0ff */
[----:B------:R-:W-:Y:S01]  /*7a10*/  FMUL.FTZ R50, R48, R46 ;  /* 0x0000002e30327220 */ /* 0x000fe20000410000 */
[----:B------:R-:W-:Y:S01]  /*7a20*/  LOP3.LUT R12, R12, 0xffff0000, RZ, 0xc0, !PT ;  /* 0xffff00000c0c7812 */ /* 0x000fe200078ec0ff */
[----:B------:R-:W-:Y:S01]  /*7a30*/  FFMA.FTZ R53, R41, R114, R56 ;  /* 0x0000007229357223 */ /* 0x000fe20000010038 */
[----:B------:R-:W-:Y:S01]  /*7a40*/  FFMA.FTZ R47, R13, R46, R47 ;  /* 0x0000002e0d2f7223 */ /* 0x000fe2000001002f */
[----:B------:R-:W-:-:S02]  /*7a50*/  IMAD.U32 R43, R42, 0x10000, RZ ;  /* 0x000100002a2b7824 */ /* 0x000fc400078e00ff */
[----:B------:R-:W-:Y:S01]  /*7a60*/  FMUL.FTZ R41, R49, R115 ;  /* 0x0000007331297220 */ /* 0x000fe20000410000 */
[----:B------:R-:W-:Y:S01]  /*7a70*/  IMAD.U32 R46, R113, 0x10000, RZ ;  /* 0x00010000712e7824 */ /* 0x000fe200078e00ff */
[----:B------:R-:W-:Y:S01]  /*7a80*/  LOP3.LUT R42, R42, 0xffff0000, RZ, 0xc0, !PT ;  /* 0xffff00002a2a7812 */ /* 0x000fe200078ec0ff */
[----:B------:R-:W-:Y:S01]  /*7a90*/  FFMA.FTZ R50, R13, R40, -R50 ;  /* 0x000000280d327223 */ /* 0x000fe20000010832 */
[-C--:B------:R-:W-:Y:S01]  /*7aa0*/  FMUL.FTZ R49, R49, R111.reuse ;  /* 0x0000006f31317220 */ /* 0x080fe20000410000 */
[----:B------:R-:W-:Y:S01]  /*7ab0*/  LOP3.LUT R113, R113, 0xffff0000, RZ, 0xc0, !PT ;  /* 0xffff000071717812 */ /* 0x000fe200078ec0ff */
[C---:B------:R-:W-:Y:S01]  /*7ac0*/  IMAD.U32 R40, R108.reuse, 0x10000, RZ ;  /* 0x000100006c287824 */ /* 0x040fe200078e00ff */
[----:B------:R-:W-:Y:S01]  /*7ad0*/  LOP3.LUT R13, R108, 0xffff0000, RZ, 0xc0, !PT ;  /* 0xffff00006c0d7812 */ /* 0x000fe200078ec0ff */
[----:B------:R-:W-:Y:S01]  /*7ae0*/  FFMA.FTZ R41, R12, R111, -R41 ;  /* 0x0000006f0c297223 */ /* 0x000fe20000010829 */
[----:B------:R-:W-:Y:S02]  /*7af0*/  IMAD.U32 R15, R14, 0x10000, RZ ;  /* 0x000100000e0f7824 */ /* 0x000fe400078e00ff */
[----:B------:R-:W-:Y:S01]  /*7b00*/  FFMA.FTZ R12, R12, R115, R49 ;  /* 0x000000730c0c7223 */ /* 0x000fe20000010031 */
[----:B------:R-:W-:Y:S01]  /*7b10*/  LOP3.LUT R14, R14, 0xffff0000, RZ, 0xc0, !PT ;  /* 0xffff00000e0e7812 */ /* 0x000fe200078ec0ff */
[C---:B------:R-:W-:Y:S01]  /*7b20*/  FMUL.FTZ R48, R43.reuse, R46 ;  /* 0x0000002e2b307220 */ /* 0x040fe20000410000 */
[C---:B------:R-:W-:Y:S01]  /*7b30*/  FMUL.FTZ R49, R42.reuse, R113 ;  /* 0x000000712a317220 */ /* 0x040fe20000410000 */
[-C--:B------:R-:W-:Y:S01]  /*7b40*/  FMUL.FTZ R43, R43, R40.reuse ;  /* 0x000000282b2b7220 */ /* 0x080fe20000410000 */
[-C--:B------:R-:W-:Y:S01]  /*7b50*/  FMUL.FTZ R42, R42, R13.reuse ;  /* 0x0000000d2a2a7220 */ /* 0x080fe20000410000 */
        /* <DEDUP_REMOVED lines=13> */
[----:B------:R-:W-:-:S02]  /*7c30*/  F2FP.BF16.F32.PACK_AB R15, R110, R57 ;  /* 0x000000396e0f723e */ /* 0x000fc400000010ff */
[----:B------:R-:W-:-:S07]  /*7c40*/  F2FP.BF16.F32.PACK_AB R14, R49, R48 ;  /* 0x00000030310e723e */ /* 0x000fce00000010ff */
.L_x_2984:
[----:B------:R-:W-:Y:S05]  /*7c50*/  BSYNC B1 ;  /* 0x0000000000017941 */ /* 0x000fea0003800000 */
.L_x_2983:
[----:B0-----:R0:W-:Y:S01]  /*7c60*/  ST.E.128 desc[UR42][R44.64], R12 ;  /* 0x0000000c2c007985 */ /* 0x0011e2000c101d2a */
[----:B------:R-:W-:Y:S01]  /*7c70*/  ISETP.GE.AND P3, PT, R11, R107, PT ;  /* 0x0000006b0b00720c */ /* 0x000fe20003f66270 */
[----:B------:R-:W-:-:S12]  /*7c80*/  IMAD.MOV.U32 R107, RZ, RZ, R101 ;  /* 0x000000ffff6b7224 */ /* 0x000fd800078e0065 */
[----:B------:R-:W-:Y:S05]  /*7c90*/  @P3 BRA `(.L_x_2955) ;  /* 0x0000000400b03947 */ /* 0x000fea0003800000 */
[----:B0-----:R-:W-:-:S05]  /*7ca0*/  IMAD.WIDE R12, R11, 0x2, R106 ;  /* 0x000000020b0c7825 */ /* 0x001fca00078e026a */
[----:B----4-:R0:W-:Y:S01]  /*7cb0*/  ST.E.128 desc[UR42][R12.64], R40 ;  /* 0x000000280c007985 */ /* 0x0101e2000c101d2a */
[----:B------:R-:W-:Y:S05]  /*7cc0*/  BRA `(.L_x_2955) ;  /* 0x0000000400a47947 */ /* 0x000fea0003800000 */
.L_x_2914:
[----:B------:R-:W-:-:S06]  /*7cd0*/  UISETP.NE.AND UP0, UPT, UR41, 0x3, UPT ;  /* 0x000000032900788c */ /* 0x000fcc000bf05270 */
[----:B------:R-:W-:-:S13]  /*7ce0*/  PLOP3.LUT P5, PT, PT, PT, UP0, 0x80, 0x0 ;  /* 0x000000000000781c */ /* 0x000fda0003faf008 */
[----:B------:R-:W-:Y:S05]  /*7cf0*/  @!P5 BRA `(.L_x_2985) ;  /* 0x000000000004d947 */ /* 0x000fea0003800000 */
[----:B------:R-:W-:Y:S01]  /*7d00*/  BPT.TRAP 0x1 ;  /* 0x000000040000795c */ /* 0x000fe20000300000 */
.L_x_2985:
[----:B------:R-:W-:Y:S01]  /*7d10*/  IMAD R89, R19, 0x8, R18 ;  /* 0x0000000813597824 */ /* 0x000fe200078e0212 */
[----:B------:R-:W-:Y:S01]  /*7d20*/  SHF.L.U32 R100, R190, 0x1f, RZ ;  /* 0x0000001fbe647819 */ /* 0x000fe200000006ff */
[----:B------:R-:W-:Y:S01]  /*7d30*/  BSSY B1, `(.L_x_2986) ;  /* 0x0000004000017945 */ /* 0x000fe20003800000 */
[----:B------:R-:W-:Y:S02]  /*7d40*/  SHF.R.S32.HI R97, RZ, 0x1f, R98 ;  /* 0x0000001fff617819 */ /* 0x000fe40000011462 */
[----:B------:R-:W0:Y:S02]  /*7d50*/  SYNCS.PHASECHK.TRANS64.TRYWAIT P3, [R89+URZ+0x28890], R100 ;  /* 0x02889064590075a7 */ /* 0x000e24000806017f */
[----:B0-----:R-:W-:Y:S05]  /*7d60*/  @!P3 BRA `(.L_x_2987) ;  /* 0x0000019800f8b947 */ /* 0x001fea0003800000 */
.L_x_3295:
[----:B------:R-:W-:Y:S05]  /*7d70*/  BSYNC B1 ;  /* 0x0000000000017941 */ /* 0x000fea0003800000 */
.L_x_2986:
        /* <DEDUP_REMOVED lines=25> */
.L_x_3299:
        /* <DEDUP_REMOVED lines=13> */
.L_x_2990:
[----:B------:R-:W-:Y:S05]  /*7fe0*/  BSYNC B1 ;  /* 0x0000000000017941 */ /* 0x000fea0003800000 */
.L_x_2989:
[----:B------:R-:W-:-:S03]  /*7ff0*/  UMOV UR4, 0xffffffff ;  /* 0xffffffff00047882 */ /* 0x000fc60000000000 */
[----:B------:R-:W-:Y:S05]  /*8000*/  BRA.DIV UR4, `(.L_x_2991) ;  /* 0x0000019a04ac7947 */ /* 0x000fea000b800000 */
[----:B--2-4-:R2:W4:Y:S04]  /*8010*/  SHFL.IDX PT, R41, R45, 0x1, 0x181f ;  /* 0x00381f002d297f89 */ /* 0x01452800000e0000 */
[----:B---3--:R2:W3:Y:S02]  /*8020*/  SHFL.IDX PT, R14, R44, 0x1, 0x181f ;  /* 0x00381f002c0e7f89 */ /* 0x0084e400000e0000 */
.L_x_3303:
        /* <DEDUP_REMOVED lines=14> */
.L_x_2993:
[----:B------:R-:W-:Y:S05]  /*8110*/  BSYNC B1 ;  /* 0x0000000000017941 */ /* 0x000fea0003800000 */
.L_x_2992:
[----:B------:R-:W-:-:S03]  /*8120*/  UMOV UR4, 0xffffffff ;  /* 0xffffffff00047882 */ /* 0x000fc60000000000 */
[----:B------:R-:W-:Y:S05]  /*8130*/  BRA.DIV UR4, `(.L_x_2994) ;  /* 0x0000019a04a87947 */ /* 0x000fea000b800000 */
[----:B---34-:R3:W4:Y:S04]  /*8140*/  SHFL.IDX PT, R41, R45, 0x2, 0x181f ;  /* 0x00581f002d297f89 */ /* 0x01872800000e0000 */
[----:B------:R3:W0:Y:S02]  /*8150*/  SHFL.IDX PT, R14, R44, 0x2, 0x181f ;  /* 0x00581f002c0e7f89 */ /* 0x00062400000e0000 */
.L_x_3307:
        /* <DEDUP_REMOVED lines=14> */
.L_x_2996:
[----:B------:R-:W-:Y:S05]  /*8240*/  BSYNC B1 ;  /* 0x0000000000017941 */ /* 0x000fea0003800000 */
.L_x_2995:
[----:B------:R-:W-:-:S03]  /*8250*/  UMOV UR4, 0xffffffff ;  /* 0xffffffff00047882 */ /* 0x000fc60000000000 */
[----:B------:R-:W-:Y:S05]  /*8260*/  BRA.DIV UR4, `(.L_x_2997) ;  /* 0x0000019a04a47947 */ /* 0x000fea000b800000 */
[----:B0---4-:R0:W4:Y:S04]  /*8270*/  SHFL.IDX PT, R41, R45, 0x3, 0x181f ;  /* 0x00781f002d297f89 */ /* 0x01112800000e0000 */
[----:B------:R0:W0:Y:S02]  /*8280*/  SHFL.IDX PT, R14, R44, 0x3, 0x181f ;  /* 0x00781f002c0e7f89 */ /* 0x00002400000e0000 */
.L_x_3311:
        /* <DEDUP_REMOVED lines=13> */
.L_x_2955:
[----:B------:R-:W-:Y:S05]  /*8360*/  BSYNC B0 ;  /* 0x0000000000007941 */ /* 0x000fea0003800000 */
.L_x_2913:
[----:B------:R-:W5:Y:S01]  /*8370*/  S2R R11, SR_TID.X ;  /* 0x00000000000b7919 */ /* 0x000f620000002100 */
[----:B------:R-:W-:Y:S01]  /*8380*/  @!PT LDS RZ, [RZ] ;  /* 0x00000000fffff984 */ /* 0x000fe20000000800 */
[----:B------:R-:W-:Y:S01]  /*8390*/  @!PT LDS RZ, [RZ] ;  /* 0x00000000fffff984 */ /* 0x000fe20000000800 */
[----:B------:R-:W-:Y:S01]  /*83a0*/  @!PT LDS RZ, [RZ] ;  /* 0x00000000fffff984 */ /* 0x000fe20000000800 */
[----:B------:R-:W-:Y:S01]  /*83b0*/  @!PT LDS RZ, [RZ] ;  /* 0x00000000fffff984 */ /* 0x000fe20000000800 */
[----:B------:R2:W-:Y:S06]  /*83c0*/  MEMBAR.ALL.CTA ;  /* 0x0000000000007992 */ /* 0x0005ec0000008000 */
[----:B--2---:R-:W2:Y:S01]  /*83d0*/  FENCE.VIEW.ASYNC.S ;  /* 0x00000000000073c6 */ /* 0x004ea20000000000 */
[----:B------:R-:W-:Y:S05]  /*83e0*/  WARPSYNC.ALL ;  /* 0x0000000000007948 */ /* 0x000fea0003800000 */
[----:B------:R-:W-:Y:S01]  /*83f0*/  BSSY B0, `(.L_x_2998) ;  /* 0x0000009000007945 */ /* 0x000fe20003800000 */
[----:B-----5:R-:W-:Y:S01]  /*8400*/  LOP3.LUT R11, R11, 0x7f, RZ, 0xc0, !PT ;  /* 0x0000007f0b0b7812 */ /* 0x020fe200078ec0ff */
[----:B--2---:R2:W-:Y:S03]  /*8410*/  BAR.SYNC.DEFER_BLOCKING R92, 0x80 ;  /* 0x0002005c0000751d */ /* 0x0045e60000010000 */
[----:B------:R-:W-:-:S13]  /*8420*/  ISETP.NE.AND P3, PT, R11, RZ, PT ;  /* 0x000000ff0b00720c */ /* 0x000fda0003f65270 */
[----:B------:R-:W-:-:S05]  /*8430*/  @!P3 VIADD R11, R89, 0x288a0 ;  /* 0x000288a0590bb836 */ /* 0x000fca0000000000 */
[----:B------:R-:W-:-:S04]  /*8440*/  @!P3 PRMT R11, RZ, 0x654, R11 ;  /* 0x00000654ff0bb816 */ /* 0x000fc8000000000b */
[----:B------:R2:W-:Y:S01]  /*8450*/  @!P3 SYNCS.ARRIVE.TRANS64.RED.A1T0 RZ, [R11+URZ], RZ ;  /* 0x000000ff0bffb9a7 */ /* 0x0005e2000810043f */
[----:B------:R-:W-:Y:S05]  /*8460*/  @!P5 BRA `(.L_x_2999) ;  /* 0x000000000004d947 */ /* 0x000fea0003800000 */
[----:B------:R-:W-:Y:S01]  /*8470*/  BPT.TRAP 0x1 ;  /* 0x000000040000795c */ /* 0x000fe20000300000 */
.L_x_2999:
[----:B------:R-:W-:Y:S05]  /*8480*/  BSYNC B0 ;  /* 0x0000000000007941 */ /* 0x000fea0003800000 */
.L_x_2998:
[----:B------:R-:W5:Y:S01]  /*8490*/  SYNCS.PHASECHK.TRANS64.TRYWAIT P4, [R89+URZ+0x288b0], R100 ;  /* 0x0288b064590075a7 */ /* 0x000f62000808017f */
[----:B------:R-:W-:Y:S01]  /*84a0*/  ULDC UR37, c[0x0][0x2f4] ;  /* 0x0000bd0000257ab9 */ /* 0x000fe20000000800 */
[----:B------:R-:W-:Y:S04]  /*84b0*/  BSSY B0, `(.L_x_3000) ;  /* 0x0000002000007945 */ /* 0x000fe80003800000 */
[----:B-----5:R-:W-:Y:S05]  /*84c0*/  @!P4 BRA `(.L_x_3001) ;  /* 0x000001980054c947 */ /* 0x020fea0003800000 */
.L_x_3312:
[----:B------:R-:W-:Y:S05]  /*84d0*/  BSYNC B0 ;  /* 0x0000000000007941 */ /* 0x000fea0003800000 */
.L_x_3000:
[----:B------:R-:W-:Y:S01]  /*84e0*/  ULDC.64 UR4, c[0x0][0x328] ;  /* 0x0000ca0000047ab9 */ /* 0x000fe20000000a00 */
[----:B------:R-:W-:Y:S01]  /*84f0*/  ULDC.64 UR6, c[0x0][0x318] ;  /* 0x0000c60000067ab9 */ /* 0x000fe20000000a00 */
[----:B------:R-:W-:Y:S01]  /*8500*/  IMAD R97, R97, UR4, RZ ;  /* 0x0000000461617c24 */ /* 0x000fe2000f8e02ff */
[----:B------:R-:W-:Y:S01]  /*8510*/  BSSY B0, `(.L_x_3002) ;  /* 0x000001d000007945 */ /* 0x000fe20003800000 */
[----:B0---4-:R-:W-:-:S04]  /*8520*/  IMAD.WIDE.U32 R12, R98, UR4, RZ ;  /* 0x00000004620c7c25 */ /* 0x011fc8000f8e00ff */
[----:B------:R-:W-:Y:S01]  /*8530*/  IMAD R97, R98, UR5, R97 ;  /* 0x0000000562617c24 */ /* 0x000fe2000f8e0261 */
[----:B------:R-:W-:Y:S01]  /*8540*/  ULDC.64 UR4, c[0x0][0x338] ;  /* 0x0000ce0000047ab9 */ /* 0x000fe20000000a00 */
[----:B------:R-:W-:Y:S02]  /*8550*/  IMAD.IADD R95, R95, 0x1, -R187 ;  /* 0x000000015f5f7824 */ /* 0x000fe400078e0abb */
[----:B------:R-:W-:Y:S02]  /*8560*/  IMAD R96, R96, UR4, RZ ;  /* 0x0000000460607c24 */ /* 0x000fe4000f8e02ff */
[----:B------:R-:W-:Y:S02]  /*8570*/  IMAD.IADD R13, R13, 0x1, R97 ;  /* 0x000000010d0d7824 */ /* 0x000fe400078e0261 */
[C---:B--2---:R-:W-:Y:S02]  /*8580*/  IMAD R11, R99.reuse, UR5, R96 ;  /* 0x00000005630b7c24 */ /* 0x044fe4000f8e0260 */
[----:B------:R-:W-:Y:S01]  /*8590*/  IMAD.WIDE.U32 R12, R99, UR4, R12 ;  /* 0x00000004630c7c25 */ /* 0x000fe2000f8e000c */
[----:B------:R-:W-:-:S03]  /*85a0*/  ULDC.64 UR4, c[0x0][0x330] ;  /* 0x0000cc0000047ab9 */ /* 0x000fc60000000a00 */
[----:B------:R-:W-:Y:S02]  /*85b0*/  IMAD.IADD R13, R13, 0x1, R11 ;  /* 0x000000010d0d7824 */ /* 0x000fe400078e020b */
[----:B------:R-:W-:-:S04]  /*85c0*/  IMAD.WIDE.U32 R12, R188, UR4, R12 ;  /* 0x00000004bc0c7c25 */ /* 0x000fc8000f8e000c */
[----:B------:R-:W-:Y:S01]  /*85d0*/  IMAD R11, R188, UR5, R13 ;  /* 0x00000005bc0b7c24 */ /* 0x000fe2000f8e020d */
[----:B-1-3--:R-:W-:-:S04]  /*85e0*/  LEA R44, P4, R12, UR6, 0x1 ;  /* 0x000000060c2c7c11 */ /* 0x00afc8000f8808ff */
        /* <DEDUP_REMOVED lines=15> */
.L_x_3003:
[----:B------:R-:W-:Y:S05]  /*86e0*/  BSYNC B0 ;  /* 0x0000000000007941 */ /* 0x000fea0003800000 */
.L_x_3002:
        /* <DEDUP_REMOVED lines=15> */
.L_x_3005:
[----:B------:R-:W-:Y:S05]  /*87e0*/  BSYNC B0 ;  /* 0x0000000000007941 */ /* 0x000fea0003800000 */
.L_x_3004:
        /* <DEDUP_REMOVED lines=15> */
.L_x_3007:
[----:B------:R-:W-:Y:S05]  /*88e0*/  BSYNC B0 ;  /* 0x0000000000007941 */ /* 0x000fea0003800000 */
.L_x_3006:
        /* <DEDUP_REMOVED lines=15> */
.L_x_3009:
[----:B------:R-:W-:Y:S05]  /*89e0*/  BSYNC B0 ;  /* 0x0000000000007941 */ /* 0x000fea0003800000 */
.L_x_3008:
        /* <DEDUP_REMOVED lines=13> */
[----:B---3--:R-:W-:Y:S02]  /*8ac0*/  SEL R11, RZ, 0x1, P3 ;  /* 0x00000001ff0b7807 */ /* 0x008fe40001800000 */
[----:B------:R-:W-:Y:S02]  /*8ad0*/  SEL R19, R19, RZ, P3 ;  /* 0x000000ff13137207 */ /* 0x000fe40001800000 */
[----:B------:R-:W-:Y:S01]  /*8ae0*/  LOP3.LUT R190, R190, R11, RZ, 0x3c, !PT ;  /* 0x0000000bbebe7212 */ /* 0x000fe200078e3cff */
[----:B------:R-:W-:Y:S06]  /*8af0*/  @P4 BRA `(.L_x_3010) ;  /* 0xffffff98003c4947 */ /* 0x000fec000383ffff */
[----:B0-----:R-:W0:Y:S01]  /*8b00*/  S2R R12, SR_TID.X ;  /* 0x00000000000c7919 */ /* 0x001e220000002100 */
[----:B------:R-:W-:Y:S02]  /*8b10*/  PLOP3.LUT P0, PT, PT, PT, PT, 0x8, 0x0 ;  /* 0x000000000000781c */ /* 0x000fe40003f0e170 */
[----:B0-----:R-:W-:-:S04]  /*8b20*/  SHF.R.U32.HI R12, RZ, 0x7, R12 ;  /* 0x00000007ff0c7819 */ /* 0x001fc8000001160c */
[----:B------:R-:W-:-:S13]  /*8b30*/  ISETP.NE.AND P4, PT, R12, 0x1, PT ;  /* 0x000000010c00780c */ /* 0x000fda0003f85270 */
[----:B------:R-:W-:Y:S06]  /*8b40*/  @!P4 BAR.ARV 0x9, 0x100 ;  /* 0x024400000000cb1d */ /* 0x000fec0000002000 */
.L_x_2908:
[----:B------:R-:W0:Y:S01]  /*8b50*/  LDC R0, c[0x0][0x448] ;  /* 0x00011200ff007b82 */ /* 0x000e220000000800 */
[----:B------:R-:W-:Y:S01]  /*8b60*/  IMAD.MOV.U32 R88, RZ, RZ, RZ ;  /* 0x000000ffff587224 */ /* 0x000fe200078e00ff */
[----:B0-----:R-:W-:Y:S01]  /*8b70*/  ISETP.NE.AND P1, PT, R0, 0x1, PT ;  /* 0x000000010000780c */ /* 0x001fe20003f25270 */
[----:B------:R-:W-:-:S12]  /*8b80*/  VIADD R0, R192, 0x7f ;  /* 0x0000007fc0007836 */ /* 0x000fd80000000000 */
[----:B------:R-:W0:Y:S08]  /*8b90*/  @P1 LDC R3, c[0x0][0x44c] ;  /* 0x00011300ff031b82 */ /* 0x000e300000000800 */
[----:B------:R-:W3:Y:S01]  /*8ba0*/  @P1 LDC R4, c[0x0][0x450] ;  /* 0x00011400ff041b82 */ /* 0x000ee20000000800 */
[----:B0-----:R-:W-:-:S05]  /*8bb0*/  @P1 IMAD.HI.U32 R3, R0, R3, RZ ;  /* 0x0000000300031227 */ /* 0x001fca00078e00ff */
[----:B---3--:R-:W-:-:S05]  /*8bc0*/  @P1 SHF.R.U32.HI R0, RZ, R4, R3 ;  /* 0x00000004ff001219 */ /* 0x008fca0000011603 */
[----:B------:R-:W-:-:S05]  /*8bd0*/  IMAD.IADD R0, R93, 0x1, R0 ;  /* 0x000000015d007824 */ /* 0x000fca00078e0200 */
[----:B------:R-:W-:-:S04]  /*8be0*/  SHF.R.S32.HI R3, RZ, 0x1f, R0 ;  /* 0x0000001fff037819 */ /* 0x000fc80000011400 */
[----:B------:R-:W-:-:S04]  /*8bf0*/  LEA.HI R3, R3, R0, RZ, 0x7 ;  /* 0x0000000003037211 */ /* 0x000fc800078f38ff */
[----:B------:R-:W-:-:S04]  /*8c00*/  SHF.R.S32.HI R3, RZ, 0x7, R3 ;  /* 0x00000007ff037819 */ /* 0x000fc80000011403 */
[----:B------:R-:W-:-:S04]  /*8c10*/  VIMNMX R94, R94, R3, PT ;  /* 0x000000035e5e7248 */ /* 0x000fc80003fe0100 */
[----:B------:R-:W-:Y:S01]  /*8c20*/  ISETP.GE.AND P1, PT, R94, 0x1, PT ;  /* 0x000000015e00780c */ /* 0x000fe20003f26270 */
[----:B------:R-:W-:-:S12]  /*8c30*/  @P0 BRA `(.L_x_3011) ;  /* 0x00000000000c0947 */ /* 0x000fd80003800000 */
[----:B------:R-:W0:Y:S01]  /*8c40*/  FENCE.VIEW.ASYNC.G ;  /* 0x00000000000073c6 */ /* 0x000e220000000100 */
[----:B------:R-:W-:Y:S05]  /*8c50*/  WARPSYNC.ALL ;  /* 0x0000000000007948 */ /* 0x000fea0003800000 */
[----:B0-----:R-:W-:Y:S06]  /*8c60*/  BAR.ARV 0xc, 0x180 ;  /* 0x0306000000007b1d */ /* 0x001fec0000002000 */
.L_x_3011:
[----:B------:R-:W-:Y:S04]  /*8c70*/  BSSY B0, `(.L_x_3012) ;  /* 0x000001f000007945 */ /* 0x000fe80003800000 */
        /* <DEDUP_REMOVED lines=30> */
.L_x_3013:
[----:B------:R-:W-:Y:S05]  /*8e60*/  BSYNC B0 ;  /* 0x0000000000007941 */ /* 0x000fea0003800000 */
.L_x_3012:
[-C--:B------:R-:W-:Y:S01]  /*8e70*/  IMAD R199, R212, R88.reuse, RZ ;  /* 0x00000058d4c77224 */ /* 0x080fe200078e02ff */
[----:B------:R-:W-:Y:S01]  /*8e80*/  PLOP3.LUT P0, PT, PT, PT, PT, 0x80, 0x0 ;  /* 0x000000000000781c */ /* 0x000fe20003f0f070 */
[----:B------:R-:W-:Y:S01]  /*8e90*/  IMAD.MOV.U32 R0, RZ, RZ, RZ ;  /* 0x000000ffff007224 */ /* 0x000fe200078e00ff */
[----:B------:R-:W-:Y:S01]  /*8ea0*/  CS2R R150, SRZ ;  /* 0x0000000000967805 */ /* 0x000fe2000001ff00 */
[----:B------:R-:W-:Y:S01]  /*8eb0*/  IMAD.MOV.U32 R3, RZ, RZ, RZ ;  /* 0x000000ffff037224 */ /* 0x000fe200078e00ff */
[----:B------:R-:W-:Y:S02]  /*8ec0*/  VIADDMNMX R88, R199, R88, R94, PT ;  /* 0x00000058c7587246 */ /* 0x000fe4000380015e */
[----:B------:R-:W-:Y:S02]  /*8ed0*/  CS2R R148, SRZ ;  /* 0x0000000000947805 */ /* 0x000fe4000001ff00 */
        /* <DEDUP_REMOVED lines=28> */
[----:B----4-:R-:W-:Y:S02]  /*90a0*/  CS2R R92, SRZ ;  /* 0x00000000005c7805 */ /* 0x010fe4000001ff00 */
[----:B------:R-:W-:Y:S02]  /*90b0*/  CS2R R90, SRZ ;  /* 0x00000000005a7805 */ /* 0x000fe4000001ff00 */
[----:B------:R-:W-:Y:S01]  /*90c0*/  CS2R R20, SRZ ;  /* 0x0000000000147805 */ /* 0x000fe2000001ff00 */
[----:B------:R-:W-:Y:S06]  /*90d0*/  @!P1 BRA `(.L_x_3014) ;  /* 0x000000d400609947 */ /* 0x000fec0003800000 */
[----:B------:R-:W-:-:S03]  /*90e0*/  UMOV UR4, 0xffffffff ;  /* 0xffffffff00047882 */ /* 0x000fc60000000000 */
[----:B------:R-:W-:Y:S05]  /*90f0*/  BRA.DIV UR4, `(.L_x_3015) ;  /* 0x0000018e045c7947 */ /* 0x000fea000b800000 */
[----:B------:R-:W0:Y:S02]  /*9100*/  S2R R3, SR_TID.X ;  /* 0x0000000000037919 */ /* 0x000e240000002100 */
[----:B0-----:R-:W-:-:S05]  /*9110*/  VIADD R3, R3, 0xffffff80 ;  /* 0xffffff8003037836 */ /* 0x001fca0000000000 */
[----:B------:R-:W-:-:S04]  /*9120*/  SHF.R.S32.HI R0, RZ, 0x1f, R3 ;  /* 0x0000001fff007819 */ /* 0x000fc80000011403 */
[----:B------:R-:W-:-:S04]  /*9130*/  LEA.HI R0, R0, R3, RZ, 0x7 ;  /* 0x0000000300007211 */ /* 0x000fc800078f38ff */
[----:B------:R-:W-:-:S05]  /*9140*/  SHF.R.S32.HI R0, RZ, 0x7, R0 ;  /* 0x00000007ff007819 */ /* 0x000fca0000011400 */
[----:B------:R0:W3:Y:S02]  /*9150*/  SHFL.IDX PT, R191, R0, RZ, 0x1f ;  /* 0x00001fff00bf7589 */ /* 0x0000e400000e0000 */
.L_x_3315:
[----:B0--3--:R-:W-:Y:S01]  /*9160*/  LEA.HI R0, R191, R191, RZ, 0x1 ;  /* 0x000000bfbf007211 */ /* 0x009fe200078f08ff */
        /* <DEDUP_REMOVED lines=14> */
[----:B------:R-:W-:Y:S01]  /*9250*/  MOV R5, UR5 ;  /* 0x0000000500057c02 */ /* 0x000fe20008000f00 */
        /* <DEDUP_REMOVED lines=9> */
[----:B-1-3-5:R-:W-:Y:S05]  /*92f0*/  CALL.ABS.NOINC R14 ;  /* 0x000000000e007343 */ /* 0x02afea0003c00000 */
.L_x_3016:
        /* <DEDUP_REMOVED lines=13> */
.L_x_3020:
[----:B---3--:R3:W4:Y:S02]  /*93d0*/  SYNCS.PHASECHK.TRANS64.TRYWAIT P0, [R18+URZ+0x28800], R3 ;  /* 0x02880003120075a7 */ /* 0x008724000800017f */
[----:B----4-:R-:W-:Y:S05]  /*93e0*/  @!P0 NANOSLEEP.SYNCS 0x989680 ;  /* 0x009896800000895d */ /* 0x010fea0003900000 */
[----:B------:R-:W4:Y:S02]  /*93f0*/  @!P0 SYNCS.PHASECHK.TRANS64 P0, [R18+URZ+0x28800], R3 ;  /* 0x02880003120085a7 */ /* 0x000f24000800007f */
[----:B----4-:R-:W-:Y:S05]  /*9400*/  @!P0 BRA `(.L_x_3020) ;  /* 0xfffffffc00f08947 */ /* 0x010fea000383ffff */
.L_x_3019:
[----:B------:R-:W-:Y:S05]  /*9410*/  BSYNC B0 ;  /* 0x0000000000007941 */ /* 0x000fea0003800000 */
.L_x_3018:
[----:B------:R-:W-:Y:S05]  /*9420*/  BRA `(.L_x_3021) ;  /* 0x0000005400207947 */ /* 0x000fea0003800000 */
.L_x_3017:
[----:B------:R-:W-:Y:S01]  /*9430*/  ISETP.NE.AND P0, PT, R25, RZ, PT ;  /* 0x000000ff1900720c */ /* 0x000fe20003f05270 */
[----:B------:R-:W-:Y:S01]  /*9440*/  ULDC.64 UR4, c[0x0][0x3f8] ;  /* 0x0000fe0000047ab9 */ /* 0x000fe20000000a00 */
[----:B-----5:R-:W-:Y:S01]  /*9450*/  SHF.R.S32.HI R0, RZ, 0x1f, R24 ;  /* 0x0000001fff007819 */ /* 0x020fe20000011418 */
[----:B------:R-:W-:Y:S01]  /*9460*/  ULDC.64 UR6, c[0x0][0x408] ;  /* 0x0001020000067ab9 */ /* 0x000fe20000000a00 */
[----:B------:R-:W-:-:S04]  /*9470*/  IMAD.WIDE.U32 R26, R24, UR4, RZ ;  /* 0x00000004181a7c25 */ /* 0x000fc8000f8e00ff */
[C---:B------:R-:W-:Y:S02]  /*9480*/  IMAD R3, R0.reuse, UR4, RZ ;  /* 0x0000000400037c24 */ /* 0x040fe4000f8e02ff */
[----:B------:R-:W-:Y:S02]  /*9490*/  IMAD R5, R0, UR6, RZ ;  /* 0x0000000600057c24 */ /* 0x000fe4000f8e02ff */
        /* <DEDUP_REMOVED lines=21> */
[----:B-1-3--:R-:W-:Y:S05]  /*95f0*/  CALL.ABS.NOINC R14 ;  /* 0x000000000e007343 */ /* 0x00afea0003c00000 */
.L_x_3022:
[----:B------:R-:W-:Y:S01]  /*9600*/  ULDC.U8 UR4, c[0x0][0x410] ;  /* 0x0001040000047ab9 */ /* 0x000fe20000000000 */
[----:B------:R-:W-:Y:S01]  /*9610*/  IMAD.IADD R56, R187, 0x1, R192 ;  /* 0x00000001bb387824 */ /* 0x000fe200078e02c0 */
[----:B------:R-:W-:Y:S01]  /*9620*/  ISETP.NE.AND P0, PT, RZ, UR4, PT ;  /* 0x00000004ff007c0c */ /* 0x000fe2000bf05270 */
[----:B------:R-:W-:Y:S01]  /*9630*/  BSSY B0, `(.L_x_3023) ;  /* 0x000051f000007945 */ /* 0x000fe20003800000 */
[----:B------:R-:W-:Y:S01]  /*9640*/  LEA R37, R200, UR40, 0x1 ;  /* 0x00000028c8257c11 */ /* 0x000fe2000f8e08ff */
        /* <DEDUP_REMOVED lines=34> */
[----:B------:R0:W4:Y:S04]  /*9870*/  SHFL.IDX PT, R4, R8, RZ, 0x181f ;  /* 0x00181fff08047589 */ /* 0x00012800000e0000 */
[----:B------:R0:W0:Y:S02]  /*9880*/  SHFL.IDX PT, R14, R7, RZ, 0x181f ;  /* 0x00181fff070e7589 */ /* 0x00002400000e0000 */
.L_x_3321:
        /* <DEDUP_REMOVED lines=25> */
[C---:B----4-:R-:W-:Y:S02]  /*9a20*/  @!P4 IMAD.X R13, R4.reuse, 0x1, R13, P1 ;  /* 0x00000001040dc824 */ /* 0x050fe400008e060d */
[----:B------:R-:W-:Y:S01]  /*9a30*/  @!P5 IMAD.X R15, R4, 0x1, R9, P3 ;  /* 0x00000001040fd824 */ /* 0x000fe200018e0609 */
[----:B------:R0:W5:Y:S04]  /*9a40*/  @!P5 LD.E.64 R40, desc[UR42][R20.64] ;  /* 0x0000002a1428d980 */ /* 0x000168000c101b00 */
[----:B------:R0:W5:Y:S04]  /*9a50*/  @!P5 LD.E.64 R38, desc[UR42][R14.64] ;  /* 0x0000002a0e26d980 */ /* 0x000168000c101b00 */
[----:B------:R0:W5:Y:S04]  /*9a60*/  @!P4 LD.E.64 R46, desc[UR42][R10.64] ;  /* 0x0000002a0a2ec980 */ /* 0x000168000c101b00 */
[----:B------:R0:W5:Y:S02]  /*9a70*/  @!P4 LD.E.64 R48, desc[UR42][R12.64] ;  /* 0x0000002a0c30c980 */ /* 0x000164000c101b00 */
.L_x_3027:
[----:B------:R-:W-:Y:S05]  /*9a80*/  BSYNC B1 ;  /* 0x0000000000017941 */ /* 0x000fea0003800000 */
.L_x_3026:
[----:B--2--5:R-:W-:Y:S01]  /*9a90*/  IMAD.MOV.U32 R0, RZ, RZ, R48 ;  /* 0x000000ffff007224 */ /* 0x024fe200078e0030 */
[----:B----4-:R-:W-:Y:S01]  /*9aa0*/  MOV R4, R38 ;  /* 0x0000002600047202 */ /* 0x010fe20000000f00 */
[----:B---3--:R-:W-:Y:S01]  /*9ab0*/  IMAD.MOV.U32 R3, RZ, RZ, R49 ;  /* 0x000000ffff037224 */ /* 0x008fe200078e0031 */
[----:B------:R-:W-:Y:S01]  /*9ac0*/  UMOV UR4, 0xffffffff ;  /* 0xffffffff00047882 */ /* 0x000fe20000000000 */
        /* <DEDUP_REMOVED lines=10> */
[----:B-1----:R-:W-:Y:S02]  /*9b70*/  CS2R R42, SRZ ;  /* 0x00000000002a7805 */ /* 0x002fe4000001ff00 */
[----:B------:R-:W-:Y:S02]  /*9b80*/  PRMT R51, R51, 0x5410, R3 ;  /* 0x0000541033337816 */ /* 0x000fe40000000003 */
[----:B------:R-:W-:Y:S02]  /*9b90*/  PRMT R74, R4, 0x7610, R74 ;  /* 0x00007610044a7816 */ /* 0x000fe4000000004a */
[----:B------:R-:W-:Y:S01]  /*9ba0*/  PRMT R73, R9, 0x7610, R73 ;  /* 0x0000761009497816 */ /* 0x000fe20000000049 */
[----:B------:R-:W-:Y:S06]  /*9bb0*/  BRA.DIV UR4, `(.L_x_3028) ;  /* 0x00000186045c7947 */ /* 0x000fec000b800000 */
[----:B------:R1:W2:Y:S04]  /*9bc0*/  SHFL.IDX PT, R0, R6, 0x1, 0x181f ;  /* 0x00381f0006007f89 */ /* 0x0002a800000e0000 */
[----:B------:R1:W3:Y:S04]  /*9bd0*/  SHFL.IDX PT, R3, R5, 0x1, 0x181f ;  /* 0x00381f0005037f89 */ /* 0x0002e800000e0000 */
[----:B------:R1:W4:Y:S04]  /*9be0*/  SHFL.IDX PT, R4, R8, 0x1, 0x181f ;  /* 0x00381f0008047f89 */ /* 0x00032800000e0000 */
[----:B0-----:R1:W0:Y:S02]  /*9bf0*/  SHFL.IDX PT, R14, R7, 0x1, 0x181f ;  /* 0x00381f00070e7f89 */ /* 0x00122400000e0000 */
.L_x_3327:
        /* <DEDUP_REMOVED lines=24> */
[C---:B----4-:R-:W-:Y:S01]  /*9d80*/  @!P4 IMAD.X R13, R4.reuse, 0x1, R9, P1 ;  /* 0x00000001040dc824 */ /* 0x050fe200008e0609 */
[----:B------:R0:W5:Y:S01]  /*9d90*/  @!P5 LD.E.64 R30, desc[UR42][R20.64] ;  /* 0x0000002a141ed980 */ /* 0x000162000c101b00 */
[----:B------:R-:W-:-:S03]  /*9da0*/  @!P5 IMAD.X R15, R4, 0x1, R15, P3 ;  /* 0x00000001040fd824 */ /* 0x000fc600018e060f */
[----:B------:R0:W5:Y:S04]  /*9db0*/  @!P4 LD.E.64 R44, desc[UR42][R10.64] ;  /* 0x0000002a0a2cc980 */ /* 0x000168000c101b00 */
[----:B------:R0:W5:Y:S04]  /*9dc0*/  @!P5 LD.E.64 R28, desc[UR42][R14.64] ;  /* 0x0000002a0e1cd980 */ /* 0x000168000c101b00 */
[----:B------:R0:W5:Y:S02]  /*9dd0*/  @!P4 LD.E.64 R42, desc[UR42][R12.64] ;  /* 0x0000002a0c2ac980 */ /* 0x000164000c101b00 */
.L_x_3030:
[----:B------:R-:W-:Y:S05]  /*9de0*/  BSYNC B1 ;  /* 0x0000000000017941 */ /* 0x000fea0003800000 */
.L_x_3029:
[----:B--2--5:R-:W-:Y:S01]  /*9df0*/  IMAD.MOV.U32 R0, RZ, RZ, R42 ;  /* 0x000000ffff007224 */ /* 0x024fe200078e002a */
[----:B------:R-:W-:Y:S01]  /*9e00*/  UMOV UR4, 0xffffffff ;  /* 0xffffffff00047882 */ /* 0x000fe20000000000 */
[----:B---3--:R-:W-:Y:S02]  /*9e10*/  IMAD.MOV.U32 R3, RZ, RZ, R43 ;  /* 0x000000ffff037224 */ /* 0x008fe400078e002b */
[----:B----4-:R-:W-:Y:S01]  /*9e20*/  IMAD.MOV.U32 R4, RZ, RZ, R28 ;  /* 0x000000ffff047224 */ /* 0x010fe200078e001c */
        /* <DEDUP_REMOVED lines=14> */
[----:B------:R2:W3:Y:S04]  /*9f10*/  SHFL.IDX PT, R0, R6, 0x2, 0x181f ;  /* 0x00581f0006007f89 */ /* 0x0004e800000e0000 */
[----:B------:R2:W4:Y:S04]  /*9f20*/  SHFL.IDX PT, R3, R5, 0x2, 0x181f ;  /* 0x00581f0005037f89 */ /* 0x00052800000e0000 */
[----:B------:R2:W1:Y:S04]  /*9f30*/  SHFL.IDX PT, R4, R8, 0x2, 0x181f ;  /* 0x00581f0008047f89 */ /* 0x00046800000e0000 */
[----:B0-----:R2:W0:Y:S02]  /*9f40*/  SHFL.IDX PT, R14, R7, 0x2, 0x181f ;  /* 0x00581f00070e7f89 */ /* 0x00142400000e0000 */
.L_x_3333:
        /* <DEDUP_REMOVED lines=17> */
[CC--:B----4-:R-:W-:Y:S02]  /*a060*/  @!P4 IADD3 R10, P0, R3.reuse, R12.reuse, RZ ;  /* 0x0000000c030ac210 */ /* 0x0d0fe40007f1e0ff */
[-C--:B------:R-:W-:Y:S02]  /*a070*/  @!P5 IADD3 R20, P2, R3, R11.reuse, RZ ;  /* 0x0000000b0314d210 */ /* 0x080fe40007f5e0ff */
[C---:B0-----:R-:W-:Y:S02]  /*a080*/  @!P4 IADD3 R12, P1, R14.reuse, R12, RZ ;  /* 0x0000000c0e0cc210 */ /* 0x041fe40007f3e0ff */
[----:B------:R-:W-:Y:S01]  /*a090*/  @!P5 IADD3 R14, P3, R14, R11, RZ ;  /* 0x0000000b0e0ed210 */ /* 0x000fe20007f7e0ff */
[----:B---3--:R-:W-:Y:S01]  /*a0a0*/  @!P5 IMAD.X R21, R0, 0x1, R15, P2 ;  /* 0x000000010015d824 */ /* 0x008fe200010e060f */
        /* <DEDUP_REMOVED lines=9> */
.L_x_3033:
[----:B------:R-:W-:Y:S05]  /*a140*/  BSYNC B1 ;  /* 0x0000000000017941 */ /* 0x000fea0003800000 */
.L_x_3032:
[----:B---3-5:R-:W-:Y:S01]  /*a150*/  IMAD.MOV.U32 R0, RZ, RZ, R32 ;  /* 0x000000ffff007224 */ /* 0x028fe200078e0020 */
[----:B------:R-:W-:Y:S01]  /*a160*/  UMOV UR4, 0xffffffff ;  /* 0xffffffff00047882 */ /* 0x000fe20000000000 */
[----:B----4-:R-:W-:Y:S01]  /*a170*/  IMAD.MOV.U32 R3, RZ, RZ, R33 ;  /* 0x000000ffff037224 */ /* 0x010fe200078e0021 */
        /* <DEDUP_REMOVED lines=17> */
[----:B------:R0:W3:Y:S04]  /*a290*/  SHFL.IDX PT, R3, R5, 0x3, 0x181f ;  /* 0x00781f0005037f89 */ /* 0x0000e800000e0000 */
[----:B------:R0:W4:Y:S04]  /*a2a0*/  SHFL.IDX PT, R4, R8, 0x3, 0x181f ;  /* 0x00781f0008047f89 */ /* 0x00012800000e0000 */
[----:B------:R0:W0:Y:S02]  /*a2b0*/  SHFL.IDX PT, R14, R7, 0x3, 0x181f ;  /* 0x00781f00070e7f89 */ /* 0x00002400000e0000 */
.L_x_3339:
[----:B------:R-:W-:Y:S01]  /*a2c0*/  IADD3 R56, R56, 0x60, RZ ;  /* 0x0000006038387810 */ /* 0x000fe20007ffe0ff */
[----:B------:R-:W-:Y:S01]  /*a2d0*/  BSSY B1, `(.L_x_3035) ;  /* 0x000001d000017945 */ /* 0x000fe20003800000 */
[----:B0-2---:R-:W-:Y:S02]  /*a2e0*/  CS2R R8, SRZ ;  /* 0x0000000000087805 */ /* 0x005fe4000001ff00 */
[----:B------:R-:W-:Y:S02]  /*a2f0*/  CS2R R12, SRZ ;  /* 0x00000000000c7805 */ /* 0x000fe4000001ff00 */
[----:B------:R-:W-:Y:S02]  /*a300*/  ISETP.GE.AND P0, PT, R56, R67, PT ;  /* 0x000000433800720c */ /* 0x000fe40003f06270 */
[----:B------:R-:W-:-:S11]  /*a310*/  CS2R R10, SRZ ;  /* 0x00000000000a7805 */ /* 0x000fd6000001ff00 */
        /* <DEDUP_REMOVED lines=9> */
[CC--:B---3--:R-:W-:Y:S02]  /*a3b0*/  @!P4 IADD3 R6, P0, R3.reuse, R68.reuse, RZ ;  /* 0x000000440306c210 */ /* 0x0c8fe40007f1e0ff */
[----:B------:R-:W-:Y:S02]  /*a3c0*/  @!P4 IADD3 R68, P1, R14, R68, RZ ;  /* 0x000000440e44c210 */ /* 0x000fe40007f3e0ff */
[----:B------:R-:W-:Y:S02]  /*a3d0*/  @!P5 IADD3 R76, P2, R3, R15, RZ ;  /* 0x0000000f034cd210 */ /* 0x000fe40007f5e0ff */
[----:B------:R-:W-:-:S02]  /*a3e0*/  CS2R R12, SRZ ;  /* 0x00000000000c7805 */ /* 0x000fc4000001ff00 */
[----:B------:R-:W-:Y:S02]  /*a3f0*/  @!P5 IADD3 R14, P3, R14, R15, RZ ;  /* 0x0000000f0e0ed210 */ /* 0x000fe40007f7e0ff */
[----:B------:R-:W-:Y:S01]  /*a400*/  CS2R R20, SRZ ;  /* 0x0000000000147805 */ /* 0x000fe2000001ff00 */
[C---:B-1----:R-:W-:Y:S02]  /*a410*/  @!P4 IMAD.X R7, R0.reuse, 0x1, R5, P0 ;  /* 0x000000010007c824 */ /* 0x042fe400000e0605 */
[--C-:B------:R-:W-:Y:S02]  /*a420*/  @!P5 IMAD.X R77, R0, 0x1, R9.reuse, P2 ;  /* 0x00000001004dd824 */ /* 0x100fe400010e0609 */
[C---:B----4-:R-:W-:Y:S01]  /*a430*/  @!P5 IMAD.X R15, R4.reuse, 0x1, R9, P3 ;  /* 0x00000001040fd824 */ /* 0x050fe200018e0609 */
[----:B------:R-:W-:Y:S01]  /*a440*/  CS2R R8, SRZ ;  /* 0x0000000000087805 */ /* 0x000fe2000001ff00 */
[----:B------:R-:W-:Y:S01]  /*a450*/  @!P4 IMAD.X R69, R4, 0x1, R5, P1 ;  /* 0x000000010445c824 */ /* 0x000fe200008e0605 */
[----:B------:R0:W5:Y:S04]  /*a460*/  @!P5 LD.E.64 R10, desc[UR42][R76.64] ;  /* 0x0000002a4c0ad980 */ /* 0x000168000c101b00 */
[----:B------:R0:W5:Y:S04]  /*a470*/  @!P5 LD.E.64 R8, desc[UR42][R14.64] ;  /* 0x0000002a0e08d980 */ /* 0x000168000c101b00 */
[----:B------:R0:W5:Y:S04]  /*a480*/  @!P4 LD.E.64 R12, desc[UR42][R6.64] ;  /* 0x0000002a060cc980 */ /* 0x000168000c101b00 */
[----:B------:R0:W5:Y:S02]  /*a490*/  @!P4 LD.E.64 R20, desc[UR42][R68.64] ;  /* 0x0000002a4414c980 */ /* 0x000164000c101b00 */
.L_x_3036:
[----:B------:R-:W-:Y:S05]  /*a4a0*/  BSYNC B1 ;  /* 0x0000000000017941 */ /* 0x000fea0003800000 */
.L_x_3035:
[----:B------:R-:W-:Y:S01]  /*a4b0*/  ULEA.HI UR4, UR39, UR39, URZ, 0x1 ;  /* 0x0000002727047291 */ /* 0x000fe2000f8f083f */
[----:B----45:R-:W-:Y:S01]  /*a4c0*/  IMAD.MOV.U32 R4, RZ, RZ, R21 ;  /* 0x000000ffff047224 */ /* 0x030fe200078e0015 */
[----:B-1----:R-:W-:Y:S01]  /*a4d0*/  VIADDMNMX R0, R67, -R192, 0x80, PT ;  /* 0x0000008043007446 */ /* 0x002fe200038009c0 */
[----:B---3--:R-:W-:Y:S01]  /*a4e0*/  IMAD.MOV.U32 R3, RZ, RZ, R20 ;  /* 0x000000ffff037224 */ /* 0x008fe200078e0014 */
        /* <DEDUP_REMOVED lines=19> */
.L_x_3340:
[----:B------:R-:W-:Y:S05]  /*a620*/  BSYNC B1 ;  /* 0x0000000000017941 */ /* 0x000fea0003800000 */
.L_x_3037:
[----:B------:R-:W-:Y:S01]  /*a630*/  BSSY B1, `(.L_x_3039) ;  /* 0x0000067000017945 */ /* 0x000fe20003800000 */
[----:B------:R-:W-:Y:S02]  /*a640*/  PRMT R15, R4, 0x7610, R15 ;  /* 0x00007610040f7816 */ /* 0x000fe4000000000f */
[----:B------:R-:W-:Y:S01]  /*a650*/  PRMT R56, R6, 0x7610, R56 ;  /* 0x0000761006387816 */ /* 0x000fe20000000038 */
[----:B------:R-:W-:Y:S06]  /*a660*/  @P1 BRA `(.L_x_3040) ;  /* 0x00000004008c1947 */ /* 0x000fec0003800000 */
[----:B------:R-:W1:Y:S01]  /*a670*/  LDC R4, c[0x0][0x3f4] ;  /* 0x0000fd00ff047b82 */ /* 0x000e620000000800 */
[----:B------:R-:W-:Y:S01]  /*a680*/  BSSY B2, `(.L_x_3041) ;  /* 0x0000032000027945 */ /* 0x000fe20003800000 */
[-C--:B-1----:R-:W-:Y:S02]  /*a690*/  ISETP.GE.AND P0, PT, R22, R4.reuse, PT ;  /* 0x000000041600720c */ /* 0x082fe40003f06270 */
[----:B------:R-:W-:-:S11]  /*a6a0*/  ISETP.GE.AND P1, PT, R185, R4, PT ;  /* 0x00000004b900720c */ /* 0x000fd60003f26270 */
[----:B------:R-:W-:Y:S05]  /*a6b0*/  @P0 BRA `(.L_x_3042) ;  /* 0x0000000000b80947 */ /* 0x000fea0003800000 */
[----:B0-----:R-:W0:Y:S01]  /*a6c0*/  LDS.128 R4, [R37] ;  /* 0x0000000025047984 */ /* 0x001e220000000c00 */
[----:B------:R-:W-:Y:S02]  /*a6d0*/  SHF.R.U32.HI R79, RZ, 0x10, R49 ;  /* 0x00000010ff4f7819 */ /* 0x000fe40000011631 */
[----:B------:R-:W-:Y:S02]  /*a6e0*/  SHF.R.U32.HI R76, RZ, 0x10, R47 ;  /* 0x00000010ff4c7819 */ /* 0x000fe4000001162f */
[----:B------:R-:W-:Y:S02]  /*a6f0*/  PRMT R79, R80, 0x5410, R79 ;  /* 0x00005410504f7816 */ /* 0x000fe4000000004f */
[----:B------:R-:W-:Y:S02]  /*a700*/  PRMT R76, R51, 0x5432, R76 ;  /* 0x00005432334c7816 */ /* 0x000fe4000000004c */
[----:B------:R-:W-:Y:S01]  /*a710*/  SHF.R.U64 R75, R46, 0x10, R47 ;  /* 0x000000102e4b7819 */ /* 0x000fe2000000122f */
[----:B------:R-:W-:Y:S01]  /*a720*/  IMAD.U32 R80, R79, 0x10000, RZ ;  /* 0x000100004f507824 */ /* 0x000fe200078e00ff */
[----:B------:R-:W-:Y:S01]  /*a730*/  SHF.R.U64 R78, R48, 0x10, R49 ;  /* 0x00000010304e7819 */ /* 0x000fe20000001231 */
[----:B------:R-:W-:Y:S01]  /*a740*/  IMAD.U32 R77, R76, 0x10000, RZ ;  /* 0x000100004c4d7824 */ /* 0x000fe200078e00ff */
[----:B------:R-:W-:-:S02]  /*a750*/  PRMT R75, R81, 0x5410, R75 ;  /* 0x00005410514b7816 */ /* 0x000fc4000000004b */
[----:B------:R-:W-:Y:S02]  /*a760*/  LOP3.LUT R79, R79, 0xffff0000, RZ, 0xc0, !PT ;  /* 0xffff00004f4f7812 */ /* 0x000fe400078ec0ff */
[----:B------:R-:W-:Y:S02]  /*a770*/  LOP3.LUT R76, R76, 0xffff0000, RZ, 0xc0, !PT ;  /* 0xffff00004c4c7812 */ /* 0x000fe400078ec0ff */
[----:B------:R-:W-:Y:S02]  /*a780*/  PRMT R78, R50, 0x5432, R78 ;  /* 0x00005432324e7816 */ /* 0x000fe4000000004e */
[C---:B0-----:R-:W-:Y:S01]  /*a790*/  LOP3.LUT R47, R6.reuse, 0xffff0000, RZ, 0xc0, !PT ;  /* 0xffff0000062f7812 */ /* 0x041fe200078ec0ff */
[----:B------:R-:W-:Y:S01]  /*a7a0*/  IMAD.U32 R46, R6, 0x10000, RZ ;  /* 0x00010000062e7824 */ /* 0x000fe200078e00ff */
[C---:B------:R-:W-:Y:S01]  /*a7b0*/  LOP3.LUT R49, R7.reuse, 0xffff0000, RZ, 0xc0, !PT ;  /* 0xffff000007317812 */ /* 0x040fe200078ec0ff */
[----:B------:R-:W-:Y:S02]  /*a7c0*/  IMAD.U32 R48, R7, 0x10000, RZ ;  /* 0x0001000007307824 */ /* 0x000fe400078e00ff */
[C---:B------:R-:W-:Y:S01]  /*a7d0*/  FMUL.FTZ R81, R47.reuse, R80 ;  /* 0x000000502f517220 */ /* 0x040fe20000410000 */
[----:B------:R-:W-:Y:S01]  /*a7e0*/  FMUL.FTZ R47, R47, R77 ;  /* 0x0000004d2f2f7220 */ /* 0x000fe20000410000 */
[----:B------:R-:W-:Y:S01]  /*a7f0*/  FMUL.FTZ R83, R49, R79 ;  /* 0x0000004f31537220 */ /* 0x000fe20000410000 */
[----:B------:R-:W-:-:S02]  /*a800*/  IMAD.U32 R6, R4, 0x10000, RZ ;  /* 0x0001000004067824 */ /* 0x000fc400078e00ff */
[C---:B------:R-:W-:Y:S01]  /*a810*/  FFMA.FTZ R81, R46.reuse, R77, -R81 ;  /* 0x0000004d2e517223 */ /* 0x040fe20000010851 */
[----:B------:R-:W-:Y:S01]  /*a820*/  FMUL.FTZ R77, R49, R76 ;  /* 0x0000004c314d7220 */ /* 0x000fe20000410000 */
[----:B------:R-:W-:Y:S02]  /*a830*/  IMAD.U32 R7, R5, 0x10000, RZ ;  /* 0x0001000005077824 */ /* 0x000fe400078e00ff */
[----:B------:R-:W-:Y:S01]  /*a840*/  FFMA.FTZ R80, R46, R80, R47 ;  /* 0x000000502e507223 */ /* 0x000fe2000001002f */
[----:B------:R-:W-:Y:S01]  /*a850*/  IMAD.U32 R49, R78, 0x10000, RZ ;  /* 0x000100004e317824 */ /* 0x000fe200078e00ff */
[----:B------:R-:W-:Y:S01]  /*a860*/  LOP3.LUT R4, R4, 0xffff0000, RZ, 0xc0, !PT ;  /* 0xffff000004047812 */ /* 0x000fe200078ec0ff */
[----:B------:R-:W-:Y:S01]  /*a870*/  IMAD.U32 R47, R75, 0x10000, RZ ;  /* 0x000100004b2f7824 */ /* 0x000fe200078e00ff */
        /* <DEDUP_REMOVED lines=8> */
[-C--:B------:R-:W-:Y:S01]  /*a900*/  FMUL.FTZ R77, R5, R46.reuse ;  /* 0x0000002e054d7220 */ /* 0x080fe20000410000 */
[C---:B------:R-:W-:Y:S01]  /*a910*/  FFMA.FTZ R4, R6.reuse, R47, -R75 ;  /* 0x0000002f06047223 */ /* 0x040fe2000001084b */
[----:B------:R-:W-:Y:S01]  /*a920*/  FFMA.FTZ R49, R6, R49, R48 ;  /* 0x0000003106317223 */ /* 0x000fe20000010030 */
[C---:B------:R-:W-:Y:S01]  /*a930*/  FFMA.FTZ R5, R7.reuse, R46, -R76 ;  /* 0x0000002e07057223 */ /* 0x040fe2000001084c */
[----:B------:R-:W-:Y:S01]  /*a940*/  FFMA.FTZ R78, R7, R78, R77 ;  /* 0x0000004e074e7223 */ /* 0x000fe2000001004d */
[----:B------:R-:W-:Y:S02]  /*a950*/  F2FP.BF16.F32.PACK_AB R6, R80, R81 ;  /* 0x000000515006723e */ /* 0x000fe400000010ff */
[----:B------:R-:W-:Y:S02]  /*a960*/  F2FP.BF16.F32.PACK_AB R7, R82, R83 ;  /* 0x000000535207723e */ /* 0x000fe400000010ff */
[----:B------:R-:W-:Y:S02]  /*a970*/  F2FP.BF16.F32.PACK_AB R4, R49, R4 ;  /* 0x000000043104723e */ /* 0x000fe400000010ff */
[----:B------:R-:W-:-:S05]  /*a980*/  F2FP.BF16.F32.PACK_AB R5, R78, R5 ;  /* 0x000000054e05723e */ /* 0x000fca00000010ff */
[----:B------:R1:W-:Y:S02]  /*a990*/  STS.128 [R37], R4 ;  /* 0x0000000425007388 */ /* 0x0003e40000000c00 */
.L_x_3042:
[----:B------:R-:W-:Y:S05]  /*a9a0*/  BSYNC B2 ;  /* 0x0000000000027941 */ /* 0x000fea0003800000 */
.L_x_3041:
[----:B------:R-:W-:Y:S05]  /*a9b0*/  @P1 BRA `(.L_x_3040) ;  /* 0x0000000000b81947 */ /* 0x000fea0003800000 */
[----:B01----:R-:W0:Y:S01]  /*a9c0*/  LDS.128 R4, [R37+0x4000] ;  /* 0x0040000025047984 */ /* 0x003e220000000c00 */
[--C-:B------:R-:W-:Y:S02]  /*a9d0*/  SHF.R.U64 R47, R40, 0x10, R41.reuse ;  /* 0x00000010282f7819 */ /* 0x100fe40000001229 */
[----:B------:R-:W-:Y:S02]  /*a9e0*/  SHF.R.U32.HI R40, RZ, 0x10, R41 ;  /* 0x00000010ff287819 */ /* 0x000fe40000011629 */
[--C-:B------:R-:W-:Y:S02]  /*a9f0*/  SHF.R.U64 R41, R38, 0x10, R39.reuse ;  /* 0x0000001026297819 */ /* 0x100fe40000001227 */
        /* <DEDUP_REMOVED lines=42> */
.L_x_3040:
[----:B------:R-:W-:Y:S05]  /*aca0*/  BSYNC B1 ;  /* 0x0000000000017941 */ /* 0x000fea0003800000 */
.L_x_3039:
[----:B-12---:R-:W-:Y:S01]  /*acb0*/  VIADD R4, R187, 0x20 ;  /* 0x00000020bb047836 */ /* 0x006fe20000000000 */
[----:B------:R-:W-:Y:S04]  /*acc0*/  BSSY B1, `(.L_x_3043) ;  /* 0x0000066000017945 */ /* 0x000fe80003800000 */
[----:B------:R-:W-:-:S13]  /*acd0*/  ISETP.GE.AND P0, PT, R4, R0, PT ;  /* 0x000000000400720c */ /* 0x000fda0003f06270 */
[----:B------:R-:W-:Y:S05]  /*ace0*/  @P0 BRA `(.L_x_3044) ;  /* 0x00000004008c0947 */ /* 0x000fea0003800000 */
[----:B------:R-:W1:Y:S01]  /*acf0*/  LDC R4, c[0x0][0x3f4] ;  /* 0x0000fd00ff047b82 */ /* 0x000e620000000800 */
[----:B------:R-:W-:Y:S01]  /*ad00*/  BSSY B2, `(.L_x_3045) ;  /* 0x0000032000027945 */ /* 0x000fe20003800000 */
[-C--:B-1----:R-:W-:Y:S02]  /*ad10*/  ISETP.GE.AND P0, PT, R22, R4.reuse, PT ;  /* 0x000000041600720c */ /* 0x082fe40003f06270 */
[----:B------:R-:W-:-:S11]  /*ad20*/  ISETP.GE.AND P1, PT, R185, R4, PT ;  /* 0x00000004b900720c */ /* 0x000fd60003f26270 */
[----:B------:R-:W-:Y:S05]  /*ad30*/  @P0 BRA `(.L_x_3046) ;  /* 0x0000000000b80947 */ /* 0x000fea0003800000 */
[----:B0-----:R-:W0:Y:S01]  /*ad40*/  LDS.128 R4, [R37+0x1000] ;  /* 0x0010000025047984 */ /* 0x001e220000000c00 */
        /* <DEDUP_REMOVED lines=8> */
[C---:B------:R-:W-:Y:S02]  /*add0*/  SHF.L.U32 R43, R64.reuse, 0x10, RZ ;  /* 0x00000010402b7819 */ /* 0x040fe400000006ff */
[----:B------:R-:W-:Y:S02]  /*ade0*/  LOP3.LUT R64, R64, 0xffff0000, RZ, 0xc0, !PT ;  /* 0xffff000040407812 */ /* 0x000fe400078ec0ff */
        /* <DEDUP_REMOVED lines=35> */
.L_x_3046:
[----:B------:R-:W-:Y:S05]  /*b020*/  BSYNC B2 ;  /* 0x0000000000027941 */ /* 0x000fea0003800000 */
.L_x_3045:
        /* <DEDUP_REMOVED lines=19> */
[----:B------:R-:W-:Y:S01]  /*b160*/  FMUL.FTZ R41, R29, R39 ;  /* 0x000000271d297220 */ /* 0x000fe20000410000 */
[C---:B------:R-:W-:Y:S01]  /*b170*/  FMUL.FTZ R29, R31.reuse, R55 ;  /* 0x000000371f1d7220 */ /* 0x040fe20000410000 */
[----:B------:R-:W-:Y:S02]  /*b180*/  IMAD.U32 R6, R4, 0x10000, RZ ;  /* 0x0001000004067824 */ /* 0x000fe400078e00ff */
[C---:B------:R-:W-:Y:S01]  /*b190*/  FFMA.FTZ R43, R28.reuse, R39, R42 ;  /* 0x000000271c2b7223 */ /* 0x040fe2000001002a */
[----:B------:R-:W-:Y:S01]  /*b1a0*/  FMUL.FTZ R39, R31, R58 ;  /* 0x0000003a1f277220 */ /* 0x000fe20000410000 */
[C---:B------:R-:W-:Y:S02]  /*b1b0*/  IMAD.U32 R7, R5.reuse, 0x10000, RZ ;  /* 0x0001000005077824 */ /* 0x040fe400078e00ff */
[----:B------:R-:W-:Y:S01]  /*b1c0*/  FFMA.FTZ R40, R28, R38, -R41 ;  /* 0x000000261c287223 */ /* 0x000fe20000010829 */
        /* <DEDUP_REMOVED lines=20> */
[----:B------:R2:W-:Y:S02]  /*b310*/  STS.128 [R37+0x5000], R4 ;  /* 0x0050000425007388 */ /* 0x0005e40000000c00 */
.L_x_3044:
[----:B------:R-:W-:Y:S05]  /*b320*/  BSYNC B1 ;  /* 0x0000000000017941 */ /* 0x000fea0003800000 */
.L_x_3043:
        /* <DEDUP_REMOVED lines=55> */
.L_x_3050:
[----:B------:R-:W-:Y:S05]  /*b6a0*/  BSYNC B2 ;  /* 0x0000000000027941 */ /* 0x000fea0003800000 */
.L_x_3049:
        /* <DEDUP_REMOVED lines=47> */
.L_x_3048:
[----:B------:R-:W-:Y:S05]  /*b9a0*/  BSYNC B1 ;  /* 0x0000000000017941 */ /* 0x000fea0003800000 */
.L_x_3047:
[----:B-12---:R-:W-:-:S05]  /*b9b0*/  VIADD R4, R187, 0x60 ;  /* 0x00000060bb047836 */ /* 0x006fca0000000000 */
        /* <DEDUP_REMOVED lines=23> */
[----:B------:R-:W-:Y:S01]  /*bb30*/  IMAD.U32 R12, R6, 0x10000, RZ ;  /* 0x00010000060c7824 */ /* 0x000fe200078e00ff */
[----:B------:R-:W-:Y:S01]  /*bb40*/  SHF.L.U32 R6, R5, 0x10, RZ ;  /* 0x0000001005067819 */ /* 0x000fe200000006ff */
[C---:B------:R-:W-:Y:S01]  /*bb50*/  FMUL.FTZ R25, R13.reuse, R24 ;  /* 0x000000180d197220 */ /* 0x040fe20000410000 */
[----:B------:R-:W-:Y:S01]  /*bb60*/  FMUL.FTZ R13, R13, R21 ;  /* 0x000000150d0d7220 */ /* 0x000fe20000410000 */
[----:B------:R-:W-:Y:S01]  /*bb70*/  FMUL.FTZ R29, R7, R68 ;  /* 0x00000044071d7220 */ /* 0x000fe20000410000 */
[----:B------:R-:W-:-:S02]  /*bb80*/  IMAD.U32 R0, R4, 0x10000, RZ ;  /* 0x0001000004007824 */ /* 0x000fc400078e00ff */
[C---:B------:R-:W-:Y:S01]  /*bb90*/  FFMA.FTZ R26, R12.reuse, R21, -R25 ;  /* 0x000000150c1a7223 */ /* 0x040fe20000010819 */
[----:B------:R-:W-:Y:S01]  /*bba0*/  FFMA.FTZ R27, R12, R24, R13 ;  /* 0x000000180c1b7223 */ /* 0x000fe2000001000d */
[-C--:B------:R-:W-:Y:S01]  /*bbb0*/  FMUL.FTZ R21, R7, R70.reuse ;  /* 0x0000004607157220 */ /* 0x080fe20000410000 */
[----:B------:R-:W-:Y:S01]  /*bbc0*/  IMAD.U32 R13, R67, 0x10000, RZ ;  /* 0x00010000430d7824 */ /* 0x000fe200078e00ff */
[----:B------:R-:W-:Y:S01]  /*bbd0*/  LOP3.LUT R4, R4, 0xffff0000, RZ, 0xc0, !PT ;  /* 0xffff000004047812 */ /* 0x000fe200078ec0ff */
[----:B------:R-:W-:Y:S01]  /*bbe0*/  IMAD.U32 R7, R69, 0x10000, RZ ;  /* 0x0001000045077824 */ /* 0x000fe200078e00ff */
[----:B------:R-:W-:Y:S01]  /*bbf0*/  LOP3.LUT R5, R5, 0xffff0000, RZ, 0xc0, !PT ;  /* 0xffff000005057812 */ /* 0x000fe200078ec0ff */
[C---:B------:R-:W-:Y:S01]  /*bc00*/  FFMA.FTZ R29, R20.reuse, R70, -R29 ;  /* 0x00000046141d7223 */ /* 0x040fe2000001081d */
[----:B------:R-:W-:Y:S01]  /*bc10*/  LOP3.LUT R67, R67, 0xffff0000, RZ, 0xc0, !PT ;  /* 0xffff000043437812 */ /* 0x000fe200078ec0ff */
[----:B------:R-:W-:Y:S01]  /*bc20*/  FFMA.FTZ R68, R20, R68, R21 ;  /* 0x0000004414447223 */ /* 0x000fe20000010015 */
[----:B------:R-:W-:Y:S01]  /*bc30*/  LOP3.LUT R69, R69, 0xffff0000, RZ, 0xc0, !PT ;  /* 0xffff000045457812 */ /* 0x000fe200078ec0ff */
[C---:B------:R-:W-:Y:S01]  /*bc40*/  FMUL.FTZ R21, R4.reuse, R13 ;  /* 0x0000000d04157220 */ /* 0x040fe20000410000 */
[----:B------:R-:W-:Y:S01]  /*bc50*/  FMUL.FTZ R12, R4, R7 ;  /* 0x00000007040c7220 */ /* 0x000fe20000410000 */
[----:B------:R-:W-:-:S02]  /*bc60*/  FMUL.FTZ R25, R5, R67 ;  /* 0x0000004305197220 */ /* 0x000fc40000410000 */
[----:B------:R-:W-:Y:S01]  /*bc70*/  FMUL.FTZ R20, R5, R69 ;  /* 0x0000004505147220 */ /* 0x000fe20000410000 */
        /* <DEDUP_REMOVED lines=9> */
.L_x_3053:
[----:B------:R-:W-:Y:S05]  /*bd10*/  BSYNC B1 ;  /* 0x0000000000017941 */ /* 0x000fea0003800000 */
.L_x_3052:
[----:B------:R-:W-:Y:S05]  /*bd20*/  @P1 BRA `(.L_x_3051) ;  /* 0x0000002800bc1947 */ /* 0x000fea0003800000 */
[----:B01----:R-:W0:Y:S01]  /*bd30*/  LDS.128 R4, [R37+0x7000] ;  /* 0x0070000025047984 */ /* 0x003e220000000c00 */
[----:B------:R-:W-:Y:S02]  /*bd40*/  SHF.R.U64 R0, R10, 0x10, R11 ;  /* 0x000000100a007819 */ /* 0x000fe4000000120b */
[--C-:B------:R-:W-:Y:S02]  /*bd50*/  SHF.R.U64 R10, R8, 0x10, R9.reuse ;  /* 0x00000010080a7819 */ /* 0x100fe40000001209 */
        /* <DEDUP_REMOVED lines=44> */
.L_x_3024:
        /* <DEDUP_REMOVED lines=30> */
[----:B------:R-:W4:Y:S04]  /*c200*/  SHFL.IDX PT, R0, R35, RZ, 0x181f ;  /* 0x00181fff23007589 */ /* 0x000f2800000e0000 */
[----:B------:R-:W5:Y:S04]  /*c210*/  SHFL.IDX PT, R14, R34, RZ, 0x181f ;  /* 0x00181fff220e7589 */ /* 0x000f6800000e0000 */
[----:B------:R-:W1:Y:S01]  /*c220*/  SHFL.IDX PT, R5, R33, RZ, 0x181f ;  /* 0x00181fff21057589 */ /* 0x000e6200000e0000 */
[----:B0-----:R-:W-:-:S04]  /*c230*/  ISETP.GE.AND P0, PT, R16, R58, PT ;  /* 0x0000003a1000720c */ /* 0x001fc80003f06270 */
[----:B------:R-:W-:-:S13]  /*c240*/  ISETP.GE.OR P1, PT, R56, R3, P0 ;  /* 0x000000033800720c */ /* 0x000fda0000726670 */
[C---:B------:R-:W-:Y:S01]  /*c250*/  @!P1 IMAD.SHL.U32 R21, R16.reuse, 0x2, RZ ;  /* 0x0000000210159824 */ /* 0x040fe200078e00ff */
[----:B------:R-:W-:-:S04]  /*c260*/  @!P1 SHF.L.U64.HI R6, R16, 0x1, R17 ;  /* 0x0000000110069819 */ /* 0x000fc80000010211 */
[----:B---3--:R-:W-:-:S05]  /*c270*/  @!P1 IADD3 R4, P2, R4, R21, RZ ;  /* 0x0000001504049210 */ /* 0x008fca0007f5e0ff */
[----:B----4-:R-:W-:Y:S02]  /*c280*/  @!P1 IMAD.X R7, R0, 0x1, R6, P2 ;  /* 0x0000000100079824 */ /* 0x010fe400010e0606 */
[----:B------:R-:W-:Y:S02]  /*c290*/  @!P1 IMAD.MOV.U32 R8, RZ, RZ, R4 ;  /* 0x000000ffff089224 */ /* 0x000fe400078e0004 */
[----:B------:R-:W-:-:S06]  /*c2a0*/  @!P1 IMAD.MOV.U32 R9, RZ, RZ, R7 ;  /* 0x000000ffff099224 */ /* 0x000fcc00078e0007 */
[----:B------:R-:W3:Y:S01]  /*c2b0*/  @!P1 LD.E.128 R8, desc[UR42][R8.64] ;  /* 0x0000002a08089980 */ /* 0x000ee2000c101d00 */
[----:B-----5:R-:W-:-:S05]  /*c2c0*/  @!P1 IADD3 R14, P2, R14, R21, RZ ;  /* 0x000000150e0e9210 */ /* 0x020fca0007f5e0ff */
[----:B-1----:R-:W-:Y:S02]  /*c2d0*/  @!P1 IMAD.X R5, R5, 0x1, R6, P2 ;  /* 0x0000000105059824 */ /* 0x002fe400010e0606 */
[----:B------:R-:W-:-:S06]  /*c2e0*/  @!P1 IMAD.MOV.U32 R4, RZ, RZ, R14 ;  /* 0x000000ffff049224 */ /* 0x000fcc00078e000e */
[----:B------:R-:W4:Y:S01]  /*c2f0*/  @!P1 LD.E.128 R4, desc[UR42][R4.64] ;  /* 0x0000002a04049980 */ /* 0x000f22000c101d00 */
        /* <DEDUP_REMOVED lines=17> */
[----:B----4-:R-:W-:Y:S01]  /*c410*/  @!P1 IMAD.MOV.U32 R38, RZ, RZ, R4 ;  /* 0x000000ffff269224 */ /* 0x010fe200078e0004 */
[----:B------:R-:W-:Y:S01]  /*c420*/  PRMT R79, R12, 0x7610, R79 ;  /* 0x000076100c4f7816 */ /* 0x000fe2000000004f */
[----:B------:R-:W-:Y:S01]  /*c430*/  @!P1 IMAD.MOV.U32 R39, RZ, RZ, R5 ;  /* 0x000000ffff279224 */ /* 0x000fe200078e0005 */
[----:B------:R-:W-:Y:S01]  /*c440*/  PRMT R52, R10, 0x7610, R52 ;  /* 0x000076100a347816 */ /* 0x000fe20000000034 */
[----:B------:R-:W-:Y:S02]  /*c450*/  @!P1 IMAD.MOV.U32 R20, RZ, RZ, R6 ;  /* 0x000000ffff149224 */ /* 0x000fe400078e0006 */
[----:B------:R-:W-:Y:S02]  /*c460*/  @!P1 IMAD.MOV.U32 R21, RZ, RZ, R7 ;  /* 0x000000ffff159224 */ /* 0x000fe400078e0007 */
[----:B------:R-:W-:Y:S02]  /*c470*/  IMAD.MOV.U32 R11, RZ, RZ, R51 ;  /* 0x000000ffff0b7224 */ /* 0x000fe400078e0033 */
[----:B------:R-:W-:Y:S01]  /*c480*/  IMAD.MOV.U32 R4, RZ, RZ, R38 ;  /* 0x000000ffff047224 */ /* 0x000fe200078e0026 */
[----:B------:R-:W-:Y:S01]  /*c490*/  MOV R7, R21 ;  /* 0x0000001500077202 */ /* 0x000fe20000000f00 */
[----:B------:R-:W-:Y:S01]  /*c4a0*/  IMAD.MOV.U32 R5, RZ, RZ, R39 ;  /* 0x000000ffff057224 */ /* 0x000fe200078e0027 */
[----:B------:R-:W-:Y:S01]  /*c4b0*/  PRMT R53, R11, 0x7610, R53 ;  /* 0x000076100b357816 */ /* 0x000fe20000000035 */
[----:B------:R-:W-:Y:S01]  /*c4c0*/  IMAD.MOV.U32 R6, RZ, RZ, R20 ;  /* 0x000000ffff067224 */ /* 0x000fe200078e0014 */
[----:B------:R-:W-:-:S02]  /*c4d0*/  PRMT R80, R4, 0x7610, R80 ;  /* 0x0000761004507816 */ /* 0x000fc40000000050 */
[----:B------:R-:W-:Y:S02]  /*c4e0*/  PRMT R81, R5, 0x7610, R81 ;  /* 0x0000761005517816 */ /* 0x000fe40000000051 */
[----:B------:R-:W-:Y:S02]  /*c4f0*/  PRMT R82, R6, 0x7610, R82 ;  /* 0x0000761006527816 */ /* 0x000fe40000000052 */
[----:B01-3--:R-:W-:-:S07]  /*c500*/  PRMT R83, R7, 0x7610, R83 ;  /* 0x0000761007537816 */ /* 0x00bfce0000000053 */
.L_x_3350:
        /* <DEDUP_REMOVED lines=19> */
.L_x_3056:
[----:B------:R-:W-:Y:S05]  /*c640*/  BSYNC B1 ;  /* 0x0000000000017941 */ /* 0x000fea0003800000 */
.L_x_3055:
        /* <DEDUP_REMOVED lines=20> */
[----:B------:R-:W3:Y:S02]  /*c790*/  SHFL.IDX PT, R0, R35, 0x2, 0x181f ;  /* 0x00581f0023007f89 */ /* 0x000ee400000e0000 */
[----:B------:R-:W-:Y:S02]  /*c7a0*/  ISETP.GE.OR P1, PT, R10, R3, P0 ;  /* 0x000000030a00720c */ /* 0x000fe40000726670 */
[----:B0-----:R-:W0:Y:S04]  /*c7b0*/  SHFL.IDX PT, R14, R34, 0x2, 0x181f ;  /* 0x00581f00220e7f89 */ /* 0x001e2800000e0000 */
[----:B------:R-:W4:Y:S07]  /*c7c0*/  SHFL.IDX PT, R28, R33, 0x2, 0x181f ;  /* 0x00581f00211c7f89 */ /* 0x000f2e00000e0000 */
[C---:B------:R-:W-:Y:S01]  /*c7d0*/  @!P1 IMAD.SHL.U32 R31, R16.reuse, 0x2, RZ ;  /* 0x00000002101f9824 */ /* 0x040fe200078e00ff */
[----:B------:R-:W-:-:S04]  /*c7e0*/  @!P1 SHF.L.U64.HI R29, R16, 0x1, R17 ;  /* 0x00000001101d9819 */ /* 0x000fc80000010211 */
[----:B-1----:R-:W-:-:S05]  /*c7f0*/  @!P1 IADD3 R8, P2, R8, R31, RZ ;  /* 0x0000001f08089210 */ /* 0x002fca0007f5e0ff */
[----:B---3--:R-:W-:-:S06]  /*c800*/  @!P1 IMAD.X R9, R0, 0x1, R29, P2 ;  /* 0x0000000100099824 */ /* 0x008fcc00010e061d */
[----:B------:R-:W3:Y:S01]  /*c810*/  @!P1 LD.E.128 R8, desc[UR42][R8.64] ;  /* 0x0000002a08089980 */ /* 0x000ee2000c101d00 */
[----:B0-----:R-:W-:-:S05]  /*c820*/  @!P1 IADD3 R14, P2, R14, R31, RZ ;  /* 0x0000001f0e0e9210 */ /* 0x001fca0007f5e0ff */
[----:B----4-:R-:W-:-:S04]  /*c830*/  @!P1 IMAD.X R29, R28, 0x1, R29, P2 ;  /* 0x000000011c1d9824 */ /* 0x010fc800010e061d */
[----:B------:R-:W-:-:S05]  /*c840*/  @!P1 IMAD.MOV.U32 R15, RZ, RZ, R29 ;  /* 0x000000ffff0f9224 */ /* 0x000fca00078e001d */
[----:B------:R-:W4:Y:S01]  /*c850*/  @!P1 LD.E.128 R28, desc[UR42][R14.64] ;  /* 0x0000002a0e1c9980 */ /* 0x000f22000c101d00 */
[----:B------:R-:W-:Y:S02]  /*c860*/  CS2R R44, SRZ ;  /* 0x00000000002c7805 */ /* 0x000fe4000001ff00 */
[----:B------:R-:W-:Y:S02]  /*c870*/  CS2R R46, SRZ ;  /* 0x00000000002e7805 */ /* 0x000fe4000001ff00 */
[----:B------:R-:W-:Y:S01]  /*c880*/  CS2R R40, SRZ ;  /* 0x0000000000287805 */ /* 0x000fe2000001ff00 */
[----:B------:R-:W0:Y:S01]  /*c890*/  SHFL.IDX PT, R32, R32, 0x3, 0x181f ;  /* 0x00781f0020207f89 */ /* 0x000e2200000e0000 */
[----:B------:R-:W-:-:S03]  /*c8a0*/  CS2R R42, SRZ ;  /* 0x00000000002a7805 */ /* 0x000fc6000001ff00 */
[----:B------:R-:W1:Y:S04]  /*c8b0*/  SHFL.IDX PT, R34, R34, 0x3, 0x181f ;  /* 0x00781f0022227f89 */ /* 0x000e6800000e0000 */
[----:B------:R-:W0:Y:S01]  /*c8c0*/  SHFL.IDX PT, R33, R33, 0x3, 0x181f ;  /* 0x00781f0021217f89 */ /* 0x000e2200000e0000 */
[----:B---3--:R-:W-:Y:S02]  /*c8d0*/  @!P1 IMAD.MOV.U32 R44, RZ, RZ, R8 ;  /* 0x000000ffff2c9224 */ /* 0x008fe400078e0008 */
        /* <DEDUP_REMOVED lines=10> */
[----:B----4-:R-:W-:Y:S01]  /*c980*/  @!P1 IMAD.MOV.U32 R40, RZ, RZ, R28 ;  /* 0x000000ffff289224 */ /* 0x010fe200078e001c */
        /* <DEDUP_REMOVED lines=13> */
[----:B01-3--:R-:W-:-:S07]  /*ca60*/  PRMT R76, R11, 0x7610, R76 ;  /* 0x000076100b4c7816 */ /* 0x00bfce000000004c */
.L_x_3360:
[----:B------:R-:W-:Y:S01]  /*ca70*/  VIADD R56, R56, 0x60 ;  /* 0x0000006038387836 */ /* 0x000fe20000000000 */
[----:B------:R-:W-:Y:S01]  /*ca80*/  BSSY B1, `(.L_x_3058) ;  /* 0x0000012000017945 */ /* 0x000fe20003800000 */
[----:B------:R-:W-:Y:S02]  /*ca90*/  CS2R R10, SRZ ;  /* 0x00000000000a7805 */ /* 0x000fe4000001ff00 */
[----:B--2---:R-:W-:Y:S02]  /*caa0*/  CS2R R12, SRZ ;  /* 0x00000000000c7805 */ /* 0x004fe4000001ff00 */
        /* <DEDUP_REMOVED lines=10> */
[----:B------:R-:W-:Y:S02]  /*cb50*/  IADD3 R8, P2, R34, R11, RZ ;  /* 0x0000000b22087210 */ /* 0x000fe40007f5e0ff */
[----:B------:R-:W-:-:S03]  /*cb60*/  IADD3.X R13, R0, R9, RZ, P1, !PT ;  /* 0x00000009000d7210 */ /* 0x000fc60000ffe4ff */
[----:B------:R-:W-:-:S03]  /*cb70*/  IMAD.X R9, R33, 0x1, R9, P2 ;  /* 0x0000000121097824 */ /* 0x000fc600010e0609 */
[----:B------:R-:W5:Y:S04]  /*cb80*/  LD.E.128 R12, desc[UR42][R12.64] ;  /* 0x0000002a0c0c7980 */ /* 0x000f68000c101d00 */
[----:B------:R-:W5:Y:S02]  /*cb90*/  LD.E.128 R8, desc[UR42][R8.64] ;  /* 0x0000002a08087980 */ /* 0x000f64000c101d00 */
.L_x_3059:
[----:B------:R-:W-:Y:S05]  /*cba0*/  BSYNC B1 ;  /* 0x0000000000017941 */ /* 0x000fea0003800000 */
.L_x_3058:
[----:B------:R-:W-:Y:S01]  /*cbb0*/  ULEA.HI UR4, UR39, UR39, URZ, 0x1 ;  /* 0x0000002727047291 */ /* 0x000fe2000f8f083f */
[----:B------:R-:W-:Y:S01]  /*cbc0*/  VIADD R28, R187, 0x20 ;  /* 0x00000020bb1c7836 */ /* 0x000fe20000000000 */
[----:B------:R-:W-:Y:S01]  /*cbd0*/  VIADDMNMX R0, R3, -R192, 0x80, PT ;  /* 0x0000008003007446 */ /* 0x000fe200038009c0 */
[C---:B------:R-:W-:Y:S01]  /*cbe0*/  VIADD R31, R187.reuse, 0x40 ;  /* 0x00000040bb1f7836 */ /* 0x040fe20000000000 */
[----:B------:R-:W-:Y:S01]  /*cbf0*/  ULOP3.LUT UR4, UR4, 0xfffffffe, URZ, 0xc0, !UPT ;  /* 0xfffffffe04047892 */ /* 0x000fe2000f8ec03f */
[C---:B------:R-:W-:Y:S01]  /*cc00*/  VIADD R30, R187.reuse, 0x60 ;  /* 0x00000060bb1e7836 */ /* 0x040fe20000000000 */
        /* <DEDUP_REMOVED lines=24> */
.L_x_3361:
[----:B------:R-:W-:Y:S05]  /*cd90*/  BSYNC B1 ;  /* 0x0000000000017941 */ /* 0x000fea0003800000 */
.L_x_3060:
[----:B------:R-:W-:Y:S04]  /*cda0*/  BSSY B1, `(.L_x_3062) ;  /* 0x000006a000017945 */ /* 0x000fe80003800000 */
[----:B------:R-:W-:Y:S05]  /*cdb0*/  @P3 BRA `(.L_x_3063) ;  /* 0x0000000400a03947 */ /* 0x000fea0003800000 */
[----:B------:R-:W-:Y:S01]  /*cdc0*/  LEA.HI R28, R58, R207, RZ, 0x1d ;  /* 0x000000cf3a1c7211 */ /* 0x000fe200078fe8ff */
[----:B------:R-:W-:Y:S01]  /*cdd0*/  IMAD.SHL.U32 R30, R187, 0x40, RZ ;  /* 0x00000040bb1e7824 */ /* 0x000fe200078e00ff */
[--C-:B------:R-:W-:Y:S02]  /*cde0*/  SHF.R.U64 R87, R48, 0x10, R49.reuse ;  /* 0x0000001030577819 */ /* 0x100fe40000001231 */
[----:B------:R-:W-:Y:S01]  /*cdf0*/  SHF.R.S32.HI R31, RZ, 0x1f, R28 ;  /* 0x0000001fff1f7819 */ /* 0x000fe2000001141c */
[----:B0-----:R-:W-:Y:S01]  /*ce00*/  IMAD.SHL.U32 R29, R28, 0x8, RZ ;  /* 0x000000081c1d7824 */ /* 0x001fe200078e00ff */
[----:B------:R-:W-:Y:S02]  /*ce10*/  SHF.R.U32.HI R48, RZ, 0x10, R49 ;  /* 0x00000010ff307819 */ /* 0x000fe40000011631 */
[----:B------:R-:W-:Y:S02]  /*ce20*/  LEA.HI R31, R31, R28, RZ, 0x3 ;  /* 0x0000001c1f1f7211 */ /* 0x000fe400078f18ff */
[----:B------:R-:W-:-:S02]  /*ce30*/  LOP3.LUT R29, R29, 0x38, RZ, 0xc0, !PT ;  /* 0x000000381d1d7812 */ /* 0x000fc400078ec0ff */
[----:B------:R-:W-:Y:S01]  /*ce40*/  SHF.R.U64 R49, R38, 0x10, R39 ;  /* 0x0000001026317819 */ /* 0x000fe20000001227 */
[----:B------:R-:W-:Y:S01]  /*ce50*/  IMAD.SHL.U32 R31, R31, 0x400, RZ ;  /* 0x000004001f1f7824 */ /* 0x000fe200078e00ff */
[----:B------:R-:W-:Y:S02]  /*ce60*/  LOP3.LUT R29, R29, 0x1c0, R30, 0xf8, !PT ;  /* 0x000001c01d1d7812 */ /* 0x000fe400078ef81e */
[----:B------:R-:W-:Y:S02]  /*ce70*/  SHF.R.U64 R85, R50, 0x10, R51 ;  /* 0x0000001032557819 */ /* 0x000fe40000001233 */
[----:B------:R-:W-:Y:S02]  /*ce80*/  LOP3.LUT R29, R29, R204, RZ, 0x3c, !PT ;  /* 0x000000cc1d1d7212 */ /* 0x000fe400078e3cff */
[----:B------:R-:W-:Y:S02]  /*ce90*/  LOP3.LUT R28, R31, 0x7fffe000, RZ, 0xc0, !PT ;  /* 0x7fffe0001f1c7812 */ /* 0x000fe400078ec0ff */
[----:B------:R-:W-:-:S02]  /*cea0*/  SHF.R.U32.HI R38, RZ, 0x10, R39 ;  /* 0x00000010ff267819 */ /* 0x000fc40000011627 */
[----:B------:R-:W-:Y:S02]  /*ceb0*/  IADD3 R77, R29, R28, R205 ;  /* 0x0000001c1d4d7210 */ /* 0x000fe40007ffe0cd */
[----:B------:R-:W0:Y:S01]  /*cec0*/  LDS.128 R28, [R37] ;  /* 0x00000000251c7984 */ /* 0x000e220000000c00 */
[----:B------:R-:W-:Y:S02]  /*ced0*/  PRMT R80, R80, 0x5410, R49 ;  /* 0x0000541050507816 */ /* 0x000fe40000000031 */
[----:B------:R-:W-:Y:S01]  /*cee0*/  IMAD R77, R77, 0x2, R18 ;  /* 0x000000024d4d7824 */ /* 0x000fe200078e0212 */
[----:B------:R-:W-:Y:S02]  /*cef0*/  SHF.R.U64 R39, R20, 0x10, R21 ;  /* 0x0000001014277819 */ /* 0x000fe40000001215 */
[----:B------:R-:W-:Y:S02]  /*cf00*/  PRMT R52, R52, 0x5410, R85 ;  /* 0x0000541034347816 */ /* 0x000fe40000000055 */
[----:B------:R-:W1:Y:S01]  /*cf10*/  LDS.128 R32, [R77+0x10400] ;  /* 0x010400004d207984 */ /* 0x000e620000000c00 */
[----:B------:R-:W-:-:S02]  /*cf20*/  SHF.R.U32.HI R84, RZ, 0x10, R51 ;  /* 0x00000010ff547819 */ /* 0x000fc40000011633 */
[----:B------:R-:W-:Y:S02]  /*cf30*/  SHF.R.U32.HI R20, RZ, 0x10, R21 ;  /* 0x00000010ff147819 */ /* 0x000fe40000011615 */
[----:B------:R-:W-:Y:S02]  /*cf40*/  PRMT R78, R78, 0x5410, R87 ;  /* 0x000054104e4e7816 */ /* 0x000fe40000000057 */
[----:B------:R-:W-:Y:S02]  /*cf50*/  PRMT R79, R79, 0x5410, R48 ;  /* 0x000054104f4f7816 */ /* 0x000fe40000000030 */
[----:B------:R-:W-:Y:S01]  /*cf60*/  PRMT R85, R81, 0x5410, R38 ;  /* 0x0000541051557816 */ /* 0x000fe20000000026 */
[----:B------:R-:W-:Y:S01]  /*cf70*/  IMAD.U32 R81, R80, 0x10000, RZ ;  /* 0x0001000050517824 */ /* 0x000fe200078e00ff */
[----:B------:R-:W-:Y:S01]  /*cf80*/  PRMT R84, R53, 0x5410, R84 ;  /* 0x0000541035547816 */ /* 0x000fe20000000054 */
[----:B------:R-:W-:Y:S01]  /*cf90*/  IMAD.U32 R53, R78, 0x10000, RZ ;  /* 0x000100004e357824 */ /* 0x000fe200078e00ff */
[----:B------:R-:W-:-:S02]  /*cfa0*/  PRMT R83, R83, 0x5410, R20 ;  /* 0x0000541053537816 */ /* 0x000fc40000000014 */
[----:B------:R-:W-:Y:S01]  /*cfb0*/  PRMT R86, R82, 0x5410, R39 ;  /* 0x0000541052567816 */ /* 0x000fe20000000027 */
[----:B------:R-:W-:Y:S01]  /*cfc0*/  IMAD.U32 R82, R85, 0x10000, RZ ;  /* 0x0001000055527824 */ /* 0x000fe200078e00ff */
[----:B------:R-:W-:Y:S01]  /*cfd0*/  LOP3.LUT R80, R80, 0xffff0000, RZ, 0xc0, !PT ;  /* 0xffff000050507812 */ /* 0x000fe200078ec0ff */
[----:B------:R-:W-:Y:S01]  /*cfe0*/  IMAD.U32 R90, R83, 0x10000, RZ ;  /* 0x00010000535a7824 */ /* 0x000fe200078e00ff */
        /* <DEDUP_REMOVED lines=15> */
[-C--:B------:R-:W-:Y:S01]  /*d0e0*/  FMUL.FTZ R89, R48, R53.reuse ;  /* 0x0000003530597220 */ /* 0x080fe20000410000 */
[C---:B------:R-:W-:Y:S01]  /*d0f0*/  IMAD.U32 R48, R79.reuse, 0x10000, RZ ;  /* 0x000100004f307824 */ /* 0x040fe200078e00ff */
[----:B------:R-:W-:Y:S01]  /*d100*/  LOP3.LUT R79, R79, 0xffff0000, RZ, 0xc0, !PT ;  /* 0xffff00004f4f7812 */ /* 0x000fe200078ec0ff */
[----:B------:R-:W-:Y:S01]  /*d110*/  FFMA.FTZ R87, R20, R53, -R87 ;  /* 0x0000003514577223 */ /* 0x000fe20000010857 */
[----:B------:R-:W-:Y:S01]  /*d120*/  FMUL.FTZ R53, R49, R82 ;  /* 0x0000005231357220 */ /* 0x000fe20000410000 */
[----:B------:R-:W-:-:S02]  /*d130*/  IMAD.U32 R51, R35, 0x10000, RZ ;  /* 0x0001000023337824 */ /* 0x000fc400078e00ff */
[----:B------:R-:W-:Y:S01]  /*d140*/  FFMA.FTZ R89, R20, R81, R89 ;  /* 0x0000005114597223 */ /* 0x000fe20000010059 */
[----:B------:R-:W-:Y:S02]  /*d150*/  IMAD.U32 R20, R84, 0x10000, RZ ;  /* 0x0001000054147824 */ /* 0x000fe400078e00ff */
[-C--:B------:R-:W-:Y:S01]  /*d160*/  FMUL.FTZ R49, R49, R48.reuse ;  /* 0x0000003031317220 */ /* 0x080fe20000410000 */
[C---:B------:R-:W-:Y:S01]  /*d170*/  FFMA.FTZ R53, R38.reuse, R48, -R53 ;  /* 0x0000003026357223 */ /* 0x040fe20000010835 */
[C---:B------:R-:W-:Y:S01]  /*d180*/  FMUL.FTZ R48, R51.reuse, R90 ;  /* 0x0000005a33307220 */ /* 0x040fe20000410000 */
[----:B------:R-:W-:Y:S01]  /*d190*/  FMUL.FTZ R81, R51, R20 ;  /* 0x0000001433517220 */ /* 0x000fe20000410000 */
[----:B------:R-:W-:Y:S01]  /*d1a0*/  FFMA.FTZ R49, R38, R82, R49 ;  /* 0x0000005226317223 */ /* 0x000fe20000010031 */
[C---:B------:R-:W-:Y:S01]  /*d1b0*/  FMUL.FTZ R38, R32.reuse, R78 ;  /* 0x0000004e20267220 */ /* 0x040fe20000410000 */
[----:B------:R-:W-:Y:S01]  /*d1c0*/  FFMA.FTZ R51, R39, R20, -R48 ;  /* 0x0000001427337223 */ /* 0x000fe20000010830 */
[----:B------:R-:W-:Y:S01]  /*d1d0*/  FMUL.FTZ R20, R32, R80 ;  /* 0x0000005020147220 */ /* 0x000fe20000410000 */
[----:B------:R-:W-:-:S02]  /*d1e0*/  IMAD.U32 R50, R34, 0x10000, RZ ;  /* 0x0001000022327824 */ /* 0x000fc400078e00ff */
[C---:B------:R-:W-:Y:S01]  /*d1f0*/  FFMA.FTZ R38, R21.reuse, R80, R38 ;  /* 0x0000005015267223 */ /* 0x040fe20000010026 */
[----:B------:R-:W-:Y:S02]  /*d200*/  IMAD.U32 R32, R86, 0x10000, RZ ;  /* 0x0001000056207824 */ /* 0x000fe400078e00ff */
[----:B------:R-:W-:Y:S01]  /*d210*/  FFMA.FTZ R78, R21, R78, -R20 ;  /* 0x0000004e154e7223 */ /* 0x000fe20000010814 */
[----:B------:R-:W-:Y:S02]  /*d220*/  IMAD.U32 R20, R52, 0x10000, RZ ;  /* 0x0001000034147824 */ /* 0x000fe400078e00ff */
[----:B------:R-:W-:Y:S01]  /*d230*/  FFMA.FTZ R81, R39, R90, R81 ;  /* 0x0000005a27517223 */ /* 0x000fe20000010051 */
[----:B------:R-:W-:Y:S01]  /*d240*/  FMUL.FTZ R80, R50, R32 ;  /* 0x0000002032507220 */ /* 0x000fe20000410000 */
[C---:B------:R-:W-:Y:S01]  /*d250*/  FMUL.FTZ R39, R33.reuse, R85 ;  /* 0x0000005521277220 */ /* 0x040fe20000410000 */
[-C--:B------:R-:W-:Y:S01]  /*d260*/  FMUL.FTZ R82, R33, R79.reuse ;  /* 0x0000004f21527220 */ /* 0x080fe20000410000 */
[----:B------:R-:W-:Y:S01]  /*d270*/  LOP3.LUT R34, R34, 0xffff0000, RZ, 0xc0, !PT ;  /* 0xffff000022227812 */ /* 0x000fe200078ec0ff */
[-C--:B------:R-:W-:Y:S01]  /*d280*/  FMUL.FTZ R50, R50, R20.reuse ;  /* 0x0000001432327220 */ /* 0x080fe20000410000 */
[----:B------:R-:W-:Y:S01]  /*d290*/  FFMA.FTZ R80, R29, R20, -R80 ;  /* 0x000000141d507223 */ /* 0x000fe20000010850 */
        /* <DEDUP_REMOVED lines=11> */
[C---:B------:R-:W-:Y:S01]  /*d350*/  FMUL.FTZ R28, R35.reuse, R20 ;  /* 0x00000014231c7220 */ /* 0x040fe20000410000 */
[C---:B------:R-:W-:Y:S01]  /*d360*/  FFMA.FTZ R21, R30.reuse, R21, -R29 ;  /* 0x000000151e157223 */ /* 0x040fe2000001081d */
[-C--:B------:R-:W-:Y:S01]  /*d370*/  FMUL.FTZ R39, R35, R84.reuse ;  /* 0x0000005423277220 */ /* 0x080fe20000410000 */
[----:B------:R-:W-:Y:S01]  /*d380*/  FFMA.FTZ R35, R30, R33, R34 ;  /* 0x000000211e237223 */ /* 0x000fe20000010022 */
[C---:B------:R-:W-:Y:S01]  /*d390*/  FFMA.FTZ R84, R31.reuse, R84, -R28 ;  /* 0x000000541f547223 */ /* 0x040fe2000001081c */
[----:B------:R-:W-:Y:S01]  /*d3a0*/  F2FP.BF16.F32.PACK_AB R28, R78, R87 ;  /* 0x000000574e1c723e */ /* 0x000fe200000010ff */
[----:B------:R-:W-:Y:S01]  /*d3b0*/  FFMA.FTZ R20, R31, R20, R39 ;  /* 0x000000141f147223 */ /* 0x000fe20000010027 */
[----:B------:R-:W-:-:S02]  /*d3c0*/  F2FP.BF16.F32.PACK_AB R29, R48, R53 ;  /* 0x00000035301d723e */ /* 0x000fc400000010ff */
[----:B------:R-:W-:Y:S02]  /*d3d0*/  F2FP.BF16.F32.PACK_AB R30, R21, R80 ;  /* 0x00000050151e723e */ /* 0x000fe400000010ff */
[----:B------:R-:W-:Y:S02]  /*d3e0*/  F2FP.BF16.F32.PACK_AB R34, R35, R50 ;  /* 0x000000322322723e */ /* 0x000fe400000010ff */
[----:B------:R-:W-:Y:S02]  /*d3f0*/  F2FP.BF16.F32.PACK_AB R31, R84, R51 ;  /* 0x00000033541f723e */ /* 0x000fe400000010ff */
[----:B------:R-:W-:Y:S02]  /*d400*/  F2FP.BF16.F32.PACK_AB R33, R82, R49 ;  /* 0x000000315221723e */ /* 0x000fe400000010ff */
[----:B------:R-:W-:Y:S01]  /*d410*/  F2FP.BF16.F32.PACK_AB R35, R20, R81 ;  /* 0x000000511423723e */ /* 0x000fe200000010ff */
[----:B------:R1:W-:Y:S04]  /*d420*/  STS.128 [R37], R28 ;  /* 0x0000001c25007388 */ /* 0x0003e80000000c00 */
[----:B------:R1:W-:Y:S02]  /*d430*/  STS.128 [R77+0x10400], R32 ;  /* 0x010400204d007388 */ /* 0x0003e40000000c00 */
.L_x_3063:
[----:B------:R-:W-:Y:S05]  /*d440*/  BSYNC B1 ;  /* 0x0000000000017941 */ /* 0x000fea0003800000 */
.L_x_3062:
[----:B------:R-:W-:Y:S04]  /*d450*/  BSSY B1, `(.L_x_3064) ;  /* 0x0000069000017945 */ /* 0x000fe80003800000 */
[----:B------:R-:W-:Y:S05]  /*d460*/  @P2 BRA `(.L_x_3065) ;  /* 0x00000004009c2947 */ /* 0x000fea0003800000 */
[----:B------:R-:W-:Y:S02]  /*d470*/  LEA.HI R20, R58, R207, RZ, 0x1d ;  /* 0x000000cf3a147211 */ /* 0x000fe400078fe8ff */
[----:B-1----:R-:W-:Y:S02]  /*d480*/  SHF.R.U32.HI R28, RZ, 0x3, R198 ;  /* 0x00000003ff1c7819 */ /* 0x002fe400000116c6 */
        /* <DEDUP_REMOVED lines=8> */
[----:B------:R-:W-:Y:S02]  /*d510*/  PRMT R57, R57, 0x5410, R4 ;  /* 0x0000541039397816 */ /* 0x000fe40000000004 */
[----:B------:R-:W-:Y:S02]  /*d520*/  LOP3.LUT R21, R29, 0x7fffe000, RZ, 0xc0, !PT ;  /* 0x7fffe0001d157812 */ /* 0x000fe400078ec0ff */
[----:B------:R-:W0:Y:S01]  /*d530*/  LDS.128 R28, [R229] ;  /* 0x00000000e51c7984 */ /* 0x000e220000000c00 */
[----:B------:R-:W-:Y:S01]  /*d540*/  SHF.R.U64 R37, R6, 0x10, R7 ;  /* 0x0000001006257819 */ /* 0x000fe20000001207 */
[----:B------:R-:W-:Y:S01]  /*d550*/  IMAD.U32 R38, R57, 0x10000, RZ ;  /* 0x0001000039267824 */ /* 0x000fe200078e00ff */
[----:B------:R-:W-:-:S02]  /*d560*/  IADD3 R21, R20, R21, R203 ;  /* 0x0000001514157210 */ /* 0x000fc40007ffe0cb */
[----:B------:R-:W-:Y:S02]  /*d570*/  SHF.R.U32.HI R20, RZ, 0x10, R5 ;  /* 0x00000010ff147819 */ /* 0x000fe40000011605 */
[----:B------:R-:W-:Y:S02]  /*d580*/  LEA R21, R21, R18, 0x1 ;  /* 0x0000001215157211 */ /* 0x000fe400078e08ff */
[----:B------:R-:W-:Y:S02]  /*d590*/  SHF.R.U32.HI R24, RZ, 0x10, R25 ;  /* 0x00000010ff187819 */ /* 0x000fe40000011619 */
[----:B------:R-:W-:Y:S01]  /*d5a0*/  SHF.R.U64 R5, R26, 0x10, R27 ;  /* 0x000000101a057819 */ /* 0x000fe2000000121b */
[----:B------:R-:W1:Y:S01]  /*d5b0*/  LDS.128 R32, [R21+0x10400] ;  /* 0x0104000015207984 */ /* 0x000e620000000c00 */
[----:B------:R-:W-:Y:S02]  /*d5c0*/  PRMT R62, R62, 0x5410, R39 ;  /* 0x000054103e3e7816 */ /* 0x000fe40000000027 */
[----:B------:R-:W-:-:S02]  /*d5d0*/  SHF.R.U32.HI R26, RZ, 0x10, R27 ;  /* 0x00000010ff1a7819 */ /* 0x000fc4000001161b */
[----:B------:R-:W-:Y:S01]  /*d5e0*/  PRMT R64, R64, 0x5410, R37 ;  /* 0x0000541040407816 */ /* 0x000fe20000000025 */
[----:B------:R-:W-:Y:S01]  /*d5f0*/  IMAD.U32 R37, R62, 0x10000, RZ ;  /* 0x000100003e257824 */ /* 0x000fe200078e00ff */
[----:B------:R-:W-:Y:S02]  /*d600*/  SHF.R.U32.HI R6, RZ, 0x10, R7 ;  /* 0x00000010ff067819 */ /* 0x000fe40000011607 */
[----:B------:R-:W-:Y:S02]  /*d610*/  PRMT R61, R61, 0x5410, R26 ;  /* 0x000054103d3d7816 */ /* 0x000fe4000000001a */
[----:B------:R-:W-:Y:S02]  /*d620*/  PRMT R63, R63, 0x5410, R20 ;  /* 0x000054103f3f7816 */ /* 0x000fe40000000014 */
[----:B------:R-:W-:Y:S02]  /*d630*/  PRMT R59, R59, 0x5410, R24 ;  /* 0x000054103b3b7816 */ /* 0x000fe40000000018 */
[----:B------:R-:W-:-:S02]  /*d640*/  PRMT R60, R60, 0x5410, R5 ;  /* 0x000054103c3c7816 */ /* 0x000fc40000000005 */
[----:B------:R-:W-:Y:S02]  /*d650*/  PRMT R65, R65, 0x5410, R6 ;  /* 0x0000541041417816 */ /* 0x000fe40000000006 */
        /* <DEDUP_REMOVED lines=16> */
[----:B------:R-:W-:Y:S01]  /*d760*/  IMAD.U32 R33, R35, 0x10000, RZ ;  /* 0x0001000023217824 */ /* 0x000fe200078e00ff */
[----:B------:R-:W-:Y:S01]  /*d770*/  LOP3.LUT R31, R34, 0xffff0000, RZ, 0xc0, !PT ;  /* 0xffff0000221f7812 */ /* 0x000fe200078ec0ff */
[----:B------:R-:W-:Y:S01]  /*d780*/  FFMA.FTZ R39, R4, R37, -R39 ;  /* 0x0000002504277223 */ /* 0x000fe20000010827 */
[----:B------:R-:W-:-:S02]  /*d790*/  IMAD.U32 R37, R61, 0x10000, RZ ;  /* 0x000100003d257824 */ /* 0x000fc400078e00ff */
[----:B------:R-:W-:Y:S01]  /*d7a0*/  FFMA.FTZ R49, R4, R38, R49 ;  /* 0x0000002604317223 */ /* 0x000fe20000010031 */
[----:B------:R-:W-:Y:S01]  /*d7b0*/  IMAD.U32 R29, R34, 0x10000, RZ ;  /* 0x00010000221d7824 */ /* 0x000fe200078e00ff */
[----:B------:R-:W-:Y:S01]  /*d7c0*/  LOP3.LUT R34, R35, 0xffff0000, RZ, 0xc0, !PT ;  /* 0xffff000023227812 */ /* 0x000fe200078ec0ff */
[----:B------:R-:W-:Y:S02]  /*d7d0*/  IMAD.U32 R35, R59, 0x10000, RZ ;  /* 0x000100003b237824 */ /* 0x000fe400078e00ff */
[----:B------:R-:W-:Y:S01]  /*d7e0*/  FMUL.FTZ R53, R33, R37 ;  /* 0x0000002521357220 */ /* 0x000fe20000410000 */
[----:B------:R-:W-:Y:S01]  /*d7f0*/  IMAD.U32 R25, R63, 0x10000, RZ ;  /* 0x000100003f197824 */ /* 0x000fe200078e00ff */
[----:B------:R-:W-:Y:S01]  /*d800*/  LOP3.LUT R59, R59, 0xffff0000, RZ, 0xc0, !PT ;  /* 0xffff00003b3b7812 */ /* 0x000fe200078ec0ff */
[----:B------:R-:W-:Y:S02]  /*d810*/  IMAD.U32 R4, R65, 0x10000, RZ ;  /* 0x0001000041047824 */ /* 0x000fe400078e00ff */
[C---:B------:R-:W-:Y:S01]  /*d820*/  FMUL.FTZ R51, R27.reuse, R35 ;  /* 0x000000231b337220 */ /* 0x040fe20000410000 */
[----:B------:R-:W-:Y:S01]  /*d830*/  FMUL.FTZ R27, R27, R25 ;  /* 0x000000191b1b7220 */ /* 0x000fe20000410000 */
[----:B------:R-:W-:Y:S01]  /*d840*/  LOP3.LUT R63, R63, 0xffff0000, RZ, 0xc0, !PT ;  /* 0xffff00003f3f7812 */ /* 0x000fe200078ec0ff */
[-C--:B------:R-:W-:Y:S01]  /*d850*/  FMUL.FTZ R38, R33, R4.reuse ;  /* 0x0000000421267220 */ /* 0x080fe20000410000 */
[----:B------:R-:W-:Y:S01]  /*d860*/  FFMA.FTZ R53, R24, R4, -R53 ;  /* 0x0000000418357223 */ /* 0x000fe20000010835 */
[----:B------:R-:W-:Y:S01]  /*d870*/  FMUL.FTZ R4, R26, R57 ;  /* 0x000000391a047220 */ /* 0x000fe20000410000 */
[C---:B------:R-:W-:Y:S01]  /*d880*/  FFMA.FTZ R51, R6.reuse, R25, -R51 ;  /* 0x0000001906337223 */ /* 0x040fe20000010833 */
[----:B------:R-:W-:Y:S01]  /*d890*/  FFMA.FTZ R25, R6, R35, R27 ;  /* 0x0000002306197223 */ /* 0x000fe2000001001b */
[-C--:B------:R-:W-:Y:S01]  /*d8a0*/  FMUL.FTZ R26, R26, R62.reuse ;  /* 0x0000003e1a1a7220 */ /* 0x080fe20000410000 */
[----:B------:R-:W-:Y:S01]  /*d8b0*/  FFMA.FTZ R62, R5, R62, -R4 ;  /* 0x0000003e053e7223 */ /* 0x000fe20000010804 */
[----:B------:R-:W-:-:S02]  /*d8c0*/  IMAD.U32 R6, R60, 0x10000, RZ ;  /* 0x000100003c067824 */ /* 0x000fc400078e00ff */
[----:B------:R-:W-:Y:S01]  /*d8d0*/  FMUL.FTZ R27, R32, R59 ;  /* 0x0000003b201b7220 */ /* 0x000fe20000410000 */
[----:B------:R-:W-:Y:S02]  /*d8e0*/  IMAD.U32 R4, R64, 0x10000, RZ ;  /* 0x0001000040047824 */ /* 0x000fe400078e00ff */
[----:B------:R-:W-:Y:S01]  /*d8f0*/  FMUL.FTZ R32, R32, R63 ;  /* 0x0000003f20207220 */ /* 0x000fe20000410000 */
[----:B------:R-:W-:Y:S01]  /*d900*/  LOP3.LUT R60, R60, 0xffff0000, RZ, 0xc0, !PT ;  /* 0xffff00003c3c7812 */ /* 0x000fe200078ec0ff */
[----:B------:R-:W-:Y:S01]  /*d910*/  FFMA.FTZ R37, R24, R37, R38 ;  /* 0x0000002518257223 */ /* 0x000fe20000010026 */
[----:B------:R-:W-:Y:S01]  /*d920*/  LOP3.LUT R64, R64, 0xffff0000, RZ, 0xc0, !PT ;  /* 0xffff000040407812 */ /* 0x000fe200078ec0ff */
[----:B------:R-:W-:Y:S01]  /*d930*/  FFMA.FTZ R24, R5, R57, R26 ;  /* 0x0000003905187223 */ /* 0x000fe2000001001a */
[----:B------:R-:W-:Y:S01]  /*d940*/  LOP3.LUT R61, R61, 0xffff0000, RZ, 0xc0, !PT ;  /* 0xffff00003d3d7812 */ /* 0x000fe200078ec0ff */
[C---:B------:R-:W-:Y:S01]  /*d950*/  FFMA.FTZ R26, R28.reuse, R63, -R27 ;  /* 0x0000003f1c1a7223 */ /* 0x040fe2000001081b */
[----:B------:R-:W-:Y:S01]  /*d960*/  LOP3.LUT R65, R65, 0xffff0000, RZ, 0xc0, !PT ;  /* 0xffff000041417812 */ /* 0x000fe200078ec0ff */
[----:B------:R-:W-:Y:S01]  /*d970*/  FFMA.FTZ R32, R28, R59, R32 ;  /* 0x0000003b1c207223 */ /* 0x000fe20000010020 */
[C---:B------:R-:W-:Y:S01]  /*d980*/  FMUL.FTZ R38, R29.reuse, R6 ;  /* 0x000000061d267220 */ /* 0x040fe20000410000 */
[----:B------:R-:W-:Y:S01]  /*d990*/  FMUL.FTZ R28, R29, R4 ;  /* 0x000000041d1c7220 */ /* 0x000fe20000410000 */
        /* <DEDUP_REMOVED lines=20> */
.L_x_3065:
[----:B------:R-:W-:Y:S05]  /*dae0*/  BSYNC B1 ;  /* 0x0000000000017941 */ /* 0x000fea0003800000 */
.L_x_3064:
[----:B------:R-:W-:Y:S04]  /*daf0*/  BSSY B1, `(.L_x_3066) ;  /* 0x0000069000017945 */ /* 0x000fe80003800000 */
[----:B------:R-:W-:Y:S05]  /*db00*/  @P1 BRA `(.L_x_3067) ;  /* 0x00000004009c1947 */ /* 0x000fea0003800000 */
        /* <DEDUP_REMOVED lines=14> */
[----:B------:R-:W1:Y:S01]  /*dbf0*/  LDS.128 R4, [R228] ;  /* 0x00000000e4047984 */ /* 0x000e620000000c00 */
[----:B------:R-:W-:Y:S01]  /*dc00*/  PRMT R66, R66, 0x5410, R31 ;  /* 0x0000541042427816 */ /* 0x000fe2000000001f */
[----:B------:R-:W-:Y:S01]  /*dc10*/  IMAD.U32 R37, R73, 0x10000, RZ ;  /* 0x0001000049257824 */ /* 0x000fe200078e00ff */
[----:B------:R-:W-:Y:S01]  /*dc20*/  SHF.R.U32.HI R44, RZ, 0x10, R45 ;  /* 0x00000010ff2c7819 */ /* 0x000fe2000001162d */
[----:B------:R-:W-:Y:S01]  /*dc30*/  IMAD R21, R21, 0x2, R18 ;  /* 0x0000000215157824 */ /* 0x000fe200078e0212 */
[----:B------:R-:W-:Y:S01]  /*dc40*/  SHF.R.U64 R20, R42, 0x10, R43 ;  /* 0x000000102a147819 */ /* 0x000fe2000000122b */
[----:B------:R-:W-:Y:S01]  /*dc50*/  IMAD.U32 R35, R66, 0x10000, RZ ;  /* 0x0001000042237824 */ /* 0x000fe200078e00ff */
[----:B------:R-:W-:Y:S02]  /*dc60*/  PRMT R74, R74, 0x5410, R41 ;  /* 0x000054104a4a7816 */ /* 0x000fe40000000029 */
[----:B------:R-:W2:Y:S01]  /*dc70*/  LDS.128 R24, [R21+0x10400] ;  /* 0x0104000015187984 */ /* 0x000ea20000000c00 */
[----:B------:R-:W-:-:S02]  /*dc80*/  SHF.R.U32.HI R43, RZ, 0x10, R43 ;  /* 0x00000010ff2b7819 */ /* 0x000fc4000001162b */
[--C-:B0-----:R-:W-:Y:S01]  /*dc90*/  SHF.R.U64 R29, R46, 0x10, R47.reuse ;  /* 0x000000102e1d7819 */ /* 0x101fe2000000122f */
[----:B------:R-:W-:Y:S01]  /*dca0*/  IMAD.U32 R39, R74, 0x10000, RZ ;  /* 0x000100004a277824 */ /* 0x000fe200078e00ff */
[----:B------:R-:W-:Y:S02]  /*dcb0*/  PRMT R67, R67, 0x5410, R44 ;  /* 0x0000541043437816 */ /* 0x000fe4000000002c */
[----:B------:R-:W-:Y:S02]  /*dcc0*/  PRMT R75, R75, 0x5410, R20 ;  /* 0x000054104b4b7816 */ /* 0x000fe40000000014 */
[----:B------:R-:W-:Y:S02]  /*dcd0*/  SHF.R.U32.HI R46, RZ, 0x10, R47 ;  /* 0x00000010ff2e7819 */ /* 0x000fe4000001162f */
[----:B------:R-:W-:Y:S02]  /*dce0*/  PRMT R76, R76, 0x5410, R43 ;  /* 0x000054104c4c7816 */ /* 0x000fe4000000002b */
[----:B------:R-:W-:-:S02]  /*dcf0*/  PRMT R55, R55, 0x5410, R46 ;  /* 0x0000541037377816 */ /* 0x000fc4000000002e */
[----:B------:R-:W-:Y:S02]  /*dd00*/  LOP3.LUT R73, R73, 0xffff0000, RZ, 0xc0, !PT ;  /* 0xffff000049497812 */ /* 0x000fe400078ec0ff */
[----:B------:R-:W-:Y:S02]  /*dd10*/  LOP3.LUT R74, R74, 0xffff0000, RZ, 0xc0, !PT ;  /* 0xffff00004a4a7812 */ /* 0x000fe400078ec0ff */
[----:B------:R-:W-:Y:S01]  /*dd20*/  PRMT R54, R54, 0x5410, R29 ;  /* 0x0000541036367816 */ /* 0x000fe2000000001d */
        /* <DEDUP_REMOVED lines=8> */
[C---:B--2---:R-:W-:Y:S01]  /*ddb0*/  IMAD.U32 R31, R24.reuse, 0x10000, RZ ;  /* 0x00010000181f7824 */ /* 0x044fe200078e00ff */
        /* <DEDUP_REMOVED lines=8> */
[----:B------:R-:W-:Y:S02]  /*de40*/  IMAD.U32 R34, R27, 0x10000, RZ ;  /* 0x000100001b227824 */ /* 0x000fe400078e00ff */
[----:B------:R-:W-:Y:S01]  /*de50*/  FFMA.FTZ R43, R20, R37, R43 ;  /* 0x00000025142b7223 */ /* 0x000fe2000001002b */
[----:B------:R-:W-:Y:S02]  /*de60*/  IMAD.U32 R41, R76, 0x10000, RZ ;  /* 0x000100004c297824 */ /* 0x000fe400078e00ff */
[-C--:B------:R-:W-:Y:S01]  /*de70*/  FMUL.FTZ R37, R32, R31.reuse ;  /* 0x0000001f20257220 */ /* 0x080fe20000410000 */
[----:B------:R-:W-:Y:S01]  /*de80*/  FFMA.FTZ R45, R28, R31, -R45 ;  /* 0x0000001f1c2d7223 */ /* 0x000fe2000001082d */
[----:B------:R-:W-:Y:S02]  /*de90*/  IMAD.U32 R35, R55, 0x10000, RZ ;  /* 0x0001000037237824 */ /* 0x000fe400078e00ff */
[----:B------:R-:W-:Y:S01]  /*dea0*/  FMUL.FTZ R31, R34, R41 ;  /* 0x00000029221f7220 */ /* 0x000fe20000410000 */
[----:B------:R-:W-:Y:S01]  /*deb0*/  FFMA.FTZ R39, R28, R39, R37 ;  /* 0x000000271c277223 */ /* 0x000fe20000010025 */
[----:B------:R-:W-:Y:S01]  /*dec0*/  LOP3.LUT R20, R67, 0xffff0000, RZ, 0xc0, !PT ;  /* 0xffff000043147812 */ /* 0x000fe200078ec0ff */
[-C--:B------:R-:W-:Y:S01]  /*ded0*/  FMUL.FTZ R34, R34, R35.reuse ;  /* 0x0000002322227220 */ /* 0x080fe20000410000 */
[----:B------:R-:W-:Y:S01]  /*dee0*/  FFMA.FTZ R40, R30, R35, -R31 ;  /* 0x000000231e287223 */ /* 0x000fe2000001081f */
[----:B------:R-:W-:Y:S01]  /*def0*/  LOP3.LUT R31, R66, 0xffff0000, RZ, 0xc0, !PT ;  /* 0xffff0000421f7812 */ /* 0x000fe200078ec0ff */
[----:B------:R-:W-:Y:S01]  /*df00*/  FMUL.FTZ R35, R24, R73 ;  /* 0x0000004918237220 */ /* 0x000fe20000410000 */
[----:B------:R-:W-:-:S02]  /*df10*/  IMAD.U32 R33, R26, 0x10000, RZ ;  /* 0x000100001a217824 */ /* 0x000fc400078e00ff */
[----:B------:R-:W-:Y:S01]  /*df20*/  FFMA.FTZ R41, R30, R41, R34 ;  /* 0x000000291e297223 */ /* 0x000fe20000010022 */
[----:B------:R-:W-:Y:S02]  /*df30*/  IMAD.U32 R28, R75, 0x10000, RZ ;  /* 0x000100004b1c7824 */ /* 0x000fe400078e00ff */
[-C--:B------:R-:W-:Y:S01]  /*df40*/  FMUL.FTZ R37, R24, R31.reuse ;  /* 0x0000001f18257220 */ /* 0x080fe20000410000 */
[----:B------:R-:W-:Y:S01]  /*df50*/  FFMA.FTZ R35, R4, R31, -R35 ;  /* 0x0000001f04237223 */ /* 0x000fe20000010823 */
[C---:B------:R-:W-:Y:S01]  /*df60*/  FMUL.FTZ R32, R25.reuse, R74 ;  /* 0x0000004a19207220 */ /* 0x040fe20000410000 */
[----:B------:R-:W-:Y:S02]  /*df70*/  IMAD.U32 R24, R54, 0x10000, RZ ;  /* 0x0001000036187824 */ /* 0x000fe400078e00ff */
[----:B------:R-:W-:Y:S01]  /*df80*/  FFMA.FTZ R30, R4, R73, R37 ;  /* 0x00000049041e7223 */ /* 0x000fe20000010025 */
[----:B------:R-:W-:Y:S01]  /*df90*/  FMUL.FTZ R25, R25, R20 ;  /* 0x0000001419197220 */ /* 0x000fe20000410000 */
[----:B------:R-:W-:Y:S01]  /*dfa0*/  FMUL.FTZ R4, R33, R28 ;  /* 0x0000001c21047220 */ /* 0x000fe20000410000 */
[C---:B------:R-:W-:Y:S01]  /*dfb0*/  FFMA.FTZ R32, R5.reuse, R20, -R32 ;  /* 0x0000001405207223 */ /* 0x040fe20000010820 */
[----:B------:R-:W-:Y:S01]  /*dfc0*/  LOP3.LUT R26, R26, 0xffff0000, RZ, 0xc0, !PT ;  /* 0xffff00001a1a7812 */ /* 0x000fe200078ec0ff */
[----:B------:R-:W-:Y:S01]  /*dfd0*/  FFMA.FTZ R74, R5, R74, R25 ;  /* 0x0000004a054a7223 */ /* 0x000fe20000010019 */
[----:B------:R-:W-:Y:S01]  /*dfe0*/  LOP3.LUT R27, R27, 0xffff0000, RZ, 0xc0, !PT ;  /* 0xffff00001b1b7812 */ /* 0x000fe200078ec0ff */
[-C--:B------:R-:W-:Y:S01]  /*dff0*/  FFMA.FTZ R20, R29, R24.reuse, -R4 ;  /* 0x000000181d147223 */ /* 0x080fe20000010804 */
[----:B------:R-:W-:Y:S01]  /*e000*/  LOP3.LUT R75, R75, 0xffff0000, RZ, 0xc0, !PT ;  /* 0xffff00004b4b7812 */ /* 0x000fe200078ec0ff */
[----:B------:R-:W-:Y:S01]  /*e010*/  FMUL.FTZ R34, R33, R24 ;  /* 0x0000001821227220 */ /* 0x000fe20000410000 */
[----:B------:R-:W-:-:S02]  /*e020*/  LOP3.LUT R76, R76, 0xffff0000, RZ, 0xc0, !PT ;  /* 0xffff00004c4c7812 */ /* 0x000fc400078ec0ff */
[----:B------:R-:W-:Y:S01]  /*e030*/  LOP3.LUT R5, R54, 0xffff0000, RZ, 0xc0, !PT ;  /* 0xffff000036057812 */ /* 0x000fe200078ec0ff */
[C---:B------:R-:W-:Y:S01]  /*e040*/  FMUL.FTZ R25, R26.reuse, R75 ;  /* 0x0000004b1a197220 */ /* 0x040fe20000410000 */
[----:B------:R-:W-:Y:S01]  /*e050*/  LOP3.LUT R4, R55, 0xffff0000, RZ, 0xc0, !PT ;  /* 0xffff000037047812 */ /* 0x000fe200078ec0ff */
[----:B------:R-:W-:Y:S01]  /*e060*/  FMUL.FTZ R24, R27, R76 ;  /* 0x0000004c1b187220 */ /* 0x000fe20000410000 */
[----:B------:R-:W-:Y:S01]  /*e070*/  FFMA.FTZ R34, R29, R28, R34 ;  /* 0x0000001c1d227223 */ /* 0x000fe20000010022 */
[-C--:B------:R-:W-:Y:S02]  /*e080*/  FMUL.FTZ R26, R26, R5.reuse ;  /* 0x000000051a1a7220 */ /* 0x080fe40000410000 */
[-C--:B------:R-:W-:Y:S01]  /*e090*/  FMUL.FTZ R31, R27, R4.reuse ;  /* 0x000000041b1f7220 */ /* 0x080fe20000410000 */
[C---:B------:R-:W-:Y:S01]  /*e0a0*/  FFMA.FTZ R27, R6.reuse, R5, -R25 ;  /* 0x00000005061b7223 */ /* 0x040fe20000010819 */
[C---:B------:R-:W-:Y:S01]  /*e0b0*/  FFMA.FTZ R29, R7.reuse, R4, -R24 ;  /* 0x00000004071d7223 */ /* 0x040fe20000010818 */
        /* <DEDUP_REMOVED lines=12> */
.L_x_3067:
[----:B------:R-:W-:Y:S05]  /*e180*/  BSYNC B1 ;  /* 0x0000000000017941 */ /* 0x000fea0003800000 */
.L_x_3066:
[----:B------:R-:W-:Y:S01]  /*e190*/  PRMT R20, R3, 0x5410, R0 ;  /* 0x0000541003147816 */ /* 0x000fe20000000000 */
[----:B------:R-:W-:Y:S06]  /*e1a0*/  @P0 BRA `(.L_x_3051) ;  /* 0x00000004009c0947 */ /* 0x000fec0003800000 */
[----:B------:R-:W-:Y:S02]  /*e1b0*/  LEA.HI R58, R58, R207, RZ, 0x1d ;  /* 0x000000cf3a3a7211 */ /* 0x000fe400078fe8ff */
[----:B--23--:R-:W-:Y:S02]  /*e1c0*/  SHF.R.U32.HI R4, RZ, 0x3, R196 ;  /* 0x00000003ff047819 */ /* 0x00cfe400000116c4 */
[----:B------:R-:W-:Y:S02]  /*e1d0*/  SHF.R.S32.HI R5, RZ, 0x1f, R58 ;  /* 0x0000001fff057819 */ /* 0x000fe4000001143a */
[----:B------:R-:W-:Y:S02]  /*e1e0*/  SHF.L.U32 R3, R58, 0x3, RZ ;  /* 0x000000033a037819 */ /* 0x000fe400000006ff */
[----:B------:R-:W-:Y:S02]  /*e1f0*/  LEA.HI R5, R5, R58, RZ, 0x3 ;  /* 0x0000003a05057211 */ /* 0x000fe400078f18ff */
[----:B------:R-:W-:-:S02]  /*e200*/  LOP3.LUT R0, R196, 0x38, R3, 0xf8, !PT ;  /* 0x00000038c4007812 */ /* 0x000fc400078ef803 */
[--C-:B------:R-:W-:Y:S01]  /*e210*/  SHF.R.U64 R12, R12, 0x10, R13.reuse ;  /* 0x000000100c0c7819 */ /* 0x100fe2000000120d */
[----:B------:R-:W-:Y:S01]  /*e220*/  IMAD.SHL.U32 R5, R5, 0x400, RZ ;  /* 0x0000040005057824 */ /* 0x000fe200078e00ff */
[----:B------:R-:W-:Y:S02]  /*e230*/  LOP3.LUT R0, R0, R4, RZ, 0x3c, !PT ;  /* 0x0000000400007212 */ /* 0x000fe400078e3cff */
[----:B------:R-:W-:Y:S02]  /*e240*/  SHF.R.U32.HI R21, RZ, 0x10, R13 ;  /* 0x00000010ff157819 */ /* 0x000fe4000001160d */
[----:B------:R-:W-:Y:S02]  /*e250*/  LOP3.LUT R3, R5, 0x7fffe000, RZ, 0xc0, !PT ;  /* 0x7fffe00005037812 */ /* 0x000fe400078ec0ff */
[----:B------:R-:W2:Y:S01]  /*e260*/  LDS.128 R4, [R227] ;  /* 0x00000000e3047984 */ /* 0x000ea20000000c00 */
[----:B------:R-:W-:Y:S02]  /*e270*/  SHF.R.U64 R13, R8, 0x10, R9 ;  /* 0x00000010080d7819 */ /* 0x000fe40000001209 */
[----:B------:R-:W-:-:S02]  /*e280*/  IADD3 R3, R0, R3, R201 ;  /* 0x0000000300037210 */ /* 0x000fc40007ffe0c9 */
[--C-:B------:R-:W-:Y:S02]  /*e290*/  SHF.R.U64 R0, R10, 0x10, R11.reuse ;  /* 0x000000100a007819 */ /* 0x100fe4000000120b */
[----:B------:R-:W-:Y:S01]  /*e2a0*/  SHF.R.U32.HI R11, RZ, 0x10, R11 ;  /* 0x00000010ff0b7819 */ /* 0x000fe2000001160b */
[----:B------:R-:W-:Y:S01]  /*e2b0*/  IMAD R3, R3, 0x2, R18 ;  /* 0x0000000203037824 */ /* 0x000fe200078e0212 */
[----:B------:R-:W-:Y:S02]  /*e2c0*/  SHF.R.U32.HI R9, RZ, 0x10, R9 ;  /* 0x00000010ff097819 */ /* 0x000fe40000011609 */
[----:B------:R-:W-:Y:S02]  /*e2d0*/  PRMT R56, R56, 0x5410, R13 ;  /* 0x0000541038387816 */ /* 0x000fe4000000000d */
[----:B------:R-:W3:Y:S01]  /*e2e0*/  LDS.128 R24, [R3+0x10400] ;  /* 0x0104000003187984 */ /* 0x000ee20000000c00 */
[----:B------:R-:W-:Y:S02]  /*e2f0*/  PRMT R71, R71, 0x5410, R12 ;  /* 0x0000541047477816 */ /* 0x000fe4000000000c */
[----:B------:R-:W-:-:S02]  /*e300*/  PRMT R70, R70, 0x5410, R11 ;  /* 0x0000541046467816 */ /* 0x000fc4000000000b */
[--C-:B-1----:R-:W-:Y:S02]  /*e310*/  SHF.R.U64 R28, R14, 0x10, R15.reuse ;  /* 0x000000100e1c7819 */ /* 0x102fe4000000120f */
[----:B0-----:R-:W-:Y:S02]  /*e320*/  SHF.R.U32.HI R29, RZ, 0x10, R15 ;  /* 0x00000010ff1d7819 */ /* 0x001fe4000001160f */
[----:B------:R-:W-:Y:S02]  /*e330*/  PRMT R68, R68, 0x5410, R9 ;  /* 0x0000541044447816 */ /* 0x000fe40000000009 */
[----:B------:R-:W-:Y:S01]  /*e340*/  PRMT R72, R72, 0x5410, R21 ;  /* 0x0000541048487816 */ /* 0x000fe20000000015 */
[----:B------:R-:W-:Y:S01]  /*e350*/  IMAD.U32 R21, R71, 0x10000, RZ ;  /* 0x0001000047157824 */ /* 0x000fe200078e00ff */
[C---:B------:R-:W-:Y:S02]  /*e360*/  PRMT R28, R20.reuse, 0x5432, R28 ;  /* 0x00005432141c7816 */ /* 0x040fe4000000001c */
[----:B------:R-:W-:-:S02]  /*e370*/  PRMT R29, R20, 0x5410, R29 ;  /* 0x00005410141d7816 */ /* 0x000fc4000000001d */
[----:B------:R-:W-:Y:S02]  /*e380*/  PRMT R69, R69, 0x5410, R0 ;  /* 0x0000541045457816 */ /* 0x000fe40000000000 */
[----:B------:R-:W-:Y:S01]  /*e390*/  LOP3.LUT R71, R71, 0xffff0000, RZ, 0xc0, !PT ;  /* 0xffff000047477812 */ /* 0x000fe200078ec0ff */
[C---:B--2---:R-:W-:Y:S01]  /*e3a0*/  IMAD.U32 R0, R4.reuse, 0x10000, RZ ;  /* 0x0001000004007824 */ /* 0x044fe200078e00ff */
[----:B------:R-:W-:Y:S01]  /*e3b0*/  LOP3.LUT R4, R4, 0xffff0000, RZ, 0xc0, !PT ;  /* 0xffff000004047812 */ /* 0x000fe200078ec0ff */
[C---:B------:R-:W-:Y:S01]  /*e3c0*/  IMAD.U32 R8, R5.reuse, 0x10000, RZ ;  /* 0x0001000005087824 */ /* 0x040fe200078e00ff */
[----:B------:R-:W-:Y:S01]  /*e3d0*/  LOP3.LUT R5, R5, 0xffff0000, RZ, 0xc0, !PT ;  /* 0xffff000005057812 */ /* 0x000fe200078ec0ff */
[C---:B------:R-:W-:Y:S01]  /*e3e0*/  IMAD.U32 R10, R7.reuse, 0x10000, RZ ;  /* 0x00010000070a7824 */ /* 0x040fe200078e00ff */
[----:B------:R-:W-:Y:S01]  /*e3f0*/  LOP3.LUT R7, R7, 0xffff0000, RZ, 0xc0, !PT ;  /* 0xffff000007077812 */ /* 0x000fe200078ec0ff */
[C---:B------:R-:W-:Y:S01]  /*e400*/  IMAD.U32 R9, R6.reuse, 0x10000, RZ ;  /* 0x0001000006097824 */ /* 0x040fe200078e00ff */
[----:B------:R-:W-:Y:S01]  /*e410*/  LOP3.LUT R6, R6, 0xffff0000, RZ, 0xc0, !PT ;  /* 0xffff000006067812 */ /* 0x000fe200078ec0ff */
[C---:B---3--:R-:W-:Y:S01]  /*e420*/  IMAD.U32 R11, R24.reuse, 0x10000, RZ ;  /* 0x00010000180b7824 */ /* 0x048fe200078e00ff */
        /* <DEDUP_REMOVED lines=8> */
[C---:B------:R-:W-:Y:S01]  /*e4b0*/  FMUL.FTZ R31, R11.reuse, R25 ;  /* 0x000000190b1f7220 */ /* 0x040fe20000410000 */
[----:B------:R-:W-:Y:S02]  /*e4c0*/  IMAD.U32 R27, R68, 0x10000, RZ ;  /* 0x00010000441b7824 */ /* 0x000fe400078e00ff */
[-C--:B------:R-:W-:Y:S01]  /*e4d0*/  FMUL.FTZ R33, R11, R21.reuse ;  /* 0x000000150b217220 */ /* 0x080fe20000410000 */
[----:B------:R-:W-:Y:S02]  /*e4e0*/  IMAD.U32 R11, R72, 0x10000, RZ ;  /* 0x00010000480b7824 */ /* 0x000fe400078e00ff */
[----:B------:R-:W-:Y:S01]  /*e4f0*/  FFMA.FTZ R30, R0, R21, -R31 ;  /* 0x00000015001e7223 */ /* 0x000fe2000001081f */
[----:B------:R-:W-:Y:S01]  /*e500*/  FMUL.FTZ R35, R13, R27 ;  /* 0x0000001b0d237220 */ /* 0x000fe20000410000 */
[----:B------:R-:W-:Y:S02]  /*e510*/  IMAD.U32 R31, R70, 0x10000, RZ ;  /* 0x00010000461f7824 */ /* 0x000fe400078e00ff */
[----:B------:R-:W-:Y:S01]  /*e520*/  FFMA.FTZ R33, R0, R25, R33 ;  /* 0x0000001900217223 */ /* 0x000fe20000010021 */
[----:B------:R-:W-:-:S02]  /*e530*/  IMAD.U32 R21, R29, 0x10000, RZ ;  /* 0x000100001d157824 */ /* 0x000fc400078e00ff */
[-C--:B------:R-:W-:Y:S01]  /*e540*/  FMUL.FTZ R13, R13, R11.reuse ;  /* 0x0000000b0d0d7220 */ /* 0x080fe20000410000 */
[----:B------:R-:W-:Y:S01]  /*e550*/  FFMA.FTZ R35, R8, R11, -R35 ;  /* 0x0000000b08237223 */ /* 0x000fe20000010823 */
[----:B------:R-:W-:Y:S01]  /*e560*/  FMUL.FTZ R25, R20, R31 ;  /* 0x0000001f14197220 */ /* 0x000fe20000410000 */
[----:B------:R-:W-:Y:S01]  /*e570*/  LOP3.LUT R11, R56, 0xffff0000, RZ, 0xc0, !PT ;  /* 0xffff0000380b7812 */ /* 0x000fe200078ec0ff */
[----:B------:R-:W-:Y:S01]  /*e580*/  FMUL.FTZ R0, R20, R21 ;  /* 0x0000001514007220 */ /* 0x000fe20000410000 */
[----:B------:R-:W-:Y:S01]  /*e590*/  FFMA.FTZ R27, R8, R27, R13 ;  /* 0x0000001b081b7223 */ /* 0x000fe2000001000d */
[----:B------:R-:W-:Y:S01]  /*e5a0*/  FFMA.FTZ R20, R10, R21, -R25 ;  /* 0x000000150a147223 */ /* 0x000fe20000010819 */
[C---:B------:R-:W-:Y:S01]  /*e5b0*/  FMUL.FTZ R21, R12.reuse, R71 ;  /* 0x000000470c157220 */ /* 0x040fe20000410000 */
[----:B------:R-:W-:Y:S01]  /*e5c0*/  FMUL.FTZ R13, R12, R11 ;  /* 0x0000000b0c0d7220 */ /* 0x000fe20000410000 */
[----:B------:R-:W-:Y:S01]  /*e5d0*/  FFMA.FTZ R31, R10, R31, R0 ;  /* 0x0000001f0a1f7223 */ /* 0x000fe20000010000 */
[----:B------:R-:W-:Y:S01]  /*e5e0*/  LOP3.LUT R72, R72, 0xffff0000, RZ, 0xc0, !PT ;  /* 0xffff000048487812 */ /* 0x000fe200078ec0ff */
[----:B------:R-:W-:Y:S01]  /*e5f0*/  IMAD.U32 R8, R69, 0x10000, RZ ;  /* 0x0001000045087824 */ /* 0x000fe200078e00ff */
[----:B------:R-:W-:Y:S01]  /*e600*/  LOP3.LUT R68, R68, 0xffff0000, RZ, 0xc0, !PT ;  /* 0xffff000044447812 */ /* 0x000fe200078ec0ff */
[----:B------:R-:W-:-:S02]  /*e610*/  IMAD.U32 R0, R28, 0x10000, RZ ;  /* 0x000100001c007824 */ /* 0x000fc400078e00ff */
[C---:B------:R-:W-:Y:S01]  /*e620*/  FFMA.FTZ R13, R4.reuse, R71, -R13 ;  /* 0x00000047040d7223 */ /* 0x040fe2000001080d */
[----:B------:R-:W-:Y:S01]  /*e630*/  FFMA.FTZ R10, R4, R11, R21 ;  /* 0x0000000b040a7223 */ /* 0x000fe20000010015 */
[----:B------:R-:W-:Y:S01]  /*e640*/  FMUL.FTZ R4, R14, R8 ;  /* 0x000000080e047220 */ /* 0x000fe20000410000 */
[C---:B------:R-:W-:Y:S01]  /*e650*/  FMUL.FTZ R12, R24.reuse, R68 ;  /* 0x00000044180c7220 */ /* 0x040fe20000410000 */
[----:B------:R-:W-:Y:S01]  /*e660*/  FMUL.FTZ R25, R24, R72 ;  /* 0x0000004818197220 */ /* 0x000fe20000410000 */
[----:B------:R-:W-:Y:S01]  /*e670*/  FMUL.FTZ R14, R14, R0 ;  /* 0x000000000e0e7220 */ /* 0x000fe20000410000 */
[----:B------:R-:W-:Y:S01]  /*e680*/  LOP3.LUT R69, R69, 0xffff0000, RZ, 0xc0, !PT ;  /* 0xffff000045457812 */ /* 0x000fe200078ec0ff */
[C---:B------:R-:W-:Y:S01]  /*e690*/  FFMA.FTZ R12, R5.reuse, R72, -R12 ;  /* 0x00000048050c7223 */ /* 0x040fe2000001080c */
[----:B------:R-:W-:Y:S01]  /*e6a0*/  LOP3.LUT R70, R70, 0xffff0000, RZ, 0xc0, !PT ;  /* 0xffff000046467812 */ /* 0x000fe200078ec0ff */
[----:B------:R-:W-:Y:S01]  /*e6b0*/  FFMA.FTZ R68, R5, R68, R25 ;  /* 0x0000004405447223 */ /* 0x000fe20000010019 */
[----:B------:R-:W-:Y:S01]  /*e6c0*/  LOP3.LUT R28, R28, 0xffff0000, RZ, 0xc0, !PT ;  /* 0xffff00001c1c7812 */ /* 0x000fe200078ec0ff */
[----:B------:R-:W-:Y:S01]  /*e6d0*/  FFMA.FTZ R14, R9, R8, R14 ;  /* 0x00000008090e7223 */ /* 0x000fe2000001000e */
[----:B------:R-:W-:Y:S01]  /*e6e0*/  LOP3.LUT R29, R29, 0xffff0000, RZ, 0xc0, !PT ;  /* 0xffff00001d1d7812 */ /* 0x000fe200078ec0ff */
[----:B------:R-:W-:Y:S01]  /*e6f0*/  FFMA.FTZ R0, R9, R0, -R4 ;  /* 0x0000000009007223 */ /* 0x000fe20000010804 */
        /* <DEDUP_REMOVED lines=18> */
.L_x_3051:
[----:B------:R-:W-:Y:S05]  /*e820*/  BSYNC B0 ;  /* 0x0000000000007941 */ /* 0x000fea0003800000 */
.L_x_3023:
        /* <DEDUP_REMOVED lines=8> */
.L_x_3021:
[----:B------:R-:W-:-:S05]  /*e8b0*/  IMAD.U32 R0, RZ, RZ, UR41 ;  /* 0x00000029ff007e24 */ /* 0x000fca000f8e00ff */
[----:B------:R-:W-:-:S13]  /*e8c0*/  ISETP.NE.AND P0, PT, R0, 0x3, PT ;  /* 0x000000030000780c */ /* 0x000fda0003f05270 */
[----:B------:R-:W-:Y:S05]  /*e8d0*/  @!P0 BRA `(.L_x_3068) ;  /* 0x0000000000048947 */ /* 0x000fea0003800000 */
[----:B------:R-:W-:Y:S01]  /*e8e0*/  BPT.TRAP 0x1 ;  /* 0x000000040000795c */ /* 0x000fe20000300000 */
.L_x_3068:
[----:B------:R-:W-:Y:S01]  /*e8f0*/  IMAD R0, R186, 0x8, R18 ;  /* 0x00000008ba007824 */ /* 0x000fe200078e0212 */
[----:B0--34-:R-:W-:-:S04]  /*e900*/  SHF.L.U32 R3, R189, 0x1f, RZ ;  /* 0x0000001fbd037819 */ /* 0x019fc800000006ff */
[----:B------:R0:W3:Y:S01]  /*e910*/  SYNCS.PHASECHK.TRANS64.TRYWAIT P1, [R0+URZ+0x28830], R3 ;  /* 0x02883003000075a7 */ /* 0x0000e2000802017f */
[----:B------:R-:W-:Y:S05]  /*e920*/  @!P0 BRA `(.L_x_3069) ;  /* 0x0000000000048947 */ /* 0x000fea0003800000 */
[----:B------:R-:W-:Y:S01]  /*e930*/  BPT.TRAP 0x1 ;  /* 0x000000040000795c */ /* 0x000fe20000300000 */
.L_x_3069:
[----:B---3--:R-:W-:Y:S05]  /*e940*/  @P1 BRA `(.L_x_3070) ;  /* 0x0000000000081947 */ /* 0x008fea0003800000 */
[----:B------:R-:W3:Y:S02]  /*e950*/  SYNCS.PHASECHK.TRANS64.TRYWAIT P1, [R0+URZ+0x28830], R3 ;  /* 0x02883003000075a7 */ /* 0x000ee4000802017f */
[----:B---3--:R-:W-:Y:S05]  /*e960*/  @!P1 BRA `(.L_x_3071) ;  /* 0x0000014800489947 */ /* 0x008fea0003800000 */
.L_x_3070:
[----:B------:R-:W-:Y:S05]  /*e970*/  WARPSYNC.ALL ;  /* 0x0000000000007948 */ /* 0x000fea0003800000 */
[----:B0--3--:R-:W-:Y:S01]  /*e980*/  VIADD R3, R18, 0x18400 ;  /* 0x0001840012037836 */ /* 0x009fe20000000000 */
[----:B------:R-:W-:Y:S01]  /*e990*/  R2UR UR4, R36 ;  /* 0x00000000240472ca */ /* 0x000fe200000e0000 */
[----:B-12---:R-:W-:Y:S01]  /*e9a0*/  IMAD.MOV.U32 R7, RZ, RZ, 0x40000040 ;  /* 0x40000040ff077424 */ /* 0x006fe200078e00ff */
        /* <DEDUP_REMOVED lines=30> */
[----:B------:R-:W-:Y:S01]  /*eb90*/  IMAD.MOV.U32 R9, RZ, RZ, 0x40000040 ;  /* 0x40000040ff097424 */ /* 0x000fe200078e00ff */
[----:B------:R-:W-:Y:S01]  /*eba0*/  R2UR UR14, R8 ;  /* 0x00000000080e72ca */ /* 0x000fe200000e0000 */
[----:B------:R-:W-:Y:S01]  /*ebb0*/  VIADD R8, R6, 0x6 ;  /* 0x0000000606087836 */ /* 0x000fe20000000000 */
[----:B------:R-:W-:Y:S01]  /*ebc0*/  HGMMA.64x128x16.F32.BF16 R24, gdesc[UR4], RZ, !UPT, gsb0 ;  /* 0x01e00000041879f0 */ /* 0x000fe2000c0018ff */
[----:B------:R-:W-:Y:S01]  /*ebd0*/  UIADD3 UR24, UR4, 0x402, URZ ;  /* 0x0000040204187890 */ /* 0x000fe2000fffe03f */
[----:B------:R-:W-:Y:S01]  /*ebe0*/  R2UR UR27, R9 ;  /* 0x00000000091b72ca */ /* 0x000fe200000e0000 */
[----:B------:R-:W-:Y:S01]  /*ebf0*/  UMOV UR25, 0x40000040 ;  /* 0x4000004000197882 */ /* 0x000fe20000000000 */
[----:B------:R-:W-:Y:S01]  /*ec00*/  R2UR UR18, R8 ;  /* 0x00000000081272ca */ /* 0x000fe200000e0000 */
[----:B------:R-:W-:Y:S01]  /*ec10*/  VIADD R8, R6, 0x400 ;  /* 0x0000040006087836 */ /* 0x000fe20000000000 */
[----:B------:R-:W-:Y:S01]  /*ec20*/  UIADD3 UR28, UR4, 0x404, URZ ;  /* 0x00000404041c7890 */ /* 0x000fe2000fffe03f */
        /* <DEDUP_REMOVED lines=8> */
[C---:B------:R-:W-:Y:S01]  /*ecb0*/  VIADD R8, R6.reuse, 0x404 ;  /* 0x0000040406087836 */ /* 0x040fe20000000000 */
[----:B------:R-:W-:-:S04]  /*ecc0*/  IADD3 R6, R6, 0x406, RZ ;  /* 0x0000040606067810 */ /* 0x000fc80007ffe0ff */
        /* <DEDUP_REMOVED lines=26> */
.L_x_3072:
[----:B------:R-:W0:Y:S01]  /*ee70*/  LDC R3, c[0x0][0x448] ;  /* 0x00011200ff037b82 */ /* 0x000e220000000800 */
[----:B------:R-:W-:Y:S01]  /*ee80*/  ULDC UR46, c[0x0][0x988] ;  /* 0x00026200002e7ab9 */ /* 0x000fe20000000800 */
[----:B------:R-:W-:Y:S01]  /*ee90*/  VIADD R0, R0, 0x28840 ;  /* 0x0002884000007836 */ /* 0x000fe20000000000 */
[----:B------:R-:W-:Y:S01]  /*eea0*/  ULDC UR44, c[0x0][0x988] ;  /* 0x00026200002c7ab9 */ /* 0x000fe20000000800 */
[----:B------:R-:W-:Y:S01]  /*eeb0*/  ULDC UR45, c[0x0][0x988] ;  /* 0x00026200002d7ab9 */ /* 0x000fe20000000800 */
        /* <DEDUP_REMOVED lines=19> */
[----:B0-----:R-:W-:Y:S01]  /*eff0*/  ISETP.NE.AND P1, PT, R3, 0x1, PT ;  /* 0x000000010300780c */ /* 0x001fe20003f25270 */
[----:B------:R-:W-:Y:S01]  /*f000*/  IMAD.IADD R3, R206, 0x1, R192 ;  /* 0x00000001ce037824 */ /* 0x000fe200078e02c0 */
[----:B------:R-:W-:Y:S02]  /*f010*/  CS2R R112, SRZ ;  /* 0x0000000000707805 */ /* 0x000fe4000001ff00 */
[----:B------:R-:W-:-:S02]  /*f020*/  CS2R R110, SRZ ;  /* 0x00000000006e7805 */ /* 0x000fc4000001ff00 */
[----:B------:R-:W-:-:S07]  /*f030*/  CS2R R108, SRZ ;  /* 0x00000000006c7805 */ /* 0x000fce000001ff00 */
[----:B------:R-:W0:Y:S08]  /*f040*/  @P1 LDC R6, c[0x0][0x44c] ;  /* 0x00011300ff061b82 */ /* 0x000e300000000800 */
[----:B------:R-:W1:Y:S01]  /*f050*/  @P1 LDC R8, c[0x0][0x450] ;  /* 0x00011400ff081b82 */ /* 0x000e620000000800 */
[----:B0-----:R-:W-:-:S04]  /*f060*/  @P1 IMAD.HI.U32 R5, R3, R6, RZ ;  /* 0x0000000603051227 */ /* 0x001fc800078e00ff */
[----:B------:R-:W-:Y:S02]  /*f070*/  IMAD.MOV.U32 R6, RZ, RZ, R3 ;  /* 0x000000ffff067224 */ /* 0x000fe400078e0003 */
[----:B------:R-:W-:Y:S01]  /*f080*/  IMAD.MOV.U32 R3, RZ, RZ, -0x80 ;  /* 0xffffff80ff037424 */ /* 0x000fe200078e00ff */
[----:B-1----:R-:W-:-:S03]  /*f090*/  @P1 SHF.R.U32.HI R6, RZ, R8, R5 ;  /* 0x00000008ff061219 */ /* 0x002fc60000011605 */
[----:B------:R-:W-:Y:S02]  /*f0a0*/  IMAD R8, R88, R3, 0x80 ;  /* 0x0000008058087424 */ /* 0x000fe400078e0203 */
[----:B------:R-:W0:Y:S03]  /*f0b0*/  SHFL.IDX PT, R5, R6, 0x1, 0x1c1f ;  /* 0x003c1f0006057f89 */ /* 0x000e2600000e0000 */
[C-C-:B------:R-:W-:Y:S02]  /*f0c0*/  IADD3 R3, -R193.reuse, 0x1, R8.reuse ;  /* 0x00000001c1037810 */ /* 0x140fe40007ffe108 */
[----:B------:R-:W-:Y:S01]  /*f0d0*/  IADD3 R10, -R193, R195, R8 ;  /* 0x000000c3c10a7210 */ /* 0x000fe20007ffe108 */
[----:B------:R-:W1:Y:S01]  /*f0e0*/  SHFL.IDX PT, R6, R6, RZ, 0x1c1f ;  /* 0x001c1fff06067589 */ /* 0x000e6200000e0000 */
[----:B------:R-:W-:-:S04]  /*f0f0*/  IADD3 R95, -R194, R3, R195 ;  /* 0x00000003c25f7210 */ /* 0x000fc80007ffe1c3 */
        /* <DEDUP_REMOVED lines=104> */
[----:B------:R-:W-:-:S04]  /*f780*/  ISETP.GT.AND P3, PT, R95, 0x18, PT ;  /* 0x000000185f00780c */ /* 0x000fc80003f64270 */
[----:B------:R-:W-:Y:S02]  /*f790*/  FSEL R36, R36, -INF , P3 ;  /* 0xff80000024247808 */ /* 0x000fe40001800000 */
[----:B------:R-:W-:-:S04]  /*f7a0*/  ISETP.GT.AND P3, PT, R95, 0x20, PT ;  /* 0x000000205f00780c */ /* 0x000fc80003f64270 */
[----:B------:R-:W-:Y:S02]  /*f7b0*/  FSEL R40, R40, -INF , P3 ;  /* 0xff80000028287808 */ /* 0x000fe40001800000 */
[C---:B------:R-:W-:Y:S02]  /*f7c0*/  ISETP.GT.AND P3, PT, R95.reuse, 0x28, PT ;  /* 0x000000285f00780c */ /* 0x040fe40003f64270 */
        /* <DEDUP_REMOVED lines=9> */
[----:B------:R-:W-:Y:S02]  /*f860*/  ISETP.GT.AND P3, PT, R95, 0x48, PT ;  /* 0x000000485f00780c */ /* 0x000fe40003f64270 */
[----:B0-----:R-:W-:-:S04]  /*f870*/  FMNMX.FTZ R5, R14, R5, !PT ;  /* 0x000000050e057209 */ /* 0x001fc80007810000 */
[C---:B------:R-:W-:Y:S01]  /*f880*/  FSETP.NEU.FTZ.AND P2, PT, R5.reuse, -INF , PT ;  /* 0xff8000000500780b */ /* 0x040fe20003f5d000 */
[----:B------:R-:W-:-:S05]  /*f890*/  FMUL.FTZ R8, R5, UR46 ;  /* 0x0000002e05087c20 */ /* 0x000fca0008410000 */
[----:B------:R-:W-:Y:S02]  /*f8a0*/  FSEL R8, R8, RZ, P2 ;  /* 0x000000ff08087208 */ /* 0x000fe40001000000 */
[----:B------:R-:W-:-:S03]  /*f8b0*/  ISETP.GT.AND P2, PT, R95, RZ, PT ;  /* 0x000000ff5f00720c */ /* 0x000fc60003f44270 */
        /* <DEDUP_REMOVED lines=20> */
[----:B------:R-:W0:Y:S01]  /*fa00*/  @P1 LDC R31, c[0x0][0x450] ;  /* 0x00011400ff1f1b82 */ /* 0x000e220000000800 */
[----:B------:R-:W-:Y:S01]  /*fa10*/  FMNMX.FTZ R97, R33, R6, !PT ;  /* 0x0000000621617209 */ /* 0x000fe20007810000 */
[--C-:B------:R-:W-:Y:S01]  /*fa20*/  FFMA.FTZ R10, R99, UR46, -R8.reuse ;  /* 0x0000002e630a7c23 */ /* 0x100fe20008010808 */
[----:B------:R-:W-:Y:S01]  /*fa30*/  FSEL R37, R37, -INF , P2 ;  /* 0xff80000025257808 */ /* 0x000fe20001000000 */
[--C-:B------:R-:W-:Y:S01]  /*fa40*/  FFMA.FTZ R167, R9, UR46, -R8.reuse ;  /* 0x0000002e09a77c23 */ /* 0x100fe20008010808 */
[----:B------:R-:W-:Y:S01]  /*fa50*/  FMNMX.FTZ R6, R36, R97, !PT ;  /* 0x0000006124067209 */ /* 0x000fe20007810000 */
[--C-:B------:R-:W-:Y:S01]  /*fa60*/  FFMA.FTZ R183, R101, UR46, -R8.reuse ;  /* 0x0000002e65b77c23 */ /* 0x100fe20008010808 */
[----:B------:R-:W-:Y:S01]  /*fa70*/  ISETP.GT.AND P2, PT, R95, 0x21, PT ;  /* 0x000000215f00780c */ /* 0x000fe20003f44270 */
[----:B------:R-:W-:Y:S01]  /*fa80*/  MUFU.EX2 R181, R181 ;  /* 0x000000b500b57308 */ /* 0x000fe20000000800 */
[----:B------:R-:W-:Y:S01]  /*fa90*/  FMNMX.FTZ R97, R37, R6, !PT ;  /* 0x0000000625617209 */ /* 0x000fe20007810000 */
[--C-:B------:R-:W-:Y:S01]  /*faa0*/  FFMA.FTZ R12, R103, UR46, -R8.reuse ;  /* 0x0000002e670c7c23 */ /* 0x100fe20008010808 */
[----:B------:R-:W-:Y:S01]  /*fab0*/  FSEL R41, R41, -INF , P2 ;  /* 0xff80000029297808 */ /* 0x000fe20001000000 */
[--C-:B------:R-:W-:Y:S01]  /*fac0*/  FFMA.FTZ R161, R11, UR46, -R8.reuse ;  /* 0x0000002e0ba17c23 */ /* 0x100fe20008010808 */
[----:B------:R-:W-:Y:S01]  /*fad0*/  FMNMX.FTZ R6, R40, R97, !PT ;  /* 0x0000006128067209 */ /* 0x000fe20007810000 */
[--C-:B------:R-:W-:Y:S01]  /*fae0*/  FFMA.FTZ R177, R105, UR46, -R8.reuse ;  /* 0x0000002e69b17c23 */ /* 0x100fe20008010808 */
[----:B------:R-:W-:Y:S01]  /*faf0*/  ISETP.GT.AND P2, PT, R95, 0x29, PT ;  /* 0x000000295f00780c */ /* 0x000fe20003f44270 */
[----:B------:R-:W1:Y:S01]  /*fb00*/  MUFU.EX2 R10, R10 ;  /* 0x0000000a000a7308 */ /* 0x000e620000000800 */
        /* <DEDUP_REMOVED lines=35> */
[--C-:B------:R-:W-:Y:S01]  /*fd40*/  FFMA.FTZ R60, R83, UR46, -R8.reuse ;  /* 0x0000002e533c7c23 */ /* 0x100fe20008010808 */
[----:B------:R-:W-:Y:S01]  /*fd50*/  ISETP.GT.AND P3, PT, R95, 0x50, PT ;  /* 0x000000505f00780c */ /* 0x000fe20003f64270 */
[--C-:B------:R-:W-:Y:S01]  /*fd60*/  FFMA.FTZ R155, R35, UR46, -R8.reuse ;  /* 0x0000002e239b7c23 */ /* 0x100fe20008010808 */
[----:B------:R-:W-:Y:S01]  /*fd70*/  FSEL R61, R61, -INF , P2 ;  /* 0xff8000003d3d7808 */ /* 0x000fe20001000000 */
[----:B------:R-:W-:Y:S01]  /*fd80*/  MUFU.EX2 R179, R179 ;  /* 0x000000b300b37308 */ /* 0x000fe20000000800 */
[----:B------:R-:W-:Y:S01]  /*fd90*/  FMNMX.FTZ R6, R43, R6, !PT ;  /* 0x000000062b067209 */ /* 0x000fe20007810000 */
[----:B------:R-:W-:Y:S01]  /*fda0*/  FFMA.FTZ R8, R87, UR46, -R8 ;  /* 0x0000002e57087c23 */ /* 0x000fe20008010808 */
[----:B------:R-:W-:-:S02]  /*fdb0*/  ISETP.GT.AND P2, PT, R95, 0x51, PT ;  /* 0x000000515f00780c */ /* 0x000fc40003f44270 */
[----:B------:R-:W-:Y:S02]  /*fdc0*/  CS2R R106, SRZ ;  /* 0x00000000006a7805 */ /* 0x000fe4000001ff00 */
[----:B------:R-:W-:Y:S02]  /*fdd0*/  FSEL R64, R64, -INF , P3 ;  /* 0xff80000040407808 */ /* 0x000fe40001800000 */
[----:B------:R-:W-:Y:S02]  /*fde0*/  CS2R R104, SRZ ;  /* 0x0000000000687805 */ /* 0x000fe4000001ff00 */
[----:B------:R-:W-:Y:S01]  /*fdf0*/  FMNMX.FTZ R39, R61, R6, !PT ;  /* 0x000000063d277209 */ /* 0x000fe20007810000 */
[----:B------:R-:W-:Y:S01]  /*fe00*/  MUFU.EX2 R20, R20 ;  /* 0x0000001400147308 */ /* 0x000fe20000000800 */
[----:B------:R-:W-:Y:S02]  /*fe10*/  ISETP.GT.AND P3, PT, R95, 0x58, PT ;  /* 0x000000585f00780c */ /* 0x000fe40003f64270 */
[----:B------:R-:W-:-:S02]  /*fe20*/  CS2R R102, SRZ ;  /* 0x0000000000667805 */ /* 0x000fc4000001ff00 */
[----:B------:R-:W-:Y:S02]  /*fe30*/  FSEL R65, R65, -INF , P2 ;  /* 0xff80000041417808 */ /* 0x000fe40001000000 */
[----:B------:R-:W-:Y:S02]  /*fe40*/  CS2R R100, SRZ ;  /* 0x0000000000647805 */ /* 0x000fe4000001ff00 */
[----:B------:R-:W-:Y:S02]  /*fe50*/  FMNMX.FTZ R6, R64, R39, !PT ;  /* 0x0000002740067209 */ /* 0x000fe40007810000 */
[----:B------:R-:W-:Y:S02]  /*fe60*/  CS2R R98, SRZ ;  /* 0x0000000000627805 */ /* 0x000fe4000001ff00 */
[----:B------:R-:W-:Y:S01]  /*fe70*/  ISETP.GT.AND P2, PT, R95, 0x59, PT ;  /* 0x000000595f00780c */ /* 0x000fe20003f44270 */
[----:B------:R-:W-:Y:S01]  /*fe80*/  MUFU.EX2 R173, R173 ;  /* 0x000000ad00ad7308 */ /* 0x000fe20000000800 */
[----:B------:R-:W-:-:S02]  /*fe90*/  FSEL R68, R68, -INF , P3 ;  /* 0xff80000044447808 */ /* 0x000fc40001800000 */
[----:B------:R-:W-:Y:S02]  /*fea0*/  CS2R R96, SRZ ;  /* 0x0000000000607805 */ /* 0x000fe4000001ff00 */
[----:B------:R-:W-:Y:S02]  /*feb0*/  FMNMX.FTZ R39, R65, R6, !PT ;  /* 0x0000000641277209 */ /* 0x000fe40007810000 */
[----:B------:R-:W-:Y:S02]  /*fec0*/  CS2R R92, SRZ ;  /* 0x00000000005c7805 */ /* 0x000fe4000001ff00 */
[----:B------:R-:W-:Y:S02]  /*fed0*/  ISETP.GT.AND P3, PT, R95, 0x60, PT ;  /* 0x000000605f00780c */ /* 0x000fe40003f64270 */
[----:B------:R-:W-:Y:S02]  /*fee0*/  CS2R R90, SRZ ;  /* 0x00000000005a7805 */ /* 0x000fe4000001ff00 */
[----:B------:R-:W-:Y:S01]  /*fef0*/  FSEL R69, R69, -INF , P2 ;  /* 0xff80000045457808 */ /* 0x000fe20001000000 */
[----:B------:R-:W-:Y:S01]  /*ff00*/  MUFU.EX2 R26, R26 ;  /* 0x0000001a001a7308 */ /* 0x000fe20000000800 */
[----:B------:R-:W-:-:S02]  /*ff10*/  FMNMX.FTZ R6, R68, R39, !PT ;  /* 0x0000002744067209 */ /* 0x000fc40007810000 */
[----:B------:R-:W-:Y:S02]  /*ff20*/  ISETP.GT.AND P2, PT, R95, 0x61, PT ;  /* 0x000000615f00780c */ /* 0x000fe40003f44270 */
[----:B------:R-:W-:Y:S02]  /*ff30*/  FSEL R72, R72, -INF , P3 ;  /* 0xff80000048487808 */ /* 0x000fe40001800000 */
[----:B------:R-:W-:Y:S01]  /*ff40*/  FMNMX.FTZ R13, R69, R6, !PT ;  /* 0x00000006450d7209 */ /* 0x000fe20007810000 */
[----:B------:R-:W-:Y:S01]  /*ff50*/  MUFU.EX2 R175, R175 ;  /* 0x000000af00af7308 */ /* 0x000fe20000000800 */
[----:B------:R-:W-:Y:S02]  /*ff60*/  ISETP.GT.AND P3, PT, R95, 0x68, PT ;  /* 0x000000685f00780c */ /* 0x000fe40003f64270 */
[----:B------:R-:W-:Y:S02]  /*ff70*/  FSEL R73, R73, -INF , P2 ;  /* 0xff80000049497808 */ /* 0x000fe40001000000 */
[----:B------:R-:W-:-:S02]  /*ff80*/  FMNMX.FTZ R6, R72, R13, !PT ;  /* 0x0000000d48067209 */ /* 0x000fc40007810000 */
        /* <DEDUP_REMOVED lines=18> */
[----:B------:R-:W-:Y:S02]  /*100b0*/  CS2R R94, SRZ ;  /* 0x00000000005e7805 */ /* 0x000fe4000001ff00 */
[----:B------:R-:W-:Y:S02]  /*100c0*/  FMNMX.FTZ R7, R81, R6, !PT ;  /* 0x0000000651077209 */ /* 0x000fe40007810000 */
[----:B------:R-:W-:Y:S02]  /*100d0*/  FSEL R85, R85, -INF , P2 ;  /* 0xff80000055557808 */ /* 0x000fe40001000000 */
[----:B------:R-:W-:Y:S01]  /*100e0*/  FMNMX.FTZ R6, R84, R7, !PT ;  /* 0x0000000754067209 */ /* 0x000fe20007810000 */
[----:B------:R-:W-:Y:S01]  /*100f0*/  MUFU.EX2 R38, R38 ;  /* 0x0000002600267308 */ /* 0x000fe20000000800 */
[----:B------:R-:W2:Y:S02]  /*10100*/  @P1 LDC R7, c[0x0][0x44c] ;  /* 0x00011300ff071b82 */ /* 0x000ea40000000800 */
[----:B------:R-:W-:-:S05]  /*10110*/  FMNMX.FTZ R6, R85, R6, !PT ;  /* 0x0000000655067209 */ /* 0x000fca0007810000 */
[----:B------:R-:W3:Y:S01]  /*10120*/  SHFL.BFLY PT, R3, R6, 0x2, 0x1f ;  /* 0x0c401f0006037f89 */ /* 0x000ee200000e0000 */
[----:B------:R-:W-:Y:S08]  /*10130*/  MUFU.EX2 R165, R165 ;  /* 0x000000a500a57308 */ /* 0x000ff00000000800 */
[----:B------:R-:W-:Y:S08]  /*10140*/  MUFU.EX2 R42, R42 ;  /* 0x0000002a002a7308 */ /* 0x000ff00000000800 */
[----:B------:R-:W-:Y:S01]  /*10150*/  MUFU.EX2 R167, R167 ;  /* 0x000000a700a77308 */ /* 0x000fe20000000800 */
[----:B---3--:R-:W-:-:S07]  /*10160*/  FMNMX.FTZ R3, R6, R3, !PT ;  /* 0x0000000306037209 */ /* 0x008fce0007810000 */
[----:B------:R-:W-:Y:S01]  /*10170*/  MUFU.EX2 R50, R50 ;  /* 0x0000003200327308 */ /* 0x000fe20000000800 */
[----:B------:R-:W3:Y:S07]  /*10180*/  SHFL.BFLY PT, R6, R3, 0x1, 0x1f ;  /* 0x0c201f0003067f89 */ /* 0x000eee00000e0000 */
[----:B------:R-:W-:Y:S08]  /*10190*/  MUFU.EX2 R161, R161 ;  /* 0x000000a100a17308 */ /* 0x000ff00000000800 */
[----:B------:R-:W-:Y:S08]  /*101a0*/  MUFU.EX2 R46, R46 ;  /* 0x0000002e002e7308 */ /* 0x000ff00000000800 */
[----:B------:R-:W-:Y:S01]  /*101b0*/  MUFU.EX2 R163, R163 ;  /* 0x000000a300a37308 */ /* 0x000fe20000000800 */
[----:B---3--:R-:W-:-:S04]  /*101c0*/  FMNMX.FTZ R6, R3, R6, !PT ;  /* 0x0000000603067209 */ /* 0x008fc80007810000 */
[C---:B------:R-:W-:Y:S01]  /*101d0*/  FSETP.NEU.FTZ.AND P2, PT, R6.reuse, -INF , PT ;  /* 0xff8000000600780b */ /* 0x040fe20003f5d000 */
[----:B------:R-:W-:Y:S02]  /*101e0*/  FMUL.FTZ R3, R6, UR46 ;  /* 0x0000002e06037c20 */ /* 0x000fe40008410000 */
[----:B------:R-:W-:Y:S03]  /*101f0*/  MUFU.EX2 R54, R54 ;  /* 0x0000003600367308 */ /* 0x000fe60000000800 */
[----:B------:R-:W-:-:S05]  /*10200*/  FSEL R66, R3, RZ, P2 ;  /* 0x000000ff03427208 */ /* 0x000fca0001000000 */
[----:B------:R-:W-:Y:S01]  /*10210*/  MUFU.EX2 R157, R157 ;  /* 0x0000009d009d7308 */ /* 0x000fe20000000800 */
[--C-:B------:R-:W-:Y:S01]  /*10220*/  FFMA.FTZ R180, R24, UR46, -R66.reuse ;  /* 0x0000002e18b47c23 */ /* 0x100fe20008010842 */
[--C-:B------:R-:W-:Y:S01]  /*10230*/  FFMA.FTZ R3, R25, UR46, -R66.reuse ;  /* 0x0000002e19037c23 */ /* 0x100fe20008010842 */
[--C-:B------:R-:W-:Y:S01]  /*10240*/  FFMA.FTZ R182, R28, UR46, -R66.reuse ;  /* 0x0000002e1cb67c23 */ /* 0x100fe20008010842 */
[--C-:B------:R-:W-:Y:S01]  /*10250*/  FFMA.FTZ R9, R29, UR46, -R66.reuse ;  /* 0x0000002e1d097c23 */ /* 0x100fe20008010842 */
[--C-:B------:R-:W-:Y:S01]  /*10260*/  FFMA.FTZ R176, R32, UR46, -R66.reuse ;  /* 0x0000002e20b07c23 */ /* 0x100fe20008010842 */
[--C-:B------:R-:W-:Y:S01]  /*10270*/  FFMA.FTZ R11, R33, UR46, -R66.reuse ;  /* 0x0000002e210b7c23 */ /* 0x100fe20008010842 */
[----:B------:R-:W-:Y:S01]  /*10280*/  IMAD.U32 R33, RZ, RZ, UR38 ;  /* 0x00000026ff217e24 */ /* 0x000fe2000f8e00ff */
[----:B------:R-:W-:Y:S01]  /*10290*/  MUFU.EX2 R180, R180 ;  /* 0x000000b400b47308 */ /* 0x000fe20000000800 */
[----:B------:R-:W-:Y:S01]  /*102a0*/  FFMA.FTZ R178, R36, UR46, -R66 ;  /* 0x0000002e24b27c23 */ /* 0x000fe20008010842 */
[----:B--2---:R-:W-:-:S04]  /*102b0*/  @P1 IMAD.HI.U32 R24, R192, R7, RZ ;  /* 0x00000007c0181227 */ /* 0x004fc800078e00ff */
[----:B------:R-:W-:Y:S01]  /*102c0*/  FFMA.FTZ R13, R37, UR46, -R66 ;  /* 0x0000002e250d7c23 */ /* 0x000fe20008010842 */
[----:B------:R-:W-:Y:S01]  /*102d0*/  PRMT R0, R33, 0x654, R0 ;  /* 0x0000065421007816 */ /* 0x000fe20000000000 */
[----:B------:R-:W-:Y:S01]  /*102e0*/  FFMA.FTZ R172, R40, UR46, -R66 ;  /* 0x0000002e28ac7c23 */ /* 0x000fe20008010842 */
[----:B------:R-:W-:Y:S01]  /*102f0*/  IMAD.MOV.U32 R28, RZ, RZ, R192 ;  /* 0x000000ffff1c7224 */ /* 0x000fe200078e00c0 */
[----:B0-----:R-:W-:Y:S01]  /*10300*/  @P1 SHF.R.U32.HI R28, RZ, R31, R24 ;  /* 0x0000001fff1c1219 */ /* 0x001fe20000011618 */
[----:B------:R-:W0:Y:S01]  /*10310*/  MUFU.EX2 R3, R3 ;  /* 0x0000000300037308 */ /* 0x000e220000000800 */
[----:B------:R1:W-:Y:S01]  /*10320*/  SYNCS.ARRIVE.TRANS64.RED.A1T0 RZ, [R0+URZ], RZ ;  /* 0x000000ff00ff79a7 */ /* 0x0003e2000810043f */
[--C-:B------:R-:W-:Y:S01]  /*10330*/  FFMA.FTZ R15, R41, UR46, -R66.reuse ;  /* 0x0000002e290f7c23 */ /* 0x100fe20008010842 */
[--C-:B------:R-:W-:Y:S01]  /*10340*/  FFMA.FTZ R174, R44, UR46, -R66.reuse ;  /* 0x0000002e2cae7c23 */ /* 0x100fe20008010842 */
[--C-:B------:R-:W-:Y:S01]  /*10350*/  FFMA.FTZ R21, R45, UR46, -R66.reuse ;  /* 0x0000002e2d157c23 */ /* 0x100fe20008010842 */
[--C-:B------:R-:W-:Y:S01]  /*10360*/  FFMA.FTZ R168, R48, UR46, -R66.reuse ;  /* 0x0000002e30a87c23 */ /* 0x100fe20008010842 */
[--C-:B------:R-:W-:Y:S01]  /*10370*/  FFMA.FTZ R27, R49, UR46, -R66.reuse ;  /* 0x0000002e311b7c23 */ /* 0x100fe20008010842 */
[----:B------:R-:W-:Y:S01]  /*10380*/  FFMA.FTZ R170, R52, UR46, -R66 ;  /* 0x0000002e34aa7c23 */ /* 0x000fe20008010842 */
[----:B------:R-:W2:Y:S01]  /*10390*/  MUFU.EX2 R182, R182 ;  /* 0x000000b600b67308 */ /* 0x000ea20000000800 */
[----:B-1----:R-:W-:Y:S01]  /*103a0*/  FADD.FTZ R0, R181, R10 ;  /* 0x0000000ab5007221 */ /* 0x002fe20000010000 */
[--C-:B------:R-:W-:Y:S01]  /*103b0*/  FFMA.FTZ R25, R53, UR46, -R66.reuse ;  /* 0x0000002e35197c23 */ /* 0x100fe20008010842 */
[----:B------:R-:W-:Y:S01]  /*103c0*/  FFMA.FTZ R164, R62, UR46, -R66 ;  /* 0x0000002e3ea47c23 */ /* 0x000fe20008010842 */
[----:B------:R-:W-:Y:S01]  /*103d0*/  IADD3 R28, R28, R195, -R194 ;  /* 0x000000c31c1c7210 */ /* 0x000fe20007ffe8c2 */
[--C-:B------:R-:W-:Y:S01]  /*103e0*/  FFMA.FTZ R29, R57, UR46, -R66.reuse ;  /* 0x0000002e391d7c23 */ /* 0x100fe20008010842 */
[--C-:B------:R-:W-:Y:S01]  /*103f0*/  FFMA.FTZ R166, R43, UR46, -R66.reuse ;  /* 0x0000002e2ba67c23 */ /* 0x100fe20008010842 */
[----:B------:R-:W-:Y:S01]  /*10400*/  FFMA.FTZ R61, R61, UR46, -R66 ;  /* 0x0000002e3d3d7c23 */ /* 0x000fe20008010842 */
[----:B------:R-:W1:Y:S01]  /*10410*/  MUFU.EX2 R9, R9 ;  /* 0x0000000900097308 */ /* 0x000e620000000800 */
[----:B0-----:R-:W-:Y:S01]  /*10420*/  FADD.FTZ R7, R180, R3 ;  /* 0x00000003b4077221 */ /* 0x001fe20000010000 */
[----:B------:R-:W-:Y:S01]  /*10430*/  SHF.R.S32.HI R33, RZ, 0x1f, R28 ;  /* 0x0000001fff217819 */ /* 0x000fe2000001141c */
[--C-:B------:R-:W-:Y:S01]  /*10440*/  FFMA.FTZ R64, R64, UR46, -R66.reuse ;  /* 0x0000002e40407c23 */ /* 0x100fe20008010842 */
[----:B------:R-:W-:Y:S01]  /*10450*/  F2FP.BF16.F32.PACK_AB R181, R10, R181 ;  /* 0x000000b50ab5723e */ /* 0x000fe200000010ff */
[--C-:B------:R-:W-:Y:S01]  /*10460*/  FFMA.FTZ R65, R65, UR46, -R66.reuse ;  /* 0x0000002e41417c23 */ /* 0x100fe20008010842 */
[----:B------:R-:W-:Y:S01]  /*10470*/  FFMA.FTZ R68, R68, UR46, -R66 ;  /* 0x0000002e44447c23 */ /* 0x000fe20008010842 */
[----:B------:R-:W-:Y:S01]  /*10480*/  F2FP.BF16.F32.PACK_AB R180, R3, R180 ;  /* 0x000000b403b4723e */ /* 0x000fe200000010ff */
[----:B------:R-:W0:Y:S01]  /*10490*/  MUFU.EX2 R176, R176 ;  /* 0x000000b000b07308 */ /* 0x000e220000000800 */
[----:B--2---:R-:W-:Y:S01]  /*104a0*/  FADD.FTZ R24, R182, R7 ;  /* 0x00000007b6187221 */ /* 0x004fe20000010000 */
[----:B------:R-:W-:Y:S01]  /*104b0*/  FADD.FTZ R7, R183, R0 ;  /* 0x00000000b7077221 */ /* 0x000fe20000010000 */
[--C-:B------:R-:W-:Y:S01]  /*104c0*/  FFMA.FTZ R69, R69, UR46, -R66.reuse ;  /* 0x0000002e45457c23 */ /* 0x100fe20008010842 */
[--C-:B------:R-:W-:Y:S01]  /*104d0*/  FFMA.FTZ R72, R72, UR46, -R66.reuse ;  /* 0x0000002e48487c23 */ /* 0x100fe20008010842 */
[--C-:B------:R-:W-:Y:S01]  /*104e0*/  FFMA.FTZ R73, R73, UR46, -R66.reuse ;  /* 0x0000002e49497c23 */ /* 0x100fe20008010842 */
[----:B------:R-:W-:Y:S01]  /*104f0*/  FADD.FTZ R0, R12, R7 ;  /* 0x000000070c007221 */ /* 0x000fe20000010000 */
[----:B------:R-:W-:Y:S01]  /*10500*/  FFMA.FTZ R76, R76, UR46, -R66 ;  /* 0x0000002e4c4c7c23 */ /* 0x000fe20008010842 */
[----:B------:R-:W2:Y:S01]  /*10510*/  MUFU.EX2 R11, R11 ;  /* 0x0000000b000b7308 */ /* 0x000ea20000000800 */
[----:B-1----:R-:W-:Y:S01]  /*10520*/  FADD.FTZ R31, R9, R24 ;  /* 0x00000018091f7221 */ /* 0x002fe20000010000 */
[----:B------:R-:W-:Y:S01]  /*10530*/  FADD.FTZ R7, R177, R0 ;  /* 0x00000000b1077221 */ /* 0x000fe20000010000 */
[----:B------:R-:W-:Y:S01]  /*10540*/  F2FP.BF16.F32.PACK_AB R182, R9, R182 ;  /* 0x000000b609b6723e */ /* 0x000fe200000010ff */
[--C-:B------:R-:W-:Y:S01]  /*10550*/  FFMA.FTZ R77, R77, UR46, -R66.reuse ;  /* 0x0000002e4d4d7c23 */ /* 0x100fe20008010842 */
[--C-:B------:R-:W-:Y:S01]  /*10560*/  FFMA.FTZ R80, R80, UR46, -R66.reuse ;  /* 0x0000002e50507c23 */ /* 0x100fe20008010842 */
[----:B------:R-:W-:Y:S01]  /*10570*/  FADD.FTZ R0, R14, R7 ;  /* 0x000000070e007221 */ /* 0x000fe20000010000 */
[----:B------:R-:W-:Y:S01]  /*10580*/  FFMA.FTZ R81, R81, UR46, -R66 ;  /* 0x0000002e51517c23 */ /* 0x000fe20008010842 */
[----:B------:R-:W1:Y:S01]  /*10590*/  MUFU.EX2 R178, R178 ;  /* 0x000000b200b27308 */ /* 0x000e620000000800 */
[----:B0-----:R-:W-:Y:S01]  /*105a0*/  FADD.FTZ R24, R176, R31 ;  /* 0x0000001fb0187221 */ /* 0x001fe20000010000 */
[----:B------:R-:W-:Y:S01]  /*105b0*/  FADD.FTZ R7, R179, R0 ;  /* 0x00000000b3077221 */ /* 0x000fe20000010000 */
[--C-:B------:R-:W-:Y:S01]  /*105c0*/  FFMA.FTZ R84, R84, UR46, -R66.reuse ;  /* 0x0000002e54547c23 */ /* 0x100fe20008010842 */
[----:B------:R-:W-:Y:S01]  /*105d0*/  FFMA.FTZ R66, R85, UR46, -R66 ;  /* 0x0000002e55427c23 */ /* 0x000fe20008010842 */
[----:B------:R-:W-:Y:S01]  /*105e0*/  F2FP.BF16.F32.PACK_AB R183, R12, R183 ;  /* 0x000000b70cb7723e */ /* 0x000fe200000010ff */
[----:B------:R-:W-:Y:S01]  /*105f0*/  FADD.FTZ R0, R20, R7 ;  /* 0x0000000714007221 */ /* 0x000fe20000010000 */
[----:B------:R-:W-:Y:S01]  /*10600*/  F2FP.BF16.F32.PACK_AB R177, R14, R177 ;  /* 0x000000b10eb1723e */ /* 0x000fe200000010ff */
[----:B------:R-:W0:Y:S01]  /*10610*/  MUFU.EX2 R13, R13 ;  /* 0x0000000d000d7308 */ /* 0x000e220000000800 */
[----:B--2---:R-:W-:Y:S01]  /*10620*/  FADD.FTZ R31, R11, R24 ;  /* 0x000000180b1f7221 */ /* 0x004fe20000010000 */
[----:B------:R-:W-:Y:S01]  /*10630*/  FADD.FTZ R7, R173, R0 ;  /* 0x00000000ad077221 */ /* 0x000fe20000010000 */
[----:B------:R-:W-:-:S02]  /*10640*/  F2FP.BF16.F32.PACK_AB R176, R11, R176 ;  /* 0x000000b00bb0723e */ /* 0x000fc400000010ff */
[----:B------:R-:W-:Y:S01]  /*10650*/  F2FP.BF16.F32.PACK_AB R179, R20, R179 ;  /* 0x000000b314b3723e */ /* 0x000fe200000010ff */
[C---:B------:R-:W-:Y:S01]  /*10660*/  FADD.FTZ R0, R26.reuse, R7 ;  /* 0x000000071a007221 */ /* 0x040fe20000010000 */
[----:B------:R-:W-:Y:S01]  /*10670*/  F2FP.BF16.F32.PACK_AB R173, R26, R173 ;  /* 0x000000ad1aad723e */ /* 0x000fe200000010ff */
[----:B------:R-:W2:Y:S01]  /*10680*/  MUFU.EX2 R172, R172 ;  /* 0x000000ac00ac7308 */ /* 0x000ea20000000800 */
[----:B-1----:R-:W-:Y:S01]  /*10690*/  FADD.FTZ R24, R178, R31 ;  /* 0x0000001fb2187221 */ /* 0x002fe20000010000 */
[----:B------:R-:W-:Y:S01]  /*106a0*/  FADD.FTZ R7, R175, R0 ;  /* 0x00000000af077221 */ /* 0x000fe20000010000 */
[----:B------:R-:W-:-:S03]  /*106b0*/  F2FP.BF16.F32.PACK_AB R175, R30, R175 ;  /* 0x000000af1eaf723e */ /* 0x000fc600000010ff */
[----:B------:R-:W-:Y:S01]  /*106c0*/  FADD.FTZ R0, R30, R7 ;  /* 0x000000071e007221 */ /* 0x000fe20000010000 */
[----:B------:R-:W-:Y:S01]  /*106d0*/  LEA.HI R7, R33, R28, RZ, 0x7 ;  /* 0x0000001c21077211 */ /* 0x000fe200078f38ff */
[----:B------:R-:W1:Y:S01]  /*106e0*/  MUFU.EX2 R15, R15 ;  /* 0x0000000f000f7308 */ /* 0x000e620000000800 */
[C---:B0-----:R-:W-:Y:S01]  /*106f0*/  FADD.FTZ R31, R13.reuse, R24 ;  /* 0x000000180d1f7221 */ /* 0x041fe20000010000 */
[----:B------:R-:W-:Y:S01]  /*10700*/  F2FP.BF16.F32.PACK_AB R178, R13, R178 ;  /* 0x000000b20db2723e */ /* 0x000fe200000010ff */
[----:B------:R-:W-:Y:S01]  /*10710*/  VIADD R13, R88, 0xfffffffe ;  /* 0xfffffffe580d7836 */ /* 0x000fe20000000000 */
[----:B------:R-:W-:-:S04]  /*10720*/  CS2R R88, SRZ ;  /* 0x0000000000587805 */ /* 0x000fc8000001ff00 */
[----:B------:R-:W0:Y:S01]  /*10730*/  MUFU.EX2 R174, R174 ;  /* 0x000000ae00ae7308 */ /* 0x000e220000000800 */
[----:B--2---:R-:W-:-:S07]  /*10740*/  FADD.FTZ R24, R172, R31 ;  /* 0x0000001fac187221 */ /* 0x004fce0000010000 */
[----:B------:R-:W2:Y:S01]  /*10750*/  MUFU.EX2 R21, R21 ;  /* 0x0000001500157308 */ /* 0x000ea20000000800 */
[C---:B-1----:R-:W-:Y:S01]  /*10760*/  FADD.FTZ R31, R15.reuse, R24 ;  /* 0x000000180f1f7221 */ /* 0x042fe20000010000 */
[----:B------:R-:W-:-:S06]  /*10770*/  F2FP.BF16.F32.PACK_AB R172, R15, R172 ;  /* 0x000000ac0fac723e */ /* 0x000fcc00000010ff */
[----:B------:R-:W1:Y:S01]  /*10780*/  MUFU.EX2 R168, R168 ;  /* 0x000000a800a87308 */ /* 0x000e620000000800 */
[----:B0-----:R-:W-:-:S07]  /*10790*/  FADD.FTZ R24, R174, R31 ;  /* 0x0000001fae187221 */ /* 0x001fce0000010000 */
[----:B------:R-:W0:Y:S01]  /*107a0*/  MUFU.EX2 R27, R27 ;  /* 0x0000001b001b7308 */ /* 0x000e220000000800 */
[C---:B--2---:R-:W-:Y:S01]  /*107b0*/  FADD.FTZ R31, R21.reuse, R24 ;  /* 0x00000018151f7221 */ /* 0x044fe20000010000 */
[----:B------:R-:W-:-:S06]  /*107c0*/  F2FP.BF16.F32.PACK_AB R174, R21, R174 ;  /* 0x000000ae15ae723e */ /* 0x000fcc00000010ff */
[----:B------:R-:W2:Y:S01]  /*107d0*/  MUFU.EX2 R170, R170 ;  /* 0x000000aa00aa7308 */ /* 0x000ea20000000800 */
[----:B-1----:R-:W-:Y:S01]  /*107e0*/  FADD.FTZ R24, R168, R31 ;  /* 0x0000001fa8187221 */ /* 0x002fe20000010000 */
[----:B------:R-:W-:Y:S01]  /*107f0*/  FADD.FTZ R31, R169, R0 ;  /* 0x00000000a91f7221 */ /* 0x000fe20000010000 */
[----:B------:R-:W-:-:S03]  /*10800*/  F2FP.BF16.F32.PACK_AB R169, R34, R169 ;  /* 0x000000a922a9723e */ /* 0x000fc600000010ff */
[----:B------:R-:W-:Y:S02]  /*10810*/  FADD.FTZ R0, R34, R31 ;  /* 0x0000001f22007221 */ /* 0x000fe40000010000 */
[----:B------:R-:W1:Y:S01]  /*10820*/  MUFU.EX2 R25, R25 ;  /* 0x0000001900197308 */ /* 0x000e620000000800 */
[----:B0-----:R-:W-:Y:S01]  /*10830*/  FADD.FTZ R33, R27, R24 ;  /* 0x000000181b217221 */ /* 0x001fe20000010000 */
[----:B------:R-:W-:Y:S01]  /*10840*/  FADD.FTZ R31, R171, R0 ;  /* 0x00000000ab1f7221 */ /* 0x000fe20000010000 */
[----:B------:R-:W-:Y:S02]  /*10850*/  F2FP.BF16.F32.PACK_AB R168, R27, R168 ;  /* 0x000000a81ba8723e */ /* 0x000fe400000010ff */
[C---:B------:R-:W-:Y:S01]  /*10860*/  F2FP.BF16.F32.PACK_AB R171, R38.reuse, R171 ;  /* 0x000000ab26ab723e */ /* 0x040fe200000010ff */
[----:B------:R-:W-:Y:S02]  /*10870*/  FADD.FTZ R0, R38, R31 ;  /* 0x0000001f26007221 */ /* 0x000fe40000010000 */
[----:B------:R-:W0:Y:S01]  /*10880*/  MUFU.EX2 R164, R164 ;  /* 0x000000a400a47308 */ /* 0x000e220000000800 */
[----:B--2---:R-:W-:Y:S01]  /*10890*/  FADD.FTZ R10, R170, R33 ;  /* 0x00000021aa0a7221 */ /* 0x004fe20000010000 */
[----:B------:R-:W-:Y:S01]  /*108a0*/  FADD.FTZ R31, R165, R0 ;  /* 0x00000000a51f7221 */ /* 0x000fe20000010000 */
[----:B------:R-:W-:-:S03]  /*108b0*/  F2FP.BF16.F32.PACK_AB R165, R42, R165 ;  /* 0x000000a52aa5723e */ /* 0x000fc600000010ff */
[----:B------:R-:W-:Y:S02]  /*108c0*/  FADD.FTZ R0, R42, R31 ;  /* 0x0000001f2a007221 */ /* 0x000fe40000010000 */
        /* <DEDUP_REMOVED lines=25> */
[----:B-1----:R-:W-:Y:S01]  /*10a60*/  FADD.FTZ R9, R65, R10 ;  /* 0x0000000a41097221 */ /* 0x002fe20000010000 */
[----:B------:R-:W-:Y:S01]  /*10a70*/  FADD.FTZ R3, R157, R0 ;  /* 0x000000009d037221 */ /* 0x000fe20000010000 */
[----:B------:R-:W-:-:S05]  /*10a80*/  F2FP.BF16.F32.PACK_AB R160, R65, R64 ;  /* 0x0000004041a0723e */ /* 0x000fca00000010ff */
[----:B------:R-:W1:Y:S01]  /*10a90*/  MUFU.EX2 R72, R72 ;  /* 0x0000004800487308 */ /* 0x000e620000000800 */
[----:B0-----:R-:W-:-:S07]  /*10aa0*/  FADD.FTZ R10, R68, R9 ;  /* 0x00000009440a7221 */ /* 0x001fce0000010000 */
[----:B------:R-:W0:Y:S01]  /*10ab0*/  MUFU.EX2 R73, R73 ;  /* 0x0000004900497308 */ /* 0x000e220000000800 */
[C---:B--2---:R-:W-:Y:S01]  /*10ac0*/  FADD.FTZ R9, R69.reuse, R10 ;  /* 0x0000000a45097221 */ /* 0x044fe20000010000 */
[----:B------:R-:W-:-:S06]  /*10ad0*/  F2FP.BF16.F32.PACK_AB R162, R69, R68 ;  /* 0x0000004445a2723e */ /* 0x000fcc00000010ff */
[----:B------:R-:W2:Y:S01]  /*10ae0*/  MUFU.EX2 R76, R76 ;  /* 0x0000004c004c7308 */ /* 0x000ea20000000800 */
[----:B-1----:R-:W-:-:S07]  /*10af0*/  FADD.FTZ R10, R72, R9 ;  /* 0x00000009480a7221 */ /* 0x002fce0000010000 */
[----:B------:R-:W1:Y:S01]  /*10b00*/  MUFU.EX2 R56, R56 ;  /* 0x0000003800387308 */ /* 0x000e620000000800 */
[C---:B0-----:R-:W-:Y:S01]  /*10b10*/  FADD.FTZ R11, R73.reuse, R10 ;  /* 0x0000000a490b7221 */ /* 0x041fe20000010000 */
[----:B------:R-:W-:-:S06]  /*10b20*/  F2FP.BF16.F32.PACK_AB R156, R73, R72 ;  /* 0x00000048499c723e */ /* 0x000fcc00000010ff */
[----:B------:R-:W0:Y:S01]  /*10b30*/  MUFU.EX2 R77, R77 ;  /* 0x0000004d004d7308 */ /* 0x000e220000000800 */
[----:B--2---:R-:W-:-:S07]  /*10b40*/  FADD.FTZ R10, R76, R11 ;  /* 0x0000000b4c0a7221 */ /* 0x004fce0000010000 */
[----:B------:R-:W2:Y:S01]  /*10b50*/  MUFU.EX2 R159, R159 ;  /* 0x0000009f009f7308 */ /* 0x000ea20000000800 */
[C---:B-1----:R-:W-:Y:S01]  /*10b60*/  FADD.FTZ R0, R56.reuse, R3 ;  /* 0x0000000338007221 */ /* 0x042fe20000010000 */
[----:B------:R-:W-:-:S06]  /*10b70*/  F2FP.BF16.F32.PACK_AB R157, R56, R157 ;  /* 0x0000009d389d723e */ /* 0x000fcc00000010ff */
[----:B------:R-:W1:Y:S01]  /*10b80*/  MUFU.EX2 R80, R80 ;  /* 0x0000005000507308 */ /* 0x000e620000000800 */
[C---:B0-----:R-:W-:Y:S01]  /*10b90*/  FADD.FTZ R11, R77.reuse, R10 ;  /* 0x0000000a4d0b7221 */ /* 0x041fe20000010000 */
[----:B------:R-:W-:-:S06]  /*10ba0*/  F2FP.BF16.F32.PACK_AB R158, R77, R76 ;  /* 0x0000004c4d9e723e */ /* 0x000fcc00000010ff */
[----:B------:R-:W0:Y:S01]  /*10bb0*/  MUFU.EX2 R58, R58 ;  /* 0x0000003a003a7308 */ /* 0x000e220000000800 */
[----:B--2---:R-:W-:-:S07]  /*10bc0*/  FADD.FTZ R3, R159, R0 ;  /* 0x000000009f037221 */ /* 0x004fce0000010000 */
[----:B------:R-:W2:Y:S01]  /*10bd0*/  MUFU.EX2 R81, R81 ;  /* 0x0000005100517308 */ /* 0x000ea20000000800 */
[----:B-1----:R-:W-:-:S07]  /*10be0*/  FADD.FTZ R10, R80, R11 ;  /* 0x0000000b500a7221 */ /* 0x002fce0000010000 */
[----:B------:R-:W1:Y:S01]  /*10bf0*/  MUFU.EX2 R153, R153 ;  /* 0x0000009900997308 */ /* 0x000e620000000800 */
[C---:B0-----:R-:W-:Y:S01]  /*10c00*/  FADD.FTZ R0, R58.reuse, R3 ;  /* 0x000000033a007221 */ /* 0x041fe20000010000 */
[----:B------:R-:W-:-:S06]  /*10c10*/  F2FP.BF16.F32.PACK_AB R159, R58, R159 ;  /* 0x0000009f3a9f723e */ /* 0x000fcc00000010ff */
[----:B------:R-:W0:Y:S01]  /*10c20*/  MUFU.EX2 R84, R84 ;  /* 0x0000005400547308 */ /* 0x000e220000000800 */
[C---:B--2---:R-:W-:Y:S01]  /*10c30*/  FADD.FTZ R11, R81.reuse, R10 ;  /* 0x0000000a510b7221 */ /* 0x044fe20000010000 */
[----:B------:R-:W-:-:S06]  /*10c40*/  F2FP.BF16.F32.PACK_AB R152, R81, R80 ;  /* 0x000000505198723e */ /* 0x000fcc00000010ff */
[----:B------:R-:W2:Y:S01]  /*10c50*/  MUFU.EX2 R60, R60 ;  /* 0x0000003c003c7308 */ /* 0x000ea20000000800 */
[----:B-1----:R-:W-:-:S07]  /*10c60*/  FADD.FTZ R3, R153, R0 ;  /* 0x0000000099037221 */ /* 0x002fce0000010000 */
[----:B------:R-:W1:Y:S01]  /*10c70*/  MUFU.EX2 R9, R66 ;  /* 0x0000004200097308 */ /* 0x000e620000000800 */
[----:B0-----:R-:W-:-:S07]  /*10c80*/  FADD.FTZ R10, R84, R11 ;  /* 0x0000000b540a7221 */ /* 0x001fce0000010000 */
[----:B------:R-:W0:Y:S01]  /*10c90*/  MUFU.EX2 R155, R155 ;  /* 0x0000009b009b7308 */ /* 0x000e220000000800 */
[C---:B--2---:R-:W-:Y:S01]  /*10ca0*/  FADD.FTZ R0, R60.reuse, R3 ;  /* 0x000000033c007221 */ /* 0x044fe20000010000 */
[----:B------:R-:W-:-:S06]  /*10cb0*/  F2FP.BF16.F32.PACK_AB R153, R60, R153 ;  /* 0x000000993c99723e */ /* 0x000fcc00000010ff */
[----:B------:R-:W2:Y:S01]  /*10cc0*/  MUFU.EX2 R8, R8 ;  /* 0x0000000800087308 */ /* 0x000ea20000000800 */
[C---:B-1----:R-:W-:Y:S01]  /*10cd0*/  FADD.FTZ R3, R9.reuse, R10 ;  /* 0x0000000a09037221 */ /* 0x042fe20000010000 */
[----:B------:R-:W-:Y:S02]  /*10ce0*/  SHF.R.S32.HI R10, RZ, 0x7, R7 ;  /* 0x00000007ff0a7819 */ /* 0x000fe40000011407 */
[----:B------:R-:W-:Y:S02]  /*10cf0*/  F2FP.BF16.F32.PACK_AB R154, R9, R84 ;  /* 0x00000054099a723e */ /* 0x000fe400000010ff */
[----:B------:R-:W-:Y:S01]  /*10d00*/  VIMNMX R10, R199, R10, !PT ;  /* 0x0000000ac70a7248 */ /* 0x000fe20007fe0100 */
[----:B0-----:R-:W-:-:S03]  /*10d10*/  FADD.FTZ R11, R155, R0 ;  /* 0x000000009b0b7221 */ /* 0x001fc60000010000 */
[----:B------:R-:W-:Y:S01]  /*10d20*/  ISETP.GE.AND P2, PT, R13, R10, PT ;  /* 0x0000000a0d00720c */ /* 0x000fe20003f46270 */
[C---:B--2---:R-:W-:Y:S01]  /*10d30*/  FADD.FTZ R0, R8.reuse, R11 ;  /* 0x0000000b08007221 */ /* 0x044fe20000010000 */
[----:B------:R-:W-:-:S11]  /*10d40*/  F2FP.BF16.F32.PACK_AB R155, R8, R155 ;  /* 0x0000009b089b723e */ /* 0x000fd600000010ff */
[----:B------:R-:W-:Y:S05]  /*10d50*/  @!P2 BRA `(.L_x_3073) ;  /* 0x0000002800eca947 */ /* 0x000fea0003800000 */
[----:B------:R-:W-:Y:S02]  /*10d60*/  IMAD.MOV.U32 R11, RZ, RZ, R5 ;  /* 0x000000ffff0b7224 */ /* 0x000fe400078e0005 */
[----:B------:R-:W-:Y:S02]  /*10d70*/  IMAD.MOV.U32 R12, RZ, RZ, R6 ;  /* 0x000000ffff0c7224 */ /* 0x000fe400078e0006 */
[----:B------:R-:W-:Y:S02]  /*10d80*/  IMAD.MOV.U32 R7, RZ, RZ, R189 ;  /* 0x000000ffff077224 */ /* 0x000fe400078e00bd */
[----:B------:R-:W-:Y:S02]  /*10d90*/  IMAD.MOV.U32 R14, RZ, RZ, R186 ;  /* 0x000000ffff0e7224 */ /* 0x000fe400078e00ba */
[----:B------:R-:W-:-:S07]  /*10da0*/  IMAD.MOV.U32 R151, RZ, RZ, RZ ;  /* 0x000000ffff977224 */ /* 0x000fce00078e00ff */
.L_x_3085:
        /* <DEDUP_REMOVED lines=8> */
.L_x_3075:
[----:B------:R-:W-:Y:S01]  /*10e30*/  VIADD R5, R14, 0x1 ;  /* 0x000000010e057836 */ /* 0x000fe20000000000 */
[----:B------:R-:W-:-:S04]  /*10e40*/  SHF.L.U32 R6, R189, 0x1f, RZ ;  /* 0x0000001fbd067819 */ /* 0x000fc800000006ff */
[----:B------:R-:W-:-:S04]  /*10e50*/  ISETP.NE.AND P3, PT, R5, 0x2, PT ;  /* 0x000000020500780c */ /* 0x000fc80003f65270 */
[----:B------:R-:W-:-:S05]  /*10e60*/  SEL R5, R5, RZ, P3 ;  /* 0x000000ff05057207 */ /* 0x000fca0001800000 */
[----:B------:R-:W-:-:S04]  /*10e70*/  IMAD R5, R5, 0x8, R18 ;  /* 0x0000000805057824 */ /* 0x000fc800078e0212 */
[----:B------:R0:W1:Y:S01]  /*10e80*/  SYNCS.PHASECHK.TRANS64.TRYWAIT P3, [R5+URZ+0x28830], R6 ;  /* 0x02883006050075a7 */ /* 0x000062000806017f */
[----:B------:R-:W-:Y:S05]  /*10e90*/  @!P0 BRA `(.L_x_3076) ;  /* 0x0000000000048947 */ /* 0x000fea0003800000 */
[----:B------:R-:W-:Y:S01]  /*10ea0*/  BPT.TRAP 0x1 ;  /* 0x000000040000795c */ /* 0x000fe20000300000 */
.L_x_3076:
[----:B------:R-:W-:Y:S04]  /*10eb0*/  BSSY B0, `(.L_x_3074) ;  /* 0x0000004000007945 */ /* 0x000fe80003800000 */
[----:B-1----:R-:W-:Y:S05]  /*10ec0*/  @P3 BRA `(.L_x_3077) ;  /* 0x0000000000083947 */ /* 0x002fea0003800000 */
[----:B------:R-:W1:Y:S02]  /*10ed0*/  SYNCS.PHASECHK.TRANS64.TRYWAIT P3, [R5+URZ+0x28830], R6 ;  /* 0x02883006050075a7 */ /* 0x000e64000806017f */
[----:B-1----:R-:W-:Y:S05]  /*10ee0*/  @!P3 BRA `(.L_x_3078) ;  /* 0x0000012000fcb947 */ /* 0x002fea0003800000 */
.L_x_3077:
[----:B------:R-:W-:Y:S05]  /*10ef0*/  BSYNC B0 ;  /* 0x0000000000007941 */ /* 0x000fea0003800000 */
.L_x_3074:
[----:B01----:R-:W0:Y:S01]  /*10f00*/  S2R R5, SR_TID.X ;  /* 0x0000000000057919 */ /* 0x003e220000002100 */
[----:B------:R-:W-:Y:S01]  /*10f10*/  VIADD R186, R14, 0x1 ;  /* 0x000000010eba7836 */ /* 0x000fe20000000000 */
[----:B------:R-:W-:Y:S05]  /*10f20*/  WARPSYNC.ALL ;  /* 0x0000000000007948 */ /* 0x000fea0003800000 */
[C---:B------:R-:W-:Y:S01]  /*10f30*/  ISETP.NE.AND P3, PT, R186.reuse, 0x2, PT ;  /* 0x00000002ba00780c */ /* 0x040fe20003f65270 */
[----:B------:R-:W-:Y:S02]  /*10f40*/  IMAD.MOV.U32 R9, RZ, RZ, 0x40000040 ;  /* 0x40000040ff097424 */ /* 0x000fe400078e00ff */
        /* <DEDUP_REMOVED lines=58> */
.L_x_3080:
[----:B------:R-:W-:Y:S01]  /*112f0*/  SHF.L.U32 R5, R7, 0x1f, RZ ;  /* 0x0000001f07057819 */ /* 0x000fe200000006ff */
[----:B------:R-:W-:-:S04]  /*11300*/  IMAD R6, R14, 0x8, R18 ;  /* 0x000000080e067824 */ /* 0x000fc800078e0212 */
[----:B------:R0:W1:Y:S01]  /*11310*/  SYNCS.PHASECHK.TRANS64.TRYWAIT P2, [R6+URZ+0x28850], R5 ;  /* 0x02885005060075a7 */ /* 0x000062000804017f */
[----:B------:R-:W-:Y:S05]  /*11320*/  @!P0 BRA `(.L_x_3081) ;  /* 0x0000000000048947 */ /* 0x000fea0003800000 */
[----:B------:R-:W-:Y:S01]  /*11330*/  BPT.TRAP 0x1 ;  /* 0x000000040000795c */ /* 0x000fe20000300000 */
.L_x_3081:
[----:B-1----:R-:W-:Y:S05]  /*11340*/  @P2 BRA `(.L_x_3079) ;  /* 0x0000000000082947 */ /* 0x002fea0003800000 */
[----:B------:R-:W1:Y:S02]  /*11350*/  SYNCS.PHASECHK.TRANS64.TRYWAIT P2, [R6+URZ+0x28850], R5 ;  /* 0x02885005060075a7 */ /* 0x000e64000804017f */
[----:B-1----:R-:W-:Y:S05]  /*11360*/  @!P2 BRA `(.L_x_3082) ;  /* 0x0000011c00f0a947 */ /* 0x002fea0003800000 */
.L_x_3079:
        /* <DEDUP_REMOVED lines=15> */
[----:B------:R-:W-:Y:S02]  /*11460*/  R2UR UR6, R8 ;  /* 0x00000000080672ca */ /* 0x000fe400000e0000 */
[----:B------:R-:W-:Y:S01]  /*11470*/  R2UR UR7, R9 ;  /* 0x00000000090772ca */ /* 0x000fe200000e0000 */
[----:B------:R-:W-:Y:S01]  /*11480*/  IMAD.MOV.U32 R9, RZ, RZ, 0x40000040 ;  /* 0x40000040ff097424 */ /* 0x000fe200078e00ff */
[----:B------:R-:W-:Y:S02]  /*11490*/  IADD3 R8, R6, 0x100, RZ ;  /* 0x0000010006087810 */ /* 0x000fe40007ffe0ff */
[----:B0-----:R-:W-:-:S04]  /*114a0*/  SHF.R.U32.HI R15, RZ, 0x7, R15 ;  /* 0x00000007ff0f7819 */ /* 0x001fc8000001160f */
[----:B------:R-:W-:Y:S01]  /*114b0*/  IADD3 R5, -R15, 0xb, RZ ;  /* 0x0000000b0f057810 */ /* 0x000fe20007ffe1ff */
        /* <DEDUP_REMOVED lines=46> */
.L_x_3083:
[----:B0-----:R-:W0:Y:S01]  /*117a0*/  @P1 LDC R5, c[0x0][0x44c] ;  /* 0x00011300ff051b82 */ /* 0x001e220000000800 */
[----:B------:R-:W-:Y:S01]  /*117b0*/  IMAD.IADD R6, R206, 0x1, R192 ;  /* 0x00000001ce067824 */ /* 0x000fe200078e02c0 */
[----:B------:R-:W-:-:S06]  /*117c0*/  UMOV UR46, UR45 ;  /* 0x0000002d002e7c82 */ /* 0x000fcc0008000000 */
[----:B------:R-:W1:Y:S01]  /*117d0*/  @P1 LDC R8, c[0x0][0x450] ;  /* 0x00011400ff081b82 */ /* 0x000e620000000800 */
[----:B0-----:R-:W-:-:S05]  /*117e0*/  @P1 IMAD.HI.U32 R5, R6, R5, RZ ;  /* 0x0000000506051227 */ /* 0x001fca00078e00ff */
[----:B-1----:R-:W-:Y:S01]  /*117f0*/  @P1 SHF.R.U32.HI R6, RZ, R8, R5 ;  /* 0x00000008ff061219 */ /* 0x002fe20000011605 */
[----:B------:R-:W-:-:S04]  /*11800*/  IMAD.MOV.U32 R8, RZ, RZ, -0x80 ;  /* 0xffffff80ff087424 */ /* 0x000fc800078e00ff */
[----:B------:R-:W0:Y:S01]  /*11810*/  SHFL.IDX PT, R20, R6, RZ, 0x1c1f ;  /* 0x001c1fff06147589 */ /* 0x000e2200000e0000 */
[----:B------:R-:W-:-:S05]  /*11820*/  IMAD R8, R13, R8, 0x1 ;  /* 0x000000010d087424 */ /* 0x000fca00078e0208 */
[----:B------:R-:W-:-:S05]  /*11830*/  IADD3 R5, R195, R8, -R193 ;  /* 0x00000008c3057210 */ /* 0x000fca0007ffe8c1 */
[----:B------:R-:W-:-:S04]  /*11840*/  IMAD.IADD R5, R5, 0x1, -R194 ;  /* 0x0000000105057824 */ /* 0x000fc800078e0ac2 */
[----:B0-----:R-:W-:-:S05]  /*11850*/  IMAD.IADD R7, R5, 0x1, R20 ;  /* 0x0000000105077824 */ /* 0x001fca00078e0214 */
        /* <DEDUP_REMOVED lines=94> */
[----:B------:R-:W-:-:S04]  /*11e40*/  FMNMX.FTZ R8, R84, R7, !PT ;  /* 0x0000000754087209 */ /* 0x000fc80007810000 */
[----:B------:R-:W-:-:S05]  /*11e50*/  FMNMX.FTZ R9, R85, R8, !PT ;  /* 0x0000000855097209 */ /* 0x000fca0007810000 */
[----:B------:R-:W0:Y:S02]  /*11e60*/  SHFL.BFLY PT, R8, R9, 0x2, 0x1f ;  /* 0x0c401f0009087f89 */ /* 0x000e2400000e0000 */
[----:B0-----:R-:W-:Y:S02]  /*11e70*/  FMNMX.FTZ R15, R9, R8, !PT ;  /* 0x00000008090f7209 */ /* 0x001fe40007810000 */
[----:B------:R-:W0:Y:S04]  /*11e80*/  SHFL.IDX PT, R8, R6, 0x1, 0x1c1f ;  /* 0x003c1f0006087f89 */ /* 0x000e2800000e0000 */
[----:B------:R-:W1:Y:S01]  /*11e90*/  SHFL.BFLY PT, R20, R15, 0x1, 0x1f ;  /* 0x0c201f000f147f89 */ /* 0x000e6200000e0000 */
[----:B0-----:R-:W-:Y:S01]  /*11ea0*/  IMAD.IADD R5, R5, 0x1, R8 ;  /* 0x0000000105057824 */ /* 0x001fe200078e0208 */
[----:B-1----:R-:W-:-:S04]  /*11eb0*/  FMNMX.FTZ R6, R15, R20, !PT ;  /* 0x000000140f067209 */ /* 0x002fc80007810000 */
[C---:B------:R-:W-:Y:S02]  /*11ec0*/  ISETP.GT.AND P3, PT, R5.reuse, RZ, PT ;  /* 0x000000ff0500720c */ /* 0x040fe40003f64270 */
[C---:B------:R-:W-:Y:S01]  /*11ed0*/  ISETP.GT.AND P4, PT, R5.reuse, 0x1, PT ;  /* 0x000000010500780c */ /* 0x040fe20003f84270 */
[----:B------:R-:W-:Y:S01]  /*11ee0*/  FMUL.FTZ R7, R6, UR46 ;  /* 0x0000002e06077c20 */ /* 0x000fe20008410000 */
        /* <DEDUP_REMOVED lines=25> */
[----:B------:R-:W-:Y:S02]  /*12080*/  FSETP.NEU.FTZ.AND P2, PT, R6, -INF , PT ;  /* 0xff8000000600780b */ /* 0x000fe40003f5d000 */
[----:B------:R-:W-:Y:S02]  /*12090*/  ISETP.GT.AND P3, PT, R5, 0x28, PT ;  /* 0x000000280500780c */ /* 0x000fe40003f64270 */
[----:B------:R-:W-:-:S02]  /*120a0*/  FSEL R43, R43, -INF , P4 ;  /* 0xff8000002b2b7808 */ /* 0x000fc40002000000 */
[----:B------:R-:W-:Y:S02]  /*120b0*/  FMNMX.FTZ R20, R42, R21, !PT ;  /* 0x000000152a147209 */ /* 0x000fe40007810000 */
[----:B------:R-:W-:Y:S02]  /*120c0*/  FSEL R7, R7, RZ, P2 ;  /* 0x000000ff07077208 */ /* 0x000fe40001000000 */
[----:B------:R-:W-:Y:S02]  /*120d0*/  ISETP.GT.AND P4, PT, R5, 0x29, PT ;  /* 0x000000290500780c */ /* 0x000fe40003f84270 */
[----:B------:R-:W-:Y:S01]  /*120e0*/  FSEL R46, R46, -INF , P3 ;  /* 0xff8000002e2e7808 */ /* 0x000fe20001800000 */
[--C-:B------:R-:W-:Y:S01]  /*120f0*/  FFMA.FTZ R180, R24, UR46, -R7.reuse ;  /* 0x0000002e18b47c23 */ /* 0x100fe20008010807 */
[----:B------:R-:W-:Y:S01]  /*12100*/  FMNMX.FTZ R21, R43, R20, !PT ;  /* 0x000000142b157209 */ /* 0x000fe20007810000 */
[--C-:B------:R-:W-:Y:S01]  /*12110*/  FFMA.FTZ R25, R25, UR46, -R7.reuse ;  /* 0x0000002e19197c23 */ /* 0x100fe20008010807 */
[----:B------:R-:W-:Y:S01]  /*12120*/  ISETP.GT.AND P3, PT, R5, 0x30, PT ;  /* 0x000000300500780c */ /* 0x000fe20003f64270 */
[--C-:B------:R-:W-:Y:S01]  /*12130*/  FFMA.FTZ R182, R28, UR46, -R7.reuse ;  /* 0x0000002e1cb67c23 */ /* 0x100fe20008010807 */
[----:B------:R-:W-:Y:S01]  /*12140*/  FSEL R47, R47, -INF , P4 ;  /* 0xff8000002f2f7808 */ /* 0x000fe20002000000 */
[----:B------:R0:W-:Y:S01]  /*12150*/  MUFU.EX2 R8, R25 ;  /* 0x0000001900087308 */ /* 0x0001e20000000800 */
[----:B------:R-:W-:Y:S01]  /*12160*/  FMNMX.FTZ R24, R46, R21, !PT ;  /* 0x000000152e187209 */ /* 0x000fe20007810000 */
[--C-:B------:R-:W-:Y:S01]  /*12170*/  FFMA.FTZ R9, R29, UR46, -R7.reuse ;  /* 0x0000002e1d097c23 */ /* 0x100fe20008010807 */
[----:B------:R-:W-:Y:S01]  /*12180*/  ISETP.GT.AND P4, PT, R5, 0x31, PT ;  /* 0x000000310500780c */ /* 0x000fe20003f84270 */
        /* <DEDUP_REMOVED lines=15> */
[----:B0-----:R-:W-:Y:S01]  /*12280*/  FMNMX.FTZ R25, R51, R24, !PT ;  /* 0x0000001833197209 */ /* 0x001fe20007810000 */
[--C-:B------:R-:W-:Y:S01]  /*12290*/  FFMA.FTZ R37, R37, UR46, -R7.reuse ;  /* 0x0000002e25257c23 */ /* 0x100fe20008010807 */
[----:B------:R-:W-:Y:S01]  /*122a0*/  ISETP.GT.AND P3, PT, R5, 0x40, PT ;  /* 0x000000400500780c */ /* 0x000fe20003f64270 */
[--C-:B------:R-:W-:Y:S01]  /*122b0*/  FFMA.FTZ R172, R40, UR46, -R7.reuse ;  /* 0x0000002e28ac7c23 */ /* 0x100fe20008010807 */
[----:B------:R-:W-:Y:S01]  /*122c0*/  FSEL R55, R55, -INF , P4 ;  /* 0xff80000037377808 */ /* 0x000fe20002000000 */
[--C-:B------:R-:W-:Y:S01]  /*122d0*/  FFMA.FTZ R21, R41, UR46, -R7.reuse ;  /* 0x0000002e29157c23 */ /* 0x100fe20008010807 */
[----:B------:R-:W-:Y:S01]  /*122e0*/  FMNMX.FTZ R24, R54, R25, !PT ;  /* 0x0000001936187209 */ /* 0x000fe20007810000 */
[----:B------:R-:W-:Y:S01]  /*122f0*/  MUFU.EX2 R9, R9 ;  /* 0x0000000900097308 */ /* 0x000fe20000000800 */
        /* <DEDUP_REMOVED lines=41> */
[----:B------:R-:W-:Y:S01]  /*12590*/  FFMA.FTZ R154, R84, UR46, -R7 ;  /* 0x0000002e549a7c23 */ /* 0x000fe20008010807 */
[----:B------:R-:W-:-:S02]  /*125a0*/  ISETP.GT.AND P3, PT, R5, 0x60, PT ;  /* 0x000000600500780c */ /* 0x000fc40003f64270 */
[----:B------:R-:W-:Y:S02]  /*125b0*/  FSEL R71, R71, -INF , P4 ;  /* 0xff80000047477808 */ /* 0x000fe40002000000 */
[----:B------:R-:W-:Y:S01]  /*125c0*/  FMNMX.FTZ R28, R70, R29, !PT ;  /* 0x0000001d461c7209 */ /* 0x000fe20007810000 */
[----:B------:R-:W-:Y:S01]  /*125d0*/  MUFU.EX2 R172, R172 ;  /* 0x000000ac00ac7308 */ /* 0x000fe20000000800 */
[----:B------:R-:W-:Y:S01]  /*125e0*/  ISETP.GT.AND P4, PT, R5, 0x61, PT ;  /* 0x000000610500780c */ /* 0x000fe20003f84270 */
[----:B0-----:R-:W-:Y:S01]  /*125f0*/  FFMA.FTZ R37, R65, UR46, -R7 ;  /* 0x0000002e41257c23 */ /* 0x001fe20008010807 */
        /* <DEDUP_REMOVED lines=25> */
[----:B------:R-:W-:Y:S02]  /*12790*/  FSEL R87, R87, -INF , P4 ;  /* 0xff80000057577808 */ /* 0x000fe40002000000 */
[----:B------:R-:W-:-:S03]  /*127a0*/  FMNMX.FTZ R32, R86, R5, !PT ;  /* 0x0000000556207209 */ /* 0x000fc60007810000 */
[----:B------:R0:W-:Y:S01]  /*127b0*/  MUFU.EX2 R28, R53 ;  /* 0x00000035001c7308 */ /* 0x0001e20000000800 */
[----:B------:R-:W-:-:S05]  /*127c0*/  FMNMX.FTZ R32, R87, R32, !PT ;  /* 0x0000002057207209 */ /* 0x000fca0007810000 */
[----:B------:R-:W1:Y:S02]  /*127d0*/  SHFL.BFLY PT, R5, R32, 0x2, 0x1f ;  /* 0x0c401f0020057f89 */ /* 0x000e6400000e0000 */
[----:B------:R-:W-:Y:S01]  /*127e0*/  MUFU.EX2 R164, R164 ;  /* 0x000000a400a47308 */ /* 0x000fe20000000800 */
[----:B0-----:R-:W-:-:S07]  /*127f0*/  IMAD R53, R186, 0x8, R18 ;  /* 0x00000008ba357824 */ /* 0x001fce00078e0212 */
[----:B------:R-:W-:Y:S08]  /*12800*/  MUFU.EX2 R41, R41 ;  /* 0x0000002900297308 */ /* 0x000ff00000000800 */
[----:B------:R-:W-:Y:S01]  /*12810*/  MUFU.EX2 R166, R166 ;  /* 0x000000a600a67308 */ /* 0x000fe20000000800 */
[----:B-1----:R-:W-:Y:S01]  /*12820*/  FMNMX.FTZ R29, R32, R5, !PT ;  /* 0x00000005201d7209 */ /* 0x002fe20007810000 */
[----:B------:R-:W-:-:S06]  /*12830*/  FFMA.FTZ R32, R77, UR46, -R7 ;  /* 0x0000002e4d207c23 */ /* 0x000fcc0008010807 */
[----:B------:R-:W-:Y:S01]  /*12840*/  MUFU.EX2 R40, R40 ;  /* 0x0000002800287308 */ /* 0x000fe20000000800 */
[----:B------:R-:W-:Y:S01]  /*12850*/  FFMA.FTZ R7, R85, UR46, -R7 ;  /* 0x0000002e55077c23 */ /* 0x000fe20008010807 */
[----:B------:R-:W0:Y:S06]  /*12860*/  SHFL.BFLY PT, R44, R29, 0x1, 0x1f ;  /* 0x0c201f001d2c7f89 */ /* 0x000e2c00000e0000 */
        /* <DEDUP_REMOVED lines=11> */
[----:B------:R-:W-:Y:S01]  /*12920*/  FSEL R35, R6, RZ, P2 ;  /* 0x000000ff06237208 */ /* 0x000fe20001000000 */
[--C-:B------:R-:W-:Y:S01]  /*12930*/  FFMA.FTZ R181, R26, UR46, -R44.reuse ;  /* 0x0000002e1ab57c23 */ /* 0x100fe2000801082c */
[--C-:B------:R-:W-:Y:S01]  /*12940*/  FFMA.FTZ R48, R27, UR46, -R44.reuse ;  /* 0x0000002e1b307c23 */ /* 0x100fe2000801082c */
[--C-:B------:R-:W-:Y:S01]  /*12950*/  FFMA.FTZ R183, R30, UR46, -R44.reuse ;  /* 0x0000002e1eb77c23 */ /* 0x100fe2000801082c */
[----:B------:R-:W-:Y:S01]  /*12960*/  FFMA.FTZ R45, R31, UR46, -R44 ;  /* 0x0000002e1f2d7c23 */ /* 0x000fe2000801082c */
[----:B------:R-:W-:Y:S01]  /*12970*/  FADD.FTZ R35, -R35, R12 ;  /* 0x0000000c23237221 */ /* 0x000fe20000010100 */
[----:B------:R-:W-:Y:S01]  /*12980*/  FSEL R12, R5, RZ, P3 ;  /* 0x000000ff050c7208 */ /* 0x000fe20001800000 */
[----:B------:R-:W-:Y:S01]  /*12990*/  MUFU.EX2 R181, R181 ;  /* 0x000000b500b57308 */ /* 0x000fe20000000800 */
[--C-:B------:R-:W-:Y:S01]  /*129a0*/  FFMA.FTZ R179, R38, UR46, -R44.reuse ;  /* 0x0000002e26b37c23 */ /* 0x100fe2000801082c */
[----:B------:R-:W-:Y:S01]  /*129b0*/  FMUL.FTZ R35, R35, UR46 ;  /* 0x0000002e23237c20 */ /* 0x000fe20008410000 */
[--C-:B------:R-:W-:Y:S01]  /*129c0*/  FFMA.FTZ R31, R39, UR46, -R44.reuse ;  /* 0x0000002e271f7c23 */ /* 0x100fe2000801082c */
[----:B------:R-:W-:Y:S01]  /*129d0*/  FADD.FTZ R12, -R12, R11 ;  /* 0x0000000b0c0c7221 */ /* 0x000fe20000010100 */
[--C-:B------:R-:W-:Y:S01]  /*129e0*/  FFMA.FTZ R173, R42, UR46, -R44.reuse ;  /* 0x0000002e2aad7c23 */ /* 0x100fe2000801082c */
[--C-:B------:R-:W-:Y:S01]  /*129f0*/  FFMA.FTZ R30, R43, UR46, -R44.reuse ;  /* 0x0000002e2b1e7c23 */ /* 0x100fe2000801082c */
[--C-:B------:R-:W-:Y:S01]  /*12a00*/  FFMA.FTZ R175, R46, UR46, -R44.reuse ;  /* 0x0000002e2eaf7c23 */ /* 0x100fe2000801082c */
[----:B------:R-:W-:Y:S01]  /*12a10*/  FMUL.FTZ R12, R12, UR46 ;  /* 0x0000002e0c0c7c20 */ /* 0x000fe20008410000 */
        /* <DEDUP_REMOVED lines=17> */
[----:B0-----:R-:W-:Y:S01]  /*12b30*/  FFMA.FTZ R3, R11, R3, R180 ;  /* 0x000000030b037223 */ /* 0x001fe200000100b4 */
[--C-:B------:R-:W-:Y:S01]  /*12b40*/  FFMA.FTZ R39, R75, UR46, -R44.reuse ;  /* 0x0000002e4b277c23 */ /* 0x100fe2000801082c */
[--C-:B------:R-:W-:Y:S01]  /*12b50*/  FFMA.FTZ R159, R78, UR46, -R44.reuse ;  /* 0x0000002e4e9f7c23 */ /* 0x100fe2000801082c */
[--C-:B------:R-:W-:Y:S01]  /*12b60*/  FFMA.FTZ R153, R82, UR46, -R44.reuse ;  /* 0x0000002e52997c23 */ /* 0x100fe2000801082c */
[----:B------:R-:W-:Y:S01]  /*12b70*/  FADD.FTZ R3, R8, R3 ;  /* 0x0000000308037221 */ /* 0x000fe20000010000 */
[----:B------:R-:W-:-:S02]  /*12b80*/  FFMA.FTZ R155, R86, UR46, -R44 ;  /* 0x0000002e569b7c23 */ /* 0x000fc4000801082c */
[----:B------:R-:W0:Y:S01]  /*12b90*/  MUFU.EX2 R183, R183 ;  /* 0x000000b700b77308 */ /* 0x000e220000000800 */
[----:B-1----:R-:W-:Y:S01]  /*12ba0*/  FFMA.FTZ R35, R12, R0, R181 ;  /* 0x000000000c237223 */ /* 0x002fe200000100b5 */
        /* <DEDUP_REMOVED lines=41> */
[----:B------:R-:W-:Y:S01]  /*12e40*/  FADD.FTZ R3, R41, R38 ;  /* 0x0000002629037221 */ /* 0x000fe20000010000 */
[----:B------:R-:W-:-:S03]  /*12e50*/  FFMA.FTZ R38, R79, UR46, -R44 ;  /* 0x0000002e4f267c23 */ /* 0x000fc6000801082c */
        /* <DEDUP_REMOVED lines=29> */
[----:B------:R-:W-:-:S06]  /*13030*/  IMAD.U32 R51, RZ, RZ, UR38 ;  /* 0x00000026ff337e24 */ /* 0x000fcc000f8e00ff */
[----:B------:R-:W0:Y:S01]  /*13040*/  MUFU.EX2 R39, R39 ;  /* 0x0000002700277308 */ /* 0x000e220000000800 */
[----:B-1----:R-:W-:Y:S01]  /*13050*/  FADD.FTZ R52, R157, R0 ;  /* 0x000000009d347221 */ /* 0x002fe20000010000 */
[----:B------:R-:W-:-:S05]  /*13060*/  VIADD R0, R53, 0x28840 ;  /* 0x0002884035007836 */ /* 0x000fca0000000000 */
[----:B------:R-:W-:Y:S01]  /*13070*/  PRMT R0, R51, 0x654, R0 ;  /* 0x0000065433007816 */ /* 0x000fe20000000000 */
[----:B------:R-:W1:Y:S01]  /*13080*/  MUFU.EX2 R158, R158 ;  /* 0x0000009e009e7308 */ /* 0x000e620000000800 */
[----:B--2---:R-:W-:Y:S02]  /*13090*/  FADD.FTZ R3, R33, R50 ;  /* 0x0000003221037221 */ /* 0x004fe40000010000 */
[----:B------:R2:W-:Y:S05]  /*130a0*/  SYNCS.ARRIVE.TRANS64.RED.A1T0 RZ, [R0+URZ], RZ ;  /* 0x000000ff00ff79a7 */ /* 0x0005ea000810043f */
[----:B------:R-:W3:Y:S01]  /*130b0*/  MUFU.EX2 R159, R159 ;  /* 0x0000009f009f7308 */ /* 0x000ee20000000800 */
[----:B0-----:R-:W-:-:S07]  /*130c0*/  FADD.FTZ R52, R39, R52 ;  /* 0x0000003427347221 */ /* 0x001fce0000010000 */
[----:B------:R-:W0:Y:S01]  /*130d0*/  MUFU.EX2 R32, R32 ;  /* 0x0000002000207308 */ /* 0x000e220000000800 */
[----:B-1----:R-:W-:-:S07]  /*130e0*/  FADD.FTZ R3, R158, R3 ;  /* 0x000000039e037221 */ /* 0x002fce0000010000 */
[----:B------:R-:W2:Y:S01]  /*130f0*/  MUFU.EX2 R38, R38 ;  /* 0x0000002600267308 */ /* 0x000ea20000000800 */
[----:B---3--:R-:W-:-:S07]  /*13100*/  FADD.FTZ R51, R159, R52 ;  /* 0x000000349f337221 */ /* 0x008fce0000010000 */
        /* <DEDUP_REMOVED lines=20> */
.L_x_3084:
[----:B------:R-:W-:Y:S01]  /*13250*/  IMAD R14, R14, 0x8, R18 ;  /* 0x000000080e0e7824 */ /* 0x000fe200078e0212 */
[----:B------:R-:W-:Y:S01]  /*13260*/  ISETP.GT.AND P2, PT, R13, R10, PT ;  /* 0x0000000a0d00720c */ /* 0x000fe20003f44270 */
[----:B------:R-:W-:Y:S01]  /*13270*/  IMAD.U32 R51, RZ, RZ, UR38 ;  /* 0x00000026ff337e24 */ /* 0x000fe2000f8e00ff */
[----:B------:R-:W-:Y:S01]  /*13280*/  F2FP.BF16.F32.PACK_AB R154, R7, R154 ;  /* 0x0000009a079a723e */ /* 0x000fe200000010ff */
[----:B------:R-:W-:Y:S02]  /*13290*/  VIADD R14, R14, 0x28860 ;  /* 0x000288600e0e7836 */ /* 0x000fe40000000000 */
[-C--:B------:R-:W-:Y:S01]  /*132a0*/  FMUL.FTZ R88, R88, R11.reuse ;  /* 0x0000000b58587220 */ /* 0x080fe20000410000 */
        /* <DEDUP_REMOVED lines=74> */
[----:B0-----:R-:W-:Y:S01]  /*13750*/  IMAD.MOV.U32 R14, RZ, RZ, R186 ;  /* 0x000000ffff0e7224 */ /* 0x001fe200078e00ba */
        /* <DEDUP_REMOVED lines=25> */
[----:B------:R-:W-:Y:S01]  /*138f0*/  F2FP.BF16.F32.PACK_AB R155, R44, R155 ;  /* 0x0000009b2c9b723e */ /* 0x000fe200000010ff */
[----:B------:R-:W-:Y:S06]  /*13900*/  @P2 BRA `(.L_x_3085) ;  /* 0xffffffd400282947 */ /* 0x000fec000383ffff */
.L_x_3073:
[----:B------:R-:W-:-:S13]  /*13910*/  ISETP.GE.AND P1, PT, R13, R199, PT ;  /* 0x000000c70d00720c */ /* 0x000fda0003f26270 */
[----:B------:R-:W-:Y:S05]  /*13920*/  @!P1 BRA `(.L_x_3086) ;  /* 0x00000020008c9947 */ /* 0x000fea0003800000 */
[----:B------:R-:W-:Y:S02]  /*13930*/  IMAD.MOV.U32 R10, RZ, RZ, R5 ;  /* 0x000000ffff0a7224 */ /* 0x000fe400078e0005 */
[----:B------:R-:W-:Y:S02]  /*13940*/  IMAD.MOV.U32 R11, RZ, RZ, R6 ;  /* 0x000000ffff0b7224 */ /* 0x000fe400078e0006 */
[----:B------:R-:W-:Y:S02]  /*13950*/  IMAD.MOV.U32 R7, RZ, RZ, R189 ;  /* 0x000000ffff077224 */ /* 0x000fe400078e00bd */
[----:B------:R-:W-:-:S07]  /*13960*/  IMAD.MOV.U32 R12, RZ, RZ, R186 ;  /* 0x000000ffff0c7224 */ /* 0x000fce00078e00ba */
.L_x_3098:
        /* <DEDUP_REMOVED lines=10> */
.L_x_3088:
[----:B------:R-:W-:Y:S01]  /*13a10*/  IMAD R5, R186, 0x8, R18 ;  /* 0x00000008ba057824 */ /* 0x000fe200078e0212 */
[----:B------:R-:W-:-:S04]  /*13a20*/  SHF.L.U32 R6, R189, 0x1f, RZ ;  /* 0x0000001fbd067819 */ /* 0x000fc800000006ff */
[----:B------:R0:W1:Y:S01]  /*13a30*/  SYNCS.PHASECHK.TRANS64.TRYWAIT P1, [R5+URZ+0x28830], R6 ;  /* 0x02883006050075a7 */ /* 0x000062000802017f */
[----:B------:R-:W-:Y:S05]  /*13a40*/  @!P0 BRA `(.L_x_3089) ;  /* 0x0000000000048947 */ /* 0x000fea0003800000 */
[----:B------:R-:W-:Y:S01]  /*13a50*/  BPT.TRAP 0x1 ;  /* 0x000000040000795c */ /* 0x000fe20000300000 */
.L_x_3089:
[----:B------:R-:W-:Y:S04]  /*13a60*/  BSSY B0, `(.L_x_3087) ;  /* 0x0000004000007945 */ /* 0x000fe80003800000 */
[----:B-1----:R-:W-:Y:S05]  /*13a70*/  @P1 BRA `(.L_x_3090) ;  /* 0x0000000000081947 */ /* 0x002fea0003800000 */
[----:B------:R-:W1:Y:S02]  /*13a80*/  SYNCS.PHASECHK.TRANS64.TRYWAIT P1, [R5+URZ+0x28830], R6 ;  /* 0x02883006050075a7 */ /* 0x000e64000802017f */
[----:B-1----:R-:W-:Y:S05]  /*13a90*/  @!P1 BRA `(.L_x_3091) ;  /* 0x000000f800389947 */ /* 0x002fea0003800000 */
.L_x_3090:
[----:B------:R-:W-:Y:S05]  /*13aa0*/  BSYNC B0 ;  /* 0x0000000000007941 */ /* 0x000fea0003800000 */
.L_x_3087:
[----:B01----:R-:W0:Y:S01]  /*13ab0*/  S2R R5, SR_TID.X ;  /* 0x0000000000057919 */ /* 0x003e220000002100 */
[----:B------:R-:W-:Y:S05]  /*13ac0*/  WARPSYNC.ALL ;  /* 0x0000000000007948 */ /* 0x000fea0003800000 */
[----:B------:R-:W-:Y:S02]  /*13ad0*/  IMAD R8, R186, 0x800, R4 ;  /* 0x00000800ba087824 */ /* 0x000fe400078e0204 */
[----:B------:R-:W-:Y:S02]  /*13ae0*/  IMAD.MOV.U32 R9, RZ, RZ, 0x40000040 ;  /* 0x40000040ff097424 */ /* 0x000fe400078e00ff */
[C---:B------:R-:W-:Y:S01]  /*13af0*/  VIADD R24, R8.reuse, 0x4 ;  /* 0x0000000408187836 */ /* 0x040fe20000000000 */
[----:B------:R-:W-:Y:S01]  /*13b00*/  R2UR UR6, R8 ;  /* 0x00000000080672ca */ /* 0x000fe200000e0000 */
[----:B------:R-:W-:Y:S01]  /*13b10*/  IMAD.MOV.U32 R25, RZ, RZ, 0x40000040 ;  /* 0x40000040ff197424 */ /* 0x000fe200078e00ff */
[----:B------:R-:W-:Y:S01]  /*13b20*/  R2UR UR7, R9 ;  /* 0x00000000090772ca */ /* 0x000fe200000e0000 */
[----:B------:R-:W-:Y:S01]  /*13b30*/  IMAD.MOV.U32 R21, RZ, RZ, 0x40000040 ;  /* 0x40000040ff157424 */ /* 0x000fe200078e00ff */
[----:B------:R-:W-:Y:S01]  /*13b40*/  R2UR UR14, R24 ;  /* 0x00000000180e72ca */ /* 0x000fe200000e0000 */
[C---:B------:R-:W-:Y:S01]  /*13b50*/  VIADD R24, R8.reuse, 0x404 ;  /* 0x0000040408187836 */ /* 0x040fe20000000000 */
[C---:B------:R-:W-:Y:S01]  /*13b60*/  R2UR UR15, R25.reuse ;  /* 0x00000000190f72ca */ /* 0x040fe200000e0000 */
[----:B------:R-:W-:Y:S01]  /*13b70*/  VIADD R14, R8, 0x6 ;  /* 0x00000006080e7836 */ /* 0x000fe20000000000 */
[----:B------:R-:W-:Y:S01]  /*13b80*/  R2UR UR31, R25 ;  /* 0x00000000191f72ca */ /* 0x000fe200000e0000 */
[----:B------:R-:W-:Y:S01]  /*13b90*/  IMAD.MOV.U32 R15, RZ, RZ, 0x40000040 ;  /* 0x40000040ff0f7424 */ /* 0x000fe200078e00ff */
[----:B------:R-:W-:-:S02]  /*13ba0*/  R2UR UR30, R24 ;  /* 0x00000000181e72ca */ /* 0x000fc400000e0000 */
[----:B------:R-:W-:Y:S02]  /*13bb0*/  IADD3 R20, R8, 0x2, RZ ;  /* 0x0000000208147810 */ /* 0x000fe40007ffe0ff */
[----:B------:R-:W-:Y:S02]  /*13bc0*/  R2UR UR11, R21 ;  /* 0x00000000150b72ca */ /* 0x000fe400000e0000 */
[----:B------:R-:W-:Y:S01]  /*13bd0*/  R2UR UR10, R20 ;  /* 0x00000000140a72ca */ /* 0x000fe200000e0000 */
[----:B------:R-:W-:Y:S01]  /*13be0*/  VIADD R20, R8, 0x400 ;  /* 0x0000040008147836 */ /* 0x000fe20000000000 */
[----:B------:R-:W-:Y:S01]  /*13bf0*/  R2UR UR18, R14 ;  /* 0x000000000e1272ca */ /* 0x000fe200000e0000 */
[C---:B------:R-:W-:Y:S01]  /*13c00*/  VIADD R14, R8.reuse, 0x402 ;  /* 0x00000402080e7836 */ /* 0x040fe20000000000 */
        /* <DEDUP_REMOVED lines=38> */
.L_x_3093:
[----:B------:R-:W-:Y:S01]  /*13e70*/  SHF.L.U32 R5, R7, 0x1f, RZ ;  /* 0x0000001f07057819 */ /* 0x000fe200000006ff */
[----:B------:R-:W-:-:S04]  /*13e80*/  IMAD R6, R12, 0x8, R18 ;  /* 0x000000080c067824 */ /* 0x000fc800078e0212 */
[----:B------:R0:W1:Y:S01]  /*13e90*/  SYNCS.PHASECHK.TRANS64.TRYWAIT P1, [R6+URZ+0x28850], R5 ;  /* 0x02885005060075a7 */ /* 0x000062000802017f */
[----:B------:R-:W-:Y:S05]  /*13ea0*/  @!P0 BRA `(.L_x_3094) ;  /* 0x0000000000048947 */ /* 0x000fea0003800000 */
[----:B------:R-:W-:Y:S01]  /*13eb0*/  BPT.TRAP 0x1 ;  /* 0x000000040000795c */ /* 0x000fe20000300000 */
.L_x_3094:
[----:B-1----:R-:W-:Y:S05]  /*13ec0*/  @P1 BRA `(.L_x_3092) ;  /* 0x0000000000081947 */ /* 0x002fea0003800000 */
[----:B------:R-:W1:Y:S02]  /*13ed0*/  SYNCS.PHASECHK.TRANS64.TRYWAIT P1, [R6+URZ+0x28850], R5 ;  /* 0x02885005060075a7 */ /* 0x000e64000802017f */
[----:B-1----:R-:W-:Y:S05]  /*13ee0*/  @!P1 BRA `(.L_x_3095) ;  /* 0x000000f400389947 */ /* 0x002fea0003800000 */
.L_x_3092:
        /* <DEDUP_REMOVED lines=17> */
[----:B------:R-:W-:Y:S01]  /*14000*/  R2UR UR7, R9 ;  /* 0x00000000090772ca */ /* 0x000fe200000e0000 */
[----:B------:R-:W-:Y:S01]  /*14010*/  IMAD.MOV.U32 R9, RZ, RZ, 0x40000040 ;  /* 0x40000040ff097424 */ /* 0x000fe200078e00ff */
        /* <DEDUP_REMOVED lines=48> */
.L_x_3096:
[----:B------:R-:W-:Y:S01]  /*14320*/  FMNMX.FTZ R6, R24, R11, !PT ;  /* 0x0000000b18067209 */ /* 0x000fe20007810000 */
[----:B------:R-:W-:Y:S01]  /*14330*/  UMOV UR46, UR44 ;  /* 0x0000002c002e7c82 */ /* 0x000fe20008000000 */
[----:B------:R-:W-:Y:S02]  /*14340*/  FMNMX.FTZ R8, R26, R10, !PT ;  /* 0x0000000a1a087209 */ /* 0x000fe40007810000 */
[----:B0-----:R-:W-:Y:S02]  /*14350*/  FMNMX.FTZ R5, R25, R6, !PT ;  /* 0x0000000619057209 */ /* 0x001fe40007810000 */
        /* <DEDUP_REMOVED lines=71> */
[----:B------:R-:W-:-:S03]  /*147d0*/  FADD.FTZ R9, -R5, R10 ;  /* 0x0000000a05097221 */ /* 0x000fc60000010100 */
[----:B------:R-:W-:Y:S01]  /*147e0*/  MUFU.EX2 R7, R11 ;  /* 0x0000000b00077308 */ /* 0x000fe20000000800 */
[----:B------:R-:W-:Y:S01]  /*147f0*/  FMUL.FTZ R8, R9, UR46 ;  /* 0x0000002e09087c20 */ /* 0x000fe20008410000 */
[----:B------:R-:W-:-:S04]  /*14800*/  FMUL.FTZ R9, R6, UR46 ;  /* 0x0000002e06097c20 */ /* 0x000fc80008410000 */
[--C-:B------:R-:W-:Y:S01]  /*14810*/  FFMA.FTZ R178, R36, UR46, -R9.reuse ;  /* 0x0000002e24b27c23 */ /* 0x100fe20008010809 */
[----:B------:R-:W-:Y:S01]  /*14820*/  FMUL.FTZ R36, R5, UR46 ;  /* 0x0000002e05247c20 */ /* 0x000fe20008410000 */
        /* <DEDUP_REMOVED lines=41> */
[--C-:B------:R-:W-:Y:S01]  /*14ac0*/  FFMA.FTZ R40, R59, UR46, -R36.reuse ;  /* 0x0000002e3b287c23 */ /* 0x100fe20008010824 */
[--C-:B------:R-:W-:Y:S01]  /*14ad0*/  FFMA.FTZ R166, R60, UR46, -R9.reuse ;  /* 0x0000002e3ca67c23 */ /* 0x100fe20008010809 */
[----:B------:R-:W-:Y:S01]  /*14ae0*/  FFMA.FTZ R167, R62, UR46, -R36 ;  /* 0x0000002e3ea77c23 */ /* 0x000fe20008010824 */
[--C-:B------:R-:W-:Y:S01]  /*14af0*/  FFMA.FTZ R21, R61, UR46, -R9.reuse ;  /* 0x0000002e3d157c23 */ /* 0x100fe20008010809 */
[----:B------:R-:W1:Y:S01]  /*14b00*/  MUFU.EX2 R182, R182 ;  /* 0x000000b600b67308 */ /* 0x000e620000000800 */
[----:B--2---:R-:W-:Y:S01]  /*14b10*/  FADD.FTZ R27, R157, R26 ;  /* 0x0000001a9d1b7221 */ /* 0x004fe20000010000 */
        /* <DEDUP_REMOVED lines=8> */
[--C-:B------:R-:W-:Y:S01]  /*14ba0*/  FFMA.FTZ R163, R70, UR46, -R36.reuse ;  /* 0x0000002e46a37c23 */ /* 0x100fe20008010824 */
[--C-:B------:R-:W-:Y:S01]  /*14bb0*/  FFMA.FTZ R15, R69, UR46, -R9.reuse ;  /* 0x0000002e450f7c23 */ /* 0x100fe20008010809 */
[--C-:B------:R-:W-:Y:S01]  /*14bc0*/  FFMA.FTZ R37, R71, UR46, -R36.reuse ;  /* 0x0000002e47257c23 */ /* 0x100fe20008010824 */
[--C-:B------:R-:W-:Y:S01]  /*14bd0*/  FFMA.FTZ R156, R72, UR46, -R9.reuse ;  /* 0x0000002e489c7c23 */ /* 0x100fe20008010809 */
[----:B------:R-:W-:Y:S01]  /*14be0*/  FFMA.FTZ R14, R73, UR46, -R9 ;  /* 0x0000002e490e7c23 */ /* 0x000fe20008010809 */
[--C-:B------:R-:W-:Y:S01]  /*14bf0*/  FFMA.FTZ R35, R75, UR46, -R36.reuse ;  /* 0x0000002e4b237c23 */ /* 0x100fe20008010824 */
[----:B------:R-:W0:Y:S01]  /*14c00*/  MUFU.EX2 R155, R155 ;  /* 0x0000009b009b7308 */ /* 0x000e220000000800 */
[----:B-1----:R-:W-:Y:S01]  /*14c10*/  FADD.FTZ R26, R182, R27 ;  /* 0x0000001bb61a7221 */ /* 0x002fe20000010000 */
[--C-:B------:R-:W-:Y:S01]  /*14c20*/  FFMA.FTZ R158, R76, UR46, -R9.reuse ;  /* 0x0000002e4c9e7c23 */ /* 0x100fe20008010809 */
[--C-:B------:R-:W-:Y:S01]  /*14c30*/  FFMA.FTZ R159, R78, UR46, -R36.reuse ;  /* 0x0000002e4e9f7c23 */ /* 0x100fe20008010824 */
[--C-:B------:R-:W-:Y:S01]  /*14c40*/  FFMA.FTZ R11, R77, UR46, -R9.reuse ;  /* 0x0000002e4d0b7c23 */ /* 0x100fe20008010809 */
[----:B------:R-:W-:Y:S01]  /*14c50*/  FFMA.FTZ R34, R79, UR46, -R36 ;  /* 0x0000002e4f227c23 */ /* 0x000fe20008010824 */
[--C-:B------:R-:W-:Y:S01]  /*14c60*/  FFMA.FTZ R152, R80, UR46, -R9.reuse ;  /* 0x0000002e50987c23 */ /* 0x100fe20008010809 */
[----:B------:R-:W-:Y:S01]  /*14c70*/  FFMA.FTZ R10, R81, UR46, -R9 ;  /* 0x0000002e510a7c23 */ /* 0x000fe20008010809 */
[----:B------:R-:W1:Y:S01]  /*14c80*/  MUFU.EX2 R49, R49 ;  /* 0x0000003100317308 */ /* 0x000e620000000800 */
[----:B--2---:R-:W-:Y:S01]  /*14c90*/  FADD.FTZ R0, R183, R0 ;  /* 0x00000000b7007221 */ /* 0x004fe20000010000 */
[----:B------:R-:W-:-:S02]  /*14ca0*/  IMAD R46, R186, 0x8, R18 ;  /* 0x00000008ba2e7824 */ /* 0x000fc400078e0212 */
[--C-:B------:R-:W-:Y:S01]  /*14cb0*/  FFMA.FTZ R154, R84, UR46, -R9.reuse ;  /* 0x0000002e549a7c23 */ /* 0x100fe20008010809 */
[----:B------:R-:W-:Y:S02]  /*14cc0*/  IMAD.U32 R51, RZ, RZ, UR38 ;  /* 0x00000026ff337e24 */ /* 0x000fe4000f8e00ff */
[----:B------:R-:W-:Y:S01]  /*14cd0*/  FFMA.FTZ R9, R85, UR46, -R9 ;  /* 0x0000002e55097c23 */ /* 0x000fe20008010809 */
[----:B------:R-:W-:Y:S01]  /*14ce0*/  VIADD R46, R46, 0x28840 ;  /* 0x000288402e2e7836 */ /* 0x000fe20000000000 */
        /* <DEDUP_REMOVED lines=92> */
[----:B-1----:R-:W-:Y:S01]  /*152b0*/  FADD.FTZ R0, R26, R47 ;  /* 0x0000002f1a007221 */ /* 0x002fe20000010000 */
[----:B------:R-:W-:-:S04]  /*152c0*/  PRMT R47, R51, 0x654, R46 ;  /* 0x00000654332f7816 */ /* 0x000fc8000000002e */
[----:B------:R1:W-:Y:S02]  /*152d0*/  SYNCS.ARRIVE.TRANS64.RED.A1T0 RZ, [R47+URZ], RZ ;  /* 0x000000ff2fff79a7 */ /* 0x0003e4000810043f */
[----:B------:R-:W3:Y:S01]  /*152e0*/  MUFU.EX2 R158, R158 ;  /* 0x0000009e009e7308 */ /* 0x000ee20000000800 */
[----:B--2---:R-:W-:-:S07]  /*152f0*/  FADD.FTZ R3, R14, R3 ;  /* 0x000000030e037221 */ /* 0x004fce0000010000 */
[----:B------:R-:W2:Y:S01]  /*15300*/  MUFU.EX2 R159, R159 ;  /* 0x0000009f009f7308 */ /* 0x000ea20000000800 */
[----:B0-----:R-:W-:-:S07]  /*15310*/  FADD.FTZ R0, R35, R0 ;  /* 0x0000000023007221 */ /* 0x001fce0000010000 */
[----:B------:R-:W1:Y:S01]  /*15320*/  MUFU.EX2 R11, R11 ;  /* 0x0000000b000b7308 */ /* 0x000e620000000800 */
[----:B---3--:R-:W-:-:S07]  /*15330*/  FADD.FTZ R46, R158, R3 ;  /* 0x000000039e2e7221 */ /* 0x008fce0000010000 */
        /* <DEDUP_REMOVED lines=22> */
.L_x_3097:
[----:B------:R-:W-:Y:S01]  /*154a0*/  IMAD R12, R12, 0x8, R18 ;  /* 0x000000080c0c7824 */ /* 0x000fe200078e0212 */
[----:B------:R-:W-:Y:S01]  /*154b0*/  ISETP.GT.AND P1, PT, R13, R199, PT ;  /* 0x000000c70d00720c */ /* 0x000fe20003f24270 */
[----:B------:R-:W-:Y:S01]  /*154c0*/  IMAD.U32 R47, RZ, RZ, UR38 ;  /* 0x00000026ff2f7e24 */ /* 0x000fe2000f8e00ff */
        /* <DEDUP_REMOVED lines=99> */
[----:B------:R-:W-:Y:S01]  /*15b00*/  VIADD R13, R13, 0xffffffff ;  /* 0xffffffff0d0d7836 */ /* 0x000fe20000000000 */
[----:B------:R-:W-:Y:S01]  /*15b10*/  MOV R10, R5 ;  /* 0x00000005000a7202 */ /* 0x000fe20000000f00 */
[----:B------:R-:W-:-:S02]  /*15b20*/  IMAD.MOV.U32 R11, RZ, RZ, R6 ;  /* 0x000000ffff0b7224 */ /* 0x000fc400078e0006 */
[----:B------:R-:W-:Y:S02]  /*15b30*/  IMAD.MOV.U32 R7, RZ, RZ, R189 ;  /* 0x000000ffff077224 */ /* 0x000fe400078e00bd */
[----:B0-----:R-:W-:Y:S01]  /*15b40*/  IMAD.MOV.U32 R12, RZ, RZ, R186 ;  /* 0x000000ffff0c7224 */ /* 0x001fe200078e00ba */
[----:B------:R-:W-:Y:S06]  /*15b50*/  @P1 BRA `(.L_x_3098) ;  /* 0xffffffdc00841947 */ /* 0x000fec000383ffff */
.L_x_3086:
[----:B------:R-:W-:Y:S05]  /*15b60*/  WARPSYNC.ALL ;  /* 0x0000000000007948 */ /* 0x000fea0003800000 */
[----:B------:R-:W-:Y:S06]  /*15b70*/  BAR.ARV 0x8, 0x180 ;  /* 0x0206000000007b1d */ /* 0x000fec0000002000 */
[----:B------:R-:W-:Y:S05]  /*15b80*/  @!P0 BRA `(.L_x_3099) ;  /* 0x0000000000048947 */ /* 0x000fea0003800000 */
[----:B------:R-:W-:Y:S01]  /*15b90*/  BPT.TRAP 0x1 ;  /* 0x000000040000795c */ /* 0x000fe20000300000 */
.L_x_3099:
[----:B------:R-:W-:Y:S01]  /*15ba0*/  IMAD R13, R186, 0x8, R18 ;  /* 0x00000008ba0d7824 */ /* 0x000fe200078e0212 */
[----:B------:R-:W-:-:S04]  /*15bb0*/  SHF.L.U32 R4, R189, 0x1f, RZ ;  /* 0x0000001fbd047819 */ /* 0x000fc800000006ff */
[----:B------:R0:W1:Y:S01]  /*15bc0*/  SYNCS.PHASECHK.TRANS64.TRYWAIT P1, [R13+URZ+0x28850], R4 ;  /* 0x028850040d0075a7 */ /* 0x000062000802017f */
[----:B------:R-:W-:Y:S05]  /*15bd0*/  @!P0 BRA `(.L_x_3100) ;  /* 0x0000000000048947 */ /* 0x000fea0003800000 */
[----:B------:R-:W-:Y:S01]  /*15be0*/  BPT.TRAP 0x1 ;  /* 0x000000040000795c */ /* 0x000fe20000300000 */
.L_x_3100:
[----:B------:R-:W-:-:S05]  /*15bf0*/  VIADD R18, R18, 0x400 ;  /* 0x0000040012127836 */ /* 0x000fca0000000000 */
[----:B------:R-:W-:-:S04]  /*15c00*/  SHF.R.U32.HI R18, RZ, 0x4, R18 ;  /* 0x00000004ff127819 */ /* 0x000fc80000011612 */
[----:B------:R-:W-:-:S04]  /*15c10*/  LOP3.LUT R18, R18, 0x3fff, RZ, 0xc0, !PT ;  /* 0x00003fff12127812 */ /* 0x000fc800078ec0ff */
[----:B------:R-:W-:Y:S01]  /*15c20*/  LOP3.LUT R9, R18, 0x4000000, RZ, 0xfc, !PT ;  /* 0x0400000012097812 */ /* 0x000fe200078efcff */
[----:B-1----:R-:W-:Y:S06]  /*15c30*/  @P1 BRA `(.L_x_3101) ;  /* 0x0000000000081947 */ /* 0x002fec0003800000 */
[----:B------:R-:W1:Y:S02]  /*15c40*/  SYNCS.PHASECHK.TRANS64.TRYWAIT P1, [R13+URZ+0x28850], R4 ;  /* 0x028850040d0075a7 */ /* 0x000e64000802017f */
[----:B-1----:R-:W-:Y:S05]  /*15c50*/  @!P1 BRA `(.L_x_3102) ;  /* 0x000000d400f09947 */ /* 0x002fea0003800000 */
.L_x_3101:
        /* <DEDUP_REMOVED lines=11> */
[----:B------:R-:W-:-:S08]  /*15d10*/  IMAD.U32 R21, RZ, RZ, UR46 ;  /* 0x0000002eff157e24 */ /* 0x000fd0000f8e00ff */
[----:B------:R-:W-:Y:S01]  /*15d20*/  HGMMA.64x128x16.F32.BF16 R88, R180, gdesc[UR4].tnspB, R88, gsb0 ;  /* 0x41e00004b4587df0 */ /* 0x000fe20008001858 */
[----:B------:R-:W-:Y:S01]  /*15d30*/  R2UR UR6, R10 ;  /* 0x000000000a0672ca */ /* 0x000fe200000e0000 */
[----:B------:R-:W-:Y:S01]  /*15d40*/  VIADD R10, R8, 0x100 ;  /* 0x00000100080a7836 */ /* 0x000fe20000000000 */
[----:B------:R-:W-:Y:S01]  /*15d50*/  R2UR UR7, R11 ;  /* 0x000000000b0772ca */ /* 0x000fe200000e0000 */
[----:B------:R-:W-:Y:S02]  /*15d60*/  IMAD.MOV.U32 R11, RZ, RZ, 0x40000040 ;  /* 0x40000040ff0b7424 */ /* 0x000fe400078e00ff */
[----:B0-----:R-:W-:Y:S01]  /*15d70*/  FADD.FTZ R4, R4, R3 ;  /* 0x0000000304047221 */ /* 0x001fe20000010000 */
[----:B------:R-:W-:Y:S01]  /*15d80*/  IMAD.MOV.U32 R3, RZ, RZ, -0x800000 ;  /* 0xff800000ff037424 */ /* 0x000fe200078e00ff */
        /* <DEDUP_REMOVED lines=34> */
[----:B------:R-:W-:Y:S01]  /*15fb0*/  IMAD.MOV.U32 R11, RZ, RZ, RZ ;  /* 0x000000ffff0b7224 */ /* 0x000fe200078e00ff */
[----:B------:R-:W-:Y:S02]  /*15fc0*/  WARPGROUP.DEPBAR.LE gsb0, 0x0 ;  /* 0x00008000000079c5 */ /* 0x000fe40000010000 */
[----:B------:R-:W-:-:S09]  /*15fd0*/  WARPGROUP.ARRIVE ;  /* 0x00000000000079c5 */ /* 0x000fd20000000000 */
[----:B------:R-:W-:Y:S01]  /*15fe0*/  HGMMA.64x128x16.F32.BF16 R88, R156, gdesc[UR4].tnspB, R88, gsb0 ;  /* 0x41e000049c587df0 */ /* 0x000fe20008001858 */
[----:B------:R-:W-:Y:S01]  /*15ff0*/  R2UR UR6, R8 ;  /* 0x00000000080672ca */ /* 0x000fe200000e0000 */
[----:B-1----:R-:W-:Y:S01]  /*16000*/  FADD.FTZ R8, R7, R0 ;  /* 0x0000000007087221 */ /* 0x002fe20000010000 */
[----:B------:R-:W-:Y:S01]  /*16010*/  R2UR UR7, R9 ;  /* 0x00000000090772ca */ /* 0x000fe200000e0000 */
[----:B------:R-:W0:Y:S01]  /*16020*/  SHFL.BFLY PT, R7, R4, 0x1, 0x1f ;  /* 0x0c201f0004077f89 */ /* 0x000e2200000e0000 */
[----:B------:R-:W-:-:S03]  /*16030*/  IMAD.MOV.U32 R0, RZ, RZ, -0x800000 ;  /* 0xff800000ff007424 */ /* 0x000fc600078e00ff */
[----:B------:R-:W1:Y:S01]  /*16040*/  SHFL.BFLY PT, R9, R8, 0x1, 0x1f ;  /* 0x0c201f0008097f89 */ /* 0x000e6200000e0000 */
[----:B0-----:R-:W-:Y:S01]  /*16050*/  FADD.FTZ R14, R4, R7 ;  /* 0x00000007040e7221 */ /* 0x001fe20000010000 */
[----:B------:R-:W-:Y:S02]  /*16060*/  IMAD.MOV.U32 R7, RZ, RZ, RZ ;  /* 0x000000ffff077224 */ /* 0x000fe400078e00ff */
[----:B-1----:R-:W-:Y:S02]  /*16070*/  FADD.FTZ R15, R8, R9 ;  /* 0x00000009080f7221 */ /* 0x002fe40000010000 */
[----:B------:R-:W-:Y:S01]  /*16080*/  FSETP.NE.FTZ.AND P1, PT, R14, RZ, PT ;  /* 0x000000ff0e00720b */ /* 0x000fe20003f35000 */
[----:B------:R-:W-:Y:S02]  /*16090*/  IMAD.U32 R9, RZ, RZ, UR46 ;  /* 0x0000002eff097e24 */ /* 0x000fe4000f8e00ff */
[----:B------:R-:W-:-:S10]  /*160a0*/  FSETP.NE.FTZ.AND P2, PT, R15, RZ, PT ;  /* 0x000000ff0f00720b */ /* 0x000fd40003f55000 */
[----:B------:R-:W0:Y:S01]  /*160b0*/  @P1 MUFU.LG2 R10, R14 ;  /* 0x0000000e000a1308 */ /* 0x000e220000000c00 */
[----:B------:R-:W-:Y:S02]  /*160c0*/  @P1 FMUL.FTZ R9, R9, 0.69314718246459960938 ;  /* 0x3f31721809091820 */ /* 0x000fe40000410000 */
[----:B------:R-:W-:-:S05]  /*160d0*/  @P2 FMUL.FTZ R21, R21, 0.69314718246459960938 ;  /* 0x3f31721815152820 */ /* 0x000fca0000410000 */
        /* <DEDUP_REMOVED lines=9> */
[----:B------:R-:W-:Y:S03]  /*16170*/  HGMMA.64x128x16.F32.BF16 R88, R152, gdesc[UR4].tnspB, R88, gsb0 ;  /* 0x41e0000498587df0 */ /* 0x000fe60008001858 */
[----:B------:R-:W-:Y:S02]  /*16180*/  WARPGROUP.DEPBAR.LE gsb0, 0x0 ;  /* 0x00008000000079c5 */ /* 0x000fe40000010000 */
[----:B--23--:R-:W-:Y:S05]  /*16190*/  @!P0 BRA `(.L_x_3103) ;  /* 0x0000000000048947 */ /* 0x00cfea0003800000 */
[----:B------:R-:W-:Y:S01]  /*161a0*/  BPT.TRAP 0x1 ;  /* 0x000000040000795c */ /* 0x000fe20000300000 */
.L_x_3103:
        /* <DEDUP_REMOVED lines=19> */
[----:B-1----:R-:W-:Y:S01]  /*162e0*/  SEL R4, RZ, 0x1, P1 ;  /* 0x00000001ff047807 */ /* 0x002fe20000800000 */
        /* <DEDUP_REMOVED lines=20> */
[-C--:B0-----:R-:W-:Y:S01]  /*16430*/  FMUL.FTZ R90, R90, R11.reuse ;  /* 0x0000000b5a5a7220 */ /* 0x081fe20000410000 */
        /* <DEDUP_REMOVED lines=34> */
.L_x_3014:
        /* <DEDUP_REMOVED lines=13> */
[----:B------:R-:W4:Y:S01]  /*16730*/  S2R R9, SR_SWINHI ;  /* 0x0000000000097919 */ /* 0x000f220000002f00 */
[----:B------:R-:W-:Y:S02]  /*16740*/  F2FP.BF16.F32.PACK_AB R36, R137, R136 ;  /* 0x000000888924723e */ /* 0x000fe400000010ff */
[----:B------:R-:W-:Y:S02]  /*16750*/  MOV R40, R18 ;  /* 0x0000001200287202 */ /* 0x000fe40000000f00 */
[----:B----4-:R-:W-:-:S03]  /*16760*/  MOV R41, R9 ;  /* 0x0000000900297202 */ /* 0x010fc60000000f00 */
[----:B--2---:R-:W-:-:S03]  /*16770*/  IMAD.WIDE R12, R8, 0x2, R40 ;  /* 0x00000002080c7825 */ /* 0x004fc600078e0228 */
[C---:B------:R-:W-:Y:S02]  /*16780*/  IADD3 R37, P0, R12.reuse, 0x40, RZ ;  /* 0x000000400c257810 */ /* 0x040fe40007f1e0ff */
[----:B------:R-:W-:Y:S02]  /*16790*/  IADD3 R35, P5, R12, 0x20, RZ ;  /* 0x000000200c237810 */ /* 0x000fe40007fbe0ff */
[----:B------:R-:W-:Y:S01]  /*167a0*/  LOP3.LUT R8, R37, 0x380, RZ, 0xc0, !PT ;  /* 0x0000038025087812 */ /* 0x000fe200078ec0ff */
[--C-:B------:R-:W-:Y:S01]  /*167b0*/  IMAD.X R31, RZ, RZ, R13.reuse, P0 ;  /* 0x000000ffff1f7224 */ /* 0x100fe200000e060d */
[C---:B------:R-:W-:Y:S01]  /*167c0*/  ISETP.NE.AND P0, PT, R208.reuse, RZ, PT ;  /* 0x000000ffd000720c */ /* 0x040fe20003f05270 */
[----:B------:R-:W-:Y:S01]  /*167d0*/  IMAD.X R29, RZ, RZ, R13, P5 ;  /* 0x000000ffff1d7224 */ /* 0x000fe200028e060d */
[----:B---3--:R-:W-:Y:S02]  /*167e0*/  LOP3.LUT R4, R35, 0x380, RZ, 0xc0, !PT ;  /* 0x0000038023047812 */ /* 0x008fe400078ec0ff */
[----:B------:R-:W-:Y:S01]  /*167f0*/  SEL R208, R208, UR4, P0 ;  /* 0x00000004d0d07c07 */ /* 0x000fe20008000000 */
[----:B------:R-:W-:Y:S05]  /*16800*/  WARPSYNC.ALL ;  /* 0x0000000000007948 */ /* 0x000fea0003800000 */
[C---:B------:R-:W-:Y:S01]  /*16810*/  LOP3.LUT R15, R12.reuse, 0x380, RZ, 0xc0, !PT ;  /* 0x000003800c0f7812 */ /* 0x040fe200078ec0ff */
[----:B------:R-:W-:Y:S01]  /*16820*/  ULDC.64 UR6, c[0x0][0xc08] ;  /* 0x0003020000067ab9 */ /* 0x000fe20000000a00 */
[----:B------:R-:W-:Y:S01]  /*16830*/  IADD3 R39, P1, R12, 0x60, RZ ;  /* 0x000000600c277810 */ /* 0x000fe20007f3e0ff */
[----:B------:R-:W-:Y:S01]  /*16840*/  ULDC.64 UR4, c[0x0][0xc00] ;  /* 0x0003000000047ab9 */ /* 0x000fe20000000a00 */
[----:B------:R-:W-:-:S02]  /*16850*/  SHF.R.U64 R4, R4, 0x3, RZ ;  /* 0x0000000304047819 */ /* 0x000fc400000012ff */
[----:B------:R-:W-:Y:S01]  /*16860*/  SHF.R.U64 R8, R8, 0x3, RZ ;  /* 0x0000000308087819 */ /* 0x000fe200000012ff */
[--C-:B------:R-:W-:Y:S01]  /*16870*/  IMAD.X R27, RZ, RZ, R13.reuse, P1 ;  /* 0x000000ffff1b7224 */ /* 0x100fe200008e060d */
[C---:B-1----:R-:W-:Y:S02]  /*16880*/  IADD3 R43, P2, R12.reuse, 0x4000, RZ ;  /* 0x000040000c2b7810 */ /* 0x042fe40007f5e0ff */
[C---:B------:R-:W-:Y:S02]  /*16890*/  IADD3 R45, P3, R12.reuse, 0x4020, RZ ;  /* 0x000040200c2d7810 */ /* 0x040fe40007f7e0ff */
[----:B------:R-:W-:Y:S01]  /*168a0*/  SHF.R.U64 R15, R15, 0x3, RZ ;  /* 0x000000030f0f7819 */ /* 0x000fe200000012ff */
[----:B------:R-:W-:Y:S01]  /*168b0*/  IMAD.X R25, RZ, RZ, R13, P2 ;  /* 0x000000ffff197224 */ /* 0x000fe200010e060d */
[C---:B------:R-:W-:Y:S02]  /*168c0*/  IADD3 R47, P4, R12.reuse, 0x4040, RZ ;  /* 0x000040400c2f7810 */ /* 0x040fe40007f9e0ff */
[----:B------:R-:W-:-:S02]  /*168d0*/  IADD3 R32, P5, R12, 0x4060, RZ ;  /* 0x000040600c207810 */ /* 0x000fc40007fbe0ff */
[----:B------:R-:W-:Y:S01]  /*168e0*/  LOP3.LUT R10, R39, 0x380, RZ, 0xc0, !PT ;  /* 0x00000380270a7812 */ /* 0x000fe200078ec0ff */
[--C-:B------:R-:W-:Y:S01]  /*168f0*/  IMAD.X R9, RZ, RZ, R13.reuse, P4 ;  /* 0x000000ffff097224 */ /* 0x100fe200020e060d */
[----:B------:R-:W-:Y:S01]  /*16900*/  LOP3.LUT R28, R4, R35, RZ, 0x3c, !PT ;  /* 0x00000023041c7212 */ /* 0x000fe200078e3cff */
[----:B------:R-:W-:Y:S01]  /*16910*/  IMAD.X R33, RZ, RZ, R13, P5 ;  /* 0x000000ffff217224 */ /* 0x000fe200028e060d */
[----:B------:R-:W-:Y:S02]  /*16920*/  LOP3.LUT R30, R8, R37, RZ, 0x3c, !PT ;  /* 0x00000025081e7212 */ /* 0x000fe400078e3cff */
[----:B------:R-:W-:Y:S02]  /*16930*/  LOP3.LUT R12, R15, R12, RZ, 0x3c, !PT ;  /* 0x0000000c0f0c7212 */ /* 0x000fe400078e3cff */
[----:B------:R-:W-:Y:S02]  /*16940*/  LOP3.LUT R4, R43, 0x380, RZ, 0xc0, !PT ;  /* 0x000003802b047812 */ /* 0x000fe400078ec0ff */
[----:B------:R-:W-:-:S02]  /*16950*/  LOP3.LUT R8, R45, 0x380, RZ, 0xc0, !PT ;  /* 0x000003802d087812 */ /* 0x000fc400078ec0ff */
[----:B------:R-:W-:Y:S02]  /*16960*/  LOP3.LUT R14, R47, 0x380, RZ, 0xc0, !PT ;  /* 0x000003802f0e7812 */ /* 0x000fe400078ec0ff */
[----:B------:R-:W-:Y:S02]  /*16970*/  LOP3.LUT R15, R32, 0x380, RZ, 0xc0, !PT ;  /* 0x00000380200f7812 */ /* 0x000fe400078ec0ff */
[----:B------:R-:W-:Y:S02]  /*16980*/  SHF.R.U64 R10, R10, 0x3, RZ ;  /* 0x000000030a0a7819 */ /* 0x000fe400000012ff */
[----:B------:R-:W-:Y:S02]  /*16990*/  SHF.R.U64 R4, R4, 0x3, RZ ;  /* 0x0000000304047819 */ /* 0x000fe400000012ff */
[----:B------:R-:W-:Y:S02]  /*169a0*/  SHF.R.U64 R8, R8, 0x3, RZ ;  /* 0x0000000308087819 */ /* 0x000fe400000012ff */
[----:B------:R-:W-:-:S02]  /*169b0*/  SHF.R.U64 R14, R14, 0x3, RZ ;  /* 0x000000030e0e7819 */ /* 0x000fc400000012ff */
[----:B------:R-:W-:Y:S02]  /*169c0*/  SHF.R.U64 R15, R15, 0x3, RZ ;  /* 0x000000030f0f7819 */ /* 0x000fe400000012ff */
[----:B------:R-:W-:Y:S02]  /*169d0*/  LOP3.LUT R26, R10, R39, RZ, 0x3c, !PT ;  /* 0x000000270a1a7212 */ /* 0x000fe400078e3cff */
[----:B-----5:R-:W-:Y:S02]  /*169e0*/  LOP3.LUT R24, R4, R43, RZ, 0x3c, !PT ;  /* 0x0000002b04187212 */ /* 0x020fe400078e3cff */
[----:B------:R-:W-:Y:S02]  /*169f0*/  LOP3.LUT R10, R8, R45, RZ, 0x3c, !PT ;  /* 0x0000002d080a7212 */ /* 0x000fe400078e3cff */
[----:B------:R-:W-:Y:S02]  /*16a00*/  IADD3.X R11, RZ, R13, RZ, P3, !PT ;  /* 0x0000000dff0b7210 */ /* 0x000fe40001ffe4ff */
[----:B------:R-:W-:-:S02]  /*16a10*/  LOP3.LUT R8, R14, R47, RZ, 0x3c, !PT ;  /* 0x0000002f0e087212 */ /* 0x000fc400078e3cff */
[----:B------:R-:W-:Y:S02]  /*16a20*/  LOP3.LUT R32, R15, R32, RZ, 0x3c, !PT ;  /* 0x000000200f207212 */ /* 0x000fe400078e3cff */
[----:B------:R-:W-:Y:S02]  /*16a30*/  MOV R4, R12 ;  /* 0x0000000c00047202 */ /* 0x000fe40000000f00 */
        /* <DEDUP_REMOVED lines=27> */
[----:B-1----:R-:W-:Y:S02]  /*16bf0*/  F2FP.BF16.F32.PACK_AB R12, R105, R104 ;  /* 0x00000068690c723e */ /* 0x002fe400000010ff */
        /* <DEDUP_REMOVED lines=11> */
[----:B------:R3:W-:Y:S01]  /*16cb0*/  STSM.16.M88.4 [R44], R28 ;  /* 0x0000001c2c007844 */ /* 0x0007e20000000200 */
[----:B------:R-:W-:-:S02]  /*16cc0*/  F2FP.BF16.F32.PACK_AB R10, R149, R148 ;  /* 0x00000094950a723e */ /* 0x000fc400000010ff */
[----:B------:R-:W-:Y:S01]  /*16cd0*/  F2FP.BF16.F32.PACK_AB R11, R151, R150 ;  /* 0x00000096970b723e */ /* 0x000fe200000010ff */
[----:B------:R-:W-:Y:S01]  /*16ce0*/  STSM.16.M88.4 [R43], R32 ;  /* 0x000000202b007844 */ /* 0x000fe20000000200 */
[----:B------:R-:W-:Y:S02]  /*16cf0*/  ISETP.NE.U32.AND P3, PT, RZ, UR6, PT ;  /* 0x00000006ff007c0c */ /* 0x000fe4000bf65070 */
[----:B------:R-:W-:Y:S01]  /*16d00*/  ISETP.NE.AND.EX P0, PT, RZ, UR5, PT, P0 ;  /* 0x00000005ff007c0c */ /* 0x000fe2000bf05300 */
[----:B-1----:R-:W-:Y:S01]  /*16d10*/  IMAD.MOV.U32 R12, RZ, RZ, RZ ;  /* 0x000000ffff0c7224 */ /* 0x002fe200078e00ff */
[----:B------:R-:W-:Y:S02]  /*16d20*/  F2FP.BF16.F32.PACK_AB R38, R141, R140 ;  /* 0x0000008c8d26723e */ /* 0x000fe400000010ff */
[----:B------:R-:W-:Y:S02]  /*16d30*/  IADD3 R14, P1, R210, UR4, RZ ;  /* 0x00000004d20e7c10 */ /* 0x000fe4000ff3e0ff */
[----:B--2---:R-:W-:-:S02]  /*16d40*/  F2FP.BF16.F32.PACK_AB R39, R143, R142 ;  /* 0x0000008e8f27723e */ /* 0x004fc400000010ff */
[----:B------:R-:W-:Y:S02]  /*16d50*/  ISETP.NE.AND.EX P3, PT, RZ, UR7, PT, P3 ;  /* 0x00000007ff007c0c */ /* 0x000fe4000bf65330 */
[----:B------:R-:W-:Y:S01]  /*16d60*/  IADD3.X R15, R211, UR5, RZ, P1, !PT ;  /* 0x00000005d30f7c10 */ /* 0x000fe20008ffe4ff */
[----:B------:R-:W-:Y:S04]  /*16d70*/  STSM.16.M88.4 [R42], R36 ;  /* 0x000000242a007844 */ /* 0x000fe80000000200 */
[----:B------:R1:W-:Y:S01]  /*16d80*/  STSM.16.M88.4 [R4], R8 ;  /* 0x0000000804007844 */ /* 0x0003e20000000200 */
[----:B------:R-:W-:Y:S05]  /*16d90*/  BAR.SYNC.DEFER_BLOCKING 0x1, 0x100 ;  /* 0x0044000000007b1d */ /* 0x000fea0000010000 */
[----:B------:R-:W-:Y:S01]  /*16da0*/  @P3 IADD3 R210, P1, R210, UR6, RZ ;  /* 0x00000006d2d23c10 */ /* 0x000fe2000ff3e0ff */
[----:B------:R-:W-:-:S03]  /*16db0*/  ULDC UR6, c[0x0][0xa88] ;  /* 0x0002a20000067ab9 */ /* 0x000fc60000000800 */
[----:B------:R-:W-:Y:S01]  /*16dc0*/  @P3 IADD3.X R211, R211, UR7, RZ, P1, !PT ;  /* 0x00000007d3d33c10 */ /* 0x000fe20008ffe4ff */
[----:B------:R-:W-:Y:S01]  /*16dd0*/  IMAD.U32 R13, RZ, RZ, UR6 ;  /* 0x00000006ff0d7e24 */ /* 0x000fe2000f8e00ff */
[----:B------:R-:W-:Y:S01]  /*16de0*/  ISETP.GT.AND P2, PT, R208, 0x1, PT ;  /* 0x00000001d000780c */ /* 0x000fe20003f44270 */
[----:B---3--:R-:W-:Y:S01]  /*16df0*/  IMAD.MOV.U32 R30, RZ, RZ, 0x9b8 ;  /* 0x000009b8ff1e7424 */ /* 0x008fe200078e00ff */
[----:B-1----:R-:W1:Y:S01]  /*16e00*/  LDC R4, c[0x0][0xbe8] ;  /* 0x0002fa00ff047b82 */ /* 0x002e620000000800 */
[----:B------:R2:W5:Y:S04]  /*16e10*/  @P0 LDG.E R12, desc[UR42][R14.64] ;  /* 0x0000002a0e0c0981 */ /* 0x000568000c1e1900 */
[----:B------:R2:W5:Y:S01]  /*16e20*/  @P3 LDG.E R13, desc[UR42][R210.64] ;  /* 0x0000002ad20d3981 */ /* 0x000562000c1e1900 */
[----:B------:R-:W-:-:S04]  /*16e30*/  SEL R30, R30, 0x978, P2 ;  /* 0x000009781e1e7807 */ /* 0x000fc80001000000 */
[----:B------:R2:W3:Y:S01]  /*16e40*/  LDC.64 R26, c[0x0][R30+0x220] ;  /* 0x000088001e1a7b82 */ /* 0x0004e20000000a00 */
[----:B-1----:R-:W-:-:S07]  /*16e50*/  ISETP.NE.AND P1, PT, R4, 0x1, PT ;  /* 0x000000010400780c */ /* 0x002fce0003f25270 */
[----:B------:R2:W1:Y:S08]  /*16e60*/  LDC.64 R24, c[0x0][R30+0x218] ;  /* 0x000086001e187b82 */ /* 0x0004700000000a00 */
[----:B------:R2:W4:Y:S01]  /*16e70*/  LDC.64 R8, c[0x0][R30+0x228] ;  /* 0x00008a001e087b82 */ /* 0x0005220000000a00 */
[----:B---3--:R-:W-:Y:S05]  /*16e80*/  @P3 BRA `(.L_x_3106) ;  /* 0x0000000000103947 */ /* 0x008fea0003800000 */
[----:B------:R-:W-:Y:S05]  /*16e90*/  @!P0 BRA `(.L_x_3106) ;  /* 0x00000000000c8947 */ /* 0x000fea0003800000 */
[----:B------:R-:W3:Y:S04]  /*16ea0*/  LDG.E R10, desc[UR42][R14.64] ;  /* 0x0000002a0e0a7981 */ /* 0x000ee8000c1e1900 */
[----:B-----5:R-:W3:Y:S02]  /*16eb0*/  LDG.E R13, desc[UR42][R14.64+0x4] ;  /* 0x0000042a0e0d7981 */ /* 0x020ee4000c1e1900 */
[----:B---3--:R-:W-:-:S07]  /*16ec0*/  IMAD.IADD R13, R13, 0x1, -R10 ;  /* 0x000000010d0d7824 */ /* 0x008fce00078e0a0a */
.L_x_3106:
[----:B------:R-:W3:Y:S01]  /*16ed0*/  LDL R36, [R1+0x14] ;  /* 0x0000140001247983 */ /* 0x000ee20000100800 */
[----:B--2---:R-:W2:Y:S01]  /*16ee0*/  LDC.64 R14, c[0x0][R30+0x210] ;  /* 0x000084001e0e7b82 */ /* 0x004ea20000000a00 */
[----:B------:R-:W-:Y:S01]  /*16ef0*/  ISETP.NE.U32.AND P0, PT, RZ, UR4, PT ;  /* 0x00000004ff007c0c */ /* 0x000fe2000bf05070 */
[-C--:B-1----:R-:W-:Y:S01]  /*16f00*/  IMAD R31, R25, R188.reuse, RZ ;  /* 0x000000bc191f7224 */ /* 0x082fe200078e02ff */
[----:B------:R-:W-:Y:S01]  /*16f10*/  SEL R29, R212, RZ, P2 ;  /* 0x000000ffd41d7207 */ /* 0x000fe20001000000 */
[----:B------:R-:W-:Y:S01]  /*16f20*/  IMAD.WIDE.U32 R24, R24, R188, RZ ;  /* 0x000000bc18187225 */ /* 0x000fe200078e00ff */
[----:B------:R-:W-:-:S03]  /*16f30*/  ISETP.NE.AND.EX P0, PT, RZ, UR5, PT, P0 ;  /* 0x00000005ff007c0c */ /* 0x000fc6000bf05300 */
[----:B------:R-:W1:Y:S01]  /*16f40*/  @P1 LDC R32, c[0x0][0xbec] ;  /* 0x0002fb00ff201b82 */ /* 0x000e620000000800 */
[----:B------:R-:W-:Y:S01]  /*16f50*/  SEL R209, R209, RZ, !P0 ;  /* 0x000000ffd1d17207 */ /* 0x000fe20004000000 */
[----:B------:R-:W-:Y:S01]  /*16f60*/  IMAD.IADD R35, R206, 0x1, R192 ;  /* 0x00000001ce237824 */ /* 0x000fe200078e02c0 */
[----:B------:R-:W-:Y:S01]  /*16f70*/  SEL R219, R219, RZ, !P0 ;  /* 0x000000ffdbdb7207 */ /* 0x000fe20004000000 */
[----:B------:R-:W-:Y:S02]  /*16f80*/  IMAD.IADD R34, R25, 0x1, R31 ;  /* 0x0000000119227824 */ /* 0x000fe400078e021f */
[----:B------:R-:W-:Y:S02]  /*16f90*/  IMAD R27, R27, R209, RZ ;  /* 0x000000d11b1b7224 */ /* 0x000fe400078e02ff */
[----:B------:R-:W0:Y:S01]  /*16fa0*/  @P1 LDC R33, c[0x0][0xbf0] ;  /* 0x0002fc00ff211b82 */ /* 0x000e220000000800 */
[----:B----4-:R-:W-:Y:S01]  /*16fb0*/  IMAD R31, R9, R29, RZ ;  /* 0x0000001d091f7224 */ /* 0x010fe200078e02ff */
[----:B-----5:R-:W-:Y:S01]  /*16fc0*/  SHF.R.S32.HI R9, RZ, 0x1f, R12 ;  /* 0x0000001fff097819 */ /* 0x020fe2000001140c */
[----:B------:R-:W-:-:S02]  /*16fd0*/  IMAD R219, R26, R219, R27 ;  /* 0x000000db1adb7224 */ /* 0x000fc400078e021b */
[----:B------:R-:W-:-:S03]  /*16fe0*/  IMAD.WIDE.U32 R26, R26, R209, RZ ;  /* 0x000000d11a1a7225 */ /* 0x000fc600078e00ff */
[----:B------:R-:W4:Y:S01]  /*16ff0*/  LDC.64 R10, c[0x0][0xba8] ;  /* 0x0002ea00ff0a7b82 */ /* 0x000f220000000a00 */
[----:B------:R-:W-:Y:S01]  /*17000*/  IMAD.IADD R219, R27, 0x1, R219 ;  /* 0x000000011bdb7824 */ /* 0x000fe200078e02db */
[----:B------:R-:W-:Y:S01]  /*17010*/  IADD3 R28, P0, P3, R26, R24, R12 ;  /* 0x000000181a1c7210 */ /* 0x000fe20007b1e00c */
[----:B------:R-:W-:Y:S02]  /*17020*/  IMAD.MOV.U32 R27, RZ, RZ, R35 ;  /* 0x000000ffff1b7224 */ /* 0x000fe400078e0023 */
[----:B------:R-:W-:Y:S01]  /*17030*/  IMAD.WIDE.U32 R24, R8, R29, RZ ;  /* 0x0000001d08187225 */ /* 0x000fe200078e00ff */
[----:B------:R-:W-:-:S03]  /*17040*/  IADD3.X R29, R219, R34, R9, P0, P3 ;  /* 0x00000022db1d7210 */ /* 0x000fc600007e6409 */
[----:B-1----:R-:W-:-:S04]  /*17050*/  @P1 IMAD.HI.U32 R26, R35, R32, RZ ;  /* 0x00000020231a1227 */ /* 0x002fc800078e00ff */
[----:B------:R-:W-:Y:S01]  /*17060*/  IMAD.IADD R31, R25, 0x1, R31 ;  /* 0x00000001191f7824 */ /* 0x000fe200078e021f */
[----:B0-----:R-:W-:-:S04]  /*17070*/  @P1 SHF.R.U32.HI R27, RZ, R33, R26 ;  /* 0x00000021ff1b1219 */ /* 0x001fc8000001161a */
[----:B------:R-:W-:Y:S01]  /*17080*/  IADD3 R24, P0, P3, R27, R28, R24 ;  /* 0x0000001c1b187210 */ /* 0x000fe20007b1e018 */
[--C-:B------:R-:W-:Y:S01]  /*17090*/  IMAD.MOV R33, RZ, RZ, -R27.reuse ;  /* 0x000000ffff217224 */ /* 0x100fe200078e0a1b */
[----:B------:R-:W-:Y:S01]  /*170a0*/  SHF.R.S32.HI R8, RZ, 0x1f, R27 ;  /* 0x0000001fff087819 */ /* 0x000fe2000001141b */
[----:B----4-:R-:W0:Y:S02]  /*170b0*/  @!P2 LDC R10, c[0x0][0xb50] ;  /* 0x0002d400ff0aab82 */ /* 0x010e240000000800 */
[----:B------:R-:W-:Y:S01]  /*170c0*/  IMAD R27, R4, R33, R35 ;  /* 0x00000021041b7224 */ /* 0x000fe200078e0223 */
[----:B------:R-:W-:-:S03]  /*170d0*/  IADD3.X R25, R8, R29, R31, P0, P3 ;  /* 0x0000001d08197210 */ /* 0x000fc600007e641f */
[----:B--2---:R-:W-:Y:S01]  /*170e0*/  IMAD R8, R15, R27, RZ ;  /* 0x0000001b0f087224 */ /* 0x004fe200078e02ff */
[----:B------:R-:W-:Y:S01]  /*170f0*/  SHF.R.S32.HI R29, RZ, 0x1f, R27 ;  /* 0x0000001fff1d7819 */ /* 0x000fe2000001141b */
[----:B------:R-:W1:Y:S04]  /*17100*/  @!P2 LDC R11, c[0x0][0xb54] ;  /* 0x0002d500ff0bab82 */ /* 0x000e680000000800 */
[C---:B------:R-:W-:Y:S02]  /*17110*/  IMAD R29, R14.reuse, R29, R8 ;  /* 0x0000001d0e1d7224 */ /* 0x040fe400078e0208 */
[----:B------:R-:W-:-:S04]  /*17120*/  IMAD.WIDE.U32 R14, R14, R27, R24 ;  /* 0x0000001b0e0e7225 */ /* 0x000fc800078e0018 */
[----:B------:R-:W-:Y:S01]  /*17130*/  IMAD.IADD R8, R15, 0x1, R29 ;  /* 0x000000010f087824 */ /* 0x000fe200078e021d */
[----:B0-----:R-:W-:-:S05]  /*17140*/  LEA R24, P0, R14, R10, 0x2 ;  /* 0x0000000a0e187211 */ /* 0x001fca00078010ff */
[----:B------:R-:W-:Y:S01]  /*17150*/  SHFL.IDX PT, R10, R24, RZ, 0x1c1f ;  /* 0x001c1fff180a7589 */ /* 0x000fe200000e0000 */
[----:B-1----:R-:W-:Y:S01]  /*17160*/  LEA.HI.X R26, R14, R11, R8, 0x2, P0 ;  /* 0x0000000b0e1a7211 */ /* 0x002fe200000f1408 */
[----:B------:R-:W-:Y:S02]  /*17170*/  IMAD R8, R13, R4, RZ ;  /* 0x000000040d087224 */ /* 0x000fe400078e02ff */
[----:B------:R-:W-:Y:S01]  /*17180*/  SHFL.IDX PT, R14, R24, 0x1, 0x1c1f ;  /* 0x003c1f00180e7f89 */ /* 0x000fe200000e0000 */
[----:B------:R-:W-:-:S03]  /*17190*/  LOP3.LUT P0, RZ, R220, 0x3, RZ, 0xc0, !PT ;  /* 0x00000003dcff7812 */ /* 0x000fc6000780c0ff */
[----:B------:R-:W0:Y:S04]  /*171a0*/  SHFL.IDX PT, R11, R26, RZ, 0x1c1f ;  /* 0x001c1fff1a0b7589 */ /* 0x000e2800000e0000 */
[----:B------:R-:W1:Y:S01]  /*171b0*/  SHFL.IDX PT, R15, R26, 0x1, 0x1c1f ;  /* 0x003c1f001a0f7f89 */ /* 0x000e6200000e0000 */
[----:B---3--:R-:W-:-:S04]  /*171c0*/  IMAD.IADD R27, R36, 0x1, R192 ;  /* 0x00000001241b7824 */ /* 0x008fc800078e02c0 */
[C---:B------:R-:W-:Y:S01]  /*171d0*/  VIADD R25, R27.reuse, 0x8 ;  /* 0x000000081b197836 */ /* 0x040fe20000000000 */
[----:B------:R-:W-:-:S04]  /*171e0*/  ISETP.GE.OR P3, PT, R27, R8, P0 ;  /* 0x000000081b00720c */ /* 0x000fc80000766670 */
[----:B------:R-:W-:-:S09]  /*171f0*/  ISETP.GE.OR P0, PT, R25, R8, P0 ;  /* 0x000000081900720c */ /* 0x000fd20000706670 */
[----:B0-----:R0:W-:Y:S04]  /*17200*/  @!P3 ST.E desc[UR42][R10.64], R3 ;  /* 0x000000030a00b985 */ /* 0x0011e8000c10192a */
[----:B-1----:R0:W-:Y:S01]  /*17210*/  @!P0 ST.E desc[UR42][R14.64], R0 ;  /* 0x000000000e008985 */ /* 0x0021e2000c10192a */
[----:B------:R-:W-:Y:S05]  /*17220*/  @P2 BRA `(.L_x_3107) ;  /* 0x0000000800a42947 */ /* 0x000fea0003800000 */
[----:B------:R-:W-:Y:S01]  /*17230*/  IMAD.SHL.U32 R36, R187, 0x40, RZ ;  /* 0x00000040bb247824 */ /* 0x000fe200078e00ff */
[----:B------:R-:W1:Y:S01]  /*17240*/  @P1 LDC R13, c[0x0][0xbec] ;  /* 0x0002fb00ff0d1b82 */ /* 0x000e620000000800 */
[----:B------:R-:W-:Y:S02]  /*17250*/  ULDC.64 UR4, c[0x0][0xaa0] ;  /* 0x0002a80000047ab9 */ /* 0x000fe40000000a00 */
[----:B0-----:R-:W-:-:S04]  /*17260*/  IMAD.IADD R3, R16, 0x1, R36 ;  /* 0x0000000110037824 */ /* 0x001fc800078e0224 */
[----:B------:R-:W-:Y:S01]  /*17270*/  IMAD.WIDE R40, R3, 0x2, R40 ;  /* 0x0000000203287825 */ /* 0x000fe200078e0228 */
[----:B------:R-:W0:Y:S02]  /*17280*/  @P1 LDC R15, c[0x0][0xbf0] ;  /* 0x0002fc00ff0f1b82 */ /* 0x000e240000000800 */
        /* <DEDUP_REMOVED lines=8> */
[----:B------:R-:W-:Y:S01]  /*17310*/  LOP3.LUT R32, R32, R33, RZ, 0x3c, !PT ;  /* 0x0000002120207212 */ /* 0x000fe200078e3cff */
[----:B------:R-:W-:Y:S01]  /*17320*/  IMAD.X R33, RZ, RZ, R41, P0 ;  /* 0x000000ffff217224 */ /* 0x000fe200000e0629 */
[C---:B------:R-:W-:Y:S02]  /*17330*/  IADD3 R37, P2, R40.reuse, 0x3000, RZ ;  /* 0x0000300028257810 */ /* 0x040fe40007f5e0ff */
[C---:B------:R-:W-:Y:S01]  /*17340*/  IADD3 R43, P3, R40.reuse, 0x4000, RZ ;  /* 0x00004000282b7810 */ /* 0x040fe20007f7e0ff */
[----:B------:R-:W-:Y:S01]  /*17350*/  IMAD R9, R9, UR4, RZ ;  /* 0x0000000409097c24 */ /* 0x000fe2000f8e02ff */
[----:B------:R-:W-:Y:S01]  /*17360*/  IADD3 R45, P4, R40, 0x5000, RZ ;  /* 0x00005000282d7810 */ /* 0x000fe20007f9e0ff */
[----:B------:R-:W-:Y:S01]  /*17370*/  IMAD.WIDE.U32 R10, R12, UR4, RZ ;  /* 0x000000040c0a7c25 */ /* 0x000fe2000f8e00ff */
[C---:B------:R-:W-:Y:S01]  /*17380*/  IADD3 R49, P5, R40.reuse, 0x6000, RZ ;  /* 0x0000600028317810 */ /* 0x040fe20007fbe0ff */
[----:B------:R-:W5:Y:S01]  /*17390*/  LD.E.128 R28, desc[UR42][R28.64] ;  /* 0x0000002a1c1c7980 */ /* 0x000f62000c101d00 */
[----:B------:R-:W-:-:S02]  /*173a0*/  IADD3 R3, P0, R40, 0x7000, RZ ;  /* 0x0000700028037810 */ /* 0x000fc40007f1e0ff */
[----:B------:R-:W-:Y:S01]  /*173b0*/  LOP3.LUT R36, R37, 0x380, RZ, 0xc0, !PT ;  /* 0x0000038025247812 */ /* 0x000fe200078ec0ff */
[----:B------:R-:W5:Y:S01]  /*173c0*/  LD.E.128 R32, desc[UR42][R32.64] ;  /* 0x0000002a20207980 */ /* 0x000f62000c101d00 */
[----:B------:R-:W-:Y:S02]  /*173d0*/  LOP3.LUT R42, R43, 0x380, RZ, 0xc0, !PT ;  /* 0x000003802b2a7812 */ /* 0x000fe400078ec0ff */
[----:B------:R-:W-:Y:S01]  /*173e0*/  LOP3.LUT R25, R40, 0x380, RZ, 0xc0, !PT ;  /* 0x0000038028197812 */ /* 0x000fe200078ec0ff */
[----:B------:R-:W-:Y:S01]  /*173f0*/  IMAD R9, R12, UR5, R9 ;  /* 0x000000050c097c24 */ /* 0x000fe2000f8e0209 */
[----:B------:R-:W-:Y:S01]  /*17400*/  LOP3.LUT R44, R45, 0x380, RZ, 0xc0, !PT ;  /* 0x000003802d2c7812 */ /* 0x000fe200078ec0ff */
[----:B------:R-:W-:Y:S01]  /*17410*/  IMAD.X R53, RZ, RZ, R41, P0 ;  /* 0x000000ffff357224 */ /* 0x000fe200000e0629 */
[----:B------:R-:W-:Y:S01]  /*17420*/  LOP3.LUT R48, R49, 0x380, RZ, 0xc0, !PT ;  /* 0x0000038031307812 */ /* 0x000fe200078ec0ff */
[----:B------:R-:W-:Y:S01]  /*17430*/  ULDC.64 UR4, c[0x0][0xae8] ;  /* 0x0002ba0000047ab9 */ /* 0x000fe20000000a00 */
[----:B------:R-:W-:-:S02]  /*17440*/  LOP3.LUT R0, R3, 0x380, RZ, 0xc0, !PT ;  /* 0x0000038003007812 */ /* 0x000fc400078ec0ff */
[----:B------:R-:W-:Y:S02]  /*17450*/  SHF.R.U64 R36, R36, 0x3, RZ ;  /* 0x0000000324247819 */ /* 0x000fe400000012ff */
[----:B------:R-:W-:Y:S02]  /*17460*/  SHF.R.U64 R42, R42, 0x3, RZ ;  /* 0x000000032a2a7819 */ /* 0x000fe400000012ff */
[----:B------:R-:W-:Y:S02]  /*17470*/  SHF.R.U64 R44, R44, 0x3, RZ ;  /* 0x000000032c2c7819 */ /* 0x000fe400000012ff */
[----:B------:R-:W-:Y:S02]  /*17480*/  SHF.R.U64 R48, R48, 0x3, RZ ;  /* 0x0000000330307819 */ /* 0x000fe400000012ff */
[----:B------:R-:W-:Y:S02]  /*17490*/  SHF.R.U64 R25, R25, 0x3, RZ ;  /* 0x0000000319197819 */ /* 0x000fe400000012ff */
[----:B------:R-:W-:-:S02]  /*174a0*/  SHF.R.U64 R0, R0, 0x3, RZ ;  /* 0x0000000300007819 */ /* 0x000fc400000012ff */
        /* <DEDUP_REMOVED lines=10> */
[----:B------:R-:W-:Y:S01]  /*17550*/  LOP3.LUT R52, R0, R3, RZ, 0x3c, !PT ;  /* 0x0000000300347212 */ /* 0x000fe200078e3cff */
[----:B------:R-:W-:Y:S01]  /*17560*/  IMAD.IADD R11, R11, 0x1, R9 ;  /* 0x000000010b0b7824 */ /* 0x000fe200078e0209 */
[----:B------:R-:W5:Y:S01]  /*17570*/  LD.E.128 R36, desc[UR42][R36.64] ;  /* 0x0000002a24247980 */ /* 0x000f62000c101d00 */
[----:B------:R-:W-:-:S02]  /*17580*/  IMAD R3, R207, 0x20, R187 ;  /* 0x00000020cf037824 */ /* 0x000fc400078e02bb */
[----:B------:R-:W-:Y:S01]  /*17590*/  IMAD.WIDE.U32 R10, R188, UR4, R10 ;  /* 0x00000004bc0a7c25 */ /* 0x000fe2000f8e000a */
[----:B------:R-:W5:Y:S01]  /*175a0*/  LD.E.128 R24, desc[UR42][R24.64] ;  /* 0x0000002a18187980 */ /* 0x000f62000c101d00 */
[----:B------:R-:W-:-:S03]  /*175b0*/  SHF.R.S32.HI R12, RZ, 0x1f, R209 ;  /* 0x0000001fff0c7819 */ /* 0x000fc600000114d1 */
[----:B------:R-:W5:Y:S01]  /*175c0*/  LD.E.128 R40, desc[UR42][R42.64] ;  /* 0x0000002a2a287980 */ /* 0x000f62000c101d00 */
[----:B------:R-:W-:-:S03]  /*175d0*/  IMAD.IADD R14, R192, 0x1, R3 ;  /* 0x00000001c00e7824 */ /* 0x000fc600078e0203 */
[----:B------:R-:W5:Y:S04]  /*175e0*/  LD.E.128 R44, desc[UR42][R44.64] ;  /* 0x0000002a2c2c7980 */ /* 0x000f68000c101d00 */
[----:B------:R-:W5:Y:S04]  /*175f0*/  LD.E.128 R48, desc[UR42][R48.64] ;  /* 0x0000002a30307980 */ /* 0x000f68000c101d00 */
[----:B------:R-:W5:Y:S01]  /*17600*/  LD.E.128 R52, desc[UR42][R52.64] ;  /* 0x0000002a34347980 */ /* 0x000f62000c101d00 */
[----:B------:R-:W-:Y:S01]  /*17610*/  @!PT LDS RZ, [RZ] ;  /* 0x00000000fffff984 */ /* 0x000fe20000000800 */
[----:B------:R-:W-:Y:S01]  /*17620*/  @!PT LDS RZ, [RZ] ;  /* 0x00000000fffff984 */ /* 0x000fe20000000800 */
[----:B------:R-:W-:Y:S01]  /*17630*/  @!PT LDS RZ, [RZ] ;  /* 0x00000000fffff984 */ /* 0x000fe20000000800 */
[----:B------:R-:W-:Y:S01]  /*17640*/  @!PT LDS RZ, [RZ] ;  /* 0x00000000fffff984 */ /* 0x000fe20000000800 */
[----:B------:R2:W-:Y:S06]  /*17650*/  MEMBAR.ALL.CTA ;  /* 0x0000000000007992 */ /* 0x0005ec0000008000 */
[----:B--2---:R-:W2:Y:S01]  /*17660*/  FENCE.VIEW.ASYNC.S ;  /* 0x00000000000073c6 */ /* 0x004ea20000000000 */
[----:B------:R-:W-:Y:S01]  /*17670*/  IMAD R11, R188, UR5, R11 ;  /* 0x00000005bc0b7c24 */ /* 0x000fe2000f8e020b */
[----:B------:R-:W-:Y:S01]  /*17680*/  ULDC.64 UR4, c[0x0][0xaf0] ;  /* 0x0002bc0000047ab9 */ /* 0x000fe20000000a00 */
[----:B-1----:R-:W-:-:S04]  /*17690*/  @P1 IMAD.HI.U32 R0, R14, R13, RZ ;  /* 0x0000000d0e001227 */ /* 0x002fc800078e00ff */
[----:B------:R-:W-:Y:S02]  /*176a0*/  IMAD R12, R12, UR4, RZ ;  /* 0x000000040c0c7c24 */ /* 0x000fe4000f8e02ff */
[----:B------:R-:W-:Y:S01]  /*176b0*/  IMAD.MOV.U32 R3, RZ, RZ, R14 ;  /* 0x000000ffff037224 */ /* 0x000fe200078e000e */
[----:B0-----:R-:W-:Y:S01]  /*176c0*/  @P1 SHF.R.U32.HI R3, RZ, R15, R0 ;  /* 0x0000000fff031219 */ /* 0x001fe20000011600 */
[C---:B------:R-:W-:Y:S02]  /*176d0*/  IMAD R13, R209.reuse, UR5, R12 ;  /* 0x00000005d10d7c24 */ /* 0x040fe4000f8e020c */
[----:B------:R-:W-:Y:S01]  /*176e0*/  IMAD.WIDE.U32 R10, R209, UR4, R10 ;  /* 0x00000004d10a7c25 */ /* 0x000fe2000f8e000a */
[----:B------:R-:W-:Y:S01]  /*176f0*/  SHF.R.S32.HI R9, RZ, 0x1f, R3 ;  /* 0x0000001fff097819 */ /* 0x000fe20000011403 */
[----:B------:R-:W-:Y:S02]  /*17700*/  ULDC.64 UR4, c[0x0][0xae0] ;  /* 0x0002b80000047ab9 */ /* 0x000fe40000000a00 */
[----:B------:R-:W-:-:S02]  /*17710*/  IMAD.IADD R11, R11, 0x1, R13 ;  /* 0x000000010b0b7824 */ /* 0x000fc400078e020d */
[----:B------:R-:W-:Y:S02]  /*17720*/  VIADD R0, R18, 0x28820 ;  /* 0x0002882012007836 */ /* 0x000fe40000000000 */
[----:B------:R-:W-:Y:S02]  /*17730*/  IMAD.MOV R13, RZ, RZ, -R3 ;  /* 0x000000ffff0d7224 */ /* 0x000fe400078e0a03 */
[----:B------:R-:W-:Y:S01]  /*17740*/  IMAD R12, R9, UR4, RZ ;  /* 0x00000004090c7c24 */ /* 0x000fe2000f8e02ff */
[----:B------:R-:W-:Y:S01]  /*17750*/  PRMT R0, RZ, 0x654, R0 ;  /* 0x00000654ff007816 */ /* 0x000fe20000000000 */
[----:B------:R-:W-:-:S03]  /*17760*/  IMAD R9, R4, R13, R14 ;  /* 0x0000000d04097224 */ /* 0x000fc600078e020e */
[----:B--2---:R0:W-:Y:S01]  /*17770*/  SYNCS.ARRIVE.TRANS64.RED.A1T0 RZ, [R0+URZ], RZ ;  /* 0x000000ff00ff79a7 */ /* 0x0041e2000810043f */
[C---:B------:R-:W-:Y:S02]  /*17780*/  IMAD R13, R3.reuse, UR5, R12 ;  /* 0x00000005030d7c24 */ /* 0x040fe4000f8e020c */
[----:B------:R-:W-:Y:S01]  /*17790*/  IMAD.WIDE.U32 R10, R3, UR4, R10 ;  /* 0x00000004030a7c25 */ /* 0x000fe2000f8e000a */
[----:B------:R-:W-:Y:S01]  /*177a0*/  ULDC.64 UR4, c[0x0][0xad8] ;  /* 0x0002b60000047ab9 */ /* 0x000fe20000000a00 */
[----:B0-----:R-:W-:Y:S02]  /*177b0*/  SHF.R.S32.HI R0, RZ, 0x1f, R9 ;  /* 0x0000001fff007819 */ /* 0x001fe40000011409 */
        /* <DEDUP_REMOVED lines=13> */
.L_x_3364:
        /* <DEDUP_REMOVED lines=12> */
.L_x_3110:
[----:B------:R-:W-:Y:S05]  /*17950*/  BSYNC B1 ;  /* 0x0000000000017941 */ /* 0x000fea0003800000 */
.L_x_3109:
[----:B------:R-:W-:-:S03]  /*17960*/  UMOV UR4, 0xffffffff ;  /* 0xffffffff00047882 */ /* 0x000fc60000000000 */
[----:B------:R-:W-:Y:S05]  /*17970*/  BRA.DIV UR4, `(.L_x_3111) ;  /* 0x000000ba04f07947 */ /* 0x000fea000b800000 */
[----:B-1----:R1:W4:Y:S04]  /*17980*/  SHFL.IDX PT, R3, R4, 0x1, 0x181f ;  /* 0x00381f0004037f89 */ /* 0x00232800000e0000 */
[----:B--23--:R1:W2:Y:S02]  /*17990*/  SHFL.IDX PT, R14, R0, 0x1, 0x181f ;  /* 0x00381f00000e7f89 */ /* 0x00c2a400000e0000 */
.L_x_3368:
[----:B------:R-:W-:Y:S01]  /*179a0*/  IADD3 R9, R21, 0x20, RZ ;  /* 0x0000002015097810 */ /* 0x000fe20007ffe0ff */
[----:B------:R-:W-:Y:S03]  /*179b0*/  BSSY B1, `(.L_x_3112) ;  /* 0x000000c000017945 */ /* 0x000fe60003800000 */
        /* <DEDUP_REMOVED lines=9> */
[----:B-----5:R3:W-:Y:S04]  /*17a50*/  @!P2 ST.E.128 desc[UR42][R10.64], R28 ;  /* 0x0000001c0a00a985 */ /* 0x0207e8000c101d2a */
[----:B------:R3:W-:Y:S02]  /*17a60*/  @!P3 ST.E.128 desc[UR42][R14.64], R44 ;  /* 0x0000002c0e00b985 */ /* 0x0007e4000c101d2a */
.L_x_3113:
[----:B------:R-:W-:Y:S05]  /*17a70*/  BSYNC B1 ;  /* 0x0000000000017941 */ /* 0x000fea0003800000 */
.L_x_3112:
[----:B------:R-:W-:-:S03]  /*17a80*/  UMOV UR4, 0xffffffff ;  /* 0xffffffff00047882 */ /* 0x000fc60000000000 */
[----:B------:R-:W-:Y:S05]  /*17a90*/  BRA.DIV UR4, `(.L_x_3114) ;  /* 0x000000ba04f07947 */ /* 0x000fea000b800000 */
[----:B----4-:R4:W0:Y:S04]  /*17aa0*/  SHFL.IDX PT, R3, R4, 0x2, 0x181f ;  /* 0x00581f0004037f89 */ /* 0x01082800000e0000 */
[----:B--23--:R4:W2:Y:S02]  /*17ab0*/  SHFL.IDX PT, R14, R0, 0x2, 0x181f ;  /* 0x00581f00000e7f89 */ /* 0x00c8a400000e0000 */
.L_x_3372:
        /* <DEDUP_REMOVED lines=11> */
[----:B-----5:R3:W-:Y:S04]  /*17b70*/  @!P2 ST.E.128 desc[UR42][R10.64], R32 ;  /* 0x000000200a00a985 */ /* 0x0207e8000c101d2a */
[----:B------:R3:W-:Y:S02]  /*17b80*/  @!P3 ST.E.128 desc[UR42][R14.64], R48 ;  /* 0x000000300e00b985 */ /* 0x0007e4000c101d2a */
.L_x_3116:
[----:B------:R-:W-:Y:S05]  /*17b90*/  BSYNC B1 ;  /* 0x0000000000017941 */ /* 0x000fea0003800000 */
.L_x_3115:
[----:B------:R-:W-:-:S03]  /*17ba0*/  UMOV UR4, 0xffffffff ;  /* 0xffffffff00047882 */ /* 0x000fc60000000000 */
[----:B------:R-:W-:Y:S05]  /*17bb0*/  BRA.DIV UR4, `(.L_x_3117) ;  /* 0x000000ba04f07947 */ /* 0x000fea000b800000 */
[----:B0-----:R0:W0:Y:S04]  /*17bc0*/  SHFL.IDX PT, R3, R4, 0x3, 0x181f ;  /* 0x00781f0004037f89 */ /* 0x00102800000e0000 */
[----:B--23--:R2:W3:Y:S02]  /*17bd0*/  SHFL.IDX PT, R14, R0, 0x3, 0x181f ;  /* 0x00781f00000e7f89 */ /* 0x00c4e400000e0000 */
.L_x_3376:
        /* <DEDUP_REMOVED lines=8> */
[----:B-----5:R0:W-:Y:S10]  /*17c60*/  @!P1 ST.E.128 desc[UR42][R8.64], R36 ;  /* 0x0000002408009985 */ /* 0x0201f4000c101d2a */
[----:B------:R-:W-:Y:S05]  /*17c70*/  @P0 BRA `(.L_x_3118) ;  /* 0x0000001800480947 */ /* 0x000fea0003800000 */
[----:B------:R-:W-:-:S04]  /*17c80*/  LEA R14, P0, R2, R14, 0x1 ;  /* 0x0000000e020e7211 */ /* 0x000fc800078008ff */
[----:B------:R-:W-:-:S05]  /*17c90*/  LEA.HI.X R15, R2, R3, R184, 0x1, P0 ;  /* 0x00000003020f7211 */ /* 0x000fca00000f0cb8 */
[----:B------:R3:W-:Y:S01]  /*17ca0*/  ST.E.128 desc[UR42][R14.64], R52 ;  /* 0x000000340e007985 */ /* 0x0007e2000c101d2a */
[----:B------:R-:W-:Y:S05]  /*17cb0*/  BRA `(.L_x_3118) ;  /* 0x0000001800387947 */ /* 0x000fea0003800000 */
.L_x_3107:
[----:B0-----:R-:W0:Y:S01]  /*17cc0*/  @P1 LDC R14, c[0x0][0xbec] ;  /* 0x0002fb00ff0e1b82 */ /* 0x001e220000000800 */
[----:B------:R-:W-:Y:S01]  /*17cd0*/  ULDC.64 UR4, c[0x0][0xb08] ;  /* 0x0002c20000047ab9 */ /* 0x000fe20000000a00 */
[----:B------:R-:W-:Y:S01]  /*17ce0*/  SHF.R.S32.HI R0, RZ, 0x1f, R209 ;  /* 0x0000001fff007819 */ /* 0x000fe200000114d1 */
[----:B------:R-:W-:Y:S01]  /*17cf0*/  IMAD R9, R9, UR4, RZ ;  /* 0x0000000409097c24 */ /* 0x000fe2000f8e02ff */
[----:B------:R-:W-:Y:S01]  /*17d00*/  ULDC.64 UR6, c[0x0][0xb30] ;  /* 0x0002cc0000067ab9 */ /* 0x000fe20000000a00 */
[----:B------:R-:W-:-:S03]  /*17d10*/  IMAD.WIDE.U32 R10, R12, UR4, RZ ;  /* 0x000000040c0a7c25 */ /* 0x000fc6000f8e00ff */
[----:B------:R-:W1:Y:S01]  /*17d20*/  @P1 LDC R13, c[0x0][0xbf0] ;  /* 0x0002fc00ff0d1b82 */ /* 0x000e620000000800 */
[----:B------:R-:W-:Y:S01]  /*17d30*/  IMAD R9, R12, UR5, R9 ;  /* 0x000000050c097c24 */ /* 0x000fe2000f8e0209 */
[----:B------:R-:W-:Y:S01]  /*17d40*/  ULDC.64 UR4, c[0x0][0xb38] ;  /* 0x0002ce0000047ab9 */ /* 0x000fe20000000a00 */
[----:B------:R-:W-:Y:S02]  /*17d50*/  IMAD.MOV.U32 R3, RZ, RZ, R35 ;  /* 0x000000ffff037224 */ /* 0x000fe400078e0023 */
[----:B------:R-:W-:Y:S02]  /*17d60*/  IMAD.IADD R11, R11, 0x1, R9 ;  /* 0x000000010b0b7824 */ /* 0x000fe400078e0209 */
        /* <DEDUP_REMOVED lines=9> */
[C---:B------:R-:W-:Y:S01]  /*17e00*/  IMAD R9, R209.reuse, UR5, R0 ;  /* 0x00000005d1097c24 */ /* 0x040fe2000f8e0200 */
[----:B-1----:R-:W-:Y:S01]  /*17e10*/  @P1 SHF.R.U32.HI R3, RZ, R13, R14 ;  /* 0x0000000dff031219 */ /* 0x002fe2000001160e */
[----:B------:R-:W-:Y:S01]  /*17e20*/  IMAD.WIDE.U32 R10, R209, UR4, R10 ;  /* 0x00000004d10a7c25 */ /* 0x000fe2000f8e000a */
[----:B------:R-:W-:Y:S02]  /*17e30*/  ULDC.64 UR4, c[0x0][0xb48] ;  /* 0x0002d20000047ab9 */ /* 0x000fe40000000a00 */
[----:B------:R-:W-:Y:S01]  /*17e40*/  SHF.R.S32.HI R0, RZ, 0x1f, R3 ;  /* 0x0000001fff007819 */ /* 0x000fe20000011403 */
[----:B------:R-:W-:Y:S02]  /*17e50*/  IMAD.IADD R11, R11, 0x1, R9 ;  /* 0x000000010b0b7824 */ /* 0x000fe400078e0209 */
[----:B------:R-:W-:Y:S02]  /*17e60*/  IMAD.MOV R9, RZ, RZ, -R3 ;  /* 0x000000ffff097224 */ /* 0x000fe400078e0a03 */
[----:B------:R-:W-:-:S04]  /*17e70*/  IMAD.WIDE.U32 R10, R212, UR4, R10 ;  /* 0x00000004d40a7c25 */ /* 0x000fc8000f8e000a */
        /* <DEDUP_REMOVED lines=20> */
[C---:B------:R-:W-:Y:S01]  /*17fc0*/  VIADD R39, R193.reuse, 0x28 ;  /* 0x00000028c1277836 */ /* 0x040fe20000000000 */
[----:B------:R-:W-:Y:S01]  /*17fd0*/  SHF.R.S32.HI R36, RZ, 0x1f, R35 ;  /* 0x0000001fff247819 */ /* 0x000fe20000011423 */
[C---:B------:R-:W-:Y:S01]  /*17fe0*/  VIADD R41, R193.reuse, 0x30 ;  /* 0x00000030c1297836 */ /* 0x040fe20000000000 */
[----:B------:R-:W-:Y:S01]  /*17ff0*/  SHF.R.S32.HI R38, RZ, 0x1f, R37 ;  /* 0x0000001fff267819 */ /* 0x000fe20000011425 */
[C---:B------:R-:W-:Y:S01]  /*18000*/  VIADD R43, R193.reuse, 0x38 ;  /* 0x00000038c12b7836 */ /* 0x040fe20000000000 */
[----:B------:R-:W-:Y:S01]  /*18010*/  SHF.R.S32.HI R40, RZ, 0x1f, R39 ;  /* 0x0000001fff287819 */ /* 0x000fe20000011427 */
[C---:B------:R-:W-:Y:S01]  /*18020*/  VIADD R45, R193.reuse, 0x40 ;  /* 0x00000040c12d7836 */ /* 0x040fe20000000000 */
[----:B0-----:R-:W-:Y:S01]  /*18030*/  LEA.HI.X R4, R10, UR5, R3, 0x2, P0 ;  /* 0x000000050a047c11 */ /* 0x001fe200080f1403 */
[----:B------:R-:W-:Y:S01]  /*18040*/  VIADD R47, R193, 0x48 ;  /* 0x00000048c12f7836 */ /* 0x000fe20000000000 */
[----:B------:R-:W-:-:S02]  /*18050*/  SHF.R.S32.HI R42, RZ, 0x1f, R41 ;  /* 0x0000001fff2a7819 */ /* 0x000fc40000011429 */
[----:B------:R-:W-:Y:S02]  /*18060*/  SHF.R.S32.HI R44, RZ, 0x1f, R43 ;  /* 0x0000001fff2c7819 */ /* 0x000fe4000001142b */
[----:B------:R-:W-:Y:S02]  /*18070*/  SHF.R.S32.HI R46, RZ, 0x1f, R45 ;  /* 0x0000001fff2e7819 */ /* 0x000fe4000001142d */
[----:B------:R-:W-:Y:S01]  /*18080*/  SHF.R.S32.HI R48, RZ, 0x1f, R47 ;  /* 0x0000001fff307819 */ /* 0x000fe2000001142f */
[----:B------:R-:W-:Y:S06]  /*18090*/  BRA.DIV UR4, `(.L_x_3119) ;  /* 0x000000ba04007947 */ /* 0x000fec000b800000 */
[----:B------:R0:W1:Y:S04]  /*180a0*/  SHFL.IDX PT, R3, R4, RZ, 0x1c1f ;  /* 0x001c1fff04037589 */ /* 0x00006800000e0000 */
[----:B------:R0:W2:Y:S02]  /*180b0*/  SHFL.IDX PT, R14, R0, RZ, 0x1c1f ;  /* 0x001c1fff000e7589 */ /* 0x0000a400000e0000 */
.L_x_3379:
        /* <DEDUP_REMOVED lines=12> */
[-C--:B------:R-:W-:Y:S01]  /*18180*/  @!P3 LEA R26, P4, R33, R14.reuse, 0x2 ;  /* 0x0000000e211ab211 */ /* 0x080fe200078810ff */
        /* <DEDUP_REMOVED lines=19> */
[-C--:B------:R-:W-:Y:S02]  /*182c0*/  @!P1 LEA R20, P5, R43, R14.reuse, 0x2 ;  /* 0x0000000e2b149211 */ /* 0x080fe400078a10ff */
        /* <DEDUP_REMOVED lines=9> */
[CC--:B----4-:R-:W-:Y:S02]  /*18360*/  @!P2 LEA R28, P4, R47.reuse, R14.reuse, 0x2 ;  /* 0x0000000e2f1ca211 */ /* 0x0d0fe400078810ff */
        /* <DEDUP_REMOVED lines=25> */
.L_x_3121:
[----:B------:R-:W-:Y:S05]  /*18500*/  BSYNC B1 ;  /* 0x0000000000017941 */ /* 0x000fea0003800000 */
.L_x_3120:
[----:B------:R-:W-:-:S03]  /*18510*/  UMOV UR4, 0xffffffff ;  /* 0xffffffff00047882 */ /* 0x000fc60000000000 */
[----:B------:R-:W-:Y:S05]  /*18520*/  BRA.DIV UR4, `(.L_x_3122) ;  /* 0x000000b604107947 */ /* 0x000fea000b800000 */
[----:B-1----:R1:W3:Y:S04]  /*18530*/  SHFL.IDX PT, R3, R4, 0x1, 0x1c1f ;  /* 0x003c1f0004037f89 */ /* 0x0022e800000e0000 */
[----:B--2---:R1:W2:Y:S02]  /*18540*/  SHFL.IDX PT, R14, R0, 0x1, 0x1c1f ;  /* 0x003c1f00000e7f89 */ /* 0x0042a400000e0000 */
.L_x_3383:
        /* <DEDUP_REMOVED lines=8> */
[----:B---3--:R-:W-:Y:S02]  /*185d0*/  @!P4 IMAD.MOV.U32 R15, RZ, RZ, R3 ;  /* 0x000000ffff0fc224 */ /* 0x008fe400078e0003 */
[----:B------:R-:W-:Y:S02]  /*185e0*/  @!P2 LEA.HI.X R11, R24, R3, R32, 0x2, P3 ;  /* 0x00000003180ba211 */ /* 0x000fe400018f1420 */
[----:B------:R-:W-:Y:S01]  /*185f0*/  ISETP.GE.AND P3, PT, R37, UR4, PT ;  /* 0x0000000425007c0c */ /* 0x000fe2000bf66270 */
[----:B------:R-:W-:Y:S01]  /*18600*/  @!P4 IMAD.WIDE R8, R193, 0x4, R14 ;  /* 0x00000004c108c825 */ /* 0x000fe200078e020e */
[----:B------:R-:W-:-:S04]  /*18610*/  @!P1 LEA R12, P5, R33, R14, 0x2 ;  /* 0x0000000e210c9211 */ /* 0x000fc800078a10ff */
[----:B------:R2:W-:Y:S01]  /*18620*/  @!P4 ST.E.64 desc[UR42][R8.64], R90 ;  /* 0x0000005a0800c985 */ /* 0x0005e2000c101b2a */
[-C--:B------:R-:W-:Y:S02]  /*18630*/  @!P1 LEA.HI.X R13, R33, R3.reuse, R34, 0x2, P5 ;  /* 0x00000003210d9211 */ /* 0x080fe400028f1422 */
[----:B------:R-:W-:Y:S01]  /*18640*/  ISETP.GE.AND P4, PT, R39, UR4, PT ;  /* 0x0000000427007c0c */ /* 0x000fe2000bf86270 */
[----:B------:R3:W-:Y:S01]  /*18650*/  @!P2 ST.E.64 desc[UR42][R10.64], R94 ;  /* 0x0000005e0a00a985 */ /* 0x0007e2000c101b2a */
[----:B------:R-:W-:Y:S02]  /*18660*/  ISETP.GE.AND P2, PT, R41, UR4, PT ;  /* 0x0000000429007c0c */ /* 0x000fe4000bf46270 */
[-C--:B------:R-:W-:Y:S01]  /*18670*/  @!P0 LEA R20, P5, R35, R14.reuse, 0x2 ;  /* 0x0000000e23148211 */ /* 0x080fe200078a10ff */
[----:B------:R4:W-:Y:S01]  /*18680*/  @!P1 ST.E.64 desc[UR42][R12.64], R98 ;  /* 0x000000620c009985 */ /* 0x0009e2000c101b2a */
[----:B------:R-:W-:Y:S02]  /*18690*/  @!P3 LEA R24, P1, R37, R14, 0x2 ;  /* 0x0000000e2518b211 */ /* 0x000fe400078210ff */
[----:B------:R-:W-:-:S02]  /*186a0*/  @!P0 LEA.HI.X R21, R35, R3, R36, 0x2, P5 ;  /* 0x0000000323158211 */ /* 0x000fc400028f1424 */
[-C--:B------:R-:W-:Y:S02]  /*186b0*/  @!P3 LEA.HI.X R25, R37, R3.reuse, R38, 0x2, P1 ;  /* 0x000000032519b211 */ /* 0x080fe400008f1426 */
[----:B------:R-:W-:Y:S01]  /*186c0*/  ISETP.GE.AND P1, PT, R43, UR4, PT ;  /* 0x000000042b007c0c */ /* 0x000fe2000bf26270 */
[----:B------:R5:W-:Y:S01]  /*186d0*/  @!P0 ST.E.64 desc[UR42][R20.64], R102 ;  /* 0x0000006614008985 */ /* 0x000be2000c101b2a */
[-C--:B--2---:R-:W-:Y:S02]  /*186e0*/  @!P4 LEA R8, P5, R39, R14.reuse, 0x2 ;  /* 0x0000000e2708c211 */ /* 0x084fe400078a10ff */
[----:B------:R-:W-:Y:S01]  /*186f0*/  ISETP.GE.AND P0, PT, R45, UR4, PT ;  /* 0x000000042d007c0c */ /* 0x000fe2000bf06270 */
[----:B------:R2:W-:Y:S01]  /*18700*/  @!P3 ST.E.64 desc[UR42][R24.64], R106 ;  /* 0x0000006a1800b985 */ /* 0x0005e2000c101b2a */
[----:B------:R-:W-:Y:S02]  /*18710*/  @!P4 LEA.HI.X R9, R39, R3, R40, 0x2, P5 ;  /* 0x000000032709c211 */ /* 0x000fe400028f1428 */
[----:B---3--:R-:W-:-:S02]  /*18720*/  @!P2 LEA R10, P5, R41, R14, 0x2 ;  /* 0x0000000e290aa211 */ /* 0x008fc400078a10ff */
[----:B------:R-:W-:Y:S01]  /*18730*/  ISETP.GE.AND P3, PT, R47, UR4, PT ;  /* 0x000000042f007c0c */ /* 0x000fe2000bf66270 */
[----:B------:R3:W-:Y:S01]  /*18740*/  @!P4 ST.E.64 desc[UR42][R8.64], R110 ;  /* 0x0000006e0800c985 */ /* 0x0007e2000c101b2a */
[-C--:B------:R-:W-:Y:S02]  /*18750*/  @!P2 LEA.HI.X R11, R41, R3.reuse, R42, 0x2, P5 ;  /* 0x00000003290ba211 */ /* 0x080fe400028f142a */
[CC--:B----4-:R-:W-:Y:S02]  /*18760*/  @!P1 LEA R12, P5, R43.reuse, R14.reuse, 0x2 ;  /* 0x0000000e2b0c9211 */ /* 0x0d0fe400078a10ff */
[----:B------:R-:W-:Y:S01]  /*18770*/  ISETP.GE.AND P4, PT, R218, UR4, PT ;  /* 0x00000004da007c0c */ /* 0x000fe2000bf86270 */
[----:B------:R4:W-:Y:S01]  /*18780*/  @!P2 ST.E.64 desc[UR42][R10.64], R114 ;  /* 0x000000720a00a985 */ /* 0x0009e2000c101b2a */
[----:B------:R-:W-:Y:S02]  /*18790*/  @!P1 LEA.HI.X R13, R43, R3, R44, 0x2, P5 ;  /* 0x000000032b0d9211 */ /* 0x000fe400028f142c */
[----:B------:R-:W-:-:S02]  /*187a0*/  @!P0 LEA R26, P5, R45, R14, 0x2 ;  /* 0x0000000e2d1a8211 */ /* 0x000fc400078a10ff */
[----:B------:R-:W-:Y:S01]  /*187b0*/  ISETP.GE.AND P2, PT, R216, UR4, PT ;  /* 0x00000004d8007c0c */ /* 0x000fe2000bf46270 */
[----:B------:R0:W-:Y:S01]  /*187c0*/  @!P1 ST.E.64 desc[UR42][R12.64], R118 ;  /* 0x000000760c009985 */ /* 0x0001e2000c101b2a */
[-C--:B------:R-:W-:Y:S02]  /*187d0*/  @!P0 LEA.HI.X R27, R45, R3.reuse, R46, 0x2, P5 ;  /* 0x000000032d1b8211 */ /* 0x080fe400028f142e */
[-C--:B-----5:R-:W-:Y:S02]  /*187e0*/  @!P3 LEA R20, P5, R47, R14.reuse, 0x2 ;  /* 0x0000000e2f14b211 */ /* 0x0a0fe400078a10ff */
[----:B------:R-:W-:Y:S01]  /*187f0*/  ISETP.GE.AND P1, PT, R217, UR4, PT ;  /* 0x00000004d9007c0c */ /* 0x000fe2000bf26270 */
[----:B------:R5:W-:Y:S01]  /*18800*/  @!P0 ST.E.64 desc[UR42][R26.64], R122 ;  /* 0x0000007a1a008985 */ /* 0x000be2000c101b2a */
[----:B------:R-:W-:Y:S02]  /*18810*/  @!P3 LEA.HI.X R21, R47, R3, R48, 0x2, P5 ;  /* 0x000000032f15b211 */ /* 0x000fe400028f1430 */
[----:B--2---:R-:W-:-:S02]  /*18820*/  @!P4 LEA R24, P5, R218, R14, 0x2 ;  /* 0x0000000eda18c211 */ /* 0x004fc400078a10ff */
[----:B------:R-:W-:Y:S01]  /*18830*/  ISETP.GE.AND P0, PT, R215, UR4, PT ;  /* 0x00000004d7007c0c */ /* 0x000fe2000bf06270 */
[----:B------:R2:W-:Y:S01]  /*18840*/  @!P3 ST.E.64 desc[UR42][R20.64], R126 ;  /* 0x0000007e1400b985 */ /* 0x0005e2000c101b2a */
[----:B------:R-:W-:Y:S02]  /*18850*/  ISETP.GE.AND P3, PT, R214, UR4, PT ;  /* 0x00000004d6007c0c */ /* 0x000fe4000bf66270 */
[----:B------:R-:W-:-:S03]  /*18860*/  @!P4 LEA.HI.X R25, R218, R3, R226, 0x2, P5 ;  /* 0x00000003da19c211 */ /* 0x000fc600028f14e2 */
[CC--:B---3--:R-:W-:Y:S02]  /*18870*/  @!P1 LEA R8, P5, R217.reuse, R14.reuse, 0x2 ;  /* 0x0000000ed9089211 */ /* 0x0c8fe400078a10ff */
[----:B------:R2:W-:Y:S01]  /*18880*/  @!P4 ST.E.64 desc[UR42][R24.64], R130 ;  /* 0x000000821800c985 */ /* 0x0005e2000c101b2a */
[CC--:B----4-:R-:W-:Y:S02]  /*18890*/  @!P2 LEA R10, P4, R216.reuse, R14.reuse, 0x2 ;  /* 0x0000000ed80aa211 */ /* 0x0d0fe400078810ff */
[-C--:B------:R-:W-:Y:S02]  /*188a0*/  @!P1 LEA.HI.X R9, R217, R3.reuse, R225, 0x2, P5 ;  /* 0x00000003d9099211 */ /* 0x080fe400028f14e1 */
[-C--:B0-----:R-:W-:Y:S02]  /*188b0*/  @!P0 LEA R12, P5, R215, R14.reuse, 0x2 ;  /* 0x0000000ed70c8211 */ /* 0x081fe400078a10ff */
[----:B------:R-:W-:Y:S01]  /*188c0*/  @!P2 LEA.HI.X R11, R216, R3, R224, 0x2, P4 ;  /* 0x00000003d80ba211 */ /* 0x000fe200020f14e0 */
[----:B------:R2:W-:Y:S01]  /*188d0*/  @!P1 ST.E.64 desc[UR42][R8.64], R134 ;  /* 0x0000008608009985 */ /* 0x0005e2000c101b2a */
[----:B-----5:R-:W-:-:S02]  /*188e0*/  @!P3 LEA R26, P4, R214, R14, 0x2 ;  /* 0x0000000ed61ab211 */ /* 0x020fc400078810ff */
[-C--:B------:R-:W-:Y:S01]  /*188f0*/  @!P0 LEA.HI.X R13, R215, R3.reuse, R223, 0x2, P5 ;  /* 0x00000003d70d8211 */ /* 0x080fe200028f14df */
[----:B------:R2:W-:Y:S01]  /*18900*/  @!P2 ST.E.64 desc[UR42][R10.64], R138 ;  /* 0x0000008a0a00a985 */ /* 0x0005e2000c101b2a */
[----:B------:R-:W-:-:S03]  /*18910*/  @!P3 LEA.HI.X R27, R214, R3, R222, 0x2, P4 ;  /* 0x00000003d61bb211 */ /* 0x000fc600020f14de */
[----:B------:R2:W-:Y:S01]  /*18920*/  @!P0 ST.E.64 desc[UR42][R12.64], R142 ;  /* 0x0000008e0c008985 */ /* 0x0005e2000c101b2a */
[----:B------:R-:W-:-:S03]  /*18930*/  ISETP.GE.AND P0, PT, R213, UR4, PT ;  /* 0x00000004d5007c0c */ /* 0x000fc6000bf06270 */
[----:B------:R2:W-:Y:S10]  /*18940*/  @!P3 ST.E.64 desc[UR42][R26.64], R146 ;  /* 0x000000921a00b985 */ /* 0x0005f4000c101b2a */
[----:B------:R-:W-:Y:S05]  /*18950*/  @P0 BRA `(.L_x_3118) ;  /* 0x0000000c00100947 */ /* 0x000fea0003800000 */
[----:B------:R-:W-:-:S04]  /*18960*/  LEA R14, P0, R213, R14, 0x2 ;  /* 0x0000000ed50e7211 */ /* 0x000fc800078010ff */
[----:B------:R-:W-:-:S05]  /*18970*/  LEA.HI.X R15, R213, R3, R221, 0x2, P0 ;  /* 0x00000003d50f7211 */ /* 0x000fca00000f14dd */
[----:B------:R0:W-:Y:S01]  /*18980*/  ST.E.64 desc[UR42][R14.64], R150 ;  /* 0x000000960e007985 */ /* 0x0001e2000c101b2a */
[----:B------:R-:W-:Y:S05]  /*18990*/  BRA `(.L_x_3118) ;  /* 0x0000000c00007947 */ /* 0x000fea0003800000 */
.L_x_3105:
        /* <DEDUP_REMOVED lines=10> */
[----:B-----5:R-:W-:-:S04]  /*18a40*/  IMAD.U32 R24, RZ, RZ, UR4 ;  /* 0x00000004ff187e24 */ /* 0x020fc8000f8e00ff */
[----:B------:R-:W-:-:S04]  /*18a50*/  @P1 IADD3 R210, P2, R210, UR6, RZ ;  /* 0x00000006d2d21c10 */ /* 0x000fc8000ff5e0ff */
[----:B------:R-:W-:Y:S01]  /*18a60*/  @P1 IADD3.X R211, R211, UR7, RZ, P2, !PT ;  /* 0x00000007d3d31c10 */ /* 0x000fe200097fe4ff */
[----:B------:R4:W5:Y:S04]  /*18a70*/  @P0 LDG.E R3, desc[UR42][R8.64] ;  /* 0x0000002a08030981 */ /* 0x000968000c1e1900 */
[----:B------:R4:W5:Y:S01]  /*18a80*/  @P1 LDG.E R24, desc[UR42][R210.64] ;  /* 0x0000002ad2181981 */ /* 0x000962000c1e1900 */
[----:B------:R-:W-:Y:S01]  /*18a90*/  ISETP.NE.AND P2, PT, R208, RZ, PT ;  /* 0x000000ffd000720c */ /* 0x000fe20003f45270 */
[----:B------:R-:W1:-:S12]  /*18aa0*/  S2R R0, SR_TID.X ;  /* 0x0000000000007919 */ /* 0x000e580000002100 */
[----:B------:R-:W2:Y:S01]  /*18ab0*/  @!P2 LDC R208, c[0x0][0xad4] ;  /* 0x0002b500ffd0ab82 */ /* 0x000ea20000000800 */
[----:B-1----:R-:W-:Y:S01]  /*18ac0*/  VIADD R0, R0, 0xffffff80 ;  /* 0xffffff8000007836 */ /* 0x002fe20000000000 */
[----:B--2---:R-:W-:-:S04]  /*18ad0*/  ISETP.GT.AND P2, PT, R208, 0x1, PT ;  /* 0x00000001d000780c */ /* 0x004fc80003f44270 */
[----:B------:R-:W-:Y:S01]  /*18ae0*/  ISETP.GT.AND P3, PT, R0, 0x7f, PT ;  /* 0x0000007f0000780c */ /* 0x000fe20003f64270 */
[----:B----4-:R-:W-:-:S12]  /*18af0*/  @P1 BRA `(.L_x_3123) ;  /* 0x0000000000101947 */ /* 0x010fd80003800000 */
[----:B------:R-:W-:Y:S05]  /*18b00*/  @!P0 BRA `(.L_x_3123) ;  /* 0x00000000000c8947 */ /* 0x000fea0003800000 */
[----:B------:R-:W2:Y:S04]  /*18b10*/  LDG.E R11, desc[UR42][R8.64] ;  /* 0x0000002a080b7981 */ /* 0x000ea8000c1e1900 */
[----:B-----5:R-:W2:Y:S02]  /*18b20*/  LDG.E R24, desc[UR42][R8.64+0x4] ;  /* 0x0000042a08187981 */ /* 0x020ea4000c1e1900 */
[----:B--2---:R-:W-:-:S07]  /*18b30*/  IMAD.IADD R24, R24, 0x1, -R11 ;  /* 0x0000000118187824 */ /* 0x004fce00078e0a0b */
.L_x_3123:
[----:B------:R-:W-:Y:S01]  /*18b40*/  BSSY B1, `(.L_x_3124) ;  /* 0x0000036000017945 */ /* 0x000fe20003800000 */
[----:B------:R-:W-:Y:S02]  /*18b50*/  SEL R209, R209, RZ, !P0 ;  /* 0x000000ffd1d17207 */ /* 0x000fe40004000000 */
[----:B------:R-:W-:Y:S02]  /*18b60*/  SEL R219, R219, RZ, !P0 ;  /* 0x000000ffdbdb7207 */ /* 0x000fe40004000000 */
[----:B-----5:R-:W-:Y:S01]  /*18b70*/  SHF.R.S32.HI R28, RZ, 0x1f, R3 ;  /* 0x0000001fff1c7819 */ /* 0x020fe20000011403 */
[----:B------:R-:W-:Y:S06]  /*18b80*/  @P3 BRA `(.L_x_3125) ;  /* 0x0000000000c43947 */ /* 0x000fec0003800000 */
[----:B------:R-:W1:Y:S01]  /*18b90*/  S2R R31, SR_TID.X ;  /* 0x00000000001f7919 */ /* 0x000e620000002100 */
[----:B------:R-:W2:Y:S02]  /*18ba0*/  LDC R35, c[0x0][0xbe8] ;  /* 0x0002fa00ff237b82 */ /* 0x000ea40000000800 */
[----:B--2---:R-:W-:Y:S01]  /*18bb0*/  IMAD R0, R24, R35, RZ ;  /* 0x0000002318007224 */ /* 0x004fe200078e02ff */
[----:B-1----:R-:W-:-:S04]  /*18bc0*/  IADD3 R31, R192, -0x80, R31 ;  /* 0xffffff80c01f7810 */ /* 0x002fc80007ffe01f */
[----:B------:R-:W-:-:S13]  /*18bd0*/  ISETP.GE.AND P0, PT, R31, R0, PT ;  /* 0x000000001f00720c */ /* 0x000fda0003f06270 */
[----:B------:R-:W-:Y:S05]  /*18be0*/  @P0 BRA `(.L_x_3125) ;  /* 0x0000000000ac0947 */ /* 0x000fea0003800000 */
[----:B------:R-:W-:Y:S01]  /*18bf0*/  IMAD.MOV.U32 R26, RZ, RZ, 0x9b8 ;  /* 0x000009b8ff1a7424 */ /* 0x000fe200078e00ff */
[----:B------:R-:W-:Y:S01]  /*18c00*/  ISETP.GT.AND P0, PT, R208, 0x1, PT ;  /* 0x00000001d000780c */ /* 0x000fe20003f04270 */
[----:B------:R-:W1:Y:S01]  /*18c10*/  LDC.64 R32, c[0x0][0xba8] ;  /* 0x0002ea00ff207b82 */ /* 0x000e620000000a00 */
[----:B------:R-:W-:Y:S01]  /*18c20*/  ISETP.NE.AND P1, PT, R35, 0x1, PT ;  /* 0x000000012300780c */ /* 0x000fe20003f25270 */
[----:B------:R-:W-:Y:S01]  /*18c30*/  IMAD.MOV.U32 R25, RZ, RZ, R31 ;  /* 0x000000ffff197224 */ /* 0x000fe200078e001f */
[----:B------:R-:W-:-:S05]  /*18c40*/  SEL R26, R26, 0x978, P0 ;  /* 0x000009781a1a7807 */ /* 0x000fca0000000000 */
[----:B------:R-:W2:Y:S08]  /*18c50*/  LDC.64 R10, c[0x0][R26+0x220] ;  /* 0x000088001a0a7b82 */ /* 0x000eb00000000a00 */
[----:B------:R-:W4:Y:S08]  /*18c60*/  LDC.64 R8, c[0x0][R26+0x218] ;  /* 0x000086001a087b82 */ /* 0x000f300000000a00 */
[----:B------:R-:W5:Y:S08]  /*18c70*/  LDC.64 R12, c[0x0][R26+0x228] ;  /* 0x00008a001a0c7b82 */ /* 0x000f700000000a00 */
[----:B------:R-:W0:Y:S08]  /*18c80*/  @P1 LDC R0, c[0x0][0xbec] ;  /* 0x0002fb00ff001b82 */ /* 0x000e300000000800 */
[----:B------:R-:W5:Y:S08]  /*18c90*/  LDC.64 R14, c[0x0][R26+0x210] ;  /* 0x000084001a0e7b82 */ /* 0x000f700000000a00 */
[----:B------:R-:W3:Y:S01]  /*18ca0*/  @P1 LDC R29, c[0x0][0xbf0] ;  /* 0x0002fc00ff1d1b82 */ /* 0x000ee20000000800 */
[----:B0-----:R-:W-:-:S07]  /*18cb0*/  @P1 IMAD.HI.U32 R0, R31, R0, RZ ;  /* 0x000000001f001227 */ /* 0x001fce00078e00ff */
[----:B-1----:R-:W0:Y:S01]  /*18cc0*/  @!P0 LDC R32, c[0x0][0xb50] ;  /* 0x0002d400ff208b82 */ /* 0x002e220000000800 */
[-C--:B--2---:R-:W-:Y:S02]  /*18cd0*/  IMAD R11, R11, R209.reuse, RZ ;  /* 0x000000d10b0b7224 */ /* 0x084fe400078e02ff */
[----:B------:R-:W-:-:S05]  /*18ce0*/  IMAD.WIDE.U32 R20, R10, R209, RZ ;  /* 0x000000d10a147225 */ /* 0x000fca00078e00ff */
[----:B------:R-:W1:Y:S01]  /*18cf0*/  @!P0 LDC R33, c[0x0][0xb54] ;  /* 0x0002d500ff218b82 */ /* 0x000e620000000800 */
[-C--:B----4-:R-:W-:Y:S02]  /*18d00*/  IMAD R27, R9, R188.reuse, RZ ;  /* 0x000000bc091b7224 */ /* 0x090fe400078e02ff */
[----:B------:R-:W-:Y:S01]  /*18d10*/  IMAD.WIDE.U32 R8, R8, R188, RZ ;  /* 0x000000bc08087225 */ /* 0x000fe200078e00ff */
[----:B---3--:R-:W-:-:S03]  /*18d20*/  @P1 SHF.R.U32.HI R25, RZ, R29, R0 ;  /* 0x0000001dff191219 */ /* 0x008fc60000011600 */
[----:B------:R-:W-:Y:S01]  /*18d30*/  IMAD R29, R10, R219, R11 ;  /* 0x000000db0a1d7224 */ /* 0x000fe200078e020b */
[----:B------:R-:W-:Y:S01]  /*18d40*/  SEL R11, R212, RZ, P0 ;  /* 0x000000ffd40b7207 */ /* 0x000fe20000000000 */
[----:B------:R-:W-:Y:S01]  /*18d50*/  IMAD.IADD R27, R9, 0x1, R27 ;  /* 0x00000001091b7824 */ /* 0x000fe200078e021b */
[----:B------:R-:W-:Y:S01]  /*18d60*/  IADD3 R0, P1, P3, R20, R8, R3 ;  /* 0x0000000814007210 */ /* 0x000fe20007b3e003 */
[----:B------:R-:W-:Y:S02]  /*18d70*/  IMAD.MOV R4, RZ, RZ, -R25 ;  /* 0x000000ffff047224 */ /* 0x000fe400078e0a19 */
[----:B------:R-:W-:Y:S02]  /*18d80*/  IMAD.IADD R29, R21, 0x1, R29 ;  /* 0x00000001151d7824 */ /* 0x000fe400078e021d */
[----:B-----5:R-:W-:-:S04]  /*18d90*/  IMAD.WIDE.U32 R8, R12, R11, RZ ;  /* 0x0000000b0c087225 */ /* 0x020fc800078e00ff */
[----:B------:R-:W-:Y:S02]  /*18da0*/  IMAD R13, R13, R11, RZ ;  /* 0x0000000b0d0d7224 */ /* 0x000fe400078e02ff */
[----:B------:R-:W-:Y:S01]  /*18db0*/  IMAD R11, R35, R4, R31 ;  /* 0x00000004230b7224 */ /* 0x000fe200078e021f */
[----:B------:R-:W-:Y:S01]  /*18dc0*/  IADD3.X R4, R29, R27, R28, P1, P3 ;  /* 0x0000001b1d047210 */ /* 0x000fe20000fe641c */
[----:B------:R-:W-:Y:S01]  /*18dd0*/  IMAD.IADD R13, R9, 0x1, R13 ;  /* 0x00000001090d7824 */ /* 0x000fe200078e020d */
[----:B------:R-:W-:Y:S01]  /*18de0*/  IADD3 R8, P0, P1, R25, R0, R8 ;  /* 0x0000000019087210 */ /* 0x000fe2000791e008 */
[----:B------:R-:W-:Y:S01]  /*18df0*/  IMAD R0, R15, R11, RZ ;  /* 0x0000000b0f007224 */ /* 0x000fe200078e02ff */
        /* <DEDUP_REMOVED lines=10> */
.L_x_3125:
[----:B------:R-:W-:Y:S05]  /*18ea0*/  BSYNC B1 ;  /* 0x0000000000017941 */ /* 0x000fea0003800000 */
.L_x_3124:
        /* <DEDUP_REMOVED lines=11> */
[----:B------:R-:W-:-:S03]  /*18f60*/  IMAD.WIDE.U32 R8, R188, UR4, R8 ;  /* 0x00000004bc087c25 */ /* 0x000fc6000f8e0008 */
[----:B------:R-:W-:Y:S01]  /*18f70*/  MOV R3, R13 ;  /* 0x0000000d00037202 */ /* 0x000fe20000000f00 */
[----:B------:R-:W-:Y:S01]  /*18f80*/  IMAD R9, R188, UR5, R9 ;  /* 0x00000005bc097c24 */ /* 0x000fe2000f8e0209 */
[----:B------:R-:W-:Y:S01]  /*18f90*/  ULDC.64 UR4, c[0x0][0xae0] ;  /* 0x0002b80000047ab9 */ /* 0x000fe20000000a00 */
[----:B------:R-:W-:Y:S01]  /*18fa0*/  IMAD.IADD R192, R187, 0x1, R192 ;  /* 0x00000001bbc07824 */ /* 0x000fe200078e02c0 */
[----:B--2---:R-:W-:Y:S01]  /*18fb0*/  ISETP.NE.AND P0, PT, R21, 0x1, PT ;  /* 0x000000011500780c */ /* 0x004fe20003f05270 */
[----:B------:R-:W-:-:S12]  /*18fc0*/  IMAD.WIDE.U32 R8, R209, UR6, R8 ;  /* 0x00000006d1087c25 */ /* 0x000fd8000f8e0008 */
[----:B---3--:R-:W1:Y:S08]  /*18fd0*/  @P0 LDC R4, c[0x0][0xbec] ;  /* 0x0002fb00ff040b82 */ /* 0x008e700000000800 */
        /* <DEDUP_REMOVED lines=25> */
[----:B------:R1:W3:Y:S02]  /*19170*/  SHFL.IDX PT, R14, R0, RZ, 0x181f ;  /* 0x00181fff000e7589 */ /* 0x0002e400000e0000 */
.L_x_3386:
[----:B------:R-:W-:Y:S01]  /*19180*/  IMAD R21, R24, R21, RZ ;  /* 0x0000001518157224 */ /* 0x000fe200078e02ff */
[----:B------:R-:W-:Y:S04]  /*19190*/  BSSY B1, `(.L_x_3127) ;  /* 0x000000c000017945 */ /* 0x000fe80003800000 */
[----:B------:R-:W-:-:S13]  /*191a0*/  ISETP.GE.AND P0, PT, R192, R21, PT ;  /* 0x00000015c000720c */ /* 0x000fda0003f06270 */
[----:B------:R-:W-:Y:S05]  /*191b0*/  @P0 BRA `(.L_x_3128) ;  /* 0x0000000000240947 */ /* 0x000fea0003800000 */
[----:B------:R-:W-:Y:S02]  /*191c0*/  ULDC UR4, c[0x0][0xac8] ;  /* 0x0002b20000047ab9 */ /* 0x000fe40000000800 */
[----:B------:R-:W-:Y:S02]  /*191d0*/  ISETP.GE.AND P2, PT, R16, UR4, PT ;  /* 0x0000000410007c0c */ /* 0x000fe4000bf46270 */
[----:B------:R-:W-:-:S11]  /*191e0*/  ISETP.GE.AND P3, PT, R2, UR4, PT ;  /* 0x0000000402007c0c */ /* 0x000fd6000bf66270 */
[-C--:B---3--:R-:W-:Y:S02]  /*191f0*/  @!P2 LEA R8, P0, R16, R14.reuse, 0x1 ;  /* 0x0000000e1008a211 */ /* 0x088fe400078008ff */
[----:B------:R-:W-:Y:S02]  /*19200*/  @!P3 LEA R14, P1, R2, R14, 0x1 ;  /* 0x0000000e020eb211 */ /* 0x000fe400078208ff */
[-C--:B--2---:R-:W-:Y:S02]  /*19210*/  @!P2 LEA.HI.X R9, R16, R3.reuse, R17, 0x1, P0 ;  /* 0x000000031009a211 */ /* 0x084fe400000f0c11 */
[----:B------:R-:W-:-:S03]  /*19220*/  @!P3 LEA.HI.X R15, R2, R3, R184, 0x1, P1 ;  /* 0x00000003020fb211 */ /* 0x000fc600008f0cb8 */
[----:B------:R4:W-:Y:S04]  /*19230*/  @!P2 ST.E.128 desc[UR42][R8.64], RZ ;  /* 0x000000ff0800a985 */ /* 0x0009e8000c101d2a */
[----:B------:R4:W-:Y:S02]  /*19240*/  @!P3 ST.E.128 desc[UR42][R14.64], RZ ;  /* 0x000000ff0e00b985 */ /* 0x0009e4000c101d2a */
.L_x_3128:
[----:B------:R-:W-:Y:S05]  /*19250*/  BSYNC B1 ;  /* 0x0000000000017941 */ /* 0x000fea0003800000 */
.L_x_3127:
[----:B------:R-:W-:-:S03]  /*19260*/  UMOV UR4, 0xffffffff ;  /* 0xffffffff00047882 */ /* 0x000fc60000000000 */
[----:B------:R-:W-:Y:S05]  /*19270*/  BRA.DIV UR4, `(.L_x_3129) ;  /* 0x000000aa04387947 */ /* 0x000fea000b800000 */
[----:B--2---:R2:W0:Y:S04]  /*19280*/  SHFL.IDX PT, R3, R4, 0x1, 0x181f ;  /* 0x00381f0004037f89 */ /* 0x00442800000e0000 */
[----:B---34-:R2:W3:Y:S02]  /*19290*/  SHFL.IDX PT, R14, R0, 0x1, 0x181f ;  /* 0x00381f00000e7f89 */ /* 0x0184e400000e0000 */
.L_x_3390:
[----:B------:R-:W-:Y:S01]  /*192a0*/  VIADD R8, R192, 0x20 ;  /* 0x00000020c0087836 */ /* 0x000fe20000000000 */
        /* <DEDUP_REMOVED lines=10> */
[----:B------:R4:W-:Y:S04]  /*19350*/  @!P2 ST.E.128 desc[UR42][R8.64], RZ ;  /* 0x000000ff0800a985 */ /* 0x0009e8000c101d2a */
[----:B------:R4:W-:Y:S02]  /*19360*/  @!P3 ST.E.128 desc[UR42][R14.64], RZ ;  /* 0x000000ff0e00b985 */ /* 0x0009e4000c101d2a */
.L_x_3131:
[----:B------:R-:W-:Y:S05]  /*19370*/  BSYNC B1 ;  /* 0x0000000000017941 */ /* 0x000fea0003800000 */
.L_x_3130:
[----:B------:R-:W-:-:S03]  /*19380*/  UMOV UR4, 0xffffffff ;  /* 0xffffffff00047882 */ /* 0x000fc60000000000 */
[----:B------:R-:W-:Y:S05]  /*19390*/  BRA.DIV UR4, `(.L_x_3132) ;  /* 0x000000aa04387947 */ /* 0x000fea000b800000 */
[----:B0-----:R0:W0:Y:S04]  /*193a0*/  SHFL.IDX PT, R3, R4, 0x2, 0x181f ;  /* 0x00581f0004037f89 */ /* 0x00102800000e0000 */
[----:B---34-:R3:W4:Y:S02]  /*193b0*/  SHFL.IDX PT, R14, R0, 0x2, 0x181f ;  /* 0x00581f00000e7f89 */ /* 0x01872400000e0000 */
.L_x_3394:
        /* <DEDUP_REMOVED lines=13> */
.L_x_3134:
[----:B------:R-:W-:Y:S05]  /*19490*/  BSYNC B1 ;  /* 0x0000000000017941 */ /* 0x000fea0003800000 */
.L_x_3133:
[----:B------:R-:W-:-:S03]  /*194a0*/  UMOV UR4, 0xffffffff ;  /* 0xffffffff00047882 */ /* 0x000fc60000000000 */
[----:B------:R-:W-:Y:S05]  /*194b0*/  BRA.DIV UR4, `(.L_x_3135) ;  /* 0x000000aa04387947 */ /* 0x000fea000b800000 */
[----:B0-----:R0:W0:Y:S04]  /*194c0*/  SHFL.IDX PT, R3, R4, 0x3, 0x181f ;  /* 0x00781f0004037f89 */ /* 0x00102800000e0000 */
[----:B----4-:R4:W0:Y:S02]  /*194d0*/  SHFL.IDX PT, R14, R0, 0x3, 0x181f ;  /* 0x00781f00000e7f89 */ /* 0x01082400000e0000 */
.L_x_3398:
[----:B-1234-:R-:W-:-:S05]  /*194e0*/  VIADD R0, R192, 0x60 ;  /* 0x00000060c0007836 */ /* 0x01efca0000000000 */
        /* <DEDUP_REMOVED lines=11> */
.L_x_3118:
[----:B------:R-:W-:Y:S05]  /*195a0*/  BSYNC B0 ;  /* 0x0000000000007941 */ /* 0x000fea0003800000 */
.L_x_3104:
[----:B------:R-:W-:Y:S02]  /*195b0*/  ULDC UR4, c[0x0][0xc3c] ;  /* 0x00030f0000047ab9 */ /* 0x000fe40000000800 */
[----:B---3--:R-:W-:-:S13]  /*195c0*/  ISETP.GE.AND P0, PT, R7, UR4, PT ;  /* 0x0000000407007c0c */ /* 0x008fda000bf06270 */
[----:B------:R-:W-:Y:S05]  /*195d0*/  @!P0 BRA `(.L_x_3136) ;  /* 0xfffffe7c000c8947 */ /* 0x000fea000383ffff */
[----:B------:R-:W-:Y:S05]  /*195e0*/  BRA `(.L_x_2902) ;  /* 0x0000007800487947 */ /* 0x000fea0003800000 */
.L_x_2900:
        /* <DEDUP_REMOVED lines=16> */
.L_x_3137:
        /* <DEDUP_REMOVED lines=43> */
.L_x_3141:
        /* <DEDUP_REMOVED lines=37> */
.L_x_3139:
        /* <DEDUP_REMOVED lines=13> */
.L_x_3142:
        /* <DEDUP_REMOVED lines=25> */
[-C--:B------:R-:W-:Y:S01]  /*19e50*/  @!P1 IADD3 R3, R3, -R12.reuse, RZ ;  /* 0x8000000c03039210 */ /* 0x080fe20007ffe0ff */
        /* <DEDUP_REMOVED lines=36> */
.L_x_3143:
        /* <DEDUP_REMOVED lines=57> */
[----:B------:R-:W-:-:S06]  /*1a430*/  @P0 IADD3 R2, R2, 0x1, RZ ;  /* 0x0000000102020810 */ /* 0x000fcc0007ffe0ff */
[----:B------:R-:W-:Y:S01]  /*1a440*/  @!P2 IMAD.MOV R2, RZ, RZ, -R2 ;  /* 0x000000ffff02a224 */ /* 0x000fe200078e0a02 */
[----:B------:R-:W-:-:S05]  /*1a450*/  @!P1 LOP3.LUT R2, RZ, R13, RZ, 0x33, !PT ;  /* 0x0000000dff029212 */ /* 0x000fca00078e33ff */
[----:B------:R-:W-:-:S07]  /*1a460*/  IMAD R18, R2, R18, R3 ;  /* 0x0000001202127224 */ /* 0x000fce00078e0203 */
.L_x_3144:
[----:B------:R-:W-:-:S05]  /*1a470*/  LOP3.LUT R17, RZ, R2, RZ, 0x33, !PT ;  /* 0x00000002ff117212 */ /* 0x000fca00078e33ff */
[----:B------:R-:W-:Y:S01]  /*1a480*/  IMAD.IADD R17, R6, 0x1, R17 ;  /* 0x0000000106117824 */ /* 0x000fe200078e0211 */
[----:B------:R-:W-:Y:S06]  /*1a490*/  BRA `(.L_x_3145) ;  /* 0x00000000000c7947 */ /* 0x000fec0003800000 */
.L_x_3140:
[----:B------:R-:W-:Y:S02]  /*1a4a0*/  IMAD.MOV.U32 R17, RZ, RZ, RZ ;  /* 0x000000ffff117224 */ /* 0x000fe400078e00ff */
[----:B------:R-:W-:Y:S02]  /*1a4b0*/  IMAD.U32 R16, RZ, RZ, UR6 ;  /* 0x00000006ff107e24 */ /* 0x000fe4000f8e00ff */
[----:B------:R-:W-:-:S07]  /*1a4c0*/  IMAD.MOV.U32 R18, RZ, RZ, RZ ;  /* 0x000000ffff127224 */ /* 0x000fce00078e00ff */
.L_x_3145:
[----:B------:R-:W-:-:S13]  /*1a4d0*/  ISETP.NE.AND P0, PT, R7, RZ, PT ;  /* 0x000000ff0700720c */ /* 0x000fda0003f05270 */
[----:B------:R-:W0:Y:S01]  /*1a4e0*/  @!P0 S2R R3, SR_CgaCtaId ;  /* 0x0000000000038919 */ /* 0x000e220000008800 */
[----:B------:R-:W-:-:S04]  /*1a4f0*/  @!P0 MOV R2, 0x400 ;  /* 0x0000040000028802 */ /* 0x000fc80000000f00 */
[----:B0-----:R-:W-:-:S05]  /*1a500*/  @!P0 LEA R2, R3, R2, 0x18 ;  /* 0x0000000203028211 */ /* 0x001fca00078ec0ff */
[----:B------:R1:W-:Y:S01]  /*1a510*/  @!P0 STS.128 [R2+0x288d0], R16 ;  /* 0x0288d01002008388 */ /* 0x0003e20000000c00 */
[----:B------:R-:W-:Y:S06]  /*1a520*/  BAR.ARV 0x5, 0x180 ;  /* 0x0146000000007b1d */ /* 0x000fec0000002000 */
.L_x_3138:
        /* <DEDUP_REMOVED lines=33> */
.L_x_3249:
[----:B0-----:R-:W0:Y:S02]  /*1a740*/  LDC.64 R2, c[0x0][0xc88] ;  /* 0x00032200ff027b82 */ /* 0x001e240000000a00 */
[----:B0-----:R-:W-:-:S05]  /*1a750*/  IMAD.WIDE R2, R19, 0x4, R2 ;  /* 0x0000000413027825 */ /* 0x001fca00078e0202 */
[----:B--2---:R-:W2:Y:S01]  /*1a760*/  LDG.E R33, desc[UR42][R2.64] ;  /* 0x0000002a02217981 */ /* 0x004ea2000c1e1900 */
        /* <DEDUP_REMOVED lines=8> */
[----:B--2---:R-:W-:-:S11]  /*1a7f0*/  SHF.R.S32.HI R0, RZ, 0x1f, R33 ;  /* 0x0000001fff007819 */ /* 0x004fd60000011421 */
[C---:B------:R-:W-:Y:S01]  /*1a800*/  @P0 LEA R2, P1, R33.reuse, UR4, 0x2 ;  /* 0x0000000421020c11 */ /* 0x040fe2000f8210ff */
[C---:B------:R-:W-:Y:S01]  /*1a810*/  IMAD.SHL.U32 R23, R33.reuse, 0x4, RZ ;  /* 0x0000000421177824 */ /* 0x040fe200078e00ff */
[C-C-:B------:R-:W-:Y:S01]  /*1a820*/  SHF.L.U64.HI R24, R33.reuse, 0x2, R0.reuse ;  /* 0x0000000221187819 */ /* 0x140fe20000010200 */
[----:B------:R0:W-:Y:S01]  /*1a830*/  STL [R1+0x14], R0 ;  /* 0x0000140001007387 */ /* 0x0001e20000100800 */
[----:B------:R-:W-:Y:S01]  /*1a840*/  @P0 LEA.HI.X R3, R33, UR5, R0, 0x2, P1 ;  /* 0x0000000521030c11 */ /* 0x000fe200088f1400 */
[----:B------:R-:W-:-:S04]  /*1a850*/  ULDC.64 UR4, c[0x0][0xa00] ;  /* 0x0002800000047ab9 */ /* 0x000fc80000000a00 */
[----:B-1----:R1:W2:Y:S01]  /*1a860*/  @P0 LDG.E R13, desc[UR42][R2.64] ;  /* 0x0000002a020d0981 */ /* 0x0022a2000c1e1900 */
        /* <DEDUP_REMOVED lines=10> */
[----:B------:R-:W3:Y:S01]  /*1a910*/  @P0 LDG.E R6, desc[UR42][R2.64] ;  /* 0x0000002a02060981 */ /* 0x000ee2000c1e1900 */
[----:B------:R-:W-:Y:S01]  /*1a920*/  ULDC UR4, c[0x0][0x288] ;  /* 0x0000a20000047ab9 */ /* 0x000fe20000000800 */
[----:B------:R-:W-:Y:S01]  /*1a930*/  IADD3.X R5, R24, UR7, RZ, P4, !PT ;  /* 0x0000000718057c10 */ /* 0x000fe2000a7fe4ff */
[----:B------:R-:W-:Y:S01]  /*1a940*/  IMAD.U32 R8, RZ, RZ, UR4 ;  /* 0x00000004ff087e24 */ /* 0x000fe2000f8e00ff */
[----:B------:R-:W-:-:S03]  /*1a950*/  ULDC.64 UR4, c[0x0][0x418] ;  /* 0x0001060000047ab9 */ /* 0x000fc60000000a00 */
[----:B------:R-:W5:Y:S04]  /*1a960*/  @P1 LDG.E R0, desc[UR42][R4.64] ;  /* 0x0000002a04001981 */ /* 0x000f68000c1e1900 */
[----:B---3--:R0:W-:Y:S02]  /*1a970*/  STL [R1+0xc], R6 ;  /* 0x00000c0601007387 */ /* 0x0081e40000100800 */
[----:B0-----:R-:W-:-:S04]  /*1a980*/  @P2 IADD3 R6, P3, R23, UR8, RZ ;  /* 0x0000000817062c10 */ /* 0x001fc8000ff7e0ff */
[----:B------:R-:W-:-:S05]  /*1a990*/  @P2 IADD3.X R7, R24, UR9, RZ, P3, !PT ;  /* 0x0000000918072c10 */ /* 0x000fca0009ffe4ff */
[----:B------:R0:W3:Y:S01]  /*1a9a0*/  @P2 LDG.E R8, desc[UR42][R6.64] ;  /* 0x0000002a06082981 */ /* 0x0000e2000c1e1900 */
[----:B------:R-:W-:-:S03]  /*1a9b0*/  UISETP.NE.U32.AND UP0, UPT, UR4, URZ, UPT ;  /* 0x0000003f0400728c */ /* 0x000fc6000bf05070 */
[----:B------:R-:W-:Y:S01]  /*1a9c0*/  ULDC UR4, c[0x0][0x424] ;  /* 0x0001090000047ab9 */ /* 0x000fe20000000800 */
[----:B------:R-:W-:-:S03]  /*1a9d0*/  UISETP.NE.AND.EX UP0, UPT, UR5, URZ, UPT, UP0 ;  /* 0x0000003f0500728c */ /* 0x000fc6000bf05300 */
[----:B------:R-:W-:Y:S01]  /*1a9e0*/  ULDC UR5, c[0x0][0x2f0] ;  /* 0x0000bc0000057ab9 */ /* 0x000fe20000000800 */
[----:B------:R-:W-:-:S04]  /*1a9f0*/  USEL UR4, UR4, 0x1, UP0 ;  /* 0x0000000104047887 */ /* 0x000fc80008000000 */
[----:B------:R-:W-:-:S03]  /*1aa00*/  UIMAD UR4, UR4, UR5, URZ ;  /* 0x00000005040472a4 */ /* 0x000fc6000f8e023f */
[----:B------:R-:W-:Y:S02]  /*1aa10*/  ULDC UR5, c[0x0][0x348] ;  /* 0x0000d20000057ab9 */ /* 0x000fe40000000800 */
[----:B0-----:R-:W-:Y:S02]  /*1aa20*/  IMAD.U32 R6, RZ, RZ, UR5 ;  /* 0x00000005ff067e24 */ /* 0x001fe4000f8e00ff */
[----:B------:R-:W-:Y:S01]  /*1aa30*/  IMAD.U32 R9, RZ, RZ, UR4 ;  /* 0x00000004ff097e24 */ /* 0x000fe2000f8e00ff */
[----:B---3--:R0:W-:Y:S04]  /*1aa40*/  STL [R1+0x10], R8 ;  /* 0x0000100801007387 */ /* 0x0081e80000100800 */
[----:B--2---:R0:W-:Y:S01]  /*1aa50*/  STL [R1], R13 ;  /* 0x0000000d01007387 */ /* 0x0041e20000100800 */
[----:B------:R-:W-:Y:S01]  /*1aa60*/  IMAD.MOV.U32 R12, RZ, RZ, R8 ;  /* 0x000000ffff0c7224 */ /* 0x000fe200078e0008 */
[----:B------:R-:W-:Y:S06]  /*1aa70*/  @P2 BRA `(.L_x_3147) ;  /* 0x0000000000142947 */ /* 0x000fec0003800000 */
[----:B------:R-:W-:Y:S05]  /*1aa80*/  @!P0 BRA `(.L_x_3147) ;  /* 0x0000000000108947 */ /* 0x000fea0003800000 */
[----:B0-----:R-:W2:Y:S04]  /*1aa90*/  LDG.E R8, desc[UR42][R2.64] ;  /* 0x0000002a02087981 */ /* 0x001ea8000c1e1900 */
[----:B------:R-:W2:Y:S02]  /*1aaa0*/  LDG.E R7, desc[UR42][R2.64+0x4] ;  /* 0x0000042a02077981 */ /* 0x000ea4000c1e1900 */
[----:B--2---:R-:W-:-:S05]  /*1aab0*/  IMAD.IADD R12, R7, 0x1, -R8 ;  /* 0x00000001070c7824 */ /* 0x004fca00078e0a08 */
[----:B------:R1:W-:Y:S02]  /*1aac0*/  STL [R1+0x10], R12 ;  /* 0x0000100c01007387 */ /* 0x0003e40000100800 */
.L_x_3147:
[----:B------:R-:W-:Y:S01]  /*1aad0*/  ULDC.64 UR4, c[0x0][0xa20] ;  /* 0x0002880000047ab9 */ /* 0x000fe20000000a00 */
[C---:B------:R-:W-:Y:S01]  /*1aae0*/  LOP3.LUT R2, R18.reuse, 0xff000000, RZ, 0xc0, !PT ;  /* 0xff00000012027812 */ /* 0x040fe200078ec0ff */
[----:B------:R-:W-:Y:S01]  /*1aaf0*/  IMAD.MOV.U32 R34, RZ, RZ, R33 ;  /* 0x000000ffff227224 */ /* 0x000fe200078e0021 */
[----:B------:R-:W-:Y:S02]  /*1ab00*/  ISETP.NE.U32.AND P0, PT, RZ, UR4, PT ;  /* 0x00000004ff007c0c */ /* 0x000fe4000bf05070 */
[----:B------:R-:W-:Y:S02]  /*1ab10*/  SHF.R.U32.HI R3, RZ, 0x8, R2 ;  /* 0x00000008ff037819 */ /* 0x000fe40000011602 */
[----:B------:R-:W-:Y:S02]  /*1ab20*/  ISETP.NE.AND.EX P0, PT, RZ, UR5, PT, P0 ;  /* 0x00000005ff007c0c */ /* 0x000fe4000bf05300 */
[C---:B0-----:R-:W-:Y:S02]  /*1ab30*/  LOP3.LUT R8, R18.reuse, 0xff0000, RZ, 0xc0, !PT ;  /* 0x00ff000012087812 */ /* 0x041fe400078ec0ff */
[----:B------:R-:W-:-:S02]  /*1ab40*/  LOP3.LUT R18, R18, 0xffff, RZ, 0xc0, !PT ;  /* 0x0000ffff12127812 */ /* 0x000fc400078ec0ff */
[----:B------:R-:W-:-:S07]  /*1ab50*/  LEA.HI R8, R8, R3, RZ, 0x10 ;  /* 0x0000000308087211 */ /* 0x000fce00078f80ff */
[----:B------:R-:W-:Y:S05]  /*1ab60*/  @!P0 BRA `(.L_x_3148) ;  /* 0x0000000000108947 */ /* 0x000fea0003800000 */
[----:B------:R-:W-:-:S04]  /*1ab70*/  IADD3 R2, P0, R23, UR4, RZ ;  /* 0x0000000417027c10 */ /* 0x000fc8000ff1e0ff */
[----:B------:R-:W-:-:S05]  /*1ab80*/  IADD3.X R3, R24, UR5, RZ, P0, !PT ;  /* 0x0000000518037c10 */ /* 0x000fca00087fe4ff */
[----:B------:R0:W5:Y:S01]  /*1ab90*/  LDG.E R9, desc[UR42][R2.64] ;  /* 0x0000002a02097981 */ /* 0x000162000c1e1900 */
[----:B------:R-:W-:Y:S05]  /*1aba0*/  BRA `(.L_x_3149) ;  /* 0x0000000000247947 */ /* 0x000fea0003800000 */
.L_x_3148:
        /* <DEDUP_REMOVED lines=9> */
.L_x_3149:
[----:B0-----:R-:W2:Y:S01]  /*1ac40*/  @P1 LDG.E R2, desc[UR42][R4.64] ;  /* 0x0000002a04021981 */ /* 0x001ea2000c1e1900 */
[----:B------:R-:W0:Y:S03]  /*1ac50*/  LDC R3, c[0x0][0x448] ;  /* 0x00011200ff037b82 */ /* 0x000e260000000800 */
[----:B------:R-:W2:Y:S01]  /*1ac60*/  @P1 LDG.E R11, desc[UR42][R4.64+0x4] ;  /* 0x0000042a040b1981 */ /* 0x000ea2000c1e1900 */
[----:B-----5:R-:W-:Y:S01]  /*1ac70*/  IMAD.IADD R9, R9, 0x1, -R13 ;  /* 0x0000000109097824 */ /* 0x020fe200078e0a0d */
[----:B------:R-:W-:Y:S01]  /*1ac80*/  BSSY B0, `(.L_x_3150) ;  /* 0x0000035000007945 */ /* 0x000fe20003800000 */
[----:B------:R-:W-:Y:S02]  /*1ac90*/  LOP3.LUT R37, R8, 0xff, RZ, 0xc0, !PT ;  /* 0x000000ff08257812 */ /* 0x000fe400078ec0ff */
[----:B------:R-:W-:Y:S02]  /*1aca0*/  MOV R13, RZ ;  /* 0x000000ff000d7202 */ /* 0x000fe40000000f00 */
[----:B0-----:R-:W-:-:S13]  /*1acb0*/  ISETP.NE.AND P0, PT, R3, 0x1, PT ;  /* 0x000000010300780c */ /* 0x001fda0003f05270 */
[----:B------:R-:W0:Y:S08]  /*1acc0*/  @P0 LDC R7, c[0x0][0x44c] ;  /* 0x00011300ff070b82 */ /* 0x000e300000000800 */
[----:B------:R-:W3:Y:S01]  /*1acd0*/  @P0 LDC R3, c[0x0][0x450] ;  /* 0x00011400ff030b82 */ /* 0x000ee20000000800 */
[----:B--2---:R-:W-:Y:S02]  /*1ace0*/  @P1 IMAD.IADD R6, R11, 0x1, -R2 ;  /* 0x000000010b061824 */ /* 0x004fe400078e0a02 */
[----:B------:R-:W-:-:S02]  /*1acf0*/  IMAD.SHL.U32 R2, R17, 0x80, RZ ;  /* 0x0000008011027824 */ /* 0x000fc400078e00ff */
[----:B------:R-:W-:Y:S02]  /*1ad00*/  IMAD.IADD R36, R9, 0x1, R6 ;  /* 0x0000000109247824 */ /* 0x000fe400078e0206 */
[----:B------:R-:W-:-:S04]  /*1ad10*/  VIADD R2, R2, 0x7f ;  /* 0x0000007f02027836 */ /* 0x000fc80000000000 */
[----:B0-----:R-:W-:Y:S01]  /*1ad20*/  @P0 IMAD.HI.U32 R10, R2, R7, RZ ;  /* 0x00000007020a0227 */ /* 0x001fe200078e00ff */
[----:B------:R-:W-:-:S04]  /*1ad30*/  IADD3 R7, R36, 0x80, -R12 ;  /* 0x0000008024077810 */ /* 0x000fc80007ffe80c */
[----:B---3--:R-:W-:Y:S01]  /*1ad40*/  @P0 SHF.R.U32.HI R2, RZ, R3, R10 ;  /* 0x00000003ff020219 */ /* 0x008fe2000001160a */
[----:B------:R-:W-:-:S04]  /*1ad50*/  VIADD R3, R36, 0x7f ;  /* 0x0000007f24037836 */ /* 0x000fc80000000000 */
[----:B------:R-:W-:Y:S01]  /*1ad60*/  IMAD.IADD R2, R7, 0x1, R2 ;  /* 0x0000000107027824 */ /* 0x000fe200078e0202 */
[----:B------:R-:W-:-:S04]  /*1ad70*/  SHF.R.S32.HI R4, RZ, 0x1f, R3 ;  /* 0x0000001fff047819 */ /* 0x000fc80000011403 */
[----:B------:R-:W-:Y:S02]  /*1ad80*/  LEA.HI R4, R4, R3, RZ, 0x7 ;  /* 0x0000000304047211 */ /* 0x000fe400078f38ff */
[----:B------:R-:W-:Y:S02]  /*1ad90*/  SHF.R.S32.HI R3, RZ, 0x1f, R2 ;  /* 0x0000001fff037819 */ /* 0x000fe40000011402 */
[----:B------:R-:W-:Y:S02]  /*1ada0*/  SHF.R.S32.HI R5, RZ, 0x7, R4 ;  /* 0x00000007ff057819 */ /* 0x000fe40000011404 */
[----:B------:R-:W-:Y:S02]  /*1adb0*/  LEA.HI R3, R3, R2, RZ, 0x7 ;  /* 0x0000000203037211 */ /* 0x000fe400078f38ff */
[----:B------:R-:W-:Y:S02]  /*1adc0*/  SHF.R.U32.HI R4, RZ, 0x10, R8 ;  /* 0x00000010ff047819 */ /* 0x000fe40000011608 */
[----:B------:R-:W-:-:S04]  /*1add0*/  SHF.R.S32.HI R10, RZ, 0x7, R3 ;  /* 0x00000007ff0a7819 */ /* 0x000fc80000011403 */
[----:B------:R-:W-:-:S04]  /*1ade0*/  VIMNMX R10, R5, R10, PT ;  /* 0x0000000a050a7248 */ /* 0x000fc80003fe0100 */
[----:B------:R-:W-:-:S13]  /*1adf0*/  ISETP.GE.AND P0, PT, R10, 0x1, PT ;  /* 0x000000010a00780c */ /* 0x000fda0003f06270 */
[----:B------:R-:W-:Y:S05]  /*1ae00*/  @!P0 BRA `(.L_x_3151) ;  /* 0x0000000000708947 */ /* 0x000fea0003800000 */
[----:B------:R-:W-:Y:S01]  /*1ae10*/  ISETP.NE.AND P0, PT, R4, RZ, PT ;  /* 0x000000ff0400720c */ /* 0x000fe20003f05270 */
[----:B------:R-:W-:-:S03]  /*1ae20*/  ULDC UR4, c[0x0][0x9f0] ;  /* 0x00027c0000047ab9 */ /* 0x000fc60000000800 */
[----:B------:R-:W-:-:S04]  /*1ae30*/  SEL R8, R4, UR4, P0 ;  /* 0x0000000404087c07 */ /* 0x000fc80008000000 */
[----:B-1----:R-:W-:Y:S02]  /*1ae40*/  IABS R12, R8 ;  /* 0x00000008000c7213 */ /* 0x002fe40000000000 */
        /* <DEDUP_REMOVED lines=24> */
.L_x_3151:
[----:B------:R-:W-:Y:S05]  /*1afd0*/  BSYNC B0 ;  /* 0x0000000000007941 */ /* 0x000fea0003800000 */
.L_x_3150:
[-C--:B------:R-:W-:Y:S01]  /*1afe0*/  IMAD R2, R37, R13.reuse, RZ ;  /* 0x0000000d25027224 */ /* 0x080fe200078e02ff */
[----:B------:R-:W-:Y:S04]  /*1aff0*/  BSSY B0, `(.L_x_3152) ;  /* 0x0000114000007945 */ /* 0x000fe80003800000 */
[C---:B------:R-:W-:Y:S01]  /*1b000*/  VIADDMNMX R10, R2.reuse, R13, R10, PT ;  /* 0x0000000d020a7246 */ /* 0x040fe2000380010a */
[----:B------:R-:W-:-:S04]  /*1b010*/  IMAD R2, R2, 0x80, -R9 ;  /* 0x0000008002027824 */ /* 0x000fc800078e0a09 */
[----:B------:R-:W-:-:S05]  /*1b020*/  IMAD R10, R10, 0x80, -R9 ;  /* 0x000000800a0a7824 */ /* 0x000fca00078e0a09 */
[----:B------:R-:W-:Y:S02]  /*1b030*/  VIMNMX R10, R10, R6, PT ;  /* 0x000000060a0a7248 */ /* 0x000fe40003fe0100 */
[----:B------:R-:W-:-:S04]  /*1b040*/  VIMNMX R6, RZ, R2, !PT ;  /* 0x00000002ff067248 */ /* 0x000fc80007fe0100 */
[----:B------:R-:W-:Y:S02]  /*1b050*/  ISETP.GT.AND P0, PT, R10, R6, PT ;  /* 0x000000060a00720c */ /* 0x000fe40003f04270 */
[----:B------:R-:W-:-:S11]  /*1b060*/  SHF.R.U32.HI R6, RZ, 0x7, R6 ;  /* 0x00000007ff067819 */ /* 0x000fd60000011606 */
        /* <DEDUP_REMOVED lines=14> */
[----:B------:R0:W2:Y:S02]  /*1b150*/  SHFL.IDX PT, R14, R8, RZ, 0x1f ;  /* 0x00001fff080e7589 */ /* 0x0000a400000e0000 */
.L_x_3401:
[----:B--2---:R-:W-:Y:S02]  /*1b160*/  ISETP.NE.AND P0, PT, R14, RZ, PT ;  /* 0x000000ff0e00720c */ /* 0x004fe40003f05270 */
[----:B------:R-:W-:-:S11]  /*1b170*/  PLOP3.LUT P6, PT, PT, PT, PT, 0x8, 0x0 ;  /* 0x000000000000781c */ /* 0x000fd60003fce170 */
[----:B------:R-:W-:Y:S05]  /*1b180*/  @P0 BRA `(.L_x_3155) ;  /* 0x00000000000c0947 */ /* 0x000fea0003800000 */
[----:B------:R-:W-:-:S03]  /*1b190*/  UMOV UR4, 0xffffffff ;  /* 0xffffffff00047882 */ /* 0x000fc60000000000 */
[----:B------:R-:W-:Y:S05]  /*1b1a0*/  BRA.DIV UR4, `(.L_x_3156) ;  /* 0x0000008e04787947 */ /* 0x000fea000b800000 */
[----:B------:R-:W-:-:S13]  /*1b1b0*/  ELECT P6, URZ, PT ;  /* 0x00000000003f782f */ /* 0x000fda00038c0000 */
.L_x_3155:
        /* <DEDUP_REMOVED lines=9> */
.L_x_3404:
[----:B------:R-:W-:Y:S05]  /*1b250*/  BSYNC B1 ;  /* 0x0000000000017941 */ /* 0x000fea0003800000 */
.L_x_3157:
[----:B------:R-:W-:Y:S04]  /*1b260*/  BSSY B1, `(.L_x_3159) ;  /* 0x000006e000017945 */ /* 0x000fe80003800000 */
[----:B------:R-:W-:Y:S05]  /*1b270*/  @!P6 BRA `(.L_x_3160) ;  /* 0x0000000400b0e947 */ /* 0x000fea0003800000 */
[----:B0-----:R-:W-:Y:S01]  /*1b280*/  IMAD R8, R27, 0x8, R22 ;  /* 0x000000081b087824 */ /* 0x001fe200078e0216 */
[----:B------:R-:W-:Y:S01]  /*1b290*/  SHF.L.U32 R9, R29, 0x1f, RZ ;  /* 0x0000001f1d097819 */ /* 0x000fe200000006ff */
[----:B------:R-:W0:Y:S01]  /*1b2a0*/  S2R R10, SR_TID.X ;  /* 0x00000000000a7919 */ /* 0x000e220000002100 */
[----:B------:R-:W-:Y:S02]  /*1b2b0*/  BSSY B2, `(.L_x_3161) ;  /* 0x0000005000027945 */ /* 0x000fe40003800000 */
[----:B------:R-:W2:Y:S01]  /*1b2c0*/  SYNCS.PHASECHK.TRANS64.TRYWAIT P0, [R8+URZ+0x288a0], R9 ;  /* 0x0288a009080075a7 */ /* 0x000ea2000800017f */
[----:B0-----:R-:W-:-:S04]  /*1b2d0*/  LOP3.LUT R10, R10, 0x7f, RZ, 0xc0, !PT ;  /* 0x0000007f0a0a7812 */ /* 0x001fc800078ec0ff */
[----:B------:R-:W-:Y:S01]  /*1b2e0*/  ISETP.NE.AND P1, PT, R10, RZ, PT ;  /* 0x000000ff0a00720c */ /* 0x000fe20003f25270 */
[----:B--2---:R-:W-:-:S12]  /*1b2f0*/  @!P0 BRA `(.L_x_3162) ;  /* 0x0000008c00588947 */ /* 0x004fd80003800000 */
.L_x_3405:
[----:B------:R-:W-:Y:S05]  /*1b300*/  BSYNC B2 ;  /* 0x0000000000027941 */ /* 0x000fea0003800000 */
.L_x_3161:
[----:B------:R-:W-:Y:S04]  /*1b310*/  BSSY B2, `(.L_x_3163) ;  /* 0x0000009000027945 */ /* 0x000fe80003800000 */
        /* <DEDUP_REMOVED lines=8> */
.L_x_3164:
[----:B------:R-:W-:Y:S05]  /*1b3a0*/  BSYNC B2 ;  /* 0x0000000000027941 */ /* 0x000fea0003800000 */
.L_x_3163:
        /* <DEDUP_REMOVED lines=10> */
[----:B-1----:R-:W-:Y:S01]  /*1b450*/  VIADD R12, R8, 0x28890 ;  /* 0x00028890080c7836 */ /* 0x002fe20000000000 */
[----:B------:R-:W-:Y:S01]  /*1b460*/  UMOV UR7, 0x12f00000 ;  /* 0x12f0000000077882 */ /* 0x000fe20000000000 */
[----:B------:R-:W-:-:S08]  /*1b470*/  VIADD R13, R11, 0x18400 ;  /* 0x000184000b0d7836 */ /* 0x000fd00000000000 */
.L_x_3165:
        /* <DEDUP_REMOVED lines=16> */
.L_x_3166:
        /* <DEDUP_REMOVED lines=13> */
.L_x_3406:
[----:B------:R-:W-:Y:S05]  /*1b650*/  BSYNC B2 ;  /* 0x0000000000027941 */ /* 0x000fea0003800000 */
.L_x_3167:
        /* <DEDUP_REMOVED lines=11> */
.L_x_3170:
[----:B------:R-:W-:Y:S05]  /*1b710*/  BSYNC B2 ;  /* 0x0000000000027941 */ /* 0x000fea0003800000 */
.L_x_3169:
        /* <DEDUP_REMOVED lines=9> */
.L_x_3171:
        /* <DEDUP_REMOVED lines=15> */
.L_x_3172:
        /* <DEDUP_REMOVED lines=9> */
[----:B--2---:R-:W-:Y:S05]  /*1b930*/  @P0 BRA.U.ANY `(.L_x_3172) ;  /* 0xfffffffd00d80947 */ /* 0x004fea000393ffff */
.L_x_3160:
[----:B------:R-:W-:Y:S05]  /*1b940*/  BSYNC B1 ;  /* 0x0000000000017941 */ /* 0x000fea0003800000 */
.L_x_3159:
[----:B-1----:R-:W-:Y:S01]  /*1b950*/  VIADD R12, R3, 0xfffffffe ;  /* 0xfffffffe030c7836 */ /* 0x002fe20000000000 */
        /* <DEDUP_REMOVED lines=8> */
.L_x_3187:
[----:B------:R-:W-:Y:S05]  /*1b9e0*/  YIELD ;  /* 0x0000000000007946 */ /* 0x000fea0003800000 */
[----:B------:R-:W-:Y:S04]  /*1b9f0*/  BSSY B1, `(.L_x_3173) ;  /* 0x000006b000017945 */ /* 0x000fe80003800000 */
[----:B------:R-:W-:Y:S05]  /*1ba00*/  @!P6 BRA `(.L_x_3174) ;  /* 0x0000000400a4e947 */ /* 0x000fea0003800000 */
[----:B------:R-:W-:Y:S01]  /*1ba10*/  LEA R11, R27, R22, 0x3 ;  /* 0x000000161b0b7211 */ /* 0x000fe200078e18ff */
[----:B------:R-:W1:Y:S01]  /*1ba20*/  S2R R3, SR_TID.X ;  /* 0x0000000000037919 */ /* 0x000e620000002100 */
[----:B------:R-:W-:Y:S01]  /*1ba30*/  SHF.L.U32 R10, R29, 0x1f, RZ ;  /* 0x0000001f1d0a7819 */ /* 0x000fe200000006ff */
[----:B------:R-:W-:Y:S03]  /*1ba40*/  BSSY B2, `(.L_x_3175) ;  /* 0x0000005000027945 */ /* 0x000fe60003800000 */
[----:B------:R-:W2:Y:S01]  /*1ba50*/  SYNCS.PHASECHK.TRANS64.TRYWAIT P1, [R11+URZ+0x288a0], R10 ;  /* 0x0288a00a0b0075a7 */ /* 0x000ea2000802017f */
[----:B-1----:R-:W-:-:S04]  /*1ba60*/  LOP3.LUT R3, R3, 0x7f, RZ, 0xc0, !PT ;  /* 0x0000007f03037812 */ /* 0x002fc800078ec0ff */
[----:B------:R-:W-:Y:S01]  /*1ba70*/  ISETP.NE.AND P2, PT, R3, RZ, PT ;  /* 0x000000ff0300720c */ /* 0x000fe20003f45270 */
[----:B--2---:R-:W-:-:S12]  /*1ba80*/  @!P1 BRA `(.L_x_3176) ;  /* 0x00000084009c9947 */ /* 0x004fd80003800000 */
.L_x_3407:
[----:B------:R-:W-:Y:S05]  /*1ba90*/  BSYNC B2 ;  /* 0x0000000000027941 */ /* 0x000fea0003800000 */
.L_x_3175:
        /* <DEDUP_REMOVED lines=9> */
.L_x_3178:
[----:B------:R-:W-:Y:S05]  /*1bb30*/  BSYNC B2 ;  /* 0x0000000000027941 */ /* 0x000fea0003800000 */
.L_x_3177:
[----:B------:R-:W-:Y:S01]  /*1bb40*/  IMAD.MOV.U32 R20, RZ, RZ, RZ ;  /* 0x000000ffff147224 */ /* 0x000fe200078e00ff */
[----:B------:R-:W-:Y:S01]  /*1bb50*/  UIADD3 UR4, UP0, UR40, 0x570, URZ ;  /* 0x0000057028047890 */ /* 0x000fe2000ff1e03f */
[----:B------:R-:W-:Y:S01]  /*1bb60*/  IMAD R9, R27, 0x8000, R22 ;  /* 0x000080001b097824 */ /* 0x000fe200078e0216 */
[----:B------:R-:W-:Y:S01]  /*1bb70*/  PLOP3.LUT P1, PT, PT, PT, PT, 0x80, 0x0 ;  /* 0x000000000000781c */ /* 0x000fe20003f2f070 */
[----:B0-----:R-:W-:Y:S01]  /*1bb80*/  IMAD R8, R12, 0x80, R0 ;  /* 0x000000800c087824 */ /* 0x001fe200078e0200 */
[----:B------:R-:W-:Y:S01]  /*1bb90*/  R2UR UR10, R20 ;  /* 0x00000000140a72ca */ /* 0x000fe200000e0000 */
[----:B------:R-:W-:Y:S01]  /*1bba0*/  VIADD R3, R11, 0x28890 ;  /* 0x000288900b037836 */ /* 0x000fe20000000000 */
[----:B------:R-:W-:Y:S01]  /*1bbb0*/  UIADD3.X UR5, URZ, UR41, URZ, UP0, !UPT ;  /* 0x000000293f057290 */ /* 0x000fe200087fe43f */
[----:B------:R-:W-:Y:S01]  /*1bbc0*/  VIADD R13, R9, 0x18400 ;  /* 0x00018400090d7836 */ /* 0x000fe20000000000 */
[----:B------:R-:W-:Y:S01]  /*1bbd0*/  UMOV UR6, 0x0 ;  /* 0x0000000000067882 */ /* 0x000fe20000000000 */
[----:B------:R-:W-:-:S10]  /*1bbe0*/  UMOV UR7, 0x12f00000 ;  /* 0x12f0000000077882 */ /* 0x000fd40000000000 */
.L_x_3179:
        /* <DEDUP_REMOVED lines=16> */
.L_x_3180:
        /* <DEDUP_REMOVED lines=13> */
.L_x_3408:
[----:B------:R-:W-:Y:S05]  /*1bdc0*/  BSYNC B2 ;  /* 0x0000000000027941 */ /* 0x000fea0003800000 */
.L_x_3181:
        /* <DEDUP_REMOVED lines=11> */
.L_x_3184:
[----:B------:R-:W-:Y:S05]  /*1be80*/  BSYNC B2 ;  /* 0x0000000000027941 */ /* 0x000fea0003800000 */
.L_x_3183:
        /* <DEDUP_REMOVED lines=8> */
.L_x_3185:
        /* <DEDUP_REMOVED lines=15> */
.L_x_3186:
        /* <DEDUP_REMOVED lines=10> */
.L_x_3174:
[----:B------:R-:W-:Y:S05]  /*1c0a0*/  BSYNC B1 ;  /* 0x0000000000017941 */ /* 0x000fea0003800000 */
.L_x_3173:
[C---:B------:R-:W-:Y:S01]  /*1c0b0*/  ISETP.GT.AND P2, PT, R12.reuse, R6, PT ;  /* 0x000000060c00720c */ /* 0x040fe20003f44270 */
[----:B------:R-:W-:Y:S02]  /*1c0c0*/  VIADD R27, R27, 0x1 ;  /* 0x000000011b1b7836 */ /* 0x000fe40000000000 */
[----:B------:R-:W-:-:S03]  /*1c0d0*/  VIADD R12, R12, 0xffffffff ;  /* 0xffffffff0c0c7836 */ /* 0x000fc60000000000 */
[----:B------:R-:W-:-:S04]  /*1c0e0*/  ISETP.NE.AND P1, PT, R27, 0x2, PT ;  /* 0x000000021b00780c */ /* 0x000fc80003f25270 */
[----:B------:R-:W-:Y:S02]  /*1c0f0*/  SEL R3, RZ, 0x1, P1 ;  /* 0x00000001ff037807 */ /* 0x000fe40000800000 */
[----:B------:R-:W-:Y:S02]  /*1c100*/  SEL R27, R27, RZ, P1 ;  /* 0x000000ff1b1b7207 */ /* 0x000fe40000800000 */
[----:B------:R-:W-:Y:S01]  /*1c110*/  LOP3.LUT R29, R29, R3, RZ, 0x3c, !PT ;  /* 0x000000031d1d7212 */ /* 0x000fe200078e3cff */
[----:B------:R-:W-:Y:S06]  /*1c120*/  @P2 BRA `(.L_x_3187) ;  /* 0xfffffff8002c2947 */ /* 0x000fec000383ffff */
.L_x_3153:
[----:B------:R-:W-:Y:S05]  /*1c130*/  BSYNC B0 ;  /* 0x0000000000007941 */ /* 0x000fea0003800000 */
.L_x_3152:
[----:B------:R-:W2:Y:S01]  /*1c140*/  LDC R0, c[0x0][0x448] ;  /* 0x00011200ff007b82 */ /* 0x000ea20000000800 */
[----:B------:R-:W-:Y:S01]  /*1c150*/  LEA R2, R17, 0x7f, 0x7 ;  /* 0x0000007f11027811 */ /* 0x000fe200078e38ff */
[----:B------:R-:W-:Y:S06]  /*1c160*/  @!P0 WARPSYNC.ALL ;  /* 0x0000000000008948 */ /* 0x000fec0003800000 */
[----:B------:R-:W-:Y:S01]  /*1c170*/  @!P0 BAR.SYNC.DEFER_BLOCKING 0xc, 0x180 ;  /* 0x0306000000008b1d */ /* 0x000fe20000010000 */
[----:B------:R-:W-:-:S05]  /*1c180*/  ISETP.NE.AND P2, PT, R4, RZ, PT ;  /* 0x000000ff0400720c */ /* 0x000fca0003f45270 */
[----:B------:R-:W-:Y:S08]  /*1c190*/  BSSY B0, `(.L_x_3188) ;  /* 0x0000029000007945 */ /* 0x000ff00003800000 */
[----:B------:R-:W3:Y:S01]  /*1c1a0*/  @!P2 LDC R4, c[0x0][0x9f0] ;  /* 0x00027c00ff04ab82 */ /* 0x000ee20000000800 */
[----:B--2---:R-:W-:-:S13]  /*1c1b0*/  ISETP.NE.AND P1, PT, R0, 0x1, PT ;  /* 0x000000010000780c */ /* 0x004fda0003f25270 */
[----:B------:R-:W2:Y:S08]  /*1c1c0*/  @P1 LDC R9, c[0x0][0x44c] ;  /* 0x00011300ff091b82 */ /* 0x000eb00000000800 */
[----:B------:R-:W4:Y:S01]  /*1c1d0*/  @P1 LDC R3, c[0x0][0x450] ;  /* 0x00011400ff031b82 */ /* 0x000f220000000800 */
[----:B--2---:R-:W-:-:S05]  /*1c1e0*/  @P1 IMAD.HI.U32 R0, R2, R9, RZ ;  /* 0x0000000902001227 */ /* 0x004fca00078e00ff */
[----:B----4-:R-:W-:-:S05]  /*1c1f0*/  @P1 SHF.R.U32.HI R2, RZ, R3, R0 ;  /* 0x00000003ff021219 */ /* 0x010fca0000011600 */
[----:B------:R-:W-:-:S05]  /*1c200*/  IMAD.IADD R2, R7, 0x1, R2 ;  /* 0x0000000107027824 */ /* 0x000fca00078e0202 */
[----:B------:R-:W-:-:S04]  /*1c210*/  SHF.R.S32.HI R3, RZ, 0x1f, R2 ;  /* 0x0000001fff037819 */ /* 0x000fc80000011402 */
[----:B------:R-:W-:-:S04]  /*1c220*/  LEA.HI R3, R3, R2, RZ, 0x7 ;  /* 0x0000000203037211 */ /* 0x000fc800078f38ff */
[----:B------:R-:W-:-:S04]  /*1c230*/  SHF.R.S32.HI R0, RZ, 0x7, R3 ;  /* 0x00000007ff007819 */ /* 0x000fc80000011403 */
[----:B------:R-:W-:Y:S01]  /*1c240*/  VIMNMX R5, R5, R0, PT ;  /* 0x0000000005057248 */ /* 0x000fe20003fe0100 */
[----:B------:R-:W-:-:S03]  /*1c250*/  IMAD.MOV.U32 R0, RZ, RZ, RZ ;  /* 0x000000ffff007224 */ /* 0x000fc600078e00ff */
[----:B------:R-:W-:-:S13]  /*1c260*/  ISETP.GE.AND P1, PT, R5, 0x1, PT ;  /* 0x000000010500780c */ /* 0x000fda0003f26270 */
[----:B---3--:R-:W-:Y:S05]  /*1c270*/  @!P1 BRA `(.L_x_3189) ;  /* 0x0000000000689947 */ /* 0x008fea0003800000 */
[----:B------:R-:W-:Y:S01]  /*1c280*/  IABS R0, R4 ;  /* 0x0000000400007213 */ /* 0x000fe20000000000 */
[----:B------:R-:W-:-:S03]  /*1c290*/  IMAD.MOV.U32 R2, RZ, RZ, RZ ;  /* 0x000000ffff027224 */ /* 0x000fc600078e00ff */
[----:B0-----:R-:W0:Y:S08]  /*1c2a0*/  I2F.RP R8, R0 ;  /* 0x0000000000087306 */ /* 0x001e300000209400 */
[----:B0-----:R-:W0:Y:S02]  /*1c2b0*/  MUFU.RCP R8, R8 ;  /* 0x0000000800087308 */ /* 0x001e240000001000 */
[----:B0-----:R-:W-:-:S06]  /*1c2c0*/  VIADD R9, R8, 0xffffffe ;  /* 0x0ffffffe08097836 */ /* 0x001fcc0000000000 */
[----:B------:R-:W0:Y:S02]  /*1c2d0*/  F2I.FTZ.U32.TRUNC.NTZ R3, R9 ;  /* 0x0000000900037305 */ /* 0x000e24000021f000 */
[----:B0-----:R-:W-:-:S04]  /*1c2e0*/  IMAD.MOV R7, RZ, RZ, -R3 ;  /* 0x000000ffff077224 */ /* 0x001fc800078e0a03 */
        /* <DEDUP_REMOVED lines=19> */
.L_x_3189:
[----:B------:R-:W-:Y:S05]  /*1c420*/  BSYNC B0 ;  /* 0x0000000000007941 */ /* 0x000fea0003800000 */
.L_x_3188:
[-C--:B------:R-:W-:Y:S01]  /*1c430*/  IMAD R37, R37, R0.reuse, RZ ;  /* 0x0000000025257224 */ /* 0x080fe200078e02ff */
[----:B------:R-:W-:Y:S04]  /*1c440*/  BSSY B7, `(.L_x_3190) ;  /* 0x0000371000077945 */ /* 0x000fe80003800000 */
[----:B------:R-:W-:-:S04]  /*1c450*/  VIADDMNMX R2, R37, R0, R5, PT ;  /* 0x0000000025027246 */ /* 0x000fc80003800105 */
[----:B------:R-:W-:Y:S01]  /*1c460*/  ISETP.GT.AND P0, PT, R2, R37, PT ;  /* 0x000000250200720c */ /* 0x000fe20003f04270 */
[----:B------:R2:W-:-:S12]  /*1c470*/  STL [R1+0x20], R2 ;  /* 0x0000200201007387 */ /* 0x0005d80000100800 */
[----:B--2---:R-:W-:Y:S05]  /*1c480*/  @P0 BRA `(.L_x_3191) ;  /* 0x0000000000440947 */ /* 0x004fea0003800000 */
[----:B------:R-:W2:Y:S02]  /*1c490*/  S2R R2, SR_TID.X ;  /* 0x0000000000027919 */ /* 0x000ea40000002100 */
[----:B--2---:R-:W-:-:S04]  /*1c4a0*/  LOP3.LUT R2, R2, 0x7f, RZ, 0xc0, !PT ;  /* 0x0000007f02027812 */ /* 0x004fc800078ec0ff */
[----:B------:R-:W-:-:S13]  /*1c4b0*/  ISETP.NE.AND P0, PT, R2, RZ, PT ;  /* 0x000000ff0200720c */ /* 0x000fda0003f05270 */
[----:B------:R-:W-:Y:S05]  /*1c4c0*/  @P0 BRA `(.L_x_3192) ;  /* 0x0000003400a00947 */ /* 0x000fea0003800000 */
[----:B------:R-:W2:Y:S01]  /*1c4d0*/  S2R R5, SR_LANEID ;  /* 0x0000000000057919 */ /* 0x000ea20000000000 */
[----:B------:R-:W-:Y:S01]  /*1c4e0*/  VOTEU.ANY UR4, UPT, PT ;  /* 0x0000000000047886 */ /* 0x000fe200038e0100 */
[----:B------:R-:W3:Y:S01]  /*1c4f0*/  LDC.64 R2, c[0x0][0xc60] ;  /* 0x00031800ff027b82 */ /* 0x000ee20000000a00 */
[----:B------:R-:W2:Y:S02]  /*1c500*/  FLO.U32 R0, UR4 ;  /* 0x0000000400007d00 */ /* 0x000ea400080e0000 */
[----:B--2---:R-:W-:-:S06]  /*1c510*/  ISETP.EQ.U32.AND P0, PT, R0, R5, PT ;  /* 0x000000050000720c */ /* 0x004fcc0003f02070 */
[----:B------:R-:W3:Y:S07]  /*1c520*/  POPC R5, UR4 ;  /* 0x0000000400057d09 */ /* 0x000eee0008000000 */
[----:B---3--:R-:W2:Y:S01]  /*1c530*/  @P0 ATOMG.E.ADD.STRONG.GPU PT, R3, desc[UR42][R2.64], R5 ;  /* 0x00000005020309a8 */ /* 0x008ea200081ee1ea */
[----:B------:R-:W3:Y:S02]  /*1c540*/  S2R R4, SR_LTMASK ;  /* 0x0000000000047919 */ /* 0x000ee40000003900 */
[----:B---3--:R-:W-:-:S04]  /*1c550*/  LOP3.LUT R4, R4, UR4, RZ, 0xc0, !PT ;  /* 0x0000000404047c12 */ /* 0x008fc8000f8ec0ff */
[----:B------:R-:W3:Y:S01]  /*1c560*/  POPC R7, R4 ;  /* 0x0000000400077309 */ /* 0x000ee20000000000 */
[----:B--2---:R-:W3:Y:S02]  /*1c570*/  SHFL.IDX PT, R0, R3, R0, 0x1f ;  /* 0x00001f0003007589 */ /* 0x004ee400000e0000 */
[----:B---3--:R-:W-:Y:S01]  /*1c580*/  IADD3 R16, R0, UR37, R7 ;  /* 0x0000002500107c10 */ /* 0x008fe2000fffe007 */
[----:B------:R-:W-:Y:S06]  /*1c590*/  BRA `(.L_x_3192) ;  /* 0x00000034006c7947 */ /* 0x000fec0003800000 */
.L_x_3191:
        /* <DEDUP_REMOVED lines=9> */
[----:B0-----:R-:W-:Y:S01]  /*1c630*/  MOV R8, 0x70 ;  /* 0x0000007000087802 */ /* 0x001fe20000000f00 */
[----:B------:R-:W0:Y:S01]  /*1c640*/  LDC.64 R2, c[0x4][R2] ;  /* 0x0100000002027b82 */ /* 0x000e220000000a00 */
[----:B------:R-:W-:Y:S02]  /*1c650*/  IMAD.U32 R5, RZ, RZ, UR7 ;  /* 0x00000007ff057e24 */ /* 0x000fe4000f8e00ff */
[----:B------:R-:W-:Y:S02]  /*1c660*/  IMAD.U32 R6, RZ, RZ, UR8 ;  /* 0x00000008ff067e24 */ /* 0x000fe4000f8e00ff */
[----:B------:R-:W-:-:S02]  /*1c670*/  IMAD.U32 R7, RZ, RZ, UR9 ;  /* 0x00000009ff077e24 */ /* 0x000fc4000f8e00ff */
[----:B------:R-:W-:Y:S02]  /*1c680*/  IMAD.U32 R10, RZ, RZ, UR4 ;  /* 0x00000004ff0a7e24 */ /* 0x000fe4000f8e00ff */
[----:B------:R-:W-:Y:S02]  /*1c690*/  IMAD.U32 R11, RZ, RZ, UR5 ;  /* 0x00000005ff0b7e24 */ /* 0x000fe4000f8e00ff */
[----:B-1----:R-:W-:Y:S02]  /*1c6a0*/  IMAD.MOV.U32 R12, RZ, RZ, 0x1 ;  /* 0x00000001ff0c7424 */ /* 0x002fe400078e00ff */
[----:B------:R-:W-:-:S07]  /*1c6b0*/  IMAD.MOV.U32 R13, RZ, RZ, RZ ;  /* 0x000000ffff0d7224 */ /* 0x000fce00078e00ff */
[----:B------:R-:W-:-:S07]  /*1c6c0*/  LEPC R20, `(.L_x_3194) ;  /* 0x000000001014794e */ /* 0x000fce0000000000 */
[----:B0-----:R-:W-:Y:S05]  /*1c6d0*/  CALL.ABS.NOINC R2 ;  /* 0x0000000002007343 */ /* 0x001fea0003c00000 */
.L_x_3194:
[----:B------:R-:W-:Y:S05]  /*1c6e0*/  BSYNC B6 ;  /* 0x0000000000067941 */ /* 0x000fea0003800000 */
.L_x_3193:
        /* <DEDUP_REMOVED lines=8> */
[----:B------:R2:W3:Y:S01]  /*1c770*/  LDC.64 R2, c[0x4][R26] ;  /* 0x010000001a027b82 */ /* 0x0004e20000000a00 */
[----:B------:R-:W-:Y:S02]  /*1c780*/  IMAD.U32 R4, RZ, RZ, UR6 ;  /* 0x00000006ff047e24 */ /* 0x000fe4000f8e00ff */
[----:B------:R-:W-:Y:S02]  /*1c790*/  IMAD.U32 R5, RZ, RZ, UR7 ;  /* 0x00000007ff057e24 */ /* 0x000fe4000f8e00ff */
[----:B------:R-:W-:Y:S02]  /*1c7a0*/  IMAD.U32 R6, RZ, RZ, UR8 ;  /* 0x00000008ff067e24 */ /* 0x000fe4000f8e00ff */
[----:B------:R-:W-:-:S02]  /*1c7b0*/  IMAD.U32 R7, RZ, RZ, UR9 ;  /* 0x00000009ff077e24 */ /* 0x000fc4000f8e00ff */
[----:B------:R-:W-:Y:S02]  /*1c7c0*/  IMAD.U32 R10, RZ, RZ, UR4 ;  /* 0x00000004ff0a7e24 */ /* 0x000fe4000f8e00ff */
[----:B------:R-:W-:Y:S02]  /*1c7d0*/  IMAD.U32 R11, RZ, RZ, UR5 ;  /* 0x00000005ff0b7e24 */ /* 0x000fe4000f8e00ff */
[----:B0-----:R-:W-:Y:S02]  /*1c7e0*/  IMAD.MOV.U32 R8, RZ, RZ, 0x70 ;  /* 0x00000070ff087424 */ /* 0x001fe400078e00ff */
[----:B-1----:R-:W-:Y:S02]  /*1c7f0*/  IMAD.MOV.U32 R12, RZ, RZ, 0x1 ;  /* 0x00000001ff0c7424 */ /* 0x002fe400078e00ff */
[----:B--2---:R-:W-:-:S07]  /*1c800*/  IMAD.MOV.U32 R13, RZ, RZ, RZ ;  /* 0x000000ffff0d7224 */ /* 0x004fce00078e00ff */
[----:B------:R-:W-:-:S07]  /*1c810*/  LEPC R20, `(.L_x_3197) ;  /* 0x000000001014794e */ /* 0x000fce0000000000 */
[----:B---3--:R-:W-:Y:S05]  /*1c820*/  CALL.ABS.NOINC R2 ;  /* 0x0000000002007343 */ /* 0x008fea0003c00000 */
.L_x_3197:
        /* <DEDUP_REMOVED lines=15> */
.L_x_3196:
[----:B------:R-:W-:Y:S05]  /*1c920*/  BSYNC B6 ;  /* 0x0000000000067941 */ /* 0x000fea0003800000 */
.L_x_3195:
[----:B------:R-:W2:Y:S01]  /*1c930*/  LDL R26, [R1+0x20] ;  /* 0x00002000011a7983 */ /* 0x000ea20000100800 */
[----:B------:R-:W-:Y:S01]  /*1c940*/  ULDC.64 UR4, c[0x0][0x9f8] ;  /* 0x00027e0000047ab9 */ /* 0x000fe20000000a00 */
[----:B------:R-:W3:Y:S01]  /*1c950*/  LDC R0, c[0x0][0x430] ;  /* 0x00010c00ff007b82 */ /* 0x000ee20000000800 */
[----:B------:R-:W-:Y:S01]  /*1c960*/  ISETP.NE.U32.AND P0, PT, RZ, UR4, PT ;  /* 0x00000004ff007c0c */ /* 0x000fe2000bf05070 */
[----:B------:R-:W4:Y:S03]  /*1c970*/  LDL R20, [R1] ;  /* 0x0000000001147983 */ /* 0x000f260000100800 */
[----:B------:R-:W-:-:S13]  /*1c980*/  ISETP.NE.AND.EX P0, PT, RZ, UR5, PT, P0 ;  /* 0x00000005ff007c0c */ /* 0x000fda000bf05300 */
[----:B------:R-:W-:Y:S01]  /*1c990*/  @P0 IADD3 R2, P1, R23, UR4, RZ ;  /* 0x0000000417020c10 */ /* 0x000fe2000ff3e0ff */
[----:B------:R-:W0:Y:S01]  /*1c9a0*/  S2R R5, SR_TID.X ;  /* 0x0000000000057919 */ /* 0x000e220000002100 */
[----:B------:R-:W-:Y:S02]  /*1c9b0*/  ULDC UR4, c[0x0][0x2f4] ;  /* 0x0000bd0000047ab9 */ /* 0x000fe40000000800 */
[----:B------:R-:W-:-:S05]  /*1c9c0*/  @P0 IADD3.X R3, R24, UR5, RZ, P1, !PT ;  /* 0x0000000518030c10 */ /* 0x000fca0008ffe4ff */
[----:B------:R1:W4:Y:S01]  /*1c9d0*/  @P0 LDG.E R34, desc[UR42][R2.64] ;  /* 0x0000002a02220981 */ /* 0x000322000c1e1900 */
[----:B---3--:R-:W-:Y:S01]  /*1c9e0*/  ISETP.NE.AND P1, PT, R0, 0x1, PT ;  /* 0x000000010000780c */ /* 0x008fe20003f25270 */
[----:B------:R-:W3:-:S12]  /*1c9f0*/  S2R R21, SR_TID.X ;  /* 0x0000000000157919 */ /* 0x000ed80000002100 */
[----:B------:R-:W1:Y:S08]  /*1ca00*/  @P1 LDC R4, c[0x0][0x434] ;  /* 0x00010d00ff041b82 */ /* 0x000e700000000800 */
[----:B------:R-:W1:Y:S01]  /*1ca10*/  @P1 LDC R6, c[0x0][0x438] ;  /* 0x00010e00ff061b82 */ /* 0x000e620000000800 */
[----:B0-----:R-:W-:-:S05]  /*1ca20*/  IMAD.SHL.U32 R5, R5, 0x10, RZ ;  /* 0x0000001005057824 */ /* 0x001fca00078e00ff */
[----:B------:R-:W-:Y:S02]  /*1ca30*/  LOP3.LUT R5, R5, 0x70, RZ, 0xc0, !PT ;  /* 0x0000007005057812 */ /* 0x000fe400078ec0ff */
[----:B---3--:R-:W-:-:S04]  /*1ca40*/  LOP3.LUT R21, R21, 0x7f, RZ, 0xc0, !PT ;  /* 0x0000007f15157812 */ /* 0x008fc800078ec0ff */
[----:B------:R-:W-:Y:S02]  /*1ca50*/  SHF.R.U32.HI R21, RZ, 0x3, R21 ;  /* 0x00000003ff157819 */ /* 0x000fe40000011615 */
[----:B------:R-:W-:Y:S01]  /*1ca60*/  LOP3.LUT R32, R32, 0xfffffffb, RZ, 0xc0, !PT ;  /* 0xfffffffb20207812 */ /* 0x000fe200078ec0ff */
[----:B------:R-:W-:Y:S01]  /*1ca70*/  UMOV UR5, 0xffffffff ;  /* 0xffffffff00057882 */ /* 0x000fe20000000000 */
[----:B--2---:R-:W-:-:S04]  /*1ca80*/  VIADD R26, R26, 0xffffffff ;  /* 0xffffffff1a1a7836 */ /* 0x004fc80000000000 */
[----:B------:R-:W-:-:S05]  /*1ca90*/  IMAD.SHL.U32 R8, R26, 0x80, RZ ;  /* 0x000000801a087824 */ /* 0x000fca00078e00ff */
[----:B------:R-:W-:-:S04]  /*1caa0*/  LOP3.LUT R5, R8, R21, R5, 0xfe, !PT ;  /* 0x0000001508057212 */ /* 0x000fc800078efe05 */
[C---:B------:R-:W-:Y:S01]  /*1cab0*/  ISETP.GE.AND P0, PT, R5.reuse, R36, PT ;  /* 0x000000240500720c */ /* 0x040fe20003f06270 */
[----:B----4-:R-:W-:-:S04]  /*1cac0*/  IMAD.IADD R5, R5, 0x1, R20 ;  /* 0x0000000105057824 */ /* 0x010fc800078e0214 */
[----:B-1----:R-:W-:-:S04]  /*1cad0*/  @P1 IMAD.HI.U32 R7, R5, R4, RZ ;  /* 0x0000000405071227 */ /* 0x002fc800078e00ff */
[----:B------:R-:W-:Y:S01]  /*1cae0*/  IMAD.MOV.U32 R4, RZ, RZ, R5 ;  /* 0x000000ffff047224 */ /* 0x000fe200078e0005 */
[----:B------:R-:W-:-:S03]  /*1caf0*/  @P1 SHF.R.U32.HI R4, RZ, R6, R7 ;  /* 0x00000006ff041219 */ /* 0x000fc60000011607 */
[----:B------:R-:W0:Y:S02]  /*1cb00*/  @!P0 LDC.64 R2, c[0x0][0x428] ;  /* 0x00010a00ff028b82 */ /* 0x000e240000000a00 */
[----:B------:R-:W-:Y:S01]  /*1cb10*/  IMAD.MOV R6, RZ, RZ, -R4 ;  /* 0x000000ffff067224 */ /* 0x000fe200078e0a04 */
[----:B------:R-:W-:-:S03]  /*1cb20*/  SHF.R.S32.HI R9, RZ, 0x1f, R34 ;  /* 0x0000001fff097819 */ /* 0x000fc60000011422 */
[----:B------:R-:W-:Y:S01]  /*1cb30*/  IMAD R0, R0, R6, R5 ;  /* 0x0000000600007224 */ /* 0x000fe200078e0205 */
[--C-:B------:R-:W-:Y:S01]  /*1cb40*/  @!P0 SHF.R.S32.HI R5, RZ, 0x1f, R4.reuse ;  /* 0x0000001fff058819 */ /* 0x100fe20000011404 */
[----:B------:R-:W-:Y:S01]  /*1cb50*/  IMAD.U32 R7, RZ, RZ, UR38 ;  /* 0x00000026ff077e24 */ /* 0x000fe2000f8e00ff */
[----:B------:R1:W-:Y:S01]  /*1cb60*/  STL [R1+0x4], R9 ;  /* 0x0000040901007387 */ /* 0x0003e20000100800 */
[-C--:B0-----:R-:W-:Y:S02]  /*1cb70*/  @!P0 IMAD R6, R9, R2.reuse, RZ ;  /* 0x0000000209068224 */ /* 0x081fe400078e02ff */
[----:B------:R-:W-:-:S04]  /*1cb80*/  @!P0 IMAD.WIDE.U32 R4, R34, R2, R4 ;  /* 0x0000000222048225 */ /* 0x000fc800078e0004 */
[----:B------:R-:W-:Y:S02]  /*1cb90*/  @!P0 IMAD R6, R34, R3, R6 ;  /* 0x0000000322068224 */ /* 0x000fe400078e0206 */
[----:B------:R-:W0:Y:S02]  /*1cba0*/  @!P0 LDC.64 R2, c[0x0][0x418] ;  /* 0x00010600ff028b82 */ /* 0x000e240000000a00 */
[----:B------:R-:W-:Y:S01]  /*1cbb0*/  @!P0 IMAD.IADD R6, R5, 0x1, R6 ;  /* 0x0000000105068824 */ /* 0x000fe200078e0206 */
        /* <DEDUP_REMOVED lines=12> */
[----:B-1----:R-:W-:Y:S06]  /*1cc80*/  BRA.DIV UR5, `(.L_x_3198) ;  /* 0x0000007605447947 */ /* 0x002fec000b800000 */
.L_x_3411:
[----:B------:R-:W-:Y:S05]  /*1cc90*/  @!P2 BRA `(.L_x_3199) ;  /* 0x000000000004a947 */ /* 0x000fea0003800000 */
[----:B------:R-:W-:Y:S01]  /*1cca0*/  BPT.TRAP 0x1 ;  /* 0x000000040000795c */ /* 0x000fe20000300000 */
.L_x_3199:
        /* <DEDUP_REMOVED lines=23> */
.L_x_3412:
[----:B------:R-:W-:Y:S05]  /*1ce20*/  BSYNC B0 ;  /* 0x0000000000007941 */ /* 0x000fea0003800000 */
.L_x_3200:
        /* <DEDUP_REMOVED lines=14> */
[----:B------:R-:W-:Y:S01]  /*1cf10*/  IMAD R5, R25, 0x4000, R35 ;  /* 0x0000400019057824 */ /* 0x000fe200078e0223 */
[----:B------:R-:W-:-:S03]  /*1cf20*/  IADD3 R3, R3, R6, RZ ;  /* 0x0000000603037210 */ /* 0x000fc60007ffe0ff */
[C---:B------:R-:W-:Y:S01]  /*1cf30*/  IMAD.WIDE.U32 R2, R18.reuse, UR4, R2 ;  /* 0x0000000412027c25 */ /* 0x040fe2000f8e0002 */
[----:B------:R-:W-:Y:S01]  /*1cf40*/  UMOV UR4, 0xffffffff ;  /* 0xffffffff00047882 */ /* 0x000fe20000000000 */
[----:B-1----:R-:W-:Y:S02]  /*1cf50*/  LOP3.LUT R9, R9, 0x7f, RZ, 0xc0, !PT ;  /* 0x0000007f09097812 */ /* 0x002fe400078ec0ff */
[----:B------:R-:W-:Y:S01]  /*1cf60*/  IMAD R0, R18, UR5, R3 ;  /* 0x0000000512007c24 */ /* 0x000fe2000f8e0203 */
[C---:B------:R-:W-:Y:S02]  /*1cf70*/  LEA R4, P0, R2.reuse, UR6, 0x1 ;  /* 0x0000000602047c11 */ /* 0x040fe4000f8008ff */
[----:B------:R-:W-:Y:S02]  /*1cf80*/  SHF.R.U32.HI R9, RZ, 0x3, R9 ;  /* 0x00000003ff097819 */ /* 0x000fe40000011609 */
[----:B------:R-:W-:Y:S02]  /*1cf90*/  LEA.HI.X R0, R2, UR7, R0, 0x1, P0 ;  /* 0x0000000702007c11 */ /* 0x000fe400080f0c00 */
        /* <DEDUP_REMOVED lines=82> */
.L_x_3430:
        /* <DEDUP_REMOVED lines=11> */
.L_x_3203:
        /* <DEDUP_REMOVED lines=11> */
.L_x_3204:
        /* <DEDUP_REMOVED lines=39> */
.L_x_3206:
[----:B------:R-:W-:Y:S05]  /*1d890*/  BSYNC B6 ;  /* 0x0000000000067941 */ /* 0x000fea0003800000 */
.L_x_3205:
[----:B------:R-:W2:Y:S01]  /*1d8a0*/  LDL.LU R20, [R1+0x14] ;  /* 0x0000140001147983 */ /* 0x000ea20000300800 */
[----:B------:R-:W3:Y:S01]  /*1d8b0*/  LDC R6, c[0x0][0x448] ;  /* 0x00011200ff067b82 */ /* 0x000ee20000000800 */
[----:B------:R-:W-:Y:S01]  /*1d8c0*/  ULDC.64 UR4, c[0x0][0x2d8] ;  /* 0x0000b60000047ab9 */ /* 0x000fe20000000a00 */
[----:B------:R-:W-:Y:S01]  /*1d8d0*/  ULDC.64 UR6, c[0x0][0x280] ;  /* 0x0000a00000067ab9 */ /* 0x000fe20000000a00 */
[----:B------:R-:W4:Y:S04]  /*1d8e0*/  LDL.LU R21, [R1+0xc] ;  /* 0x00000c0001157983 */ /* 0x000f280000300800 */
[----:B0-----:R-:W4:Y:S04]  /*1d8f0*/  LDL.LU.64 R2, [R1+0x18] ;  /* 0x0000180001027983 */ /* 0x001f280000300a00 */
[----:B------:R0:W5:Y:S04]  /*1d900*/  LDL R10, [R1+0x10] ;  /* 0x00001000010a7983 */ /* 0x0001680000100800 */
[----:B------:R0:W5:Y:S01]  /*1d910*/  LDL R8, [R1+0x8] ;  /* 0x0000080001087983 */ /* 0x0001620000100800 */
[----:B---3--:R-:W-:-:S13]  /*1d920*/  ISETP.NE.AND P0, PT, R6, 0x1, PT ;  /* 0x000000010600780c */ /* 0x008fda0003f05270 */
[----:B-1----:R-:W1:Y:S01]  /*1d930*/  @P0 LDC R7, c[0x0][0x44c] ;  /* 0x00011300ff070b82 */ /* 0x002e620000000800 */
[----:B----4-:R-:W-:Y:S02]  /*1d940*/  IMAD.MOV.U32 R3, RZ, RZ, R21 ;  /* 0x000000ffff037224 */ /* 0x010fe400078e0015 */
[C---:B------:R-:W-:Y:S01]  /*1d950*/  IMAD.WIDE.U32 R2, R18.reuse, UR4, R2 ;  /* 0x0000000412027c25 */ /* 0x040fe2000f8e0002 */
[----:B------:R-:W3:Y:S03]  /*1d960*/  S2R R21, SR_TID.X ;  /* 0x0000000000157919 */ /* 0x000ee60000002100 */
[----:B------:R-:W-:Y:S01]  /*1d970*/  IMAD R3, R18, UR5, R3 ;  /* 0x0000000512037c24 */ /* 0x000fe2000f8e0203 */
[----:B------:R-:W-:Y:S02]  /*1d980*/  ULDC.64 UR4, c[0x0][0x2e0] ;  /* 0x0000b80000047ab9 */ /* 0x000fe40000000a00 */
[----:B--2---:R-:W-:-:S02]  /*1d990*/  IMAD R0, R20, UR4, RZ ;  /* 0x0000000414007c24 */ /* 0x004fc4000f8e02ff */
[----:B------:R-:W2:Y:S01]  /*1d9a0*/  S2R R20, SR_TID.X ;  /* 0x0000000000147919 */ /* 0x000ea20000002100 */
[----:B------:R-:W-:-:S04]  /*1d9b0*/  IMAD.WIDE.U32 R2, R33, UR4, R2 ;  /* 0x0000000421027c25 */ /* 0x000fc8000f8e0002 */
[----:B------:R-:W-:Y:S01]  /*1d9c0*/  IMAD R0, R33, UR5, R0 ;  /* 0x0000000521007c24 */ /* 0x000fe2000f8e0200 */
[----:B------:R-:W-:-:S03]  /*1d9d0*/  ULDC.64 UR4, c[0x0][0x2d0] ;  /* 0x0000b40000047ab9 */ /* 0x000fc60000000a00 */
[----:B------:R-:W-:Y:S02]  /*1d9e0*/  IMAD.IADD R3, R3, 0x1, R0 ;  /* 0x0000000103037824 */ /* 0x000fe400078e0200 */
[----:B------:R-:W4:Y:S01]  /*1d9f0*/  @P0 LDC R0, c[0x0][0x450] ;  /* 0x00011400ff000b82 */ /* 0x000f220000000800 */
[----:B---3--:R-:W-:Y:S01]  /*1da00*/  IMAD.SHL.U32 R21, R21, 0x10, RZ ;  /* 0x0000001015157824 */ /* 0x008fe200078e00ff */
[----:B--2---:R-:W-:-:S04]  /*1da10*/  LOP3.LUT R20, R20, 0x7f, RZ, 0xc0, !PT ;  /* 0x0000007f14147812 */ /* 0x004fc800078ec0ff */
[----:B------:R-:W-:Y:S02]  /*1da20*/  LOP3.LUT R21, R21, 0x70, RZ, 0xc0, !PT ;  /* 0x0000007015157812 */ /* 0x000fe400078ec0ff */
[----:B------:R-:W-:-:S04]  /*1da30*/  SHF.R.U32.HI R20, RZ, 0x3, R20 ;  /* 0x00000003ff147819 */ /* 0x000fc80000011614 */
[----:B------:R-:W-:-:S05]  /*1da40*/  LOP3.LUT R20, R20, R21, RZ, 0xfc, !PT ;  /* 0x0000001514147212 */ /* 0x000fca00078efcff */
[----:B------:R-:W-:-:S04]  /*1da50*/  IMAD R5, R17, 0x80, R20 ;  /* 0x0000008011057824 */ /* 0x000fc800078e0214 */
[----:B-1----:R-:W-:-:S04]  /*1da60*/  @P0 IMAD.HI.U32 R7, R5, R7, RZ ;  /* 0x0000000705070227 */ /* 0x002fc800078e00ff */
[----:B------:R-:W-:Y:S01]  /*1da70*/  IMAD.MOV.U32 R4, RZ, RZ, R5 ;  /* 0x000000ffff047224 */ /* 0x000fe200078e0005 */
[----:B----4-:R-:W-:Y:S01]  /*1da80*/  @P0 SHF.R.U32.HI R4, RZ, R0, R7 ;  /* 0x00000000ff040219 */ /* 0x010fe20000011607 */
[----:B------:R-:W1:Y:S03]  /*1da90*/  S2R R20, SR_TID.X ;  /* 0x0000000000147919 */ /* 0x000e660000002100 */
[----:B------:R-:W-:-:S05]  /*1daa0*/  IADD3 R0, -R4, RZ, RZ ;  /* 0x000000ff04007210 */ /* 0x000fca0007ffe1ff */
        /* <DEDUP_REMOVED lines=93> */
.L_x_3447:
        /* <DEDUP_REMOVED lines=11> */
.L_x_3209:
[----:B------:R-:W-:Y:S05]  /*1e130*/  BSYNC B0 ;  /* 0x0000000000007941 */ /* 0x000fea0003800000 */
.L_x_3208:
[----:B------:R-:W-:Y:S01]  /*1e140*/  NOP ;  /* 0x0000000000007918 */ /* 0x000fe20000000000 */
[----:B------:R-:W-:-:S13]  /*1e150*/  PLOP3.LUT P0, PT, PT, PT, PT, 0x80, 0x0 ;  /* 0x000000000000781c */ /* 0x000fda0003f0f070 */
.L_x_3210:
        /* <DEDUP_REMOVED lines=21> */
.L_x_3448:
[----:B------:R-:W-:Y:S05]  /*1e2b0*/  BSYNC B0 ;  /* 0x0000000000007941 */ /* 0x000fea0003800000 */
.L_x_3211:
[----:B------:R-:W-:Y:S04]  /*1e2c0*/  BSSY B0, `(.L_x_3213) ;  /* 0x0000109000007945 */ /* 0x000fe80003800000 */
[----:B------:R-:W-:Y:S05]  /*1e2d0*/  @!P1 BRA `(.L_x_3214) ;  /* 0x00000010001c9947 */ /* 0x000fea0003800000 */
[----:B------:R-:W-:Y:S01]  /*1e2e0*/  ULDC UR4, c[0x0][0x2f4] ;  /* 0x0000bd0000047ab9 */ /* 0x000fe20000000800 */
[----:B------:R-:W-:Y:S01]  /*1e2f0*/  MOV R10, R25 ;  /* 0x00000019000a7202 */ /* 0x000fe20000000f00 */
[----:B------:R-:W-:Y:S01]  /*1e300*/  IMAD.MOV.U32 R17, RZ, RZ, R28 ;  /* 0x000000ffff117224 */ /* 0x000fe200078e001c */
[----:B------:R-:W-:Y:S01]  /*1e310*/  ISETP.GE.AND P2, PT, R31, UR4, PT ;  /* 0x000000041f007c0c */ /* 0x000fe2000bf46270 */
[----:B------:R-:W-:Y:S01]  /*1e320*/  IMAD.MOV.U32 R33, RZ, RZ, R26 ;  /* 0x000000ffff217224 */ /* 0x000fe200078e001a */
[----:B------:R-:W-:-:S13]  /*1e330*/  ISETP.GE.AND P1, PT, R30, UR4, PT ;  /* 0x000000041e007c0c */ /* 0x000fda000bf26270 */
.L_x_3227:
        /* <DEDUP_REMOVED lines=41> */
.L_x_3215:
[----:B------:R-:W-:Y:S01]  /*1e5d0*/  IMAD R6, R25, 0x8, R22 ;  /* 0x0000000819067824 */ /* 0x000fe200078e0216 */
[----:B------:R-:W-:Y:S01]  /*1e5e0*/  SHF.L.U32 R3, R28, 0x1f, RZ ;  /* 0x0000001f1c037819 */ /* 0x000fe200000006ff */
[----:B------:R-:W-:Y:S03]  /*1e5f0*/  BSSY B1, `(.L_x_3216) ;  /* 0x0000003000017945 */ /* 0x000fe60003800000 */
[----:B------:R-:W0:Y:S02]  /*1e600*/  SYNCS.PHASECHK.TRANS64.TRYWAIT P0, [R6+URZ+0x28840], R3 ;  /* 0x02884003060075a7 */ /* 0x000e24000800017f */
[----:B0-----:R-:W-:Y:S05]  /*1e610*/  @!P0 BRA `(.L_x_3217) ;  /* 0x0000007000888947 */ /* 0x001fea0003800000 */
.L_x_3449:
[----:B------:R-:W-:Y:S05]  /*1e620*/  BSYNC B1 ;  /* 0x0000000000017941 */ /* 0x000fea0003800000 */
.L_x_3216:
        /* <DEDUP_REMOVED lines=69> */
.L_x_3467:
        /* <DEDUP_REMOVED lines=9> */
.L_x_3219:
        /* <DEDUP_REMOVED lines=11> */
.L_x_3220:
[----:B------:R1:W-:Y:S01]  /*1ebc0*/  SYNCS.ARRIVE.TRANS64.A1T0 RZ, [R6+URZ+0x28830], RZ ;  /* 0x028830ff06ff79a7 */ /* 0x0003e2000810003f */
[----:B------:R-:W-:Y:S05]  /*1ebd0*/  @!P4 BRA `(.L_x_3221) ;  /* 0x000000000004c947 */ /* 0x000fea0003800000 */
[----:B------:R-:W-:Y:S01]  /*1ebe0*/  BPT.TRAP 0x1 ;  /* 0x000000040000795c */ /* 0x000fe20000300000 */
.L_x_3221:
[----:B------:R-:W-:Y:S01]  /*1ebf0*/  SHF.L.U32 R2, R17, 0x1f, RZ ;  /* 0x0000001f11027819 */ /* 0x000fe200000006ff */
[----:B-1----:R-:W-:Y:S01]  /*1ec00*/  IMAD R6, R10, 0x8, R22 ;  /* 0x000000080a067824 */ /* 0x002fe200078e0216 */
[----:B------:R-:W-:Y:S03]  /*1ec10*/  BSSY B1, `(.L_x_3222) ;  /* 0x0000003000017945 */ /* 0x000fe60003800000 */
[----:B------:R-:W1:Y:S02]  /*1ec20*/  SYNCS.PHASECHK.TRANS64.TRYWAIT P0, [R6+URZ+0x28860], R2 ;  /* 0x02886002060075a7 */ /* 0x000e64000800017f */
[----:B-1----:R-:W-:Y:S05]  /*1ec30*/  @!P0 BRA `(.L_x_3223) ;  /* 0x0000007400608947 */ /* 0x002fea0003800000 */
.L_x_3468:
[----:B------:R-:W-:Y:S05]  /*1ec40*/  BSYNC B1 ;  /* 0x0000000000017941 */ /* 0x000fea0003800000 */
.L_x_3222:
        /* <DEDUP_REMOVED lines=52> */
[----:B0-----:R-:W-:-:S04]  /*1ef90*/  IADD3 R2, P0, R2, R5, RZ ;  /* 0x0000000502027210 */ /* 0x001fc80007f1e0ff */
[----:B-1----:R-:W-:Y:S02]  /*1efa0*/  IADD3.X R3, RZ, R3, RZ, P0, !PT ;  /* 0x00000003ff037210 */ /* 0x002fe400007fe4ff */
        /* <DEDUP_REMOVED lines=13> */
.L_x_3486:
        /* <DEDUP_REMOVED lines=27> */
.L_x_3225:
        /* <DEDUP_REMOVED lines=11> */
.L_x_3226:
[C---:B------:R-:W-:Y:S01]  /*1f2e0*/  ISETP.GT.AND P0, PT, R26.reuse, R37, PT ;  /* 0x000000251a00720c */ /* 0x040fe20003f04270 */
[----:B------:R0:W-:Y:S01]  /*1f2f0*/  SYNCS.ARRIVE.TRANS64.A1T0 RZ, [R6+URZ+0x28850], RZ ;  /* 0x028850ff06ff79a7 */ /* 0x0001e2000810003f */
[----:B------:R-:W-:Y:S02]  /*1f300*/  IMAD.MOV.U32 R10, RZ, RZ, R25 ;  /* 0x000000ffff0a7224 */ /* 0x000fe400078e0019 */
[----:B------:R-:W-:Y:S02]  /*1f310*/  IMAD.MOV.U32 R17, RZ, RZ, R28 ;  /* 0x000000ffff117224 */ /* 0x000fe400078e001c */
[----:B------:R-:W-:Y:S02]  /*1f320*/  IMAD.MOV.U32 R33, RZ, RZ, R26 ;  /* 0x000000ffff217224 */ /* 0x000fe400078e001a */
[----:B0-----:R-:W-:-:S05]  /*1f330*/  VIADD R6, R26, 0xffffffff ;  /* 0xffffffff1a067836 */ /* 0x001fca0000000000 */
[----:B------:R-:W-:Y:S05]  /*1f340*/  @P0 BRA `(.L_x_3227) ;  /* 0xffffffec00fc0947 */ /* 0x000fea000383ffff */
.L_x_3214:
[----:B------:R-:W-:Y:S05]  /*1f350*/  BSYNC B0 ;  /* 0x0000000000007941 */ /* 0x000fea0003800000 */
.L_x_3213:
        /* <DEDUP_REMOVED lines=17> */
.L_x_3229:
[----:B------:R-:W-:Y:S05]  /*1f470*/  BSYNC B0 ;  /* 0x0000000000007941 */ /* 0x000fea0003800000 */
.L_x_3228:
[----:B------:R-:W-:-:S05]  /*1f480*/  IMAD.U32 R0, RZ, RZ, UR38 ;  /* 0x00000026ff007e24 */ /* 0x000fca000f8e00ff */
[----:B------:R-:W-:-:S13]  /*1f490*/  ISETP.NE.AND P0, PT, R0, 0x3, PT ;  /* 0x000000030000780c */ /* 0x000fda0003f05270 */
[----:B------:R-:W-:Y:S05]  /*1f4a0*/  @!P0 BRA `(.L_x_3230) ;  /* 0x0000000000048947 */ /* 0x000fea0003800000 */
[----:B------:R-:W-:Y:S01]  /*1f4b0*/  BPT.TRAP 0x1 ;  /* 0x000000040000795c */ /* 0x000fe20000300000 */
.L_x_3230:
[----:B------:R-:W-:Y:S01]  /*1f4c0*/  IMAD R0, R25, 0x8, R22 ;  /* 0x0000000819007824 */ /* 0x000fe200078e0216 */
[----:B0-----:R-:W-:Y:S01]  /*1f4d0*/  SHF.L.U32 R3, R28, 0x1f, RZ ;  /* 0x0000001f1c037819 */ /* 0x001fe200000006ff */
[----:B------:R-:W-:Y:S01]  /*1f4e0*/  BSSY B0, `(.L_x_3231) ;  /* 0x0000004000007945 */ /* 0x000fe20003800000 */
[----:B------:R-:W-:Y:S02]  /*1f4f0*/  IMAD R6, R26, -0x80, R36 ;  /* 0xffffff801a067824 */ /* 0x000fe400078e0224 */
[----:B------:R-:W0:Y:S02]  /*1f500*/  SYNCS.PHASECHK.TRANS64.TRYWAIT P0, [R0+URZ+0x28860], R3 ;  /* 0x02886003000075a7 */ /* 0x000e24000800017f */
[----:B0-----:R-:W-:Y:S05]  /*1f510*/  @!P0 BRA `(.L_x_3232) ;  /* 0x0000007400c48947 */ /* 0x001fea0003800000 */
.L_x_3487:
[----:B------:R-:W-:Y:S05]  /*1f520*/  BSYNC B0 ;  /* 0x0000000000007941 */ /* 0x000fea0003800000 */
.L_x_3231:
        /* <DEDUP_REMOVED lines=70> */
.L_x_3505:
        /* <DEDUP_REMOVED lines=11> */
.L_x_3234:
        /* <DEDUP_REMOVED lines=11> */
.L_x_3235:
[----:B------:R0:W-:Y:S01]  /*1faf0*/  SYNCS.ARRIVE.TRANS64.A1T0 RZ, [R0+URZ+0x28850], RZ ;  /* 0x028850ff00ff79a7 */ /* 0x0001e2000810003f */
[----:B------:R-:W-:-:S05]  /*1fb00*/  VIADD R25, R25, 0x1 ;  /* 0x0000000119197836 */ /* 0x000fca0000000000 */
[----:B------:R-:W-:-:S04]  /*1fb10*/  ISETP.NE.AND P0, PT, R25, 0x2, PT ;  /* 0x000000021900780c */ /* 0x000fc80003f05270 */
[----:B------:R-:W-:Y:S02]  /*1fb20*/  SEL R3, RZ, 0x1, P0 ;  /* 0x00000001ff037807 */ /* 0x000fe40000000000 */
[----:B------:R-:W-:Y:S02]  /*1fb30*/  SEL R25, R25, RZ, P0 ;  /* 0x000000ff19197207 */ /* 0x000fe40000000000 */
[----:B0-----:R-:W-:-:S07]  /*1fb40*/  LOP3.LUT R28, R28, R3, RZ, 0x3c, !PT ;  /* 0x000000031c1c7212 */ /* 0x001fce00078e3cff */
.L_x_3192:
[----:B------:R-:W-:Y:S05]  /*1fb50*/  BSYNC B7 ;  /* 0x0000000000077941 */ /* 0x000fea0003800000 */
.L_x_3190:
[----:B------:R-:W-:-:S13]  /*1fb60*/  LOP3.LUT P0, RZ, R32, 0x8, RZ, 0xc0, !PT ;  /* 0x0000000820ff7812 */ /* 0x000fda000780c0ff */
[----:B------:R-:W-:Y:S05]  /*1fb70*/  @!P0 BRA `(.L_x_3236) ;  /* 0x0000000000248947 */ /* 0x000fea0003800000 */
[----:B------:R-:W-:Y:S05]  /*1fb80*/  WARPSYNC.ALL ;  /* 0x0000000000007948 */ /* 0x000fea0003800000 */
[----:B------:R-:W2:Y:S08]  /*1fb90*/  S2UR UR5, SR_CgaCtaId ;  /* 0x00000000000579c3 */ /* 0x000eb00000008800 */
[----:B------:R-:W-:Y:S06]  /*1fba0*/  BAR.SYNC.DEFER_BLOCKING 0x5, 0x180 ;  /* 0x0146000000007b1d */ /* 0x000fec0000010000 */
[----:B------:R-:W-:-:S02]  /*1fbb0*/  UMOV UR4, 0x400 ;  /* 0x0000040000047882 */ /* 0x000fc40000000000 */
[----:B--2---:R-:W-:-:S06]  /*1fbc0*/  ULEA UR4, UR5, UR4, 0x18 ;  /* 0x0000000405047291 */ /* 0x004fcc000f8ec03f */
[----:B0-----:R-:W-:-:S05]  /*1fbd0*/  IMAD.U32 R22, RZ, RZ, UR4 ;  /* 0x00000004ff167e24 */ /* 0x001fca000f8e00ff */
[----:B------:R2:W3:Y:S01]  /*1fbe0*/  LDS.128 R16, [R22+0x288d0] ;  /* 0x0288d00016107984 */ /* 0x0004e20000000c00 */
[----:B------:R-:W-:Y:S06]  /*1fbf0*/  BAR.ARV 0x4, 0x180 ;  /* 0x0106000000007b1d */ /* 0x000fec0000002000 */
[----:B------:R-:W-:Y:S05]  /*1fc00*/  BRA `(.L_x_3237) ;  /* 0x0000000c00d47947 */ /* 0x000fea0003800000 */
.L_x_3236:
[----:B0-----:R-:W0:Y:S01]  /*1fc10*/  S2R R8, SR_TID.X ;  /* 0x0000000000087919 */ /* 0x001e220000002100 */
        /* <DEDUP_REMOVED lines=8> */
[----:B------:R-:W2:Y:S01]  /*1fca0*/  @!P1 LDC.64 R4, c[0x0][0xc78] ;  /* 0x00031e00ff049b82 */ /* 0x000ea20000000a00 */
[----:B0-----:R-:W-:-:S05]  /*1fcb0*/  @!P1 IMAD.WIDE R2, R7, 0x4, R2 ;  /* 0x0000000407029825 */ /* 0x001fca00078e0202 */
[----:B------:R2:W3:Y:S02]  /*1fcc0*/  @!P1 LDG.E R6, desc[UR42][R2.64] ;  /* 0x0000002a02069981 */ /* 0x0004e4000c1e1900 */
        /* <DEDUP_REMOVED lines=30> */
[----:B------:R0:W2:Y:S02]  /*1feb0*/  SHFL.IDX PT, R14, R2, 0x1f, 0x1f ;  /* 0x03e01f00020e7f89 */ /* 0x0000a400000e0000 */
.L_x_3515:
[----:B------:R-:W-:Y:S02]  /*1fec0*/  ULDC UR4, c[0x0][0xc38] ;  /* 0x00030e0000047ab9 */ /* 0x000fe40000000800 */
[----:B------:R-:W-:-:S04]  /*1fed0*/  IMAD.U32 R5, RZ, RZ, UR4 ;  /* 0x00000004ff057e24 */ /* 0x000fc8000f8e00ff */
[----:B--2---:R-:W-:-:S04]  /*1fee0*/  IMAD R14, R14, R5, RZ ;  /* 0x000000050e0e7224 */ /* 0x004fc800078e02ff */
[----:B------:R-:W-:-:S05]  /*1fef0*/  IMAD.IADD R7, R7, 0x1, R14 ;  /* 0x0000000107077824 */ /* 0x000fca00078e020e */
[----:B------:R-:W-:-:S13]  /*1ff00*/  ISETP.GT.AND P6, PT, R7, R0, PT ;  /* 0x000000000700720c */ /* 0x000fda0003fc4270 */
[----:B------:R-:W-:Y:S05]  /*1ff10*/  @P6 BRA `(.L_x_3239) ;  /* 0x0000000000a46947 */ /* 0x000fea0003800000 */
.L_x_3242:
        /* <DEDUP_REMOVED lines=10> */
[----:B------:R-:W2:Y:S01]  /*1ffc0*/  @!P6 LDC.64 R4, c[0x0][0xc78] ;  /* 0x00031e00ff04eb82 */ /* 0x000ea20000000a00 */
[----:B0-----:R-:W-:-:S05]  /*1ffd0*/  @!P6 IMAD.WIDE R2, R9, 0x4, R2 ;  /* 0x000000040902e825 */ /* 0x001fca00078e0202 */
[----:B------:R2:W3:Y:S02]  /*1ffe0*/  @!P6 LDG.E R17, desc[UR42][R2.64] ;  /* 0x0000002a0211e981 */ /* 0x0004e4000c1e1900 */
[----:B--2---:R-:W-:-:S04]  /*1fff0*/  @!P6 IMAD.WIDE R2, R9, 0x4, R4 ;  /* 0x000000040902e825 */ /* 0x004fc800078e0204 */
[----:B------:R-:W-:-:S06]  /*20000*/  IMAD.MOV.U32 R4, RZ, RZ, RZ ;  /* 0x000000ffff047224 */ /* 0x000fcc00078e00ff */
[----:B------:R-:W3:Y:S01]  /*20010*/  @!P6 LDG.E R4, desc[UR42][R2.64] ;  /* 0x0000002a0204e981 */ /* 0x000ee2000c1e1900 */
[----:B------:R-:W-:Y:S01]  /*20020*/  UMOV UR4, 0xffffffff ;  /* 0xffffffff00047882 */ /* 0x000fe20000000000 */
[----:B---3--:R-:W-:Y:S02]  /*20030*/  IMAD R13, R4, R17, RZ ;  /* 0x00000011040d7224 */ /* 0x008fe400078e02ff */
        /* <DEDUP_REMOVED lines=16> */
[----:B------:R0:W2:Y:S02]  /*20140*/  SHFL.IDX PT, R14, R2, 0x1f, 0x1f ;  /* 0x03e01f00020e7f89 */ /* 0x0000a400000e0000 */
.L_x_3523:
[----:B------:R-:W-:Y:S02]  /*20150*/  ULDC UR4, c[0x0][0xc38] ;  /* 0x00030e0000047ab9 */ /* 0x000fe40000000800 */
[----:B------:R-:W-:-:S04]  /*20160*/  IMAD.U32 R5, RZ, RZ, UR4 ;  /* 0x00000004ff057e24 */ /* 0x000fc8000f8e00ff */
[----:B--2---:R-:W-:-:S04]  /*20170*/  IMAD R14, R14, R5, RZ ;  /* 0x000000050e0e7224 */ /* 0x004fc800078e02ff */
[----:B------:R-:W-:-:S05]  /*20180*/  IMAD.IADD R7, R14, 0x1, R7 ;  /* 0x000000010e077824 */ /* 0x000fca00078e0207 */
[----:B------:R-:W-:-:S13]  /*20190*/  ISETP.GT.AND P6, PT, R7, R0, PT ;  /* 0x000000000700720c */ /* 0x000fda0003fc4270 */
[----:B------:R-:W-:Y:S05]  /*201a0*/  @!P6 BRA `(.L_x_3242) ;  /* 0xfffffffc005ce947 */ /* 0x000fea000383ffff */
.L_x_3239:
[----:B------:R-:W-:Y:S01]  /*201b0*/  IMAD.IADD R7, R7, 0x1, -R14 ;  /* 0x0000000107077824 */ /* 0x000fe200078e0a0e */
[----:B------:R-:W-:-:S03]  /*201c0*/  UMOV UR4, 0xffffffff ;  /* 0xffffffff00047882 */ /* 0x000fc60000000000 */
[----:B------:R-:W-:-:S05]  /*201d0*/  IMAD R3, R2, R5, R7 ;  /* 0x0000000502037224 */ /* 0x000fca00078e0207 */
[----:B------:R-:W-:Y:S01]  /*201e0*/  ISETP.GT.AND P6, PT, R3, R0, PT ;  /* 0x000000000300720c */ /* 0x000fe20003fc4270 */
[----:B------:R-:W-:-:S12]  /*201f0*/  BRA.DIV UR4, `(.L_x_3243) ;  /* 0x0000007e04107947 */ /* 0x000fd8000b800000 */
[----:B------:R-:W-:-:S04]  /*20200*/  VOTE.ANY R3, PT, !P6 ;  /* 0x0000000000037806 */ /* 0x000fc800070e0100 */
[----:B-1----:R-:W1:Y:S02]  /*20210*/  POPC R12, R3 ;  /* 0x00000003000c7309 */ /* 0x002e640000000000 */
[----:B-1----:R1:W2:Y:S01]  /*20220*/  SHFL.IDX PT, R17, R17, R12, 0x1f ;  /* 0x00001f0c11117589 */ /* 0x0022a200000e0000 */
[----:B------:R-:W-:-:S03]  /*20230*/  IMAD.IADD R19, R12, 0x1, R19 ;  /* 0x000000010c137824 */ /* 0x000fc600078e0213 */
[----:B------:R1:W3:Y:S04]  /*20240*/  SHFL.IDX PT, R4, R4, R12, 0x1f ;  /* 0x00001f0c04047589 */ /* 0x0002e800000e0000 */
.L_x_3528:
[----:B------:R-:W-:-:S13]  /*20250*/  ISETP.NE.AND P0, PT, R3, RZ, PT ;  /* 0x000000ff0300720c */ /* 0x000fda0003f05270 */
[----:B------:R-:W-:Y:S05]  /*20260*/  @!P0 BRA `(.L_x_3244) ;  /* 0x0000000000108947 */ /* 0x000fea0003800000 */
[----:B------:R-:W-:Y:S01]  /*20270*/  UMOV UR4, 0xffffffff ;  /* 0xffffffff00047882 */ /* 0x000fe20000000000 */
[----:B-1----:R-:W-:Y:S02]  /*20280*/  VIADD R12, R12, 0xffffffff ;  /* 0xffffffff0c0c7836 */ /* 0x002fe40000000000 */
[----:B------:R-:W-:Y:S05]  /*20290*/  BRA.DIV UR4, `(.L_x_3245) ;  /* 0x0000007e04447947 */ /* 0x000fea000b800000 */
[----:B------:R4:W1:Y:S02]  /*202a0*/  SHFL.IDX PT, R6, R2, R12, 0x1f ;  /* 0x00001f0c02067589 */ /* 0x00086400000e0000 */
.L_x_3244:
        /* <DEDUP_REMOVED lines=52> */
[----:B------:R-:W-:Y:S02]  /*205f0*/  @!P2 IADD3 R6, -R6, RZ, RZ ;  /* 0x000000ff0606a210 */ /* 0x000fe40007ffe1ff */
[----:B------:R-:W-:-:S05]  /*20600*/  @!P1 LOP3.LUT R6, RZ, R4, RZ, 0x33, !PT ;  /* 0x00000004ff069212 */ /* 0x000fca00078e33ff */
[--C-:B------:R-:W-:Y:S02]  /*20610*/  IMAD.MOV R5, RZ, RZ, -R6.reuse ;  /* 0x000000ffff057224 */ /* 0x100fe400078e0a06 */
[C---:B------:R-:W-:Y:S02]  /*20620*/  IMAD R3, R4.reuse, 0x1000000, R6 ;  /* 0x0100000004037824 */ /* 0x040fe400078e0206 */
[----:B------:R-:W-:-:S04]  /*20630*/  IMAD R4, R4, R5, R7 ;  /* 0x0000000504047224 */ /* 0x000fc800078e0207 */
[----:B------:R-:W-:Y:S01]  /*20640*/  IMAD R18, R4, 0x10000, R3 ;  /* 0x0001000004127824 */ /* 0x000fe200078e0203 */
[----:B------:R-:W-:Y:S06]  /*20650*/  BRA `(.L_x_3247) ;  /* 0x0000000000f07947 */ /* 0x000fec0003800000 */
.L_x_3246:
        /* <DEDUP_REMOVED lines=60> */
.L_x_3247:
[----:B------:R-:W-:-:S05]  /*20a20*/  LOP3.LUT R2, RZ, R2, RZ, 0x33, !PT ;  /* 0x00000002ff027212 */ /* 0x000fca00078e33ff */
[----:B------:R-:W-:Y:S01]  /*20a30*/  IMAD.IADD R17, R17, 0x1, R2 ;  /* 0x0000000111117824 */ /* 0x000fe200078e0202 */
[----:B------:R-:W-:Y:S06]  /*20a40*/  BRA `(.L_x_3248) ;  /* 0x00000000001c7947 */ /* 0x000fec0003800000 */
.L_x_3240:
[----:B------:R-:W-:Y:S01]  /*20a50*/  UMOV UR4, URZ ;  /* 0x0000003f00047c82 */ /* 0x000fe20008000000 */
[----:B------:R-:W-:Y:S01]  /*20a60*/  UMOV UR5, URZ ;  /* 0x0000003f00057c82 */ /* 0x000fe20008000000 */
[----:B------:R-:W-:Y:S01]  /*20a70*/  ULDC UR6, c[0x0][0xc3c] ;  /* 0x00030f0000067ab9 */ /* 0x000fe20000000800 */
[----:B------:R-:W-:Y:S02]  /*20a80*/  IMAD.MOV.U32 R16, RZ, RZ, R0 ;  /* 0x000000ffff107224 */ /* 0x000fe400078e0000 */
[----:B------:R-:W-:Y:S02]  /*20a90*/  IMAD.U32 R17, RZ, RZ, UR4 ;  /* 0x00000004ff117e24 */ /* 0x000fe4000f8e00ff */
[----:B------:R-:W-:Y:S02]  /*20aa0*/  IMAD.U32 R18, RZ, RZ, UR5 ;  /* 0x00000005ff127e24 */ /* 0x000fe4000f8e00ff */
[----:B------:R-:W-:-:S07]  /*20ab0*/  IMAD.U32 R19, RZ, RZ, UR6 ;  /* 0x00000006ff137e24 */ /* 0x000fce000f8e00ff */
.L_x_3248:
        /* <DEDUP_REMOVED lines=10> */
.L_x_3237:
[----:B------:R-:W-:Y:S02]  /*20b60*/  ULDC UR4, c[0x0][0xc3c] ;  /* 0x00030f0000047ab9 */ /* 0x000fe40000000800 */
[----:B---3--:R-:W-:-:S13]  /*20b70*/  ISETP.GE.AND P0, PT, R19, UR4, PT ;  /* 0x0000000413007c0c */ /* 0x008fda000bf06270 */
[----:B------:R-:W-:Y:S05]  /*20b80*/  @!P0 BRA `(.L_x_3249) ;  /* 0xffffff9800ec8947 */ /* 0x000fea000383ffff */
[----:B------:R-:W-:Y:S05]  /*20b90*/  BSYNC B8 ;  /* 0x0000000000087941 */ /* 0x000fea0003800000 */
.L_x_3146:
        /* <DEDUP_REMOVED lines=12> */
.L_x_3531:
[----:B------:R-:W-:Y:S05]  /*20c60*/  BSYNC B0 ;  /* 0x0000000000007941 */ /* 0x000fea0003800000 */
.L_x_3250:
[----:B------:R-:W-:-:S03]  /*20c70*/  UMOV UR4, 0xffffffff ;  /* 0xffffffff00047882 */ /* 0x000fc60000000000 */
[----:B------:R-:W-:Y:S05]  /*20c80*/  BRA.DIV UR4, `(.L_x_3252) ;  /* 0x0000007604047947 */ /* 0x000fea000b800000 */
[----:B-1----:R-:W1:Y:S02]  /*20c90*/  S2R R0, SR_TID.X ;  /* 0x0000000000007919 */ /* 0x002e640000002100 */
[----:B-1----:R-:W-:-:S04]  /*20ca0*/  SHF.R.U32.HI R0, RZ, 0x5, R0 ;  /* 0x00000005ff007819 */ /* 0x002fc80000011600 */
[----:B------:R-:W-:-:S05]  /*20cb0*/  LOP3.LUT R0, R0, 0x3, RZ, 0xc0, !PT ;  /* 0x0000000300007812 */ /* 0x000fca00078ec0ff */
[----:B------:R1:W3:Y:S02]  /*20cc0*/  SHFL.IDX PT, R14, R0, RZ, 0x1f ;  /* 0x00001fff000e7589 */ /* 0x0002e400000e0000 */
.L_x_3534:
[----:B---3--:R-:W-:-:S13]  /*20cd0*/  ISETP.NE.AND P0, PT, R14, RZ, PT ;  /* 0x000000ff0e00720c */ /* 0x008fda0003f05270 */
[----:B------:R-:W-:Y:S05]  /*20ce0*/  @P0 BRA `(.L_x_2902) ;  /* 0x0000000000880947 */ /* 0x000fea0003800000 */
[----:B------:R-:W-:-:S03]  /*20cf0*/  UMOV UR4, 0xffffffff ;  /* 0xffffffff00047882 */ /* 0x000fc60000000000 */
[----:B------:R-:W-:Y:S05]  /*20d00*/  BRA.DIV UR4, `(.L_x_3253) ;  /* 0x0000007604187947 */ /* 0x000fea000b800000 */
[----:B------:R-:W-:-:S13]  /*20d10*/  ELECT P6, URZ, PT ;  /* 0x00000000003f782f */ /* 0x000fda00038c0000 */
.L_x_3537:
[----:B------:R-:W-:Y:S05]  /*20d20*/  @!P6 BRA `(.L_x_2902) ;  /* 0x000000000078e947 */ /* 0x000fea0003800000 */
[----:B------:R-:W-:-:S06]  /*20d30*/  ULOP3.LUT UR4, UR36, 0x2, URZ, 0xfc, !UPT ;  /* 0x0000000224047892 */ /* 0x000fcc000f8efc3f */
[----:B-1----:R-:W-:-:S05]  /*20d40*/  IMAD.U32 R0, RZ, RZ, UR4 ;  /* 0x00000004ff007e24 */ /* 0x002fca000f8e00ff */
[----:B------:R-:W-:-:S13]  /*20d50*/  ISETP.NE.AND P0, PT, R0, 0x3, PT ;  /* 0x000000030000780c */ /* 0x000fda0003f05270 */
[----:B------:R-:W-:Y:S05]  /*20d60*/  @!P0 BRA `(.L_x_3254) ;  /* 0x0000000000048947 */ /* 0x000fea0003800000 */
[----:B------:R-:W-:Y:S01]  /*20d70*/  BPT.TRAP 0x1 ;  /* 0x000000040000795c */ /* 0x000fe20000300000 */
.L_x_3254:
[C---:B------:R-:W-:Y:S01]  /*20d80*/  IMAD R5, R25.reuse, 0x8, R4 ;  /* 0x0000000819057824 */ /* 0x040fe200078e0204 */
[----:B------:R-:W-:Y:S01]  /*20d90*/  SHF.L.U32 R0, R28, 0x1f, RZ ;  /* 0x0000001f1c007819 */ /* 0x000fe200000006ff */
[----:B------:R-:W-:-:S03]  /*20da0*/  VIADD R25, R25, 0x1 ;  /* 0x0000000119197836 */ /* 0x000fc60000000000 */
[----:B------:R-:W1:Y:S02]  /*20db0*/  SYNCS.PHASECHK.TRANS64.TRYWAIT P1, [R5+URZ+0x28840], R0 ;  /* 0x02884000050075a7 */ /* 0x000e64000802017f */
[----:B------:R-:W-:-:S04]  /*20dc0*/  ISETP.NE.AND P2, PT, R25, 0x2, PT ;  /* 0x000000021900780c */ /* 0x000fc80003f45270 */
[----:B------:R-:W-:Y:S01]  /*20dd0*/  SEL R3, RZ, 0x1, P2 ;  /* 0x00000001ff037807 */ /* 0x000fe20001000000 */
[----:B-1----:R-:W-:Y:S08]  /*20de0*/  @!P1 BRA `(.L_x_3255) ;  /* 0x0000007400009947 */ /* 0x002ff00003800000 */
.L_x_3538:
[----:B------:R-:W-:Y:S02]  /*20df0*/  SEL R25, R25, RZ, P2 ;  /* 0x000000ff19197207 */ /* 0x000fe40001000000 */
[----:B------:R-:W-:Y:S01]  /*20e00*/  LOP3.LUT R2, R28, R3, RZ, 0x3c, !PT ;  /* 0x000000031c027212 */ /* 0x000fe200078e3cff */
[----:B------:R-:W-:Y:S06]  /*20e10*/  @!P0 BRA `(.L_x_3256) ;  /* 0x0000000000048947 */ /* 0x000fec0003800000 */
[----:B------:R-:W-:Y:S01]  /*20e20*/  BPT.TRAP 0x1 ;  /* 0x000000040000795c */ /* 0x000fe20000300000 */
.L_x_3256:
[----:B------:R-:W-:Y:S01]  /*20e30*/  IMAD R25, R25, 0x8, R4 ;  /* 0x0000000819197824 */ /* 0x000fe200078e0204 */
[----:B------:R-:W-:-:S04]  /*20e40*/  SHF.L.U32 R2, R2, 0x1f, RZ ;  /* 0x0000001f02027819 */ /* 0x000fc800000006ff */
[----:B------:R-:W3:Y:S02]  /*20e50*/  SYNCS.PHASECHK.TRANS64.TRYWAIT P1, [R25+URZ+0x28840], R2 ;  /* 0x02884002190075a7 */ /* 0x000ee4000802017f */
[----:B---3--:R-:W-:Y:S05]  /*20e60*/  @!P1 BRA `(.L_x_3257) ;  /* 0x0000007000f49947 */ /* 0x008fea0003800000 */
.L_x_3539:
[----:B------:R-:W-:Y:S05]  /*20e70*/  @!P0 BRA `(.L_x_3258) ;  /* 0x0000000000048947 */ /* 0x000fea0003800000 */
[----:B------:R-:W-:Y:S01]  /*20e80*/  BPT.TRAP 0x1 ;  /* 0x000000040000795c */ /* 0x000fe20000300000 */
.L_x_3258:
[----:B------:R-:W4:Y:S02]  /*20e90*/  SYNCS.PHASECHK.TRANS64.TRYWAIT P1, [R5+URZ+0x28860], R0 ;  /* 0x02886000050075a7 */ /* 0x000f24000802017f */
[----:B----4-:R-:W-:Y:S05]  /*20ea0*/  @!P1 BRA `(.L_x_3259) ;  /* 0x0000007000f89947 */ /* 0x010fea0003800000 */
.L_x_3540:
[----:B------:R-:W-:Y:S05]  /*20eb0*/  @!P0 BRA `(.L_x_3260) ;  /* 0x0000000000048947 */ /* 0x000fea0003800000 */
[----:B------:R-:W-:Y:S01]  /*20ec0*/  BPT.TRAP 0x1 ;  /* 0x000000040000795c */ /* 0x000fe20000300000 */
.L_x_3260:
[----:B------:R0:W0:Y:S02]  /*20ed0*/  SYNCS.PHASECHK.TRANS64.TRYWAIT P0, [R25+URZ+0x28860], R2 ;  /* 0x02886002190075a7 */ /* 0x000024000800017f */
[----:B0-----:R-:W-:Y:S05]  /*20ee0*/  @!P0 NANOSLEEP.SYNCS 0x989680 ;  /* 0x009896800000895d */ /* 0x001fea0003900000 */
[----:B------:R-:W0:Y:S02]  /*20ef0*/  @!P0 SYNCS.PHASECHK.TRANS64 P0, [R25+URZ+0x28860], R2 ;  /* 0x02886002190085a7 */ /* 0x000e24000800007f */
[----:B0-----:R-:W-:Y:S05]  /*20f00*/  @!P0 BRA `(.L_x_3260) ;  /* 0xfffffffc00f08947 */ /* 0x001fea000383ffff */
.L_x_2902:
[----:B------:R-:W-:Y:S05]  /*20f10*/  BSYNC B9 ;  /* 0x0000000000097941 */ /* 0x000fea0003800000 */
.L_x_2899:
[----:B------:R-:W-:Y:S05]  /*20f20*/  EXIT ;  /* 0x000000000000794d */ /* 0x000fea0003800000 */
.L_x_2926:
[----:B0-----:R0:W1:Y:S02]  /*20f30*/  SYNCS.PHASECHK.TRANS64.TRYWAIT P6, [R89+URZ+0x28890], R100 ;  /* 0x02889064590075a7 */ /* 0x00106400080c017f */
[----:B-1----:R-:W-:Y:S05]  /*20f40*/  @!P6 NANOSLEEP.SYNCS 0x989680 ;  /* 0x009896800000e95d */ /* 0x002fea0003900000 */
[----:B------:R-:W1:Y:S02]  /*20f50*/  @!P6 SYNCS.PHASECHK.TRANS64 P6, [R89+URZ+0x28890], R100 ;  /* 0x028890645900e5a7 */ /* 0x000e6400080c007f */
[----:B-1----:R-:W-:Y:S05]  /*20f60*/  @!P6 BRA `(.L_x_2926) ;  /* 0xfffffffc00f0e947 */ /* 0x002fea000383ffff */
[----:B------:R-:W-:Y:S05]  /*20f70*/  BRA `(.L_x_3261) ;  /* 0xfffffe2400447947 */ /* 0x000fea000383ffff */
.L_x_2927:
        /* <DEDUP_REMOVED lines=8> */
.L_x_3263:
[----:B------:R-:W-:Y:S05]  /*21000*/  BSYNC B1 ;  /* 0x0000000000017941 */ /* 0x000fea0003800000 */
.L_x_3262:
        /* <DEDUP_REMOVED lines=8> */
.L_x_3264:
[----:B------:R-:W-:Y:S01]  /*21090*/  IMAD.MOV.U32 R103, RZ, RZ, R14 ;  /* 0x000000ffff677224 */ /* 0x000fe200078e000e */
[----:B------:R-:W-:Y:S06]  /*210a0*/  BRA `(.L_x_3265) ;  /* 0xfffffe24000c7947 */ /* 0x000fec000383ffff */
.L_x_2936:
        /* <DEDUP_REMOVED lines=8> */
.L_x_3267:
[----:B------:R-:W-:Y:S05]  /*21130*/  BSYNC B1 ;  /* 0x0000000000017941 */ /* 0x000fea0003800000 */
.L_x_3266:
        /* <DEDUP_REMOVED lines=8> */
.L_x_3268:
[----:B------:R-:W-:Y:S01]  /*211c0*/  IMAD.MOV.U32 R69, RZ, RZ, R14 ;  /* 0x000000ffff457224 */ /* 0x000fe200078e000e */
[----:B------:R-:W-:Y:S06]  /*211d0*/  BRA `(.L_x_3269) ;  /* 0xfffffe2800a07947 */ /* 0x000fec000383ffff */
.L_x_2945:
        /* <DEDUP_REMOVED lines=8> */
.L_x_3271:
[----:B------:R-:W-:Y:S05]  /*21260*/  BSYNC B1 ;  /* 0x0000000000017941 */ /* 0x000fea0003800000 */
.L_x_3270:
        /* <DEDUP_REMOVED lines=8> */
.L_x_3272:
[----:B------:R-:W-:Y:S01]  /*212f0*/  IMAD.MOV.U32 R61, RZ, RZ, R14 ;  /* 0x000000ffff3d7224 */ /* 0x000fe200078e000e */
[----:B------:R-:W-:Y:S06]  /*21300*/  BRA `(.L_x_3273) ;  /* 0xfffffe3000347947 */ /* 0x000fec000383ffff */
.L_x_2954:
        /* <DEDUP_REMOVED lines=8> */
.L_x_3275:
[----:B------:R-:W-:Y:S05]  /*21390*/  BSYNC B1 ;  /* 0x0000000000017941 */ /* 0x000fea0003800000 */
.L_x_3274:
        /* <DEDUP_REMOVED lines=8> */
.L_x_3276:
[----:B------:R-:W-:Y:S01]  /*21420*/  IMAD.MOV.U32 R51, RZ, RZ, R14 ;  /* 0x000000ffff337224 */ /* 0x000fe200078e000e */
[----:B------:R-:W-:Y:S06]  /*21430*/  BRA `(.L_x_3277) ;  /* 0xfffffe3400c47947 */ /* 0x000fec000383ffff */
.L_x_2966:
[----:B-1----:R1:W2:Y:S02]  /*21440*/  SYNCS.PHASECHK.TRANS64.TRYWAIT P4, [R89+URZ+0x28890], R100 ;  /* 0x02889064590075a7 */ /* 0x0022a4000808017f */
[----:B--2---:R-:W-:Y:S05]  /*21450*/  @!P4 NANOSLEEP.SYNCS 0x989680 ;  /* 0x009896800000c95d */ /* 0x004fea0003900000 */
[----:B------:R-:W2:Y:S02]  /*21460*/  @!P4 SYNCS.PHASECHK.TRANS64 P4, [R89+URZ+0x28890], R100 ;  /* 0x028890645900c5a7 */ /* 0x000ea4000808007f */
[----:B--2---:R-:W-:Y:S05]  /*21470*/  @!P4 BRA `(.L_x_2966) ;  /* 0xfffffffc00f0c947 */ /* 0x004fea000383ffff */
[----:B------:R-:W-:Y:S05]  /*21480*/  BRA `(.L_x_3278) ;  /* 0xfffffe4400fc7947 */ /* 0x000fea000383ffff */
.L_x_2967:
        /* <DEDUP_REMOVED lines=8> */
.L_x_3280:
[----:B------:R-:W-:Y:S05]  /*21510*/  BSYNC B1 ;  /* 0x0000000000017941 */ /* 0x000fea0003800000 */
.L_x_3279:
        /* <DEDUP_REMOVED lines=8> */
.L_x_3281:
[----:B------:R-:W-:Y:S01]  /*215a0*/  IMAD.MOV.U32 R104, RZ, RZ, R14 ;  /* 0x000000ffff687224 */ /* 0x000fe200078e000e */
[----:B------:R-:W-:Y:S06]  /*215b0*/  BRA `(.L_x_3282) ;  /* 0xfffffe4400c87947 */ /* 0x000fec000383ffff */
.L_x_2972:
[----:B------:R-:W-:Y:S01]  /*215c0*/  BSSY B1, `(.L_x_3283) ;  /* 0x0000008000017945 */ /* 0x000fe20003800000 */
[----:B----4-:R-:W-:Y:S02]  /*215d0*/  IMAD.MOV.U32 R13, RZ, RZ, R101 ;  /* 0x000000ffff0d7224 */ /* 0x010fe400078e0065 */
[----:B------:R-:W-:Y:S02]  /*215e0*/  IMAD.MOV.U32 R12, RZ, RZ, 0x1 ;  /* 0x00000001ff0c7424 */ /* 0x000fe400078e00ff */
[----:B------:R-:W-:Y:S02]  /*215f0*/  IMAD.MOV.U32 R11, RZ, RZ, 0x181f ;  /* 0x0000181fff0b7424 */ /* 0x000fe400078e00ff */
[----:B------:R-:W-:-:S07]  /*21600*/  IMAD.MOV.U32 R15, RZ, RZ, -0x1 ;  /* 0xffffffffff0f7424 */ /* 0x000fce00078e00ff */
[----:B0123--:R-:W-:Y:S05]  /*21610*/  WARPSYNC.COLLECTIVE R15, `(.L_x_3284) ;  /* 0x000000000f087348 */ /* 0x00ffea0003c00000 */
[----:B------:R4:W0:Y:S02]  /*21620*/  SHFL.IDX P6, R14, R13, R12, R11 ;  /* 0x0000000c0d0e7389 */ /* 0x00082400000c000b */
[----:B01234-:R-:W-:Y:S01]  /*21630*/  ENDCOLLECTIVE ;  /* 0x000000000000791b */ /* 0x01ffe20003800000 */
.L_x_3284:
[----:B------:R-:W-:Y:S05]  /*21640*/  BSYNC B1 ;  /* 0x0000000000017941 */ /* 0x000fea0003800000 */
.L_x_3283:
        /* <DEDUP_REMOVED lines=8> */
.L_x_3285:
[----:B------:R-:W-:Y:S01]  /*216d0*/  IMAD.MOV.U32 R46, RZ, RZ, R14 ;  /* 0x000000ffff2e7224 */ /* 0x000fe200078e000e */
[----:B------:R-:W-:Y:S06]  /*216e0*/  BRA `(.L_x_3286) ;  /* 0xfffffe4c007c7947 */ /* 0x000fec000383ffff */
.L_x_2977:
        /* <DEDUP_REMOVED lines=8> */
.L_x_3288:
[----:B------:R-:W-:Y:S05]  /*21770*/  BSYNC B1 ;  /* 0x0000000000017941 */ /* 0x000fea0003800000 */
.L_x_3287:
        /* <DEDUP_REMOVED lines=8> */
.L_x_3289:
[----:B------:R-:W-:Y:S01]  /*21800*/  IMAD.MOV.U32 R46, RZ, RZ, R14 ;  /* 0x000000ffff2e7224 */ /* 0x000fe200078e000e */
[----:B------:R-:W-:Y:S06]  /*21810*/  BRA `(.L_x_3290) ;  /* 0xfffffe5400307947 */ /* 0x000fec000383ffff */
.L_x_2982:
[----:B------:R-:W-:Y:S01]  /*21820*/  BSSY B1, `(.L_x_3291) ;  /* 0x0000008000017945 */ /* 0x000fe20003800000 */
[----:B----4-:R-:W-:Y:S01]  /*21830*/  MOV R13, R101 ;  /* 0x00000065000d7202 */ /* 0x010fe20000000f00 */
[----:B------:R-:W-:Y:S02]  /*21840*/  IMAD.MOV.U32 R12, RZ, RZ, 0x3 ;  /* 0x00000003ff0c7424 */ /* 0x000fe400078e00ff */
[----:B------:R-:W-:Y:S02]  /*21850*/  IMAD.MOV.U32 R11, RZ, RZ, 0x181f ;  /* 0x0000181fff0b7424 */ /* 0x000fe400078e00ff */
[----:B------:R-:W-:-:S07]  /*21860*/  IMAD.MOV.U32 R15, RZ, RZ, -0x1 ;  /* 0xffffffffff0f7424 */ /* 0x000fce00078e00ff */
[----:B0123--:R-:W-:Y:S05]  /*21870*/  WARPSYNC.COLLECTIVE R15, `(.L_x_3292) ;  /* 0x000000000f087348 */ /* 0x00ffea0003c00000 */
[----:B------:R4:W0:Y:S02]  /*21880*/  SHFL.IDX P6, R14, R13, R12, R11 ;  /* 0x0000000c0d0e7389 */ /* 0x00082400000c000b */
[----:B01234-:R-:W-:Y:S01]  /*21890*/  ENDCOLLECTIVE ;  /* 0x000000000000791b */ /* 0x01ffe20003800000 */
.L_x_3292:
[----:B------:R-:W-:Y:S05]  /*218a0*/  BSYNC B1 ;  /* 0x0000000000017941 */ /* 0x000fea0003800000 */
.L_x_3291:
        /* <DEDUP_REMOVED lines=8> */
.L_x_3293:
[----:B------:R-:W-:Y:S01]  /*21930*/  IMAD.MOV.U32 R106, RZ, RZ, R14 ;  /* 0x000000ffff6a7224 */ /* 0x000fe200078e000e */
[----:B------:R-:W-:Y:S06]  /*21940*/  BRA `(.L_x_3294) ;  /* 0xfffffe5800ec7947 */ /* 0x000fec000383ffff */
.L_x_2987:
[----:B0-----:R0:W1:Y:S02]  /*21950*/  SYNCS.PHASECHK.TRANS64.TRYWAIT P3, [R89+URZ+0x28890], R100 ;  /* 0x02889064590075a7 */ /* 0x001064000806017f */
[----:B-1----:R-:W-:Y:S05]  /*21960*/  @!P3 NANOSLEEP.SYNCS 0x989680 ;  /* 0x009896800000b95d */ /* 0x002fea0003900000 */
[----:B------:R-:W1:Y:S02]  /*21970*/  @!P3 SYNCS.PHASECHK.TRANS64 P3, [R89+URZ+0x28890], R100 ;  /* 0x028890645900b5a7 */ /* 0x000e64000806007f */
[----:B-1----:R-:W-:Y:S05]  /*21980*/  @!P3 BRA `(.L_x_2987) ;  /* 0xfffffffc00f0b947 */ /* 0x002fea000383ffff */
[----:B------:R-:W-:Y:S05]  /*21990*/  BRA `(.L_x_3295) ;  /* 0xfffffe6000f47947 */ /* 0x000fea000383ffff */
.L_x_2988:
        /* <DEDUP_REMOVED lines=8> */
.L_x_3297:
[----:B------:R-:W-:Y:S05]  /*21a20*/  BSYNC B1 ;  /* 0x0000000000017941 */ /* 0x000fea0003800000 */
.L_x_3296:
        /* <DEDUP_REMOVED lines=8> */
.L_x_3298:
[----:B------:R-:W-:Y:S05]  /*21ab0*/  BRA `(.L_x_3299) ;  /* 0xfffffe6400147947 */ /* 0x000fea000383ffff */
.L_x_2991:
        /* <DEDUP_REMOVED lines=8> */
.L_x_3301:
[----:B------:R-:W-:Y:S05]  /*21b40*/  BSYNC B1 ;  /* 0x0000000000017941 */ /* 0x000fea0003800000 */
.L_x_3300:
        /* <DEDUP_REMOVED lines=8> */
.L_x_3302:
[----:B------:R-:W-:Y:S05]  /*21bd0*/  BRA `(.L_x_3303) ;  /* 0xfffffe6400147947 */ /* 0x000fea000383ffff */
.L_x_2994:
        /* <DEDUP_REMOVED lines=8> */
.L_x_3305:
[----:B------:R-:W-:Y:S05]  /*21c60*/  BSYNC B1 ;  /* 0x0000000000017941 */ /* 0x000fea0003800000 */
.L_x_3304:
        /* <DEDUP_REMOVED lines=8> */
.L_x_3306:
[----:B------:R-:W-:Y:S05]  /*21cf0*/  BRA `(.L_x_3307) ;  /* 0xfffffe6400187947 */ /* 0x000fea000383ffff */
.L_x_2997:
        /* <DEDUP_REMOVED lines=8> */
.L_x_3309:
[----:B------:R-:W-:Y:S05]  /*21d80*/  BSYNC B1 ;  /* 0x0000000000017941 */ /* 0x000fea0003800000 */
.L_x_3308:
        /* <DEDUP_REMOVED lines=8> */
.L_x_3310:
[----:B------:R-:W-:Y:S05]  /*21e10*/  BRA `(.L_x_3311) ;  /* 0xfffffe64001c7947 */ /* 0x000fea000383ffff */
.L_x_3001:
[----:B------:R0:W0:Y:S02]  /*21e20*/  SYNCS.PHASECHK.TRANS64.TRYWAIT P4, [R89+URZ+0x288b0], R100 ;  /* 0x0288b064590075a7 */ /* 0x000024000808017f */
[----:B0-----:R-:W-:Y:S05]  /*21e30*/  @!P4 NANOSLEEP.SYNCS 0x989680 ;  /* 0x009896800000c95d */ /* 0x001fea0003900000 */
[----:B------:R-:W0:Y:S02]  /*21e40*/  @!P4 SYNCS.PHASECHK.TRANS64 P4, [R89+URZ+0x288b0], R100 ;  /* 0x0288b0645900c5a7 */ /* 0x000e24000808007f */
[----:B0-----:R-:W-:Y:S05]  /*21e50*/  @!P4 BRA `(.L_x_3001) ;  /* 0xfffffffc00f0c947 */ /* 0x001fea000383ffff */
[----:B------:R-:W-:Y:S05]  /*21e60*/  BRA `(.L_x_3312) ;  /* 0xfffffe6400987947 */ /* 0x000fea000383ffff */
.L_x_3015:
[----:B------:R-:W0:Y:S01]  /*21e70*/  S2R R5, SR_TID.X ;  /* 0x0000000000057919 */ /* 0x000e220000002100 */
[----:B------:R-:W-:Y:S01]  /*21e80*/  BSSY B0, `(.L_x_3313) ;  /* 0x000000c000007945 */ /* 0x000fe20003800000 */
[----:B------:R-:W-:Y:S02]  /*21e90*/  IMAD.MOV.U32 R12, RZ, RZ, RZ ;  /* 0x000000ffff0c7224 */ /* 0x000fe400078e00ff */
[----:B------:R-:W-:Y:S02]  /*21ea0*/  IMAD.MOV.U32 R11, RZ, RZ, 0x1f ;  /* 0x0000001fff0b7424 */ /* 0x000fe400078e00ff */
[----:B------:R-:W-:Y:S02]  /*21eb0*/  IMAD.MOV.U32 R15, RZ, RZ, -0x1 ;  /* 0xffffffffff0f7424 */ /* 0x000fe400078e00ff */
[----:B0-----:R-:W-:-:S05]  /*21ec0*/  VIADD R5, R5, 0xffffff80 ;  /* 0xffffff8005057836 */ /* 0x001fca0000000000 */
[----:B------:R-:W-:-:S04]  /*21ed0*/  SHF.R.S32.HI R4, RZ, 0x1f, R5 ;  /* 0x0000001fff047819 */ /* 0x000fc80000011405 */
[----:B------:R-:W-:-:S04]  /*21ee0*/  LEA.HI R4, R4, R5, RZ, 0x7 ;  /* 0x0000000504047211 */ /* 0x000fc800078f38ff */
[----:B------:R-:W-:-:S05]  /*21ef0*/  SHF.R.S32.HI R4, RZ, 0x7, R4 ;  /* 0x00000007ff047819 */ /* 0x000fca0000011404 */
[----:B--2---:R-:W-:-:S07]  /*21f00*/  IMAD.MOV.U32 R13, RZ, RZ, R4 ;  /* 0x000000ffff0d7224 */ /* 0x004fce00078e0004 */
[----:B-1---5:R-:W-:Y:S05]  /*21f10*/  WARPSYNC.COLLECTIVE R15, `(.L_x_3314) ;  /* 0x000000000f087348 */ /* 0x022fea0003c00000 */
[----:B------:R0:W2:Y:S02]  /*21f20*/  SHFL.IDX P6, R14, R13, R12, R11 ;  /* 0x0000000c0d0e7389 */ /* 0x0000a400000c000b */
[----:B012--5:R-:W-:Y:S01]  /*21f30*/  ENDCOLLECTIVE ;  /* 0x000000000000791b */ /* 0x027fe20003800000 */
.L_x_3314:
[----:B------:R-:W-:Y:S05]  /*21f40*/  BSYNC B0 ;  /* 0x0000000000007941 */ /* 0x000fea0003800000 */
.L_x_3313:
[----:B------:R-:W-:Y:S01]  /*21f50*/  IMAD.MOV.U32 R191, RZ, RZ, R14 ;  /* 0x000000ffffbf7224 */ /* 0x000fe200078e000e */
[----:B------:R-:W-:Y:S06]  /*21f60*/  BRA `(.L_x_3315) ;  /* 0xfffffe70007c7947 */ /* 0x000fec000383ffff */
.L_x_3025:
        /* <DEDUP_REMOVED lines=8> */
.L_x_3317:
[----:B------:R-:W-:Y:S05]  /*21ff0*/  BSYNC B1 ;  /* 0x0000000000017941 */ /* 0x000fea0003800000 */
.L_x_3316:
        /* <DEDUP_REMOVED lines=8> */
.L_x_3318:
[----:B------:R-:W-:Y:S02]  /*22080*/  IMAD.MOV.U32 R13, RZ, RZ, R8 ;  /* 0x000000ffff0d7224 */ /* 0x000fe400078e0008 */
[----:B------:R-:W-:-:S07]  /*22090*/  IMAD.MOV.U32 R3, RZ, RZ, R14 ;  /* 0x000000ffff037224 */ /* 0x000fce00078e000e */
[----:B------:R-:W-:Y:S05]  /*220a0*/  WARPSYNC.COLLECTIVE R15, `(.L_x_3319) ;  /* 0x000000000f087348 */ /* 0x000fea0003c00000 */
[----:B------:R0:W1:Y:S02]  /*220b0*/  SHFL.IDX P6, R14, R13, R12, R11 ;  /* 0x0000000c0d0e7389 */ /* 0x00006400000c000b */
[----:B01----:R-:W-:Y:S01]  /*220c0*/  ENDCOLLECTIVE ;  /* 0x000000000000791b */ /* 0x003fe20003800000 */
.L_x_3319:
[----:B------:R-:W-:Y:S02]  /*220d0*/  IMAD.MOV.U32 R13, RZ, RZ, R7 ;  /* 0x000000ffff0d7224 */ /* 0x000fe400078e0007 */
[----:B------:R-:W-:-:S07]  /*220e0*/  IMAD.MOV.U32 R4, RZ, RZ, R14 ;  /* 0x000000ffff047224 */ /* 0x000fce00078e000e */
[----:B------:R-:W-:Y:S05]  /*220f0*/  WARPSYNC.COLLECTIVE R15, `(.L_x_3320) ;  /* 0x000000000f087348 */ /* 0x000fea0003c00000 */
[----:B------:R0:W1:Y:S02]  /*22100*/  SHFL.IDX P6, R14, R13, R12, R11 ;  /* 0x0000000c0d0e7389 */ /* 0x00006400000c000b */
[----:B01----:R-:W-:Y:S01]  /*22110*/  ENDCOLLECTIVE ;  /* 0x000000000000791b */ /* 0x003fe20003800000 */
.L_x_3320:
[----:B------:R-:W-:Y:S05]  /*22120*/  BRA `(.L_x_3321) ;  /* 0xfffffe7400d87947 */ /* 0x000fea000383ffff */
.L_x_3028:
[----:B------:R-:W-:Y:S01]  /*22130*/  BSSY B1, `(.L_x_3322) ;  /* 0x0000008000017945 */ /* 0x000fe20003800000 */
[----:B0-----:R-:W-:Y:S02]  /*22140*/  IMAD.MOV.U32 R13, RZ, RZ, R6 ;  /* 0x000000ffff0d7224 */ /* 0x001fe400078e0006 */
[----:B------:R-:W-:Y:S02]  /*22150*/  IMAD.MOV.U32 R12, RZ, RZ, 0x1 ;  /* 0x00000001ff0c7424 */ /* 0x000fe400078e00ff */
[----:B------:R-:W-:Y:S02]  /*22160*/  IMAD.MOV.U32 R11, RZ, RZ, 0x181f ;  /* 0x0000181fff0b7424 */ /* 0x000fe400078e00ff */
[----:B------:R-:W-:-:S07]  /*22170*/  IMAD.MOV.U32 R15, RZ, RZ, -0x1 ;  /* 0xffffffffff0f7424 */ /* 0x000fce00078e00ff */
[----:B------:R-:W-:Y:S05]  /*22180*/  WARPSYNC.COLLECTIVE R15, `(.L_x_3323) ;  /* 0x000000000f087348 */ /* 0x000fea0003c00000 */
[----:B------:R0:W1:Y:S02]  /*22190*/  SHFL.IDX P6, R14, R13, R12, R11 ;  /* 0x0000000c0d0e7389 */ /* 0x00006400000c000b */
[----:B01----:R-:W-:Y:S01]  /*221a0*/  ENDCOLLECTIVE ;  /* 0x000000000000791b */ /* 0x003fe20003800000 */
.L_x_3323:
[----:B------:R-:W-:Y:S05]  /*221b0*/  BSYNC B1 ;  /* 0x0000000000017941 */ /* 0x000fea0003800000 */
.L_x_3322:
        /* <DEDUP_REMOVED lines=8> */
.L_x_3324:
[----:B------:R-:W-:Y:S02]  /*22240*/  IMAD.MOV.U32 R13, RZ, RZ, R8 ;  /* 0x000000ffff0d7224 */ /* 0x000fe400078e0008 */
[----:B------:R-:W-:-:S07]  /*22250*/  IMAD.MOV.U32 R3, RZ, RZ, R14 ;  /* 0x000000ffff037224 */ /* 0x000fce00078e000e */
[----:B------:R-:W-:Y:S05]  /*22260*/  WARPSYNC.COLLECTIVE R15, `(.L_x_3325) ;  /* 0x000000000f087348 */ /* 0x000fea0003c00000 */
[----:B------:R0:W1:Y:S02]  /*22270*/  SHFL.IDX P6, R14, R13, R12, R11 ;  /* 0x0000000c0d0e7389 */ /* 0x00006400000c000b */
[----:B01----:R-:W-:Y:S01]  /*22280*/  ENDCOLLECTIVE ;  /* 0x000000000000791b */ /* 0x003fe20003800000 */
.L_x_3325:
[----:B------:R-:W-:Y:S02]  /*22290*/  IMAD.MOV.U32 R13, RZ, RZ, R7 ;  /* 0x000000ffff0d7224 */ /* 0x000fe400078e0007 */
[----:B------:R-:W-:-:S07]  /*222a0*/  IMAD.MOV.U32 R4, RZ, RZ, R14 ;  /* 0x000000ffff047224 */ /* 0x000fce00078e000e */
[----:B------:R-:W-:Y:S05]  /*222b0*/  WARPSYNC.COLLECTIVE R15, `(.L_x_3326) ;  /* 0x000000000f087348 */ /* 0x000fea0003c00000 */
[----:B------:R0:W1:Y:S02]  /*222c0*/  SHFL.IDX P6, R14, R13, R12, R11 ;  /* 0x0000000c0d0e7389 */ /* 0x00006400000c000b */
[----:B01----:R-:W-:Y:S01]  /*222d0*/  ENDCOLLECTIVE ;  /* 0x000000000000791b */ /* 0x003fe20003800000 */
.L_x_3326:
[----:B------:R-:W-:Y:S05]  /*222e0*/  BRA `(.L_x_3327) ;  /* 0xfffffe7800447947 */ /* 0x000fea000383ffff */
.L_x_3031:
[----:B------:R-:W-:Y:S01]  /*222f0*/  BSSY B1, `(.L_x_3328) ;  /* 0x0000008000017945 */ /* 0x000fe20003800000 */
[----:B0-----:R-:W-:Y:S02]  /*22300*/  IMAD.MOV.U32 R13, RZ, RZ, R6 ;  /* 0x000000ffff0d7224 */ /* 0x001fe400078e0006 */
[----:B------:R-:W-:Y:S02]  /*22310*/  IMAD.MOV.U32 R12, RZ, RZ, 0x2 ;  /* 0x00000002ff0c7424 */ /* 0x000fe400078e00ff */
[----:B------:R-:W-:Y:S02]  /*22320*/  IMAD.MOV.U32 R11, RZ, RZ, 0x181f ;  /* 0x0000181fff0b7424 */ /* 0x000fe400078e00ff */
[----:B------:R-:W-:-:S07]  /*22330*/  IMAD.MOV.U32 R15, RZ, RZ, -0x1 ;  /* 0xffffffffff0f7424 */ /* 0x000fce00078e00ff */
[----:B-1----:R-:W-:Y:S05]  /*22340*/  WARPSYNC.COLLECTIVE R15, `(.L_x_3329) ;  /* 0x000000000f087348 */ /* 0x002fea0003c00000 */
[----:B------:R0:W2:Y:S02]  /*22350*/  SHFL.IDX P6, R14, R13, R12, R11 ;  /* 0x0000000c0d0e7389 */ /* 0x0000a400000c000b */
[----:B012---:R-:W-:Y:S01]  /*22360*/  ENDCOLLECTIVE ;  /* 0x000000000000791b */ /* 0x007fe20003800000 */
.L_x_3329:
[----:B------:R-:W-:Y:S05]  /*22370*/  BSYNC B1 ;  /* 0x0000000000017941 */ /* 0x000fea0003800000 */
.L_x_3328:
        /* <DEDUP_REMOVED lines=8> */
.L_x_3330:
[----:B------:R-:W-:Y:S02]  /*22400*/  IMAD.MOV.U32 R13, RZ, RZ, R8 ;  /* 0x000000ffff0d7224 */ /* 0x000fe400078e0008 */
[----:B------:R-:W-:-:S07]  /*22410*/  IMAD.MOV.U32 R3, RZ, RZ, R14 ;  /* 0x000000ffff037224 */ /* 0x000fce00078e000e */
[----:B------:R-:W-:Y:S05]  /*22420*/  WARPSYNC.COLLECTIVE R15, `(.L_x_3331) ;  /* 0x000000000f087348 */ /* 0x000fea0003c00000 */
[----:B------:R0:W1:Y:S02]  /*22430*/  SHFL.IDX P6, R14, R13, R12, R11 ;  /* 0x0000000c0d0e7389 */ /* 0x00006400000c000b */
[----:B01----:R-:W-:Y:S01]  /*22440*/  ENDCOLLECTIVE ;  /* 0x000000000000791b */ /* 0x003fe20003800000 */
.L_x_3331:
[----:B------:R-:W-:Y:S02]  /*22450*/  IMAD.MOV.U32 R13, RZ, RZ, R7 ;  /* 0x000000ffff0d7224 */ /* 0x000fe400078e0007 */
[----:B------:R-:W-:-:S07]  /*22460*/  IMAD.MOV.U32 R4, RZ, RZ, R14 ;  /* 0x000000ffff047224 */ /* 0x000fce00078e000e */
[----:B------:R-:W-:Y:S05]  /*22470*/  WARPSYNC.COLLECTIVE R15, `(.L_x_3332) ;  /* 0x000000000f087348 */ /* 0x000fea0003c00000 */
[----:B------:R0:W1:Y:S02]  /*22480*/  SHFL.IDX P6, R14, R13, R12, R11 ;  /* 0x0000000c0d0e7389 */ /* 0x00006400000c000b */
[----:B01----:R-:W-:Y:S01]  /*22490*/  ENDCOLLECTIVE ;  /* 0x000000000000791b */ /* 0x003fe20003800000 */
.L_x_3332:
[----:B------:R-:W-:Y:S05]  /*224a0*/  BRA `(.L_x_3333) ;  /* 0xfffffe7800a87947 */ /* 0x000fea000383ffff */
.L_x_3034:
[----:B------:R-:W-:Y:S01]  /*224b0*/  BSSY B1, `(.L_x_3334) ;  /* 0x0000008000017945 */ /* 0x000fe20003800000 */
[----:B------:R-:W-:Y:S02]  /*224c0*/  IMAD.MOV.U32 R13, RZ, RZ, R6 ;  /* 0x000000ffff0d7224 */ /* 0x000fe400078e0006 */
[----:B------:R-:W-:Y:S02]  /*224d0*/  IMAD.MOV.U32 R12, RZ, RZ, 0x3 ;  /* 0x00000003ff0c7424 */ /* 0x000fe400078e00ff */
[----:B------:R-:W-:Y:S02]  /*224e0*/  IMAD.MOV.U32 R11, RZ, RZ, 0x181f ;  /* 0x0000181fff0b7424 */ /* 0x000fe400078e00ff */
[----:B------:R-:W-:-:S07]  /*224f0*/  IMAD.MOV.U32 R15, RZ, RZ, -0x1 ;  /* 0xffffffffff0f7424 */ /* 0x000fce00078e00ff */
[----:B--2---:R-:W-:Y:S05]  /*22500*/  WARPSYNC.COLLECTIVE R15, `(.L_x_3335) ;  /* 0x000000000f087348 */ /* 0x004fea0003c00000 */
[----:B------:R0:W1:Y:S02]  /*22510*/  SHFL.IDX P6, R14, R13, R12, R11 ;  /* 0x0000000c0d0e7389 */ /* 0x00006400000c000b */
[----:B012---:R-:W-:Y:S01]  /*22520*/  ENDCOLLECTIVE ;  /* 0x000000000000791b */ /* 0x007fe20003800000 */
.L_x_3335:
[----:B------:R-:W-:Y:S05]  /*22530*/  BSYNC B1 ;  /* 0x0000000000017941 */ /* 0x000fea0003800000 */
.L_x_3334:
        /* <DEDUP_REMOVED lines=8> */
.L_x_3336:
[----:B------:R-:W-:Y:S02]  /*225c0*/  IMAD.MOV.U32 R13, RZ, RZ, R8 ;  /* 0x000000ffff0d7224 */ /* 0x000fe400078e0008 */
[----:B------:R-:W-:-:S07]  /*225d0*/  IMAD.MOV.U32 R3, RZ, RZ, R14 ;  /* 0x000000ffff037224 */ /* 0x000fce00078e000e */
[----:B------:R-:W-:Y:S05]  /*225e0*/  WARPSYNC.COLLECTIVE R15, `(.L_x_3337) ;  /* 0x000000000f087348 */ /* 0x000fea0003c00000 */
[----:B------:R0:W1:Y:S02]  /*225f0*/  SHFL.IDX P6, R14, R13, R12, R11 ;  /* 0x0000000c0d0e7389 */ /* 0x00006400000c000b */
[----:B01----:R-:W-:Y:S01]  /*22600*/  ENDCOLLECTIVE ;  /* 0x000000000000791b */ /* 0x003fe20003800000 */
.L_x_3337:
[----:B------:R-:W-:Y:S02]  /*22610*/  IMAD.MOV.U32 R13, RZ, RZ, R7 ;  /* 0x000000ffff0d7224 */ /* 0x000fe400078e0007 */
[----:B------:R-:W-:-:S07]  /*22620*/  IMAD.MOV.U32 R4, RZ, RZ, R14 ;  /* 0x000000ffff047224 */ /* 0x000fce00078e000e */
[----:B------:R-:W-:Y:S05]  /*22630*/  WARPSYNC.COLLECTIVE R15, `(.L_x_3338) ;  /* 0x000000000f087348 */ /* 0x000fea0003c00000 */
[----:B------:R0:W1:Y:S02]  /*22640*/  SHFL.IDX P6, R14, R13, R12, R11 ;  /* 0x0000000c0d0e7389 */ /* 0x00006400000c000b */
[----:B01----:R-:W-:Y:S01]  /*22650*/  ENDCOLLECTIVE ;  /* 0x000000000000791b */ /* 0x003fe20003800000 */
.L_x_3338:
[----:B------:R-:W-:Y:S05]  /*22660*/  BRA `(.L_x_3339) ;  /* 0xfffffe7c00147947 */ /* 0x000fea000383ffff */
.L_x_3038:
[----:B0-----:R0:W1:Y:S02]  /*22670*/  SYNCS.PHASECHK.TRANS64.TRYWAIT P0, [R18+URZ+0x28800], R5 ;  /* 0x02880005120075a7 */ /* 0x001064000800017f */
[----:B-1----:R-:W-:Y:S05]  /*22680*/  @!P0 NANOSLEEP.SYNCS 0x989680 ;  /* 0x009896800000895d */ /* 0x002fea0003900000 */
[----:B------:R-:W1:Y:S02]  /*22690*/  @!P0 SYNCS.PHASECHK.TRANS64 P0, [R18+URZ+0x28800], R5 ;  /* 0x02880005120085a7 */ /* 0x000e64000800007f */
[----:B-1----:R-:W-:Y:S05]  /*226a0*/  @!P0 BRA `(.L_x_3038) ;  /* 0xfffffffc00f08947 */ /* 0x002fea000383ffff */
[----:B------:R-:W-:Y:S05]  /*226b0*/  BRA `(.L_x_3340) ;  /* 0xfffffe7c00d87947 */ /* 0x000fea000383ffff */
.L_x_3054:
[----:B------:R-:W0:Y:S01]  /*226c0*/  LDC R58, c[0x0][0x3f4] ;  /* 0x0000fd00ff3a7b82 */ /* 0x000e220000000800 */
[----:B------:R-:W-:Y:S01]  /*226d0*/  BSSY B1, `(.L_x_3341) ;  /* 0x0000008000017945 */ /* 0x000fe20003800000 */
[----:B--2---:R-:W-:Y:S01]  /*226e0*/  IMAD.MOV.U32 R13, RZ, RZ, R35 ;  /* 0x000000ffff0d7224 */ /* 0x004fe200078e0023 */
[----:B------:R-:W-:Y:S01]  /*226f0*/  MOV R12, RZ ;  /* 0x000000ff000c7202 */ /* 0x000fe20000000f00 */
[----:B------:R-:W-:Y:S02]  /*22700*/  IMAD.MOV.U32 R11, RZ, RZ, 0x181f ;  /* 0x0000181fff0b7424 */ /* 0x000fe400078e00ff */
[----:B------:R-:W-:-:S07]  /*22710*/  IMAD.MOV.U32 R15, RZ, RZ, -0x1 ;  /* 0xffffffffff0f7424 */ /* 0x000fce00078e00ff */
[----:B01----:R-:W-:Y:S05]  /*22720*/  WARPSYNC.COLLECTIVE R15, `(.L_x_3342) ;  /* 0x000000000f087348 */ /* 0x003fea0003c00000 */
[----:B------:R2:W3:Y:S02]  /*22730*/  SHFL.IDX P6, R14, R13, R12, R11 ;  /* 0x0000000c0d0e7389 */ /* 0x0004e400000c000b */
[----:B0123--:R-:W-:Y:S01]  /*22740*/  ENDCOLLECTIVE ;  /* 0x000000000000791b */ /* 0x00ffe20003800000 */
.L_x_3342:
[----:B------:R-:W-:Y:S05]  /*22750*/  BSYNC B1 ;  /* 0x0000000000017941 */ /* 0x000fea0003800000 */
.L_x_3341:
        /* <DEDUP_REMOVED lines=10> */
.L_x_3343:
        /* <DEDUP_REMOVED lines=8> */
.L_x_3344:
        /* <DEDUP_REMOVED lines=9> */
.L_x_3345:
        /* <DEDUP_REMOVED lines=22> */
.L_x_3346:
[----:B------:R-:W-:Y:S01]  /*22a70*/  IMAD.MOV.U32 R24, RZ, RZ, R51 ;  /* 0x000000ffff187224 */ /* 0x000fe200078e0033 */
[----:B------:R-:W-:Y:S01]  /*22a80*/  PRMT R78, R0, 0x7610, R78 ;  /* 0x00007610004e7816 */ /* 0x000fe2000000004e */
[----:B------:R-:W-:-:S03]  /*22a90*/  IMAD.MOV.U32 R10, RZ, RZ, R50 ;  /* 0x000000ffff0a7224 */ /* 0x000fc600078e0032 */
[----:B------:R-:W-:Y:S02]  /*22aa0*/  PRMT R53, R24, 0x7610, R53 ;  /* 0x0000761018357816 */ /* 0x000fe40000000035 */
[----:B------:R-:W-:Y:S02]  /*22ab0*/  CS2R R24, SRZ ;  /* 0x0000000000187805 */ /* 0x000fe4000001ff00 */
[----:B------:R-:W-:Y:S01]  /*22ac0*/  @!P1 MOV R38, R4 ;  /* 0x0000000400269202 */ /* 0x000fe20000000f00 */
[----:B------:R-:W-:Y:S01]  /*22ad0*/  @!P1 IMAD.MOV.U32 R39, RZ, RZ, R5 ;  /* 0x000000ffff279224 */ /* 0x000fe200078e0005 */
[----:B------:R-:W-:Y:S01]  /*22ae0*/  PRMT R52, R10, 0x7610, R52 ;  /* 0x000076100a347816 */ /* 0x000fe20000000034 */
[----:B------:R-:W-:Y:S02]  /*22af0*/  @!P1 IMAD.MOV.U32 R20, RZ, RZ, R6 ;  /* 0x000000ffff149224 */ /* 0x000fe400078e0006 */
[----:B------:R-:W-:Y:S02]  /*22b00*/  @!P1 IMAD.MOV.U32 R21, RZ, RZ, R7 ;  /* 0x000000ffff159224 */ /* 0x000fe400078e0007 */
[----:B------:R-:W-:-:S02]  /*22b10*/  IMAD.MOV.U32 R13, RZ, RZ, R32 ;  /* 0x000000ffff0d7224 */ /* 0x000fc400078e0020 */
[----:B------:R-:W-:Y:S02]  /*22b20*/  IMAD.MOV.U32 R4, RZ, RZ, R38 ;  /* 0x000000ffff047224 */ /* 0x000fe400078e0026 */
[----:B------:R-:W-:Y:S02]  /*22b30*/  IMAD.MOV.U32 R5, RZ, RZ, R39 ;  /* 0x000000ffff057224 */ /* 0x000fe400078e0027 */
[----:B------:R-:W-:Y:S01]  /*22b40*/  IMAD.MOV.U32 R6, RZ, RZ, R20 ;  /* 0x000000ffff067224 */ /* 0x000fe200078e0014 */
[----:B------:R-:W-:Y:S01]  /*22b50*/  PRMT R80, R4, 0x7610, R80 ;  /* 0x0000761004507816 */ /* 0x000fe20000000050 */
[----:B------:R-:W-:Y:S01]  /*22b60*/  IMAD.MOV.U32 R7, RZ, RZ, R21 ;  /* 0x000000ffff077224 */ /* 0x000fe200078e0015 */
[----:B------:R-:W-:Y:S01]  /*22b70*/  PRMT R81, R5, 0x7610, R81 ;  /* 0x0000761005517816 */ /* 0x000fe20000000051 */
[----:B------:R-:W-:Y:S01]  /*22b80*/  IMAD.MOV.U32 R0, RZ, RZ, R14 ;  /* 0x000000ffff007224 */ /* 0x000fe200078e000e */
[----:B------:R-:W-:-:S07]  /*22b90*/  PRMT R82, R6, 0x7610, R82 ;  /* 0x0000761006527816 */ /* 0x000fce0000000052 */
[----:B------:R-:W-:Y:S05]  /*22ba0*/  WARPSYNC.COLLECTIVE R15, `(.L_x_3347) ;  /* 0x000000000f087348 */ /* 0x000fea0003c00000 */
[----:B------:R0:W1:Y:S02]  /*22bb0*/  SHFL.IDX P6, R14, R13, R12, R11 ;  /* 0x0000000c0d0e7389 */ /* 0x00006400000c000b */
[----:B01----:R-:W-:Y:S01]  /*22bc0*/  ENDCOLLECTIVE ;  /* 0x000000000000791b */ /* 0x003fe20003800000 */
.L_x_3347:
[----:B------:R-:W-:Y:S01]  /*22bd0*/  PRMT R83, R7, 0x7610, R83 ;  /* 0x0000761007537816 */ /* 0x000fe20000000053 */
[----:B------:R-:W-:Y:S02]  /*22be0*/  IMAD.MOV.U32 R13, RZ, RZ, R33 ;  /* 0x000000ffff0d7224 */ /* 0x000fe400078e0021 */
[----:B------:R-:W-:-:S07]  /*22bf0*/  IMAD.MOV.U32 R8, RZ, RZ, R14 ;  /* 0x000000ffff087224 */ /* 0x000fce00078e000e */
[----:B------:R-:W-:Y:S05]  /*22c00*/  WARPSYNC.COLLECTIVE R15, `(.L_x_3348) ;  /* 0x000000000f087348 */ /* 0x000fea0003c00000 */
[----:B------:R0:W1:Y:S02]  /*22c10*/  SHFL.IDX P6, R14, R13, R12, R11 ;  /* 0x0000000c0d0e7389 */ /* 0x00006400000c000b */
[----:B01----:R-:W-:Y:S01]  /*22c20*/  ENDCOLLECTIVE ;  /* 0x000000000000791b */ /* 0x003fe20003800000 */
.L_x_3348:
[----:B------:R-:W-:Y:S02]  /*22c30*/  IMAD.MOV.U32 R13, RZ, RZ, R34 ;  /* 0x000000ffff0d7224 */ /* 0x000fe400078e0022 */
[----:B------:R-:W-:-:S07]  /*22c40*/  IMAD.MOV.U32 R9, RZ, RZ, R14 ;  /* 0x000000ffff097224 */ /* 0x000fce00078e000e */
[----:B------:R-:W-:Y:S05]  /*22c50*/  WARPSYNC.COLLECTIVE R15, `(.L_x_3349) ;  /* 0x000000000f087348 */ /* 0x000fea0003c00000 */
[----:B------:R0:W1:Y:S02]  /*22c60*/  SHFL.IDX P6, R14, R13, R12, R11 ;  /* 0x0000000c0d0e7389 */ /* 0x00006400000c000b */
[----:B01----:R-:W-:Y:S01]  /*22c70*/  ENDCOLLECTIVE ;  /* 0x000000000000791b */ /* 0x003fe20003800000 */
.L_x_3349:
[----:B------:R-:W-:Y:S05]  /*22c80*/  BRA `(.L_x_3350) ;  /* 0xfffffe9800207947 */ /* 0x000fea000383ffff */
.L_x_3057:
[----:B------:R-:W-:Y:S01]  /*22c90*/  BSSY B1, `(.L_x_3351) ;  /* 0x0000008000017945 */ /* 0x000fe20003800000 */
[----:B--2---:R-:W-:Y:S02]  /*22ca0*/  IMAD.MOV.U32 R13, RZ, RZ, R35 ;  /* 0x000000ffff0d7224 */ /* 0x004fe400078e0023 */
[----:B------:R-:W-:Y:S02]  /*22cb0*/  IMAD.MOV.U32 R12, RZ, RZ, 0x2 ;  /* 0x00000002ff0c7424 */ /* 0x000fe400078e00ff */
[----:B------:R-:W-:Y:S02]  /*22cc0*/  IMAD.MOV.U32 R11, RZ, RZ, 0x181f ;  /* 0x0000181fff0b7424 */ /* 0x000fe400078e00ff */
[----:B0-----:R-:W-:-:S07]  /*22cd0*/  IMAD.MOV.U32 R15, RZ, RZ, -0x1 ;  /* 0xffffffffff0f7424 */ /* 0x001fce00078e00ff */
[----:B------:R-:W-:Y:S05]  /*22ce0*/  WARPSYNC.COLLECTIVE R15, `(.L_x_3352) ;  /* 0x000000000f087348 */ /* 0x000fea0003c00000 */
[----:B------:R0:W1:Y:S02]  /*22cf0*/  SHFL.IDX P6, R14, R13, R12, R11 ;  /* 0x0000000c0d0e7389 */ /* 0x00006400000c000b */
[----:B01----:R-:W-:Y:S01]  /*22d00*/  ENDCOLLECTIVE ;  /* 0x000000000000791b */ /* 0x003fe20003800000 */
.L_x_3352:
[----:B------:R-:W-:Y:S05]  /*22d10*/  BSYNC B1 ;  /* 0x0000000000017941 */ /* 0x000fea0003800000 */
.L_x_3351:
        /* <DEDUP_REMOVED lines=9> */
.L_x_3353:
        /* <DEDUP_REMOVED lines=8> */
.L_x_3354:
[----:B------:R-:W-:-:S05]  /*22e30*/  @!P1 IADD3 R8, P2, R8, R31, RZ ;  /* 0x0000001f08089210 */ /* 0x000fca0007f5e0ff */
[----:B------:R-:W-:Y:S02]  /*22e40*/  @!P1 IMAD.X R9, R0, 0x1, R29, P2 ;  /* 0x0000000100099824 */ /* 0x000fe400010e061d */
[----:B------:R-:W-:Y:S02]  /*22e50*/  IMAD.MOV.U32 R13, RZ, RZ, R34 ;  /* 0x000000ffff0d7224 */ /* 0x000fe400078e0022 */
[----:B------:R-:W-:-:S07]  /*22e60*/  IMAD.MOV.U32 R28, RZ, RZ, R14 ;  /* 0x000000ffff1c7224 */ /* 0x000fce00078e000e */
[----:B------:R-:W-:Y:S05]  /*22e70*/  WARPSYNC.COLLECTIVE R15, `(.L_x_3355) ;  /* 0x000000000f087348 */ /* 0x000fea0003c00000 */
[----:B------:R0:W1:Y:S02]  /*22e80*/  SHFL.IDX P6, R14, R13, R12, R11 ;  /* 0x0000000c0d0e7389 */ /* 0x00006400000c000b */
[----:B01----:R-:W-:Y:S01]  /*22e90*/  ENDCOLLECTIVE ;  /* 0x000000000000791b */ /* 0x003fe20003800000 */
.L_x_3355:
        /* <DEDUP_REMOVED lines=9> */
[----:B------:R-:W-:Y:S02]  /*22f30*/  CS2R R42, SRZ ;  /* 0x00000000002a7805 */ /* 0x000fe4000001ff00 */
[----:B0-----:R-:W-:Y:S01]  /*22f40*/  MOV R15, 0xffffffff ;  /* 0xffffffff000f7802 */ /* 0x001fe20000000f00 */
        /* <DEDUP_REMOVED lines=12> */
.L_x_3356:
        /* <DEDUP_REMOVED lines=19> */
.L_x_3357:
[----:B------:R-:W-:Y:S02]  /*23140*/  PRMT R75, R10, 0x7610, R75 ;  /* 0x000076100a4b7816 */ /* 0x000fe4000000004b */
[----:B------:R-:W-:Y:S01]  /*23150*/  CS2R R8, SRZ ;  /* 0x0000000000087805 */ /* 0x000fe2000001ff00 */
[----:B------:R-:W-:Y:S02]  /*23160*/  IMAD.MOV.U32 R13, RZ, RZ, R33 ;  /* 0x000000ffff0d7224 */ /* 0x000fe400078e0021 */
[----:B------:R-:W-:-:S07]  /*23170*/  IMAD.MOV.U32 R32, RZ, RZ, R14 ;  /* 0x000000ffff207224 */ /* 0x000fce00078e000e */
[----:B------:R-:W-:Y:S05]  /*23180*/  WARPSYNC.COLLECTIVE R15, `(.L_x_3358) ;  /* 0x000000000f087348 */ /* 0x000fea0003c00000 */
[----:B------:R0:W1:Y:S02]  /*23190*/  SHFL.IDX P6, R14, R13, R12, R11 ;  /* 0x0000000c0d0e7389 */ /* 0x00006400000c000b */
[----:B01----:R-:W-:Y:S01]  /*231a0*/  ENDCOLLECTIVE ;  /* 0x000000000000791b */ /* 0x003fe20003800000 */
.L_x_3358:
[----:B------:R-:W-:Y:S02]  /*231b0*/  IMAD.MOV.U32 R13, RZ, RZ, R34 ;  /* 0x000000ffff0d7224 */ /* 0x000fe400078e0022 */
[----:B------:R-:W-:-:S07]  /*231c0*/  IMAD.MOV.U32 R33, RZ, RZ, R14 ;  /* 0x000000ffff217224 */ /* 0x000fce00078e000e */
[----:B------:R-:W-:Y:S05]  /*231d0*/  WARPSYNC.COLLECTIVE R15, `(.L_x_3359) ;  /* 0x000000000f087348 */ /* 0x000fea0003c00000 */
[----:B------:R0:W1:Y:S02]  /*231e0*/  SHFL.IDX P6, R14, R13, R12, R11 ;  /* 0x0000000c0d0e7389 */ /* 0x00006400000c000b */
[----:B01----:R-:W-:Y:S01]  /*231f0*/  ENDCOLLECTIVE ;  /* 0x000000000000791b */ /* 0x003fe20003800000 */
.L_x_3359:
[----:B------:R-:W-:-:S05]  /*23200*/  IMAD.MOV.U32 R11, RZ, RZ, R43 ;  /* 0x000000ffff0b7224 */ /* 0x000fca00078e002b */
[----:B------:R-:W-:Y:S01]  /*23210*/  PRMT R76, R11, 0x7610, R76 ;  /* 0x000076100b4c7816 */ /* 0x000fe2000000004c */
[----:B------:R-:W-:Y:S01]  /*23220*/  IMAD.MOV.U32 R34, RZ, RZ, R14 ;  /* 0x000000ffff227224 */ /* 0x000fe200078e000e */
[----:B------:R-:W-:Y:S06]  /*23230*/  BRA `(.L_x_3360) ;  /* 0xfffffe98000c7947 */ /* 0x000fec000383ffff */
.L_x_3061:
[----:B0-----:R0:W1:Y:S02]  /*23240*/  SYNCS.PHASECHK.TRANS64.TRYWAIT P4, [R18+URZ+0x28800], R29 ;  /* 0x0288001d120075a7 */ /* 0x001064000808017f */
[----:B-1----:R-:W-:Y:S05]  /*23250*/  @!P4 NANOSLEEP.SYNCS 0x989680 ;  /* 0x009896800000c95d */ /* 0x002fea0003900000 */
[----:B------:R-:W1:Y:S02]  /*23260*/  @!P4 SYNCS.PHASECHK.TRANS64 P4, [R18+URZ+0x28800], R29 ;  /* 0x0288001d1200c5a7 */ /* 0x000e64000808007f */
[----:B-1----:R-:W-:Y:S05]  /*23270*/  @!P4 BRA `(.L_x_3061) ;  /* 0xfffffffc00f0c947 */ /* 0x002fea000383ffff */
[----:B------:R-:W-:Y:S05]  /*23280*/  BRA `(.L_x_3361) ;  /* 0xfffffe9800c07947 */ /* 0x000fea000383ffff */
.L_x_3071:
[----:B---3--:R3:W4:Y:S02]  /*23290*/  SYNCS.PHASECHK.TRANS64.TRYWAIT P1, [R0+URZ+0x28830], R3 ;  /* 0x02883003000075a7 */ /* 0x008724000802017f */
[----:B----4-:R-:W-:Y:S05]  /*232a0*/  @!P1 NANOSLEEP.SYNCS 0x989680 ;  /* 0x009896800000995d */ /* 0x010fea0003900000 */
[----:B------:R-:W4:Y:S02]  /*232b0*/  @!P1 SYNCS.PHASECHK.TRANS64 P1, [R0+URZ+0x28830], R3 ;  /* 0x02883003000095a7 */ /* 0x000f24000802007f */
[----:B----4-:R-:W-:Y:S05]  /*232c0*/  @!P1 BRA `(.L_x_3071) ;  /* 0xfffffffc00f09947 */ /* 0x010fea000383ffff */
[----:B------:R-:W-:Y:S05]  /*232d0*/  BRA `(.L_x_3070) ;  /* 0xfffffeb400a47947 */ /* 0x000fea000383ffff */
.L_x_3078:
[----:B-1----:R1:W2:Y:S02]  /*232e0*/  SYNCS.PHASECHK.TRANS64.TRYWAIT P3, [R5+URZ+0x28830], R6 ;  /* 0x02883006050075a7 */ /* 0x0022a4000806017f */
[----:B--2---:R-:W-:Y:S05]  /*232f0*/  @!P3 NANOSLEEP.SYNCS 0x989680 ;  /* 0x009896800000b95d */ /* 0x004fea0003900000 */
[----:B------:R-:W2:Y:S02]  /*23300*/  @!P3 SYNCS.PHASECHK.TRANS64 P3, [R5+URZ+0x28830], R6 ;  /* 0x028830060500b5a7 */ /* 0x000ea4000806007f */
[----:B--2---:R-:W-:Y:S05]  /*23310*/  @!P3 BRA `(.L_x_3078) ;  /* 0xfffffffc00f0b947 */ /* 0x004fea000383ffff */
[----:B------:R-:W-:Y:S05]  /*23320*/  BRA `(.L_x_3077) ;  /* 0xfffffed800f07947 */ /* 0x000fea000383ffff */
.L_x_3082:
[----:B-1----:R1:W2:Y:S02]  /*23330*/  SYNCS.PHASECHK.TRANS64.TRYWAIT P2, [R6+URZ+0x28850], R5 ;  /* 0x02885005060075a7 */ /* 0x0022a4000804017f */
[----:B--2---:R-:W-:Y:S05]  /*23340*/  @!P2 NANOSLEEP.SYNCS 0x989680 ;  /* 0x009896800000a95d */ /* 0x004fea0003900000 */
[----:B------:R-:W2:Y:S02]  /*23350*/  @!P2 SYNCS.PHASECHK.TRANS64 P2, [R6+URZ+0x28850], R5 ;  /* 0x028850050600a5a7 */ /* 0x000ea4000804007f */
[----:B--2---:R-:W-:Y:S05]  /*23360*/  @!P2 BRA `(.L_x_3082) ;  /* 0xfffffffc00f0a947 */ /* 0x004fea000383ffff */
[----:B------:R-:W-:Y:S05]  /*23370*/  BRA `(.L_x_3079) ;  /* 0xfffffedc00fc7947 */ /* 0x000fea000383ffff */
.L_x_3091:
[----:B-1----:R1:W2:Y:S02]  /*23380*/  SYNCS.PHASECHK.TRANS64.TRYWAIT P1, [R5+URZ+0x28830], R6 ;  /* 0x02883006050075a7 */ /* 0x0022a4000802017f */
[----:B--2---:R-:W-:Y:S05]  /*23390*/  @!P1 NANOSLEEP.SYNCS 0x989680 ;  /* 0x009896800000995d */ /* 0x004fea0003900000 */
[----:B------:R-:W2:Y:S02]  /*233a0*/  @!P1 SYNCS.PHASECHK.TRANS64 P1, [R5+URZ+0x28830], R6 ;  /* 0x02883006050095a7 */ /* 0x000ea4000802007f */
[----:B--2---:R-:W-:Y:S05]  /*233b0*/  @!P1 BRA `(.L_x_3091) ;  /* 0xfffffffc00f09947 */ /* 0x004fea000383ffff */
[----:B------:R-:W-:Y:S05]  /*233c0*/  BRA `(.L_x_3090) ;  /* 0xffffff0400b47947 */ /* 0x000fea000383ffff */
.L_x_3095:
[----:B-1----:R1:W2:Y:S02]  /*233d0*/  SYNCS.PHASECHK.TRANS64.TRYWAIT P1, [R6+URZ+0x28850], R5 ;  /* 0x02885005060075a7 */ /* 0x0022a4000802017f */
[----:B--2---:R-:W-:Y:S05]  /*233e0*/  @!P1 NANOSLEEP.SYNCS 0x989680 ;  /* 0x009896800000995d */ /* 0x004fea0003900000 */
[----:B------:R-:W2:Y:S02]  /*233f0*/  @!P1 SYNCS.PHASECHK.TRANS64 P1, [R6+URZ+0x28850], R5 ;  /* 0x02885005060095a7 */ /* 0x000ea4000802007f */
[----:B--2---:R-:W-:Y:S05]  /*23400*/  @!P1 BRA `(.L_x_3095) ;  /* 0xfffffffc00f09947 */ /* 0x004fea000383ffff */
[----:B------:R-:W-:Y:S05]  /*23410*/  BRA `(.L_x_3092) ;  /* 0xffffff0800b47947 */ /* 0x000fea000383ffff */
.L_x_3102:
[----:B-1----:R1:W2:Y:S02]  /*23420*/  SYNCS.PHASECHK.TRANS64.TRYWAIT P1, [R13+URZ+0x28850], R4 ;  /* 0x028850040d0075a7 */ /* 0x0022a4000802017f */
[----:B--2---:R-:W-:Y:S05]  /*23430*/  @!P1 NANOSLEEP.SYNCS 0x989680 ;  /* 0x009896800000995d */ /* 0x004fea0003900000 */
[----:B------:R-:W2:Y:S02]  /*23440*/  @!P1 SYNCS.PHASECHK.TRANS64 P1, [R13+URZ+0x28850], R4 ;  /* 0x028850040d0095a7 */ /* 0x000ea4000802007f */
[----:B--2---:R-:W-:Y:S05]  /*23450*/  @!P1 BRA `(.L_x_3102) ;  /* 0xfffffffc00f09947 */ /* 0x004fea000383ffff */
[----:B------:R-:W-:Y:S05]  /*23460*/  BRA `(.L_x_3101) ;  /* 0xffffff2400fc7947 */ /* 0x000fea000383ffff */
.L_x_3108:
[----:B------:R-:W-:Y:S02]  /*23470*/  IMAD.MOV.U32 R13, RZ, RZ, R4 ;  /* 0x000000ffff0d7224 */ /* 0x000fe400078e0004 */
[----:B------:R-:W-:Y:S02]  /*23480*/  IMAD.MOV.U32 R12, RZ, RZ, RZ ;  /* 0x000000ffff0c7224 */ /* 0x000fe400078e00ff */
[----:B------:R-:W-:Y:S02]  /*23490*/  IMAD.MOV.U32 R11, RZ, RZ, 0x181f ;  /* 0x0000181fff0b7424 */ /* 0x000fe400078e00ff */
[----:B------:R-:W-:-:S07]  /*234a0*/  IMAD.MOV.U32 R15, RZ, RZ, -0x1 ;  /* 0xffffffffff0f7424 */ /* 0x000fce00078e00ff */
[----:B-----5:R-:W-:Y:S05]  /*234b0*/  WARPSYNC.COLLECTIVE R15, `(.L_x_3362) ;  /* 0x000000000f087348 */ /* 0x020fea0003c00000 */
[----:B------:R0:W1:Y:S02]  /*234c0*/  SHFL.IDX P6, R14, R13, R12, R11 ;  /* 0x0000000c0d0e7389 */ /* 0x00006400000c000b */
[----:B01---5:R-:W-:Y:S01]  /*234d0*/  ENDCOLLECTIVE ;  /* 0x000000000000791b */ /* 0x023fe20003800000 */
.L_x_3362:
[----:B------:R-:W-:Y:S02]  /*234e0*/  IMAD.MOV.U32 R13, RZ, RZ, R0 ;  /* 0x000000ffff0d7224 */ /* 0x000fe400078e0000 */
[----:B------:R-:W-:-:S07]  /*234f0*/  IMAD.MOV.U32 R3, RZ, RZ, R14 ;  /* 0x000000ffff037224 */ /* 0x000fce00078e000e */
[----:B------:R-:W-:Y:S05]  /*23500*/  WARPSYNC.COLLECTIVE R15, `(.L_x_3363) ;  /* 0x000000000f087348 */ /* 0x000fea0003c00000 */
[----:B------:R0:W1:Y:S02]  /*23510*/  SHFL.IDX P6, R14, R13, R12, R11 ;  /* 0x0000000c0d0e7389 */ /* 0x00006400000c000b */
[----:B01----:R-:W-:Y:S01]  /*23520*/  ENDCOLLECTIVE ;  /* 0x000000000000791b */ /* 0x003fe20003800000 */
.L_x_3363:
[----:B------:R-:W-:Y:S05]  /*23530*/  BRA `(.L_x_3364) ;  /* 0xffffff4000d47947 */ /* 0x000fea000383ffff */
.L_x_3111:
        /* <DEDUP_REMOVED lines=8> */
.L_x_3366:
[----:B------:R-:W-:Y:S05]  /*235c0*/  BSYNC B1 ;  /* 0x0000000000017941 */ /* 0x000fea0003800000 */
.L_x_3365:
        /* <DEDUP_REMOVED lines=8> */
.L_x_3367:
[----:B------:R-:W-:Y:S05]  /*23650*/  BRA `(.L_x_3368) ;  /* 0xffffff4000d07947 */ /* 0x000fea000383ffff */
.L_x_3114:
[----:B------:R-:W-:Y:S01]  /*23660*/  BSSY B1, `(.L_x_3369) ;  /* 0x0000008000017945 */ /* 0x000fe20003800000 */
[----:B------:R-:W-:Y:S01]  /*23670*/  IMAD.MOV.U32 R13, RZ, RZ, R4 ;  /* 0x000000ffff0d7224 */ /* 0x000fe200078e0004 */
[----:B---3--:R-:W-:Y:S01]  /*23680*/  MOV R11, 0x181f ;  /* 0x0000181f000b7802 */ /* 0x008fe20000000f00 */
[----:B------:R-:W-:Y:S02]  /*23690*/  IMAD.MOV.U32 R12, RZ, RZ, 0x2 ;  /* 0x00000002ff0c7424 */ /* 0x000fe400078e00ff */
[----:B------:R-:W-:-:S07]  /*236a0*/  IMAD.MOV.U32 R15, RZ, RZ, -0x1 ;  /* 0xffffffffff0f7424 */ /* 0x000fce00078e00ff */
[----:B012-45:R-:W-:Y:S05]  /*236b0*/  WARPSYNC.COLLECTIVE R15, `(.L_x_3370) ;  /* 0x000000000f087348 */ /* 0x037fea0003c00000 */
[----:B--2---:R2:W3:Y:S02]  /*236c0*/  SHFL.IDX P6, R14, R13, R12, R11 ;  /* 0x0000000c0d0e7389 */ /* 0x0044e400000c000b */
[----:B012345:R-:W-:Y:S01]  /*236d0*/  ENDCOLLECTIVE ;  /* 0x000000000000791b */ /* 0x03ffe20003800000 */
.L_x_3370:
[----:B------:R-:W-:Y:S05]  /*236e0*/  BSYNC B1 ;  /* 0x0000000000017941 */ /* 0x000fea0003800000 */
.L_x_3369:
        /* <DEDUP_REMOVED lines=8> */
.L_x_3371:
[----:B------:R-:W-:Y:S05]  /*23770*/  BRA `(.L_x_3372) ;  /* 0xffffff4000d07947 */ /* 0x000fea000383ffff */
.L_x_3117:
[----:B------:R-:W-:Y:S01]  /*23780*/  BSSY B1, `(.L_x_3373) ;  /* 0x0000008000017945 */ /* 0x000fe20003800000 */
[----:B------:R-:W-:Y:S02]  /*23790*/  IMAD.MOV.U32 R13, RZ, RZ, R4 ;  /* 0x000000ffff0d7224 */ /* 0x000fe400078e0004 */
[----:B------:R-:W-:Y:S02]  /*237a0*/  IMAD.MOV.U32 R12, RZ, RZ, 0x3 ;  /* 0x00000003ff0c7424 */ /* 0x000fe400078e00ff */
[----:B---3--:R-:W-:Y:S02]  /*237b0*/  IMAD.MOV.U32 R11, RZ, RZ, 0x181f ;  /* 0x0000181fff0b7424 */ /* 0x008fe400078e00ff */
[----:B------:R-:W-:-:S07]  /*237c0*/  IMAD.MOV.U32 R15, RZ, RZ, -0x1 ;  /* 0xffffffffff0f7424 */ /* 0x000fce00078e00ff */
[----:B012-45:R-:W-:Y:S05]  /*237d0*/  WARPSYNC.COLLECTIVE R15, `(.L_x_3374) ;  /* 0x000000000f087348 */ /* 0x037fea0003c00000 */
[----:B--2---:R2:W3:Y:S02]  /*237e0*/  SHFL.IDX P6, R14, R13, R12, R11 ;  /* 0x0000000c0d0e7389 */ /* 0x0044e400000c000b */
[----:B012345:R-:W-:Y:S01]  /*237f0*/  ENDCOLLECTIVE ;  /* 0x000000000000791b */ /* 0x03ffe20003800000 */
.L_x_3374:
[----:B------:R-:W-:Y:S05]  /*23800*/  BSYNC B1 ;  /* 0x0000000000017941 */ /* 0x000fea0003800000 */
.L_x_3373:
        /* <DEDUP_REMOVED lines=8> */
.L_x_3375:
[----:B------:R-:W-:Y:S05]  /*23890*/  BRA `(.L_x_3376) ;  /* 0xffffff4000d07947 */ /* 0x000fea000383ffff */
.L_x_3119:
[----:B------:R-:W-:Y:S02]  /*238a0*/  IMAD.MOV.U32 R13, RZ, RZ, R4 ;  /* 0x000000ffff0d7224 */ /* 0x000fe400078e0004 */
[----:B------:R-:W-:Y:S02]  /*238b0*/  IMAD.MOV.U32 R12, RZ, RZ, RZ ;  /* 0x000000ffff0c7224 */ /* 0x000fe400078e00ff */
[----:B------:R-:W-:Y:S02]  /*238c0*/  IMAD.MOV.U32 R11, RZ, RZ, 0x1c1f ;  /* 0x00001c1fff0b7424 */ /* 0x000fe400078e00ff */
[----:B------:R-:W-:-:S07]  /*238d0*/  IMAD.MOV.U32 R15, RZ, RZ, -0x1 ;  /* 0xffffffffff0f7424 */ /* 0x000fce00078e00ff */
[----:B------:R-:W-:Y:S05]  /*238e0*/  WARPSYNC.COLLECTIVE R15, `(.L_x_3377) ;  /* 0x000000000f087348 */ /* 0x000fea0003c00000 */
[----:B------:R0:W1:Y:S02]  /*238f0*/  SHFL.IDX P6, R14, R13, R12, R11 ;  /* 0x0000000c0d0e7389 */ /* 0x00006400000c000b */
[----:B01----:R-:W-:Y:S01]  /*23900*/  ENDCOLLECTIVE ;  /* 0x000000000000791b */ /* 0x003fe20003800000 */
.L_x_3377:
[----:B------:R-:W-:Y:S02]  /*23910*/  IMAD.MOV.U32 R13, RZ, RZ, R0 ;  /* 0x000000ffff0d7224 */ /* 0x000fe400078e0000 */
[----:B------:R-:W-:-:S07]  /*23920*/  IMAD.MOV.U32 R3, RZ, RZ, R14 ;  /* 0x000000ffff037224 */ /* 0x000fce00078e000e */
[----:B------:R-:W-:Y:S05]  /*23930*/  WARPSYNC.COLLECTIVE R15, `(.L_x_3378) ;  /* 0x000000000f087348 */ /* 0x000fea0003c00000 */
[----:B------:R0:W1:Y:S02]  /*23940*/  SHFL.IDX P6, R14, R13, R12, R11 ;  /* 0x0000000c0d0e7389 */ /* 0x00006400000c000b */
[----:B01----:R-:W-:Y:S01]  /*23950*/  ENDCOLLECTIVE ;  /* 0x000000000000791b */ /* 0x003fe20003800000 */
.L_x_3378:
[----:B------:R-:W-:Y:S05]  /*23960*/  BRA `(.L_x_3379) ;  /* 0xffffff4400d47947 */ /* 0x000fea000383ffff */
.L_x_3122:
        /* <DEDUP_REMOVED lines=8> */
.L_x_3381:
[----:B------:R-:W-:Y:S05]  /*239f0*/  BSYNC B1 ;  /* 0x0000000000017941 */ /* 0x000fea0003800000 */
.L_x_3380:
        /* <DEDUP_REMOVED lines=8> */
.L_x_3382:
[----:B------:R-:W-:Y:S05]  /*23a80*/  BRA `(.L_x_3383) ;  /* 0xffffff4800b07947 */ /* 0x000fea000383ffff */
.L_x_3126:
[----:B------:R-:W-:Y:S02]  /*23a90*/  IMAD.MOV.U32 R13, RZ, RZ, R4 ;  /* 0x000000ffff0d7224 */ /* 0x000fe400078e0004 */
[----:B------:R-:W-:Y:S02]  /*23aa0*/  IMAD.MOV.U32 R12, RZ, RZ, RZ ;  /* 0x000000ffff0c7224 */ /* 0x000fe400078e00ff */
[----:B------:R-:W-:Y:S02]  /*23ab0*/  IMAD.MOV.U32 R11, RZ, RZ, 0x181f ;  /* 0x0000181fff0b7424 */ /* 0x000fe400078e00ff */
[----:B------:R-:W-:-:S07]  /*23ac0*/  IMAD.MOV.U32 R15, RZ, RZ, -0x1 ;  /* 0xffffffffff0f7424 */ /* 0x000fce00078e00ff */
[----:B0-----:R-:W-:Y:S05]  /*23ad0*/  WARPSYNC.COLLECTIVE R15, `(.L_x_3384) ;  /* 0x000000000f087348 */ /* 0x001fea0003c00000 */
[----:B------:R1:W2:Y:S02]  /*23ae0*/  SHFL.IDX P6, R14, R13, R12, R11 ;  /* 0x0000000c0d0e7389 */ /* 0x0002a400000c000b */
[----:B012---:R-:W-:Y:S01]  /*23af0*/  ENDCOLLECTIVE ;  /* 0x000000000000791b */ /* 0x007fe20003800000 */
.L_x_3384:
[----:B------:R-:W-:Y:S01]  /*23b00*/  IMAD.MOV.U32 R13, RZ, RZ, R0 ;  /* 0x000000ffff0d7224 */ /* 0x000fe200078e0000 */
[----:B------:R-:W-:-:S07]  /*23b10*/  MOV R3, R14 ;  /* 0x0000000e00037202 */ /* 0x000fce0000000f00 */
[----:B------:R-:W-:Y:S05]  /*23b20*/  WARPSYNC.COLLECTIVE R15, `(.L_x_3385) ;  /* 0x000000000f087348 */ /* 0x000fea0003c00000 */
[----:B------:R0:W1:Y:S02]  /*23b30*/  SHFL.IDX P6, R14, R13, R12, R11 ;  /* 0x0000000c0d0e7389 */ /* 0x00006400000c000b */
[----:B01----:R-:W-:Y:S01]  /*23b40*/  ENDCOLLECTIVE ;  /* 0x000000000000791b */ /* 0x003fe20003800000 */
.L_x_3385:
[----:B------:R-:W-:Y:S05]  /*23b50*/  BRA `(.L_x_3386) ;  /* 0xffffff5400887947 */ /* 0x000fea000383ffff */
.L_x_3129:
[----:B------:R-:W-:Y:S01]  /*23b60*/  BSSY B1, `(.L_x_3387) ;  /* 0x0000008000017945 */ /* 0x000fe20003800000 */
[----:B------:R-:W-:Y:S02]  /*23b70*/  IMAD.MOV.U32 R13, RZ, RZ, R4 ;  /* 0x000000ffff0d7224 */ /* 0x000fe400078e0004 */
[----:B------:R-:W-:Y:S02]  /*23b80*/  IMAD.MOV.U32 R12, RZ, RZ, 0x1 ;  /* 0x00000001ff0c7424 */ /* 0x000fe400078e00ff */
[----:B------:R-:W-:Y:S02]  /*23b90*/  IMAD.MOV.U32 R11, RZ, RZ, 0x181f ;  /* 0x0000181fff0b7424 */ /* 0x000fe400078e00ff */
[----:B----4-:R-:W-:-:S07]  /*23ba0*/  IMAD.MOV.U32 R15, RZ, RZ, -0x1 ;  /* 0xffffffffff0f7424 */ /* 0x010fce00078e00ff */
[----:B0123--:R-:W-:Y:S05]  /*23bb0*/  WARPSYNC.COLLECTIVE R15, `(.L_x_3388) ;  /* 0x000000000f087348 */ /* 0x00ffea0003c00000 */
[----:B---3--:R3:W4:Y:S02]  /*23bc0*/  SHFL.IDX P6, R14, R13, R12, R11 ;  /* 0x0000000c0d0e7389 */ /* 0x00872400000c000b */
[----:B01234-:R-:W-:Y:S01]  /*23bd0*/  ENDCOLLECTIVE ;  /* 0x000000000000791b */ /* 0x01ffe20003800000 */
.L_x_3388:
[----:B------:R-:W-:Y:S05]  /*23be0*/  BSYNC B1 ;  /* 0x0000000000017941 */ /* 0x000fea0003800000 */
.L_x_3387:
        /* <DEDUP_REMOVED lines=8> */
.L_x_3389:
[----:B------:R-:W-:Y:S05]  /*23c70*/  BRA `(.L_x_3390) ;  /* 0xffffff5400887947 */ /* 0x000fea000383ffff */
.L_x_3132:
        /* <DEDUP_REMOVED lines=8> */
.L_x_3392:
[----:B------:R-:W-:Y:S05]  /*23d00*/  BSYNC B1 ;  /* 0x0000000000017941 */ /* 0x000fea0003800000 */
.L_x_3391:
        /* <DEDUP_REMOVED lines=8> */
.L_x_3393:
[----:B------:R-:W-:Y:S05]  /*23d90*/  BRA `(.L_x_3394) ;  /* 0xffffff5400887947 */ /* 0x000fea000383ffff */
.L_x_3135:
        /* <DEDUP_REMOVED lines=8> */
.L_x_3396:
[----:B------:R-:W-:Y:S05]  /*23e20*/  BSYNC B1 ;  /* 0x0000000000017941 */ /* 0x000fea0003800000 */
.L_x_3395:
        /* <DEDUP_REMOVED lines=8> */
.L_x_3397:
[----:B------:R-:W-:Y:S05]  /*23eb0*/  BRA `(.L_x_3398) ;  /* 0xffffff5400887947 */ /* 0x000fea000383ffff */
.L_x_3154:
[----:B------:R-:W0:Y:S01]  /*23ec0*/  S2R R8, SR_TID.X ;  /* 0x0000000000087919 */ /* 0x000e220000002100 */
[----:B------:R-:W-:Y:S01]  /*23ed0*/  BSSY B1, `(.L_x_3399) ;  /* 0x000000a000017945 */ /* 0x000fe20003800000 */
[----:B-1----:R-:W-:Y:S02]  /*23ee0*/  IMAD.MOV.U32 R12, RZ, RZ, RZ ;  /* 0x000000ffff0c7224 */ /* 0x002fe400078e00ff */
        /* <DEDUP_REMOVED lines=8> */
.L_x_3400:
[----:B------:R-:W-:Y:S05]  /*23f70*/  BSYNC B1 ;  /* 0x0000000000017941 */ /* 0x000fea0003800000 */
.L_x_3399:
[----:B------:R-:W-:Y:S05]  /*23f80*/  BRA `(.L_x_3401) ;  /* 0xffffff7000747947 */ /* 0x000fea000383ffff */
.L_x_3156:
[----:B------:R-:W-:Y:S01]  /*23f90*/  BSSY B1, `(.L_x_3402) ;  /* 0x0000006000017945 */ /* 0x000fe20003800000 */
[----:B------:R-:W-:-:S07]  /*23fa0*/  IMAD.MOV.U32 R15, RZ, RZ, -0x1 ;  /* 0xffffffffff0f7424 */ /* 0x000fce00078e00ff */
[----:B01----:R-:W-:Y:S05]  /*23fb0*/  WARPSYNC.COLLECTIVE R15, `(.L_x_3403) ;  /* 0x000000000f0c7348 */ /* 0x003fea0003c00000 */
[----:B------:R-:W-:Y:S02]  /*23fc0*/  ELECT P6, UR62, PT ;  /* 0x00000000003e782f */ /* 0x000fe400038c0000 */
[----:B------:R-:W-:Y:S01]  /*23fd0*/  MOV R14, UR62 ;  /* 0x0000003e000e7c02 */ /* 0x000fe20008000f00 */
[----:B01----:R-:W-:Y:S10]  /*23fe0*/  ENDCOLLECTIVE ;  /* 0x000000000000791b */ /* 0x003ff40003800000 */
.L_x_3403:
[----:B------:R-:W-:Y:S05]  /*23ff0*/  BSYNC B1 ;  /* 0x0000000000017941 */ /* 0x000fea0003800000 */
.L_x_3402:
[----:B------:R-:W-:Y:S05]  /*24000*/  BRA `(.L_x_3155) ;  /* 0xffffff70006c7947 */ /* 0x000fea000383ffff */
.L_x_3158:
[----:B0-----:R0:W2:Y:S02]  /*24010*/  SYNCS.PHASECHK.TRANS64.TRYWAIT P0, [R22+URZ+0x28820], R8 ;  /* 0x02882008160075a7 */ /* 0x0010a4000800017f */
[----:B--2---:R-:W-:Y:S05]  /*24020*/  @!P0 NANOSLEEP.SYNCS 0x989680 ;  /* 0x009896800000895d */ /* 0x004fea0003900000 */
[----:B------:R-:W2:Y:S02]  /*24030*/  @!P0 SYNCS.PHASECHK.TRANS64 P0, [R22+URZ+0x28820], R8 ;  /* 0x02882008160085a7 */ /* 0x000ea4000800007f */
[----:B--2---:R-:W-:Y:S05]  /*24040*/  @!P0 BRA `(.L_x_3158) ;  /* 0xfffffffc00f08947 */ /* 0x004fea000383ffff */
[----:B------:R-:W-:Y:S05]  /*24050*/  BRA `(.L_x_3404) ;  /* 0xffffff70007c7947 */ /* 0x000fea000383ffff */
.L_x_3162:
[----:B0-----:R0:W2:Y:S02]  /*24060*/  SYNCS.PHASECHK.TRANS64.TRYWAIT P0, [R8+URZ+0x288a0], R9 ;  /* 0x0288a009080075a7 */ /* 0x0010a4000800017f */
[----:B--2---:R-:W-:Y:S05]  /*24070*/  @!P0 NANOSLEEP.SYNCS 0x989680 ;  /* 0x009896800000895d */ /* 0x004fea0003900000 */
[----:B------:R-:W2:Y:S02]  /*24080*/  @!P0 SYNCS.PHASECHK.TRANS64 P0, [R8+URZ+0x288a0], R9 ;  /* 0x0288a009080085a7 */ /* 0x000ea4000800007f */
[----:B--2---:R-:W-:Y:S05]  /*24090*/  @!P0 BRA `(.L_x_3162) ;  /* 0xfffffffc00f08947 */ /* 0x004fea000383ffff */
[----:B------:R-:W-:Y:S05]  /*240a0*/  BRA `(.L_x_3405) ;  /* 0xffffff7000947947 */ /* 0x000fea000383ffff */
.L_x_3168:
[----:B-1----:R1:W2:Y:S02]  /*240b0*/  SYNCS.PHASECHK.TRANS64.TRYWAIT P0, [R8+URZ+0x288c0], R9 ;  /* 0x0288c009080075a7 */ /* 0x0022a4000800017f */
[----:B--2---:R-:W-:Y:S05]  /*240c0*/  @!P0 NANOSLEEP.SYNCS 0x989680 ;  /* 0x009896800000895d */ /* 0x004fea0003900000 */
[----:B------:R-:W2:Y:S02]  /*240d0*/  @!P0 SYNCS.PHASECHK.TRANS64 P0, [R8+URZ+0x288c0], R9 ;  /* 0x0288c009080085a7 */ /* 0x000ea4000800007f */
[----:B--2---:R-:W-:Y:S05]  /*240e0*/  @!P0 BRA `(.L_x_3168) ;  /* 0xfffffffc00f08947 */ /* 0x004fea000383ffff */
[----:B------:R-:W-:Y:S05]  /*240f0*/  BRA `(.L_x_3406) ;  /* 0xffffff7400547947 */ /* 0x000fea000383ffff */
.L_x_3176:
[----:B-1----:R1:W2:Y:S02]  /*24100*/  SYNCS.PHASECHK.TRANS64.TRYWAIT P1, [R11+URZ+0x288a0], R10 ;  /* 0x0288a00a0b0075a7 */ /* 0x0022a4000802017f */
[----:B--2---:R-:W-:Y:S05]  /*24110*/  @!P1 NANOSLEEP.SYNCS 0x989680 ;  /* 0x009896800000995d */ /* 0x004fea0003900000 */
[----:B------:R-:W2:Y:S02]  /*24120*/  @!P1 SYNCS.PHASECHK.TRANS64 P1, [R11+URZ+0x288a0], R10 ;  /* 0x0288a00a0b0095a7 */ /* 0x000ea4000802007f */
[----:B--2---:R-:W-:Y:S05]  /*24130*/  @!P1 BRA `(.L_x_3176) ;  /* 0xfffffffc00f09947 */ /* 0x004fea000383ffff */
[----:B------:R-:W-:Y:S05]  /*24140*/  BRA `(.L_x_3407) ;  /* 0xffffff7800507947 */ /* 0x000fea000383ffff */
.L_x_3182:
[----:B0-----:R0:W2:Y:S02]  /*24150*/  SYNCS.PHASECHK.TRANS64.TRYWAIT P1, [R11+URZ+0x288c0], R10 ;  /* 0x0288c00a0b0075a7 */ /* 0x0010a4000802017f */
[----:B--2---:R-:W-:Y:S05]  /*24160*/  @!P1 NANOSLEEP.SYNCS 0x989680 ;  /* 0x009896800000995d */ /* 0x004fea0003900000 */
[----:B------:R-:W2:Y:S02]  /*24170*/  @!P1 SYNCS.PHASECHK.TRANS64 P1, [R11+URZ+0x288c0], R10 ;  /* 0x0288c00a0b0095a7 */ /* 0x000ea4000802007f */
[----:B--2---:R-:W-:Y:S05]  /*24180*/  @!P1 BRA `(.L_x_3182) ;  /* 0xfffffffc00f09947 */ /* 0x004fea000383ffff */
[----:B------:R-:W-:Y:S05]  /*24190*/  BRA `(.L_x_3408) ;  /* 0xffffff7c00087947 */ /* 0x000fea000383ffff */
.L_x_3198:
[----:B------:R-:W0:Y:S01]  /*241a0*/  S2R R9, SR_TID.X ;  /* 0x0000000000097919 */ /* 0x000e220000002100 */
[----:B------:R-:W-:Y:S01]  /*241b0*/  BSSY B0, `(.L_x_3409) ;  /* 0x000000a000007945 */ /* 0x000fe20003800000 */
[----:B------:R-:W-:Y:S01]  /*241c0*/  MOV R12, RZ ;  /* 0x000000ff000c7202 */ /* 0x000fe20000000f00 */
        /* <DEDUP_REMOVED lines=8> */
.L_x_3410:
[----:B------:R-:W-:Y:S05]  /*24250*/  BSYNC B0 ;  /* 0x0000000000007941 */ /* 0x000fea0003800000 */
.L_x_3409:
[----:B------:R-:W-:Y:S05]  /*24260*/  BRA `(.L_x_3411) ;  /* 0xffffff8800887947 */ /* 0x000fea000383ffff */
.L_x_3201:
[----:B0-----:R0:W1:Y:S02]  /*24270*/  SYNCS.PHASECHK.TRANS64.TRYWAIT P0, [R7+URZ+0x28840], R2 ;  /* 0x02884002070075a7 */ /* 0x001064000800017f */
[----:B-1----:R-:W-:Y:S05]  /*24280*/  @!P0 NANOSLEEP.SYNCS 0x989680 ;  /* 0x009896800000895d */ /* 0x002fea0003900000 */
[----:B------:R-:W1:Y:S02]  /*24290*/  @!P0 SYNCS.PHASECHK.TRANS64 P0, [R7+URZ+0x28840], R2 ;  /* 0x02884002070085a7 */ /* 0x000e64000800007f */
[----:B-1----:R-:W-:Y:S05]  /*242a0*/  @!P0 BRA `(.L_x_3201) ;  /* 0xfffffffc00f08947 */ /* 0x002fea000383ffff */
[----:B------:R-:W-:Y:S05]  /*242b0*/  BRA `(.L_x_3412) ;  /* 0xffffff8800d87947 */ /* 0x000fea000383ffff */
.L_x_3202:
        /* <DEDUP_REMOVED lines=8> */
.L_x_3414:
[----:B------:R-:W-:Y:S05]  /*24340*/  BSYNC B0 ;  /* 0x0000000000007941 */ /* 0x000fea0003800000 */
.L_x_3413:
        /* <DEDUP_REMOVED lines=9> */
.L_x_3415:
[----:B------:R-:W-:Y:S02]  /*243e0*/  IMAD.MOV.U32 R13, RZ, RZ, R0 ;  /* 0x000000ffff0d7224 */ /* 0x000fe400078e0000 */
[----:B------:R-:W-:Y:S02]  /*243f0*/  IMAD.MOV.U32 R12, RZ, RZ, 0x1 ;  /* 0x00000001ff0c7424 */ /* 0x000fe400078e00ff */
[----:B------:R-:W-:-:S07]  /*24400*/  IMAD.MOV.U32 R3, RZ, RZ, R14 ;  /* 0x000000ffff037224 */ /* 0x000fce00078e000e */
[----:B------:R-:W-:Y:S05]  /*24410*/  WARPSYNC.COLLECTIVE R15, `(.L_x_3416) ;  /* 0x000000000f087348 */ /* 0x000fea0003c00000 */
[----:B------:R0:W1:Y:S02]  /*24420*/  SHFL.IDX P6, R14, R13, R12, R11 ;  /* 0x0000000c0d0e7389 */ /* 0x00006400000c000b */
[----:B01----:R-:W-:Y:S01]  /*24430*/  ENDCOLLECTIVE ;  /* 0x000000000000791b */ /* 0x003fe20003800000 */
.L_x_3416:
        /* <DEDUP_REMOVED lines=16> */
.L_x_3417:
[----:B------:R-:W-:Y:S02]  /*24540*/  @P0 IMAD R8, R5, 0x2, R22 ;  /* 0x0000000205080824 */ /* 0x000fe400078e0216 */
[----:B------:R-:W-:Y:S02]  /*24550*/  IMAD.MOV.U32 R13, RZ, RZ, R0 ;  /* 0x000000ffff0d7224 */ /* 0x000fe400078e0000 */
[----:B------:R-:W-:Y:S02]  /*24560*/  IMAD.MOV.U32 R12, RZ, RZ, 0x2 ;  /* 0x00000002ff0c7424 */ /* 0x000fe400078e00ff */
[----:B------:R-:W-:-:S07]  /*24570*/  IMAD.MOV.U32 R3, RZ, RZ, R14 ;  /* 0x000000ffff037224 */ /* 0x000fce00078e000e */
[----:B------:R-:W-:Y:S05]  /*24580*/  WARPSYNC.COLLECTIVE R15, `(.L_x_3418) ;  /* 0x000000000f087348 */ /* 0x000fea0003c00000 */
[----:B------:R0:W1:Y:S02]  /*24590*/  SHFL.IDX P6, R14, R13, R12, R11 ;  /* 0x0000000c0d0e7389 */ /* 0x00006400000c000b */
[----:B01----:R-:W-:Y:S01]  /*245a0*/  ENDCOLLECTIVE ;  /* 0x000000000000791b */ /* 0x003fe20003800000 */
.L_x_3418:
        /* <DEDUP_REMOVED lines=16> */
.L_x_3419:
[----:B------:R-:W-:Y:S02]  /*246b0*/  @P0 IMAD R8, R5, 0x2, R22 ;  /* 0x0000000205080824 */ /* 0x000fe400078e0216 */
[----:B------:R-:W-:Y:S02]  /*246c0*/  IMAD.MOV.U32 R13, RZ, RZ, R0 ;  /* 0x000000ffff0d7224 */ /* 0x000fe400078e0000 */
[----:B------:R-:W-:Y:S02]  /*246d0*/  IMAD.MOV.U32 R12, RZ, RZ, 0x3 ;  /* 0x00000003ff0c7424 */ /* 0x000fe400078e00ff */
[----:B------:R-:W-:-:S07]  /*246e0*/  IMAD.MOV.U32 R3, RZ, RZ, R14 ;  /* 0x000000ffff037224 */ /* 0x000fce00078e000e */
[----:B------:R-:W-:Y:S05]  /*246f0*/  WARPSYNC.COLLECTIVE R15, `(.L_x_3420) ;  /* 0x000000000f087348 */ /* 0x000fea0003c00000 */
[----:B------:R0:W1:Y:S02]  /*24700*/  SHFL.IDX P6, R14, R13, R12, R11 ;  /* 0x0000000c0d0e7389 */ /* 0x00006400000c000b */
[----:B01----:R-:W-:Y:S01]  /*24710*/  ENDCOLLECTIVE ;  /* 0x000000000000791b */ /* 0x003fe20003800000 */
.L_x_3420:
        /* <DEDUP_REMOVED lines=16> */
.L_x_3421:
[----:B------:R-:W-:Y:S01]  /*24820*/  @P0 LEA R8, R5, R22, 0x1 ;  /* 0x0000001605080211 */ /* 0x000fe200078e08ff */
[----:B------:R-:W-:Y:S02]  /*24830*/  IMAD.MOV.U32 R13, RZ, RZ, R0 ;  /* 0x000000ffff0d7224 */ /* 0x000fe400078e0000 */
[----:B------:R-:W-:Y:S02]  /*24840*/  IMAD.MOV.U32 R12, RZ, RZ, 0x4 ;  /* 0x00000004ff0c7424 */ /* 0x000fe400078e00ff */
[----:B------:R-:W-:-:S07]  /*24850*/  IMAD.MOV.U32 R3, RZ, RZ, R14 ;  /* 0x000000ffff037224 */ /* 0x000fce00078e000e */
[----:B------:R-:W-:Y:S05]  /*24860*/  WARPSYNC.COLLECTIVE R15, `(.L_x_3422) ;  /* 0x000000000f087348 */ /* 0x000fea0003c00000 */
[----:B------:R0:W1:Y:S02]  /*24870*/  SHFL.IDX P6, R14, R13, R12, R11 ;  /* 0x0000000c0d0e7389 */ /* 0x00006400000c000b */
[----:B01----:R-:W-:Y:S01]  /*24880*/  ENDCOLLECTIVE ;  /* 0x000000000000791b */ /* 0x003fe20003800000 */
.L_x_3422:
        /* <DEDUP_REMOVED lines=16> */
.L_x_3423:
[----:B------:R-:W-:Y:S02]  /*24990*/  @P0 IMAD R8, R5, 0x2, R22 ;  /* 0x0000000205080824 */ /* 0x000fe400078e0216 */
[----:B------:R-:W-:Y:S02]  /*249a0*/  IMAD.MOV.U32 R13, RZ, RZ, R0 ;  /* 0x000000ffff0d7224 */ /* 0x000fe400078e0000 */
[----:B------:R-:W-:Y:S02]  /*249b0*/  IMAD.MOV.U32 R12, RZ, RZ, 0x5 ;  /* 0x00000005ff0c7424 */ /* 0x000fe400078e00ff */
[----:B------:R-:W-:-:S07]  /*249c0*/  IMAD.MOV.U32 R3, RZ, RZ, R14 ;  /* 0x000000ffff037224 */ /* 0x000fce00078e000e */
[----:B------:R-:W-:Y:S05]  /*249d0*/  WARPSYNC.COLLECTIVE R15, `(.L_x_3424) ;  /* 0x000000000f087348 */ /* 0x000fea0003c00000 */
[----:B------:R0:W1:Y:S02]  /*249e0*/  SHFL.IDX P6, R14, R13, R12, R11 ;  /* 0x0000000c0d0e7389 */ /* 0x00006400000c000b */
[----:B01----:R-:W-:Y:S01]  /*249f0*/  ENDCOLLECTIVE ;  /* 0x000000000000791b */ /* 0x003fe20003800000 */
.L_x_3424:
        /* <DEDUP_REMOVED lines=16> */
.L_x_3425:
[----:B------:R-:W-:Y:S02]  /*24b00*/  @P0 IMAD R8, R5, 0x2, R22 ;  /* 0x0000000205080824 */ /* 0x000fe400078e0216 */
[----:B------:R-:W-:Y:S02]  /*24b10*/  IMAD.MOV.U32 R13, RZ, RZ, R0 ;  /* 0x000000ffff0d7224 */ /* 0x000fe400078e0000 */
[----:B------:R-:W-:Y:S02]  /*24b20*/  IMAD.MOV.U32 R12, RZ, RZ, 0x6 ;  /* 0x00000006ff0c7424 */ /* 0x000fe400078e00ff */
[----:B------:R-:W-:-:S07]  /*24b30*/  IMAD.MOV.U32 R3, RZ, RZ, R14 ;  /* 0x000000ffff037224 */ /* 0x000fce00078e000e */
[----:B------:R-:W-:Y:S05]  /*24b40*/  WARPSYNC.COLLECTIVE R15, `(.L_x_3426) ;  /* 0x000000000f087348 */ /* 0x000fea0003c00000 */
[----:B------:R0:W1:Y:S02]  /*24b50*/  SHFL.IDX P6, R14, R13, R12, R11 ;  /* 0x0000000c0d0e7389 */ /* 0x00006400000c000b */
[----:B01----:R-:W-:Y:S01]  /*24b60*/  ENDCOLLECTIVE ;  /* 0x000000000000791b */ /* 0x003fe20003800000 */
.L_x_3426:
        /* <DEDUP_REMOVED lines=16> */
.L_x_3427:
[----:B------:R-:W-:Y:S02]  /*24c70*/  @P0 IMAD R8, R5, 0x2, R22 ;  /* 0x0000000205080824 */ /* 0x000fe400078e0216 */
[----:B------:R-:W-:Y:S02]  /*24c80*/  IMAD.MOV.U32 R13, RZ, RZ, R0 ;  /* 0x000000ffff0d7224 */ /* 0x000fe400078e0000 */
[----:B------:R-:W-:Y:S02]  /*24c90*/  IMAD.MOV.U32 R12, RZ, RZ, 0x7 ;  /* 0x00000007ff0c7424 */ /* 0x000fe400078e00ff */
[----:B------:R-:W-:-:S07]  /*24ca0*/  IMAD.MOV.U32 R3, RZ, RZ, R14 ;  /* 0x000000ffff037224 */ /* 0x000fce00078e000e */
[----:B------:R-:W-:Y:S05]  /*24cb0*/  WARPSYNC.COLLECTIVE R15, `(.L_x_3428) ;  /* 0x000000000f087348 */ /* 0x000fea0003c00000 */
[----:B------:R0:W1:Y:S02]  /*24cc0*/  SHFL.IDX P6, R14, R13, R12, R11 ;  /* 0x0000000c0d0e7389 */ /* 0x00006400000c000b */
[----:B01----:R-:W-:Y:S01]  /*24cd0*/  ENDCOLLECTIVE ;  /* 0x000000000000791b */ /* 0x003fe20003800000 */
.L_x_3428:
        /* <DEDUP_REMOVED lines=10> */
.L_x_3429:
[----:B------:R-:W-:Y:S01]  /*24d80*/  @!PT LDS RZ, [RZ] ;  /* 0x00000000fffff984 */ /* 0x000fe20000000800 */
[----:B------:R-:W-:Y:S01]  /*24d90*/  @!PT LDS RZ, [RZ] ;  /* 0x00000000fffff984 */ /* 0x000fe20000000800 */
[----:B------:R-:W-:Y:S01]  /*24da0*/  @!PT LDS RZ, [RZ] ;  /* 0x00000000fffff984 */ /* 0x000fe20000000800 */
[----:B------:R-:W-:Y:S04]  /*24db0*/  @P0 LDGSTS.E.BYPASS.LTC128B.128 [R8+0x1b400], desc[UR42][R2.64], !P3 ;  /* 0x1b40000002080fae */ /* 0x000fe8000d901d6a */
[----:B------:R0:W-:Y:S02]  /*24dc0*/  @P0 LDGSTS.E.BYPASS.LTC128B.128 [R8+0x1f400], desc[UR42][R2.64+0x80], !P2 ;  /* 0x1f40008002080fae */ /* 0x0001e4000d101d6a */
[----:B0-----:R-:W-:Y:S01]  /*24dd0*/  IMAD.MOV.U32 R2, RZ, RZ, R14 ;  /* 0x000000ffff027224 */ /* 0x001fe200078e000e */
[----:B------:R-:W-:Y:S06]  /*24de0*/  BRA `(.L_x_3430) ;  /* 0xffffff8400b47947 */ /* 0x000fec000383ffff */
.L_x_3207:
        /* <DEDUP_REMOVED lines=9> */
.L_x_3431:
[C---:B------:R-:W-:Y:S01]  /*24e80*/  VIADD R6, R17.reuse, 0x10 ;  /* 0x0000001011067836 */ /* 0x040fe20000000000 */
[----:B------:R-:W-:Y:S01]  /*24e90*/  ISETP.GE.AND P3, PT, R17, R5, PT ;  /* 0x000000051100720c */ /* 0x000fe20003f66270 */
[----:B------:R-:W-:Y:S02]  /*24ea0*/  IMAD.MOV.U32 R13, RZ, RZ, R0 ;  /* 0x000000ffff0d7224 */ /* 0x000fe400078e0000 */
[----:B------:R-:W-:-:S10]  /*24eb0*/  IMAD.MOV.U32 R2, RZ, RZ, R14 ;  /* 0x000000ffff027224 */ /* 0x000fd400078e000e */
[----:B------:R-:W-:Y:S05]  /*24ec0*/  WARPSYNC.COLLECTIVE R15, `(.L_x_3432) ;  /* 0x000000000f087348 */ /* 0x000fea0003c00000 */
[----:B------:R0:W1:Y:S02]  /*24ed0*/  SHFL.IDX P6, R14, R13, R12, R11 ;  /* 0x0000000c0d0e7389 */ /* 0x00006400000c000b */
[----:B01----:R-:W-:Y:S01]  /*24ee0*/  ENDCOLLECTIVE ;  /* 0x000000000000791b */ /* 0x003fe20003800000 */
.L_x_3432:
        /* <DEDUP_REMOVED lines=8> */
.L_x_3433:
        /* <DEDUP_REMOVED lines=12> */
.L_x_3434:
        /* <DEDUP_REMOVED lines=8> */
.L_x_3435:
        /* <DEDUP_REMOVED lines=13> */
.L_x_3436:
        /* <DEDUP_REMOVED lines=8> */
.L_x_3437:
        /* <DEDUP_REMOVED lines=13> */
.L_x_3438:
        /* <DEDUP_REMOVED lines=8> */
.L_x_3439:
        /* <DEDUP_REMOVED lines=13> */
.L_x_3440:
[----:B------:R-:W-:Y:S01]  /*25420*/  IMAD.MOV.U32 R13, RZ, RZ, R4 ;  /* 0x000000ffff0d7224 */ /* 0x000fe200078e0004 */
[----:B------:R-:W-:Y:S02]  /*25430*/  MOV R12, 0x5 ;  /* 0x00000005000c7802 */ /* 0x000fe40000000f00 */
[----:B------:R-:W-:-:S05]  /*25440*/  @!P3 LEA R14, P2, R31, R14, 0x1 ;  /* 0x0000000e1f0eb211 */ /* 0x000fca00078408ff */
[----:B------:R-:W-:Y:S02]  /*25450*/  @!P3 IMAD.X R7, RZ, RZ, R2, P2 ;  /* 0x000000ffff07b224 */ /* 0x000fe400010e0602 */
[----:B------:R-:W-:-:S07]  /*25460*/  @!P3 IMAD.MOV.U32 R2, RZ, RZ, R14 ;  /* 0x000000ffff02b224 */ /* 0x000fce00078e000e */
[----:B------:R-:W-:Y:S05]  /*25470*/  WARPSYNC.COLLECTIVE R15, `(.L_x_3441) ;  /* 0x000000000f087348 */ /* 0x000fea0003c00000 */
[----:B------:R0:W1:Y:S02]  /*25480*/  SHFL.IDX P6, R14, R13, R12, R11 ;  /* 0x0000000c0d0e7389 */ /* 0x00006400000c000b */
[----:B01----:R-:W-:Y:S01]  /*25490*/  ENDCOLLECTIVE ;  /* 0x000000000000791b */ /* 0x003fe20003800000 */
.L_x_3441:
        /* <DEDUP_REMOVED lines=13> */
.L_x_3442:
        /* <DEDUP_REMOVED lines=8> */
.L_x_3443:
        /* <DEDUP_REMOVED lines=12> */
.L_x_3444:
        /* <DEDUP_REMOVED lines=8> */
.L_x_3445:
        /* <DEDUP_REMOVED lines=11> */
.L_x_3446:
[----:B------:R-:W-:Y:S05]  /*257e0*/  BRA `(.L_x_3447) ;  /* 0xffffff8800247947 */ /* 0x000fea000383ffff */
.L_x_3212:
[----:B0-----:R0:W1:Y:S02]  /*257f0*/  SYNCS.PHASECHK.TRANS64.TRYWAIT P0, [R22+URZ+0x28820], R3 ;  /* 0x02882003160075a7 */ /* 0x001064000800017f */
[----:B-1----:R-:W-:Y:S05]  /*25800*/  @!P0 NANOSLEEP.SYNCS 0x989680 ;  /* 0x009896800000895d */ /* 0x002fea0003900000 */
[----:B------:R-:W1:Y:S02]  /*25810*/  @!P0 SYNCS.PHASECHK.TRANS64 P0, [R22+URZ+0x28820], R3 ;  /* 0x02882003160085a7 */ /* 0x000e64000800007f */
[----:B-1----:R-:W-:Y:S05]  /*25820*/  @!P0 BRA `(.L_x_3212) ;  /* 0xfffffffc00f08947 */ /* 0x002fea000383ffff */
[----:B------:R-:W-:Y:S05]  /*25830*/  BRA `(.L_x_3448) ;  /* 0xffffff88009c7947 */ /* 0x000fea000383ffff */
.L_x_3217:
[----:B0-----:R0:W1:Y:S02]  /*25840*/  SYNCS.PHASECHK.TRANS64.TRYWAIT P0, [R6+URZ+0x28840], R3 ;  /* 0x02884003060075a7 */ /* 0x001064000800017f */
[----:B-1----:R-:W-:Y:S05]  /*25850*/  @!P0 NANOSLEEP.SYNCS 0x989680 ;  /* 0x009896800000895d */ /* 0x002fea0003900000 */
[----:B------:R-:W1:Y:S02]  /*25860*/  @!P0 SYNCS.PHASECHK.TRANS64 P0, [R6+URZ+0x28840], R3 ;  /* 0x02884003060085a7 */ /* 0x000e64000800007f */
[----:B-1----:R-:W-:Y:S05]  /*25870*/  @!P0 BRA `(.L_x_3217) ;  /* 0xfffffffc00f08947 */ /* 0x002fea000383ffff */
[----:B------:R-:W-:Y:S05]  /*25880*/  BRA `(.L_x_3449) ;  /* 0xffffff8c00647947 */ /* 0x000fea000383ffff */
.L_x_3218:
        /* <DEDUP_REMOVED lines=8> */
.L_x_3451:
[----:B------:R-:W-:Y:S05]  /*25910*/  BSYNC B1 ;  /* 0x0000000000017941 */ /* 0x000fea0003800000 */
.L_x_3450:
        /* <DEDUP_REMOVED lines=9> */
.L_x_3452:
[----:B------:R-:W-:Y:S02]  /*259b0*/  IMAD R8, R8, 0x2, R22 ;  /* 0x0000000208087824 */ /* 0x000fe400078e0216 */
[----:B------:R-:W-:Y:S02]  /*259c0*/  IMAD.MOV.U32 R13, RZ, RZ, R9 ;  /* 0x000000ffff0d7224 */ /* 0x000fe400078e0009 */
[----:B------:R-:W-:Y:S02]  /*259d0*/  IMAD.MOV.U32 R12, RZ, RZ, 0x1 ;  /* 0x00000001ff0c7424 */ /* 0x000fe400078e00ff */
[----:B------:R-:W-:-:S07]  /*259e0*/  IMAD.MOV.U32 R2, RZ, RZ, R14 ;  /* 0x000000ffff027224 */ /* 0x000fce00078e000e */
[----:B------:R-:W-:Y:S05]  /*259f0*/  WARPSYNC.COLLECTIVE R15, `(.L_x_3453) ;  /* 0x000000000f087348 */ /* 0x000fea0003c00000 */
[----:B------:R0:W1:Y:S02]  /*25a00*/  SHFL.IDX P6, R14, R13, R12, R11 ;  /* 0x0000000c0d0e7389 */ /* 0x00006400000c000b */
[----:B01----:R-:W-:Y:S01]  /*25a10*/  ENDCOLLECTIVE ;  /* 0x000000000000791b */ /* 0x003fe20003800000 */
.L_x_3453:
        /* <DEDUP_REMOVED lines=12> */
.L_x_3454:
[----:B------:R-:W-:Y:S02]  /*25ae0*/  IMAD.MOV.U32 R13, RZ, RZ, R9 ;  /* 0x000000ffff0d7224 */ /* 0x000fe400078e0009 */
[----:B------:R-:W-:Y:S01]  /*25af0*/  IMAD.MOV.U32 R12, RZ, RZ, 0x2 ;  /* 0x00000002ff0c7424 */ /* 0x000fe200078e00ff */
[----:B------:R-:W-:-:S07]  /*25b00*/  MOV R2, R14 ;  /* 0x0000000e00027202 */ /* 0x000fce0000000f00 */
[----:B------:R-:W-:Y:S05]  /*25b10*/  WARPSYNC.COLLECTIVE R15, `(.L_x_3455) ;  /* 0x000000000f087348 */ /* 0x000fea0003c00000 */
[----:B------:R0:W1:Y:S02]  /*25b20*/  SHFL.IDX P6, R14, R13, R12, R11 ;  /* 0x0000000c0d0e7389 */ /* 0x00006400000c000b */
[----:B01----:R-:W-:Y:S01]  /*25b30*/  ENDCOLLECTIVE ;  /* 0x000000000000791b */ /* 0x003fe20003800000 */
.L_x_3455:
        /* <DEDUP_REMOVED lines=12> */
.L_x_3456:
[----:B------:R-:W-:Y:S02]  /*25c00*/  IMAD.MOV.U32 R13, RZ, RZ, R9 ;  /* 0x000000ffff0d7224 */ /* 0x000fe400078e0009 */
[----:B------:R-:W-:Y:S02]  /*25c10*/  IMAD.MOV.U32 R12, RZ, RZ, 0x3 ;  /* 0x00000003ff0c7424 */ /* 0x000fe400078e00ff */
[----:B------:R-:W-:-:S07]  /*25c20*/  IMAD.MOV.U32 R2, RZ, RZ, R14 ;  /* 0x000000ffff027224 */ /* 0x000fce00078e000e */
[----:B------:R-:W-:Y:S05]  /*25c30*/  WARPSYNC.COLLECTIVE R15, `(.L_x_3457) ;  /* 0x000000000f087348 */ /* 0x000fea0003c00000 */
[----:B------:R0:W1:Y:S02]  /*25c40*/  SHFL.IDX P6, R14, R13, R12, R11 ;  /* 0x0000000c0d0e7389 */ /* 0x00006400000c000b */
[----:B01----:R-:W-:Y:S01]  /*25c50*/  ENDCOLLECTIVE ;  /* 0x000000000000791b */ /* 0x003fe20003800000 */
.L_x_3457:
        /* <DEDUP_REMOVED lines=12> */
.L_x_3458:
[----:B------:R-:W-:Y:S02]  /*25d20*/  IMAD.MOV.U32 R13, RZ, RZ, R9 ;  /* 0x000000ffff0d7224 */ /* 0x000fe400078e0009 */
[----:B------:R-:W-:Y:S02]  /*25d30*/  IMAD.MOV.U32 R12, RZ, RZ, 0x4 ;  /* 0x00000004ff0c7424 */ /* 0x000fe400078e00ff */
[----:B------:R-:W-:-:S07]  /*25d40*/  IMAD.MOV.U32 R2, RZ, RZ, R14 ;  /* 0x000000ffff027224 */ /* 0x000fce00078e000e */
[----:B------:R-:W-:Y:S05]  /*25d50*/  WARPSYNC.COLLECTIVE R15, `(.L_x_3459) ;  /* 0x000000000f087348 */ /* 0x000fea0003c00000 */
[----:B------:R0:W1:Y:S02]  /*25d60*/  SHFL.IDX P6, R14, R13, R12, R11 ;  /* 0x0000000c0d0e7389 */ /* 0x00006400000c000b */
[----:B01----:R-:W-:Y:S01]  /*25d70*/  ENDCOLLECTIVE ;  /* 0x000000000000791b */ /* 0x003fe20003800000 */
.L_x_3459:
        /* <DEDUP_REMOVED lines=12> */
.L_x_3460:
[----:B------:R-:W-:Y:S02]  /*25e40*/  IMAD.MOV.U32 R13, RZ, RZ, R9 ;  /* 0x000000ffff0d7224 */ /* 0x000fe400078e0009 */
[----:B------:R-:W-:Y:S02]  /*25e50*/  IMAD.MOV.U32 R12, RZ, RZ, 0x5 ;  /* 0x00000005ff0c7424 */ /* 0x000fe400078e00ff */
[----:B------:R-:W-:-:S07]  /*25e60*/  IMAD.MOV.U32 R2, RZ, RZ, R14 ;  /* 0x000000ffff027224 */ /* 0x000fce00078e000e */
[----:B------:R-:W-:Y:S05]  /*25e70*/  WARPSYNC.COLLECTIVE R15, `(.L_x_3461) ;  /* 0x000000000f087348 */ /* 0x000fea0003c00000 */
[----:B------:R0:W1:Y:S02]  /*25e80*/  SHFL.IDX P6, R14, R13, R12, R11 ;  /* 0x0000000c0d0e7389 */ /* 0x00006400000c000b */
[----:B01----:R-:W-:Y:S01]  /*25e90*/  ENDCOLLECTIVE ;  /* 0x000000000000791b */ /* 0x003fe20003800000 */
.L_x_3461:
        /* <DEDUP_REMOVED lines=12> */
.L_x_3462:
[----:B------:R-:W-:Y:S02]  /*25f60*/  IMAD.MOV.U32 R13, RZ, RZ, R9 ;  /* 0x000000ffff0d7224 */ /* 0x000fe400078e0009 */
[----:B------:R-:W-:Y:S02]  /*25f70*/  IMAD.MOV.U32 R12, RZ, RZ, 0x6 ;  /* 0x00000006ff0c7424 */ /* 0x000fe400078e00ff */
[----:B------:R-:W-:-:S07]  /*25f80*/  IMAD.MOV.U32 R2, RZ, RZ, R14 ;  /* 0x000000ffff027224 */ /* 0x000fce00078e000e */
[----:B------:R-:W-:Y:S05]  /*25f90*/  WARPSYNC.COLLECTIVE R15, `(.L_x_3463) ;  /* 0x000000000f087348 */ /* 0x000fea0003c00000 */
[----:B------:R0:W1:Y:S02]  /*25fa0*/  SHFL.IDX P6, R14, R13, R12, R11 ;  /* 0x0000000c0d0e7389 */ /* 0x00006400000c000b */
[----:B01----:R-:W-:Y:S01]  /*25fb0*/  ENDCOLLECTIVE ;  /* 0x000000000000791b */ /* 0x003fe20003800000 */
.L_x_3463:
        /* <DEDUP_REMOVED lines=12> */
.L_x_3464:
[----:B------:R-:W-:Y:S02]  /*26080*/  IMAD.MOV.U32 R13, RZ, RZ, R9 ;  /* 0x000000ffff0d7224 */ /* 0x000fe400078e0009 */
[----:B------:R-:W-:Y:S02]  /*26090*/  IMAD.MOV.U32 R12, RZ, RZ, 0x7 ;  /* 0x00000007ff0c7424 */ /* 0x000fe400078e00ff */
[----:B------:R-:W-:-:S07]  /*260a0*/  IMAD.MOV.U32 R2, RZ, RZ, R14 ;  /* 0x000000ffff027224 */ /* 0x000fce00078e000e */
[----:B------:R-:W-:Y:S05]  /*260b0*/  WARPSYNC.COLLECTIVE R15, `(.L_x_3465) ;  /* 0x000000000f087348 */ /* 0x000fea0003c00000 */
[----:B------:R0:W1:Y:S02]  /*260c0*/  SHFL.IDX P6, R14, R13, R12, R11 ;  /* 0x0000000c0d0e7389 */ /* 0x00006400000c000b */
[----:B01----:R-:W-:Y:S01]  /*260d0*/  ENDCOLLECTIVE ;  /* 0x000000000000791b */ /* 0x003fe20003800000 */
.L_x_3465:
[----:B------:R-:W-:-:S05]  /*260e0*/  IADD3 R2, P0, R2, R5, RZ ;  /* 0x0000000502027210 */ /* 0x000fca0007f1e0ff */
[----:B------:R-:W-:-:S05]  /*260f0*/  IMAD.X R3, RZ, RZ, R3, P0 ;  /* 0x000000ffff037224 */ /* 0x000fca00000e0603 */
[----:B------:R-:W-:Y:S01]  /*26100*/  @!PT LDS RZ, [RZ] ;  /* 0x00000000fffff984 */ /* 0x000fe20000000800 */
[----:B------:R-:W-:Y:S01]  /*26110*/  @!PT LDS RZ, [RZ] ;  /* 0x00000000fffff984 */ /* 0x000fe20000000800 */
[----:B------:R-:W-:Y:S01]  /*26120*/  @!PT LDS RZ, [RZ] ;  /* 0x00000000fffff984 */ /* 0x000fe20000000800 */
[----:B------:R0:W-:Y:S01]  /*26130*/  LDGSTS.E.BYPASS.LTC128B.128 [R8+0x1b400], desc[UR42][R2.64], !P4 ;  /* 0x1b40000002087fae */ /* 0x0001e2000e101d6a */
[----:B------:R-:W-:-:S03]  /*26140*/  MOV R13, R7 ;  /* 0x00000007000d7202 */ /* 0x000fc60000000f00 */
[----:B------:R0:W-:Y:S01]  /*26150*/  LDGSTS.E.BYPASS.LTC128B.128 [R8+0x1f400], desc[UR42][R2.64+0x80], !P3 ;  /* 0x1f40008002087fae */ /* 0x0001e2000d901d6a */
[----:B------:R-:W-:-:S07]  /*26160*/  IMAD.MOV.U32 R9, RZ, RZ, R14 ;  /* 0x000000ffff097224 */ /* 0x000fce00078e000e */
[----:B0-----:R-:W-:Y:S05]  /*26170*/  WARPSYNC.COLLECTIVE R15, `(.L_x_3466) ;  /* 0x000000000f087348 */ /* 0x001fea0003c00000 */
[----:B------:R1:W2:Y:S02]  /*26180*/  SHFL.IDX P6, R14, R13, R12, R11 ;  /* 0x0000000c0d0e7389 */ /* 0x0002a400000c000b */
[----:B012---:R-:W-:Y:S01]  /*26190*/  ENDCOLLECTIVE ;  /* 0x000000000000791b */ /* 0x007fe20003800000 */
.L_x_3466:
[----:B------:R-:W-:Y:S01]  /*261a0*/  IMAD.MOV.U32 R2, RZ, RZ, R14 ;  /* 0x000000ffff027224 */ /* 0x000fe200078e000e */
[----:B------:R-:W-:Y:S06]  /*261b0*/  BRA `(.L_x_3467) ;  /* 0xffffff8800307947 */ /* 0x000fec000383ffff */
.L_x_3223:
[----:B-1----:R1:W2:Y:S02]  /*261c0*/  SYNCS.PHASECHK.TRANS64.TRYWAIT P0, [R6+URZ+0x28860], R2 ;  /* 0x02886002060075a7 */ /* 0x0022a4000800017f */
[----:B--2---:R-:W-:Y:S05]  /*261d0*/  @!P0 NANOSLEEP.SYNCS 0x989680 ;  /* 0x009896800000895d */ /* 0x004fea0003900000 */
[----:B------:R-:W2:Y:S02]  /*261e0*/  @!P0 SYNCS.PHASECHK.TRANS64 P0, [R6+URZ+0x28860], R2 ;  /* 0x02886002060085a7 */ /* 0x000ea4000800007f */
[----:B--2---:R-:W-:Y:S05]  /*261f0*/  @!P0 BRA `(.L_x_3223) ;  /* 0xfffffffc00f08947 */ /* 0x004fea000383ffff */
[----:B------:R-:W-:Y:S05]  /*26200*/  BRA `(.L_x_3468) ;  /* 0xffffff88008c7947 */ /* 0x000fea000383ffff */
.L_x_3224:
        /* <DEDUP_REMOVED lines=8> */
.L_x_3470:
[----:B------:R-:W-:Y:S05]  /*26290*/  BSYNC B1 ;  /* 0x0000000000017941 */ /* 0x000fea0003800000 */
.L_x_3469:
        /* <DEDUP_REMOVED lines=9> */
.L_x_3471:
[----:B------:R-:W-:Y:S02]  /*26330*/  IMAD.MOV.U32 R13, RZ, RZ, R24 ;  /* 0x000000ffff0d7224 */ /* 0x000fe400078e0018 */
[----:B------:R-:W-:Y:S02]  /*26340*/  IMAD.MOV.U32 R12, RZ, RZ, 0x1 ;  /* 0x00000001ff0c7424 */ /* 0x000fe400078e00ff */
[----:B------:R-:W-:-:S07]  /*26350*/  IMAD.MOV.U32 R2, RZ, RZ, R14 ;  /* 0x000000ffff027224 */ /* 0x000fce00078e000e */
[----:B------:R-:W-:Y:S05]  /*26360*/  WARPSYNC.COLLECTIVE R15, `(.L_x_3472) ;  /* 0x000000000f087348 */ /* 0x000fea0003c00000 */
[----:B------:R0:W1:Y:S02]  /*26370*/  SHFL.IDX P6, R14, R13, R12, R11 ;  /* 0x0000000c0d0e7389 */ /* 0x00006400000c000b */
[----:B01----:R-:W-:Y:S01]  /*26380*/  ENDCOLLECTIVE ;  /* 0x000000000000791b */ /* 0x003fe20003800000 */
.L_x_3472:
        /* <DEDUP_REMOVED lines=14> */
.L_x_3473:
[----:B------:R-:W-:Y:S02]  /*26470*/  IMAD.MOV.U32 R13, RZ, RZ, R24 ;  /* 0x000000ffff0d7224 */ /* 0x000fe400078e0018 */
[----:B------:R-:W-:Y:S02]  /*26480*/  IMAD.MOV.U32 R12, RZ, RZ, 0x2 ;  /* 0x00000002ff0c7424 */ /* 0x000fe400078e00ff */
[----:B------:R-:W-:-:S07]  /*26490*/  IMAD.MOV.U32 R2, RZ, RZ, R14 ;  /* 0x000000ffff027224 */ /* 0x000fce00078e000e */
[----:B------:R-:W-:Y:S05]  /*264a0*/  WARPSYNC.COLLECTIVE R15, `(.L_x_3474) ;  /* 0x000000000f087348 */ /* 0x000fea0003c00000 */
[----:B------:R0:W1:Y:S02]  /*264b0*/  SHFL.IDX P6, R14, R13, R12, R11 ;  /* 0x0000000c0d0e7389 */ /* 0x00006400000c000b */
[----:B01----:R-:W-:Y:S01]  /*264c0*/  ENDCOLLECTIVE ;  /* 0x000000000000791b */ /* 0x003fe20003800000 */
.L_x_3474:
        /* <DEDUP_REMOVED lines=14> */
.L_x_3475:
[----:B------:R-:W-:Y:S02]  /*265b0*/  IMAD.MOV.U32 R13, RZ, RZ, R24 ;  /* 0x000000ffff0d7224 */ /* 0x000fe400078e0018 */
[----:B------:R-:W-:Y:S02]  /*265c0*/  IMAD.MOV.U32 R12, RZ, RZ, 0x3 ;  /* 0x00000003ff0c7424 */ /* 0x000fe400078e00ff */
[----:B------:R-:W-:-:S07]  /*265d0*/  IMAD.MOV.U32 R2, RZ, RZ, R14 ;  /* 0x000000ffff027224 */ /* 0x000fce00078e000e */
[----:B------:R-:W-:Y:S05]  /*265e0*/  WARPSYNC.COLLECTIVE R15, `(.L_x_3476) ;  /* 0x000000000f087348 */ /* 0x000fea0003c00000 */
[----:B------:R0:W1:Y:S02]  /*265f0*/  SHFL.IDX P6, R14, R13, R12, R11 ;  /* 0x0000000c0d0e7389 */ /* 0x00006400000c000b */
[----:B01----:R-:W-:Y:S01]  /*26600*/  ENDCOLLECTIVE ;  /* 0x000000000000791b */ /* 0x003fe20003800000 */
.L_x_3476:
        /* <DEDUP_REMOVED lines=14> */
.L_x_3477:
[----:B------:R-:W-:Y:S02]  /*266f0*/  IMAD.MOV.U32 R13, RZ, RZ, R24 ;  /* 0x000000ffff0d7224 */ /* 0x000fe400078e0018 */
[----:B------:R-:W-:Y:S02]  /*26700*/  IMAD.MOV.U32 R12, RZ, RZ, 0x4 ;  /* 0x00000004ff0c7424 */ /* 0x000fe400078e00ff */
[----:B------:R-:W-:-:S07]  /*26710*/  IMAD.MOV.U32 R2, RZ, RZ, R14 ;  /* 0x000000ffff027224 */ /* 0x000fce00078e000e */
[----:B------:R-:W-:Y:S05]  /*26720*/  WARPSYNC.COLLECTIVE R15, `(.L_x_3478) ;  /* 0x000000000f087348 */ /* 0x000fea0003c00000 */
[----:B------:R0:W1:Y:S02]  /*26730*/  SHFL.IDX P6, R14, R13, R12, R11 ;  /* 0x0000000c0d0e7389 */ /* 0x00006400000c000b */
[----:B01----:R-:W-:Y:S01]  /*26740*/  ENDCOLLECTIVE ;  /* 0x000000000000791b */ /* 0x003fe20003800000 */
.L_x_3478:
[----:B------:R-:W-:-:S05]  /*26750*/  IADD3 R2, P0, R2, R5, RZ ;  /* 0x0000000502027210 */ /* 0x000fca0007f1e0ff */
[----:B------:R-:W-:Y:S01]  /*26760*/  IMAD.X R3, RZ, RZ, R3, P0 ;  /* 0x000000ffff037224 */ /* 0x000fe200000e0603 */
[----:B------:R-:W-:Y:S02]  /*26770*/  ISETP.LT.OR P0, PT, R8, 0x31, P2 ;  /* 0x000000310800780c */ /* 0x000fe40001701670 */
[----:B------:R-:W-:-:S11]  /*26780*/  MOV R13, R23 ;  /* 0x00000017000d7202 */ /* 0x000fd60000000f00 */
        /* <DEDUP_REMOVED lines=10> */
.L_x_3479:
[----:B------:R-:W-:Y:S02]  /*26830*/  IMAD.MOV.U32 R13, RZ, RZ, R24 ;  /* 0x000000ffff0d7224 */ /* 0x000fe400078e0018 */
[----:B------:R-:W-:Y:S02]  /*26840*/  IMAD.MOV.U32 R12, RZ, RZ, 0x5 ;  /* 0x00000005ff0c7424 */ /* 0x000fe400078e00ff */
[----:B------:R-:W-:-:S07]  /*26850*/  IMAD.MOV.U32 R2, RZ, RZ, R14 ;  /* 0x000000ffff027224 */ /* 0x000fce00078e000e */
[----:B------:R-:W-:Y:S05]  /*26860*/  WARPSYNC.COLLECTIVE R15, `(.L_x_3480) ;  /* 0x000000000f087348 */ /* 0x000fea0003c00000 */
[----:B------:R0:W1:Y:S02]  /*26870*/  SHFL.IDX P6, R14, R13, R12, R11 ;  /* 0x0000000c0d0e7389 */ /* 0x00006400000c000b */
[----:B01----:R-:W-:Y:S01]  /*26880*/  ENDCOLLECTIVE ;  /* 0x000000000000791b */ /* 0x003fe20003800000 */
.L_x_3480:
        /* <DEDUP_REMOVED lines=14> */
.L_x_3481:
[----:B------:R-:W-:Y:S02]  /*26970*/  IMAD.MOV.U32 R13, RZ, RZ, R24 ;  /* 0x000000ffff0d7224 */ /* 0x000fe400078e0018 */
[----:B------:R-:W-:Y:S02]  /*26980*/  IMAD.MOV.U32 R12, RZ, RZ, 0x6 ;  /* 0x00000006ff0c7424 */ /* 0x000fe400078e00ff */
[----:B------:R-:W-:-:S07]  /*26990*/  IMAD.MOV.U32 R2, RZ, RZ, R14 ;  /* 0x000000ffff027224 */ /* 0x000fce00078e000e */
[----:B------:R-:W-:Y:S05]  /*269a0*/  WARPSYNC.COLLECTIVE R15, `(.L_x_3482) ;  /* 0x000000000f087348 */ /* 0x000fea0003c00000 */
[----:B------:R0:W1:Y:S02]  /*269b0*/  SHFL.IDX P6, R14, R13, R12, R11 ;  /* 0x0000000c0d0e7389 */ /* 0x00006400000c000b */
[----:B01----:R-:W-:Y:S01]  /*269c0*/  ENDCOLLECTIVE ;  /* 0x000000000000791b */ /* 0x003fe20003800000 */
.L_x_3482:
        /* <DEDUP_REMOVED lines=14> */
.L_x_3483:
[----:B------:R-:W-:Y:S02]  /*26ab0*/  IMAD.MOV.U32 R13, RZ, RZ, R24 ;  /* 0x000000ffff0d7224 */ /* 0x000fe400078e0018 */
[----:B------:R-:W-:Y:S02]  /*26ac0*/  IMAD.MOV.U32 R12, RZ, RZ, 0x7 ;  /* 0x00000007ff0c7424 */ /* 0x000fe400078e00ff */
[----:B------:R-:W-:-:S07]  /*26ad0*/  IMAD.MOV.U32 R2, RZ, RZ, R14 ;  /* 0x000000ffff027224 */ /* 0x000fce00078e000e */
[----:B------:R-:W-:Y:S05]  /*26ae0*/  WARPSYNC.COLLECTIVE R15, `(.L_x_3484) ;  /* 0x000000000f087348 */ /* 0x000fea0003c00000 */
[----:B------:R0:W1:Y:S02]  /*26af0*/  SHFL.IDX P6, R14, R13, R12, R11 ;  /* 0x0000000c0d0e7389 */ /* 0x00006400000c000b */
[----:B01----:R-:W-:Y:S01]  /*26b00*/  ENDCOLLECTIVE ;  /* 0x000000000000791b */ /* 0x003fe20003800000 */
.L_x_3484:
        /* <DEDUP_REMOVED lines=13> */
.L_x_3485:
[----:B------:R-:W-:Y:S01]  /*26be0*/  @!PT LDS RZ, [RZ] ;  /* 0x00000000fffff984 */ /* 0x000fe20000000800 */
[----:B------:R-:W-:Y:S01]  /*26bf0*/  @!PT LDS RZ, [RZ] ;  /* 0x00000000fffff984 */ /* 0x000fe20000000800 */
[----:B------:R-:W-:Y:S01]  /*26c00*/  @!PT LDS RZ, [RZ] ;  /* 0x00000000fffff984 */ /* 0x000fe20000000800 */
[----:B------:R1:W-:Y:S01]  /*26c10*/  LDGSTS.E.BYPASS.LTC128B.128 [R7+0x7400], desc[UR42][R2.64+0x80], !P0 ;  /* 0x0740008002077fae */ /* 0x0003e2000c101d6a */
[----:B------:R-:W-:Y:S05]  /*26c20*/  BRA `(.L_x_3486) ;  /* 0xffffff8400147947 */ /* 0x000fea000383ffff */
.L_x_3232:
[----:B0-----:R0:W1:Y:S02]  /*26c30*/  SYNCS.PHASECHK.TRANS64.TRYWAIT P0, [R0+URZ+0x28860], R3 ;  /* 0x02886003000075a7 */ /* 0x001064000800017f */
[----:B-1----:R-:W-:Y:S05]  /*26c40*/  @!P0 NANOSLEEP.SYNCS 0x989680 ;  /* 0x009896800000895d */ /* 0x002fea0003900000 */
[----:B------:R-:W1:Y:S02]  /*26c50*/  @!P0 SYNCS.PHASECHK.TRANS64 P0, [R0+URZ+0x28860], R3 ;  /* 0x02886003000085a7 */ /* 0x000e64000800007f */
[----:B-1----:R-:W-:Y:S05]  /*26c60*/  @!P0 BRA `(.L_x_3232) ;  /* 0xfffffffc00f08947 */ /* 0x002fea000383ffff */
[----:B------:R-:W-:Y:S05]  /*26c70*/  BRA `(.L_x_3487) ;  /* 0xffffff8800287947 */ /* 0x000fea000383ffff */
.L_x_3233:
        /* <DEDUP_REMOVED lines=8> */
.L_x_3489:
[----:B------:R-:W-:Y:S05]  /*26d00*/  BSYNC B0 ;  /* 0x0000000000007941 */ /* 0x000fea0003800000 */
.L_x_3488:
        /* <DEDUP_REMOVED lines=9> */
.L_x_3490:
        /* <DEDUP_REMOVED lines=12> */
.L_x_3491:
        /* <DEDUP_REMOVED lines=13> */
.L_x_3492:
[----:B------:R-:W-:Y:S02]  /*26f30*/  IMAD.MOV.U32 R13, RZ, RZ, R24 ;  /* 0x000000ffff0d7224 */ /* 0x000fe400078e0018 */
[----:B------:R-:W-:Y:S01]  /*26f40*/  IMAD.MOV.U32 R12, RZ, RZ, 0x2 ;  /* 0x00000002ff0c7424 */ /* 0x000fe200078e00ff */
[----:B------:R-:W-:-:S07]  /*26f50*/  MOV R10, R14 ;  /* 0x0000000e000a7202 */ /* 0x000fce0000000f00 */
[----:B------:R-:W-:Y:S05]  /*26f60*/  WARPSYNC.COLLECTIVE R15, `(.L_x_3493) ;  /* 0x000000000f087348 */ /* 0x000fea0003c00000 */
[----:B------:R0:W1:Y:S02]  /*26f70*/  SHFL.IDX P6, R14, R13, R12, R11 ;  /* 0x0000000c0d0e7389 */ /* 0x00006400000c000b */
[----:B01----:R-:W-:Y:S01]  /*26f80*/  ENDCOLLECTIVE ;  /* 0x000000000000791b */ /* 0x003fe20003800000 */
.L_x_3493:
        /* <DEDUP_REMOVED lines=14> */
.L_x_3494:
[----:B------:R-:W-:Y:S02]  /*27070*/  IMAD.MOV.U32 R13, RZ, RZ, R24 ;  /* 0x000000ffff0d7224 */ /* 0x000fe400078e0018 */
[----:B------:R-:W-:Y:S01]  /*27080*/  IMAD.MOV.U32 R12, RZ, RZ, 0x3 ;  /* 0x00000003ff0c7424 */ /* 0x000fe200078e00ff */
[----:B------:R-:W-:-:S13]  /*27090*/  IADD3 R2, P2, R14, R5, RZ ;  /* 0x000000050e027210 */ /* 0x000fda0007f5e0ff */
[----:B------:R-:W-:Y:S05]  /*270a0*/  WARPSYNC.COLLECTIVE R15, `(.L_x_3495) ;  /* 0x000000000f087348 */ /* 0x000fea0003c00000 */
[----:B------:R0:W1:Y:S02]  /*270b0*/  SHFL.IDX P6, R14, R13, R12, R11 ;  /* 0x0000000c0d0e7389 */ /* 0x00006400000c000b */
[----:B01----:R-:W-:Y:S01]  /*270c0*/  ENDCOLLECTIVE ;  /* 0x000000000000791b */ /* 0x003fe20003800000 */
.L_x_3495:
        /* <DEDUP_REMOVED lines=13> */
.L_x_3496:
[----:B------:R-:W-:Y:S02]  /*271a0*/  IMAD.MOV.U32 R13, RZ, RZ, R24 ;  /* 0x000000ffff0d7224 */ /* 0x000fe400078e0018 */
[----:B------:R-:W-:Y:S01]  /*271b0*/  IMAD.MOV.U32 R12, RZ, RZ, 0x4 ;  /* 0x00000004ff0c7424 */ /* 0x000fe200078e00ff */
[----:B------:R-:W-:-:S13]  /*271c0*/  IADD3 R2, P2, R14, R5, RZ ;  /* 0x000000050e027210 */ /* 0x000fda0007f5e0ff */
[----:B------:R-:W-:Y:S05]  /*271d0*/  WARPSYNC.COLLECTIVE R15, `(.L_x_3497) ;  /* 0x000000000f087348 */ /* 0x000fea0003c00000 */
[----:B------:R0:W1:Y:S02]  /*271e0*/  SHFL.IDX P6, R14, R13, R12, R11 ;  /* 0x0000000c0d0e7389 */ /* 0x00006400000c000b */
[----:B01----:R-:W-:Y:S01]  /*271f0*/  ENDCOLLECTIVE ;  /* 0x000000000000791b */ /* 0x003fe20003800000 */
.L_x_3497:
        /* <DEDUP_REMOVED lines=13> */
.L_x_3498:
[----:B------:R-:W-:Y:S02]  /*272d0*/  IMAD.MOV.U32 R13, RZ, RZ, R24 ;  /* 0x000000ffff0d7224 */ /* 0x000fe400078e0018 */
[----:B------:R-:W-:Y:S02]  /*272e0*/  IMAD.MOV.U32 R12, RZ, RZ, 0x5 ;  /* 0x00000005ff0c7424 */ /* 0x000fe400078e00ff */
[----:B------:R-:W-:-:S07]  /*272f0*/  IMAD.MOV.U32 R10, RZ, RZ, R14 ;  /* 0x000000ffff0a7224 */ /* 0x000fce00078e000e */
[----:B------:R-:W-:Y:S05]  /*27300*/  WARPSYNC.COLLECTIVE R15, `(.L_x_3499) ;  /* 0x000000000f087348 */ /* 0x000fea0003c00000 */
[----:B------:R0:W1:Y:S02]  /*27310*/  SHFL.IDX P6, R14, R13, R12, R11 ;  /* 0x0000000c0d0e7389 */ /* 0x00006400000c000b */
[----:B01----:R-:W-:Y:S01]  /*27320*/  ENDCOLLECTIVE ;  /* 0x000000000000791b */ /* 0x003fe20003800000 */
.L_x_3499:
        /* <DEDUP_REMOVED lines=14> */
.L_x_3500:
[----:B------:R-:W-:Y:S02]  /*27410*/  IMAD.MOV.U32 R13, RZ, RZ, R24 ;  /* 0x000000ffff0d7224 */ /* 0x000fe400078e0018 */
[----:B------:R-:W-:Y:S01]  /*27420*/  IMAD.MOV.U32 R12, RZ, RZ, 0x6 ;  /* 0x00000006ff0c7424 */ /* 0x000fe200078e00ff */
[----:B------:R-:W-:-:S13]  /*27430*/  IADD3 R2, P2, R14, R5, RZ ;  /* 0x000000050e027210 */ /* 0x000fda0007f5e0ff */
[----:B------:R-:W-:Y:S05]  /*27440*/  WARPSYNC.COLLECTIVE R15, `(.L_x_3501) ;  /* 0x000000000f087348 */ /* 0x000fea0003c00000 */
[----:B------:R0:W1:Y:S02]  /*27450*/  SHFL.IDX P6, R14, R13, R12, R11 ;  /* 0x0000000c0d0e7389 */ /* 0x00006400000c000b */
[----:B01----:R-:W-:Y:S01]  /*27460*/  ENDCOLLECTIVE ;  /* 0x000000000000791b */ /* 0x003fe20003800000 */
.L_x_3501:
        /* <DEDUP_REMOVED lines=13> */
.L_x_3502:
[----:B------:R-:W-:Y:S02]  /*27540*/  IMAD.MOV.U32 R13, RZ, RZ, R24 ;  /* 0x000000ffff0d7224 */ /* 0x000fe400078e0018 */
[----:B------:R-:W-:Y:S02]  /*27550*/  IMAD.MOV.U32 R12, RZ, RZ, 0x7 ;  /* 0x00000007ff0c7424 */ /* 0x000fe400078e00ff */
[----:B------:R-:W-:-:S07]  /*27560*/  IMAD.MOV.U32 R10, RZ, RZ, R14 ;  /* 0x000000ffff0a7224 */ /* 0x000fce00078e000e */
[----:B------:R-:W-:Y:S05]  /*27570*/  WARPSYNC.COLLECTIVE R15, `(.L_x_3503) ;  /* 0x000000000f087348 */ /* 0x000fea0003c00000 */
[----:B------:R0:W1:Y:S02]  /*27580*/  SHFL.IDX P6, R14, R13, R12, R11 ;  /* 0x0000000c0d0e7389 */ /* 0x00006400000c000b */
[----:B01----:R-:W-:Y:S01]  /*27590*/  ENDCOLLECTIVE ;  /* 0x000000000000791b */ /* 0x003fe20003800000 */
.L_x_3503:
        /* <DEDUP_REMOVED lines=12> */
.L_x_3504:
[----:B------:R-:W-:Y:S05]  /*27660*/  BRA `(.L_x_3505) ;  /* 0xffffff8000c87947 */ /* 0x000fea000383ffff */
.L_x_3238:
[----:B------:R-:W-:Y:S01]  /*27670*/  BSSY B0, `(.L_x_3506) ;  /* 0x0000008000007945 */ /* 0x000fe20003800000 */
[----:B------:R-:W-:Y:S01]  /*27680*/  IMAD.MOV.U32 R13, RZ, RZ, R16 ;  /* 0x000000ffff0d7224 */ /* 0x000fe200078e0010 */
[----:B------:R-:W-:Y:S01]  /*27690*/  MOV R11, 0x1f ;  /* 0x0000001f000b7802 */ /* 0x000fe20000000f00 */
[----:B-1----:R-:W-:Y:S02]  /*276a0*/  IMAD.MOV.U32 R12, RZ, RZ, RZ ;  /* 0x000000ffff0c7224 */ /* 0x002fe400078e00ff */
[----:B------:R-:W-:-:S07]  /*276b0*/  IMAD.MOV.U32 R15, RZ, RZ, -0x1 ;  /* 0xffffffffff0f7424 */ /* 0x000fce00078e00ff */
[----:B------:R-:W-:Y:S05]  /*276c0*/  WARPSYNC.COLLECTIVE R15, `(.L_x_3507) ;  /* 0x000000000f087348 */ /* 0x000fea0003c00000 */
[----:B------:R0:W1:Y:S02]  /*276d0*/  SHFL.IDX P6, R14, R13, R12, R11 ;  /* 0x0000000c0d0e7389 */ /* 0x00006400000c000b */
[----:B01----:R-:W-:Y:S01]  /*276e0*/  ENDCOLLECTIVE ;  /* 0x000000000000791b */ /* 0x003fe20003800000 */
.L_x_3507:
[----:B------:R-:W-:Y:S05]  /*276f0*/  BSYNC B0 ;  /* 0x0000000000007941 */ /* 0x000fea0003800000 */
.L_x_3506:
        /* <DEDUP_REMOVED lines=9> */
.L_x_3508:
        /* <DEDUP_REMOVED lines=24> */
.L_x_3509:
[----:B------:R-:W-:Y:S01]  /*27910*/  IMAD.MOV.U32 R12, RZ, RZ, 0x2 ;  /* 0x00000002ff0c7424 */ /* 0x000fe200078e00ff */
[----:B------:R-:W-:-:S05]  /*27920*/  SEL R14, R14, RZ, P1 ;  /* 0x000000ff0e0e7207 */ /* 0x000fca0000800000 */
[----:B------:R-:W-:-:S04]  /*27930*/  IMAD.IADD R5, R13, 0x1, R14 ;  /* 0x000000010d057824 */ /* 0x000fc800078e020e */
[----:B------:R-:W-:-:S07]  /*27940*/  IMAD.MOV.U32 R13, RZ, RZ, R5 ;  /* 0x000000ffff0d7224 */ /* 0x000fce00078e0005 */
[----:B------:R-:W-:Y:S05]  /*27950*/  WARPSYNC.COLLECTIVE R15, `(.L_x_3510) ;  /* 0x000000000f087348 */ /* 0x000fea0003c00000 */
[----:B------:R0:W1:Y:S02]  /*27960*/  SHFL.UP P6, R14, R13, R12, R11 ;  /* 0x0400000c0d0e7389 */ /* 0x00006400000c000b */
[----:B01----:R-:W-:Y:S01]  /*27970*/  ENDCOLLECTIVE ;  /* 0x000000000000791b */ /* 0x003fe20003800000 */
.L_x_3510:
[----:B------:R-:W-:Y:S01]  /*27980*/  IMAD.MOV.U32 R12, RZ, RZ, 0x4 ;  /* 0x00000004ff0c7424 */ /* 0x000fe200078e00ff */
[----:B------:R-:W-:-:S05]  /*27990*/  SEL R2, R14, RZ, P2 ;  /* 0x000000ff0e027207 */ /* 0x000fca0001000000 */
[----:B------:R-:W-:-:S04]  /*279a0*/  IMAD.IADD R2, R5, 0x1, R2 ;  /* 0x0000000105027824 */ /* 0x000fc800078e0202 */
[----:B------:R-:W-:-:S07]  /*279b0*/  IMAD.MOV.U32 R13, RZ, RZ, R2 ;  /* 0x000000ffff0d7224 */ /* 0x000fce00078e0002 */
[----:B------:R-:W-:Y:S05]  /*279c0*/  WARPSYNC.COLLECTIVE R15, `(.L_x_3511) ;  /* 0x000000000f087348 */ /* 0x000fea0003c00000 */
[----:B------:R0:W1:Y:S02]  /*279d0*/  SHFL.UP P6, R14, R13, R12, R11 ;  /* 0x0400000c0d0e7389 */ /* 0x00006400000c000b */
[----:B01----:R-:W-:Y:S01]  /*279e0*/  ENDCOLLECTIVE ;  /* 0x000000000000791b */ /* 0x003fe20003800000 */
.L_x_3511:
[----:B------:R-:W-:Y:S01]  /*279f0*/  IMAD.MOV.U32 R12, RZ, RZ, 0x8 ;  /* 0x00000008ff0c7424 */ /* 0x000fe200078e00ff */
[----:B------:R-:W-:-:S05]  /*27a00*/  SEL R3, R14, RZ, P3 ;  /* 0x000000ff0e037207 */ /* 0x000fca0001800000 */
[----:B------:R-:W-:-:S04]  /*27a10*/  IMAD.IADD R3, R2, 0x1, R3 ;  /* 0x0000000102037824 */ /* 0x000fc800078e0203 */
[----:B------:R-:W-:-:S07]  /*27a20*/  IMAD.MOV.U32 R13, RZ, RZ, R3 ;  /* 0x000000ffff0d7224 */ /* 0x000fce00078e0003 */
[----:B------:R-:W-:Y:S05]  /*27a30*/  WARPSYNC.COLLECTIVE R15, `(.L_x_3512) ;  /* 0x000000000f087348 */ /* 0x000fea0003c00000 */
[----:B------:R0:W1:Y:S02]  /*27a40*/  SHFL.UP P6, R14, R13, R12, R11 ;  /* 0x0400000c0d0e7389 */ /* 0x00006400000c000b */
[----:B01----:R-:W-:Y:S01]  /*27a50*/  ENDCOLLECTIVE ;  /* 0x000000000000791b */ /* 0x003fe20003800000 */
.L_x_3512:
[----:B------:R-:W-:Y:S01]  /*27a60*/  IMAD.MOV.U32 R12, RZ, RZ, 0x10 ;  /* 0x00000010ff0c7424 */ /* 0x000fe200078e00ff */
[----:B------:R-:W-:-:S05]  /*27a70*/  SEL R14, R14, RZ, P4 ;  /* 0x000000ff0e0e7207 */ /* 0x000fca0002000000 */
[----:B------:R-:W-:-:S04]  /*27a80*/  IMAD.IADD R5, R3, 0x1, R14 ;  /* 0x0000000103057824 */ /* 0x000fc800078e020e */
[----:B------:R-:W-:-:S07]  /*27a90*/  IMAD.MOV.U32 R13, RZ, RZ, R5 ;  /* 0x000000ffff0d7224 */ /* 0x000fce00078e0005 */
[----:B------:R-:W-:Y:S05]  /*27aa0*/  WARPSYNC.COLLECTIVE R15, `(.L_x_3513) ;  /* 0x000000000f087348 */ /* 0x000fea0003c00000 */
[----:B------:R0:W1:Y:S02]  /*27ab0*/  SHFL.UP P6, R14, R13, R12, R11 ;  /* 0x0400000c0d0e7389 */ /* 0x00006400000c000b */
[----:B01----:R-:W-:Y:S01]  /*27ac0*/  ENDCOLLECTIVE ;  /* 0x000000000000791b */ /* 0x003fe20003800000 */
.L_x_3513:
        /* <DEDUP_REMOVED lines=8> */
.L_x_3514:
[----:B------:R-:W-:Y:S05]  /*27b50*/  BRA `(.L_x_3515) ;  /* 0xffffff8000d87947 */ /* 0x000fea000383ffff */
.L_x_3241:
[----:B------:R-:W-:Y:S01]  /*27b60*/  BSSY B0, `(.L_x_3516) ;  /* 0x0000007000007945 */ /* 0x000fe20003800000 */
[----:B-1----:R-:W-:Y:S02]  /*27b70*/  IMAD.MOV.U32 R12, RZ, RZ, 0x1 ;  /* 0x00000001ff0c7424 */ /* 0x002fe400078e00ff */
[----:B------:R-:W-:Y:S02]  /*27b80*/  IMAD.MOV.U32 R11, RZ, RZ, RZ ;  /* 0x000000ffff0b7224 */ /* 0x000fe400078e00ff */
[----:B------:R-:W-:-:S07]  /*27b90*/  IMAD.MOV.U32 R15, RZ, RZ, -0x1 ;  /* 0xffffffffff0f7424 */ /* 0x000fce00078e00ff */
[----:B------:R-:W-:Y:S05]  /*27ba0*/  WARPSYNC.COLLECTIVE R15, `(.L_x_3517) ;  /* 0x000000000f087348 */ /* 0x000fea0003c00000 */
[----:B------:R0:W1:Y:S02]  /*27bb0*/  SHFL.UP P6, R14, R13, R12, R11 ;  /* 0x0400000c0d0e7389 */ /* 0x00006400000c000b */
[----:B01----:R-:W-:Y:S01]  /*27bc0*/  ENDCOLLECTIVE ;  /* 0x000000000000791b */ /* 0x003fe20003800000 */
.L_x_3517:
[----:B------:R-:W-:Y:S05]  /*27bd0*/  BSYNC B0 ;  /* 0x0000000000007941 */ /* 0x000fea0003800000 */
.L_x_3516:
[----:B------:R-:W-:Y:S01]  /*27be0*/  SEL R14, R14, RZ, P1 ;  /* 0x000000ff0e0e7207 */ /* 0x000fe20000800000 */
[----:B------:R-:W-:Y:S01]  /*27bf0*/  IMAD.MOV.U32 R11, RZ, RZ, RZ ;  /* 0x000000ffff0b7224 */ /* 0x000fe200078e00ff */
[----:B------:R-:W-:Y:S01]  /*27c00*/  MOV R12, 0x2 ;  /* 0x00000002000c7802 */ /* 0x000fe20000000f00 */
[----:B------:R-:W-:Y:S02]  /*27c10*/  IMAD.MOV.U32 R15, RZ, RZ, -0x1 ;  /* 0xffffffffff0f7424 */ /* 0x000fe400078e00ff */
[----:B------:R-:W-:-:S07]  /*27c20*/  IMAD.IADD R13, R13, 0x1, R14 ;  /* 0x000000010d0d7824 */ /* 0x000fce00078e020e */
[----:B------:R-:W-:Y:S05]  /*27c30*/  WARPSYNC.COLLECTIVE R15, `(.L_x_3518) ;  /* 0x000000000f087348 */ /* 0x000fea0003c00000 */
[----:B------:R0:W1:Y:S02]  /*27c40*/  SHFL.UP P6, R14, R13, R12, R11 ;  /* 0x0400000c0d0e7389 */ /* 0x00006400000c000b */
[----:B01----:R-:W-:Y:S01]  /*27c50*/  ENDCOLLECTIVE ;  /* 0x000000000000791b */ /* 0x003fe20003800000 */
.L_x_3518:
[----:B------:R-:W-:Y:S01]  /*27c60*/  IMAD.MOV.U32 R12, RZ, RZ, 0x4 ;  /* 0x00000004ff0c7424 */ /* 0x000fe200078e00ff */
[----:B------:R-:W-:-:S05]  /*27c70*/  SEL R2, R14, RZ, P2 ;  /* 0x000000ff0e027207 */ /* 0x000fca0001000000 */
[----:B------:R-:W-:-:S04]  /*27c80*/  IMAD.IADD R2, R13, 0x1, R2 ;  /* 0x000000010d027824 */ /* 0x000fc800078e0202 */
[----:B------:R-:W-:-:S07]  /*27c90*/  IMAD.MOV.U32 R13, RZ, RZ, R2 ;  /* 0x000000ffff0d7224 */ /* 0x000fce00078e0002 */
[----:B------:R-:W-:Y:S05]  /*27ca0*/  WARPSYNC.COLLECTIVE R15, `(.L_x_3519) ;  /* 0x000000000f087348 */ /* 0x000fea0003c00000 */
[----:B------:R0:W1:Y:S02]  /*27cb0*/  SHFL.UP P6, R14, R13, R12, R11 ;  /* 0x0400000c0d0e7389 */ /* 0x00006400000c000b */
[----:B01----:R-:W-:Y:S01]  /*27cc0*/  ENDCOLLECTIVE ;  /* 0x000000000000791b */ /* 0x003fe20003800000 */
.L_x_3519:
[----:B------:R-:W-:Y:S01]  /*27cd0*/  IMAD.MOV.U32 R12, RZ, RZ, 0x8 ;  /* 0x00000008ff0c7424 */ /* 0x000fe200078e00ff */
[----:B------:R-:W-:-:S05]  /*27ce0*/  SEL R3, R14, RZ, P3 ;  /* 0x000000ff0e037207 */ /* 0x000fca0001800000 */
[----:B------:R-:W-:-:S04]  /*27cf0*/  IMAD.IADD R3, R2, 0x1, R3 ;  /* 0x0000000102037824 */ /* 0x000fc800078e0203 */
[----:B------:R-:W-:-:S07]  /*27d00*/  IMAD.MOV.U32 R13, RZ, RZ, R3 ;  /* 0x000000ffff0d7224 */ /* 0x000fce00078e0003 */
[----:B------:R-:W-:Y:S05]  /*27d10*/  WARPSYNC.COLLECTIVE R15, `(.L_x_3520) ;  /* 0x000000000f087348 */ /* 0x000fea0003c00000 */
[----:B------:R0:W1:Y:S02]  /*27d20*/  SHFL.UP P6, R14, R13, R12, R11 ;  /* 0x0400000c0d0e7389 */ /* 0x00006400000c000b */
[----:B01----:R-:W-:Y:S01]  /*27d30*/  ENDCOLLECTIVE ;  /* 0x000000000000791b */ /* 0x003fe20003800000 */
.L_x_3520:
[----:B------:R-:W-:Y:S01]  /*27d40*/  IMAD.MOV.U32 R12, RZ, RZ, 0x10 ;  /* 0x00000010ff0c7424 */ /* 0x000fe200078e00ff */
[----:B------:R-:W-:-:S05]  /*27d50*/  SEL R14, R14, RZ, P4 ;  /* 0x000000ff0e0e7207 */ /* 0x000fca0002000000 */
[----:B------:R-:W-:-:S04]  /*27d60*/  IMAD.IADD R5, R3, 0x1, R14 ;  /* 0x0000000103057824 */ /* 0x000fc800078e020e */
[----:B------:R-:W-:-:S07]  /*27d70*/  IMAD.MOV.U32 R13, RZ, RZ, R5 ;  /* 0x000000ffff0d7224 */ /* 0x000fce00078e0005 */
[----:B------:R-:W-:Y:S05]  /*27d80*/  WARPSYNC.COLLECTIVE R15, `(.L_x_3521) ;  /* 0x000000000f087348 */ /* 0x000fea0003c00000 */
[----:B------:R0:W1:Y:S02]  /*27d90*/  SHFL.UP P6, R14, R13, R12, R11 ;  /* 0x0400000c0d0e7389 */ /* 0x00006400000c000b */
[----:B01----:R-:W-:Y:S01]  /*27da0*/  ENDCOLLECTIVE ;  /* 0x000000000000791b */ /* 0x003fe20003800000 */
.L_x_3521:
        /* <DEDUP_REMOVED lines=8> */
.L_x_3522:
[----:B------:R-:W-:Y:S05]  /*27e30*/  BRA `(.L_x_3523) ;  /* 0xffffff8000c47947 */ /* 0x000fea000383ffff */
.L_x_3243:
[----:B------:R-:W-:Y:S01]  /*27e40*/  BSSY B0, `(.L_x_3524) ;  /* 0x0000006000007945 */ /* 0x000fe20003800000 */
[----:B------:R-:W-:Y:S01]  /*27e50*/  PLOP3.LUT P6, PT, P6, PT, PT, 0x8, 0x0 ;  /* 0x000000000000781c */ /* 0x000fe200037ce170 */
[----:B------:R-:W-:-:S12]  /*27e60*/  IMAD.MOV.U32 R15, RZ, RZ, -0x1 ;  /* 0xffffffffff0f7424 */ /* 0x000fd800078e00ff */
[----:B01----:R-:W-:Y:S05]  /*27e70*/  WARPSYNC.COLLECTIVE R15, `(.L_x_3525) ;  /* 0x000000000f087348 */ /* 0x003fea0003c00000 */
[----:B------:R-:W-:Y:S01]  /*27e80*/  VOTE.ANY R14, PT, P6 ;  /* 0x00000000000e7806 */ /* 0x000fe200030e0100 */
[----:B01----:R-:W-:Y:S06]  /*27e90*/  ENDCOLLECTIVE ;  /* 0x000000000000791b */ /* 0x003fec0003800000 */
.L_x_3525:
[----:B------:R-:W-:Y:S05]  /*27ea0*/  BSYNC B0 ;  /* 0x0000000000007941 */ /* 0x000fea0003800000 */
.L_x_3524:
        /* <DEDUP_REMOVED lines=8> */
.L_x_3526:
[----:B------:R-:W-:Y:S02]  /*27f30*/  IMAD.IADD R19, R12, 0x1, R19 ;  /* 0x000000010c137824 */ /* 0x000fe400078e0213 */
[----:B------:R-:W-:Y:S02]  /*27f40*/  IMAD.MOV.U32 R13, RZ, RZ, R4 ;  /* 0x000000ffff0d7224 */ /* 0x000fe400078e0004 */
[----:B------:R-:W-:-:S07]  /*27f50*/  IMAD.MOV.U32 R17, RZ, RZ, R14 ;  /* 0x000000ffff117224 */ /* 0x000fce00078e000e */
[----:B------:R-:W-:Y:S05]  /*27f60*/  WARPSYNC.COLLECTIVE R15, `(.L_x_3527) ;  /* 0x000000000f087348 */ /* 0x000fea0003c00000 */
[----:B------:R0:W1:Y:S02]  /*27f70*/  SHFL.IDX P6, R14, R13, R12, R11 ;  /* 0x0000000c0d0e7389 */ /* 0x00006400000c000b */
[----:B01----:R-:W-:Y:S01]  /*27f80*/  ENDCOLLECTIVE ;  /* 0x000000000000791b */ /* 0x003fe20003800000 */
.L_x_3527:
[----:B------:R-:W-:Y:S01]  /*27f90*/  IMAD.MOV.U32 R4, RZ, RZ, R14 ;  /* 0x000000ffff047224 */ /* 0x000fe200078e000e */
[----:B------:R-:W-:Y:S06]  /*27fa0*/  BRA `(.L_x_3528) ;  /* 0xffffff8000a87947 */ /* 0x000fec000383ffff */
.L_x_3245:
[----:B------:R-:W-:Y:S01]  /*27fb0*/  BSSY B0, `(.L_x_3529) ;  /* 0x0000007000007945 */ /* 0x000fe20003800000 */
[----:B------:R-:W-:Y:S02]  /*27fc0*/  IMAD.MOV.U32 R13, RZ, RZ, R2 ;  /* 0x000000ffff0d7224 */ /* 0x000fe400078e0002 */
[----:B------:R-:W-:Y:S02]  /*27fd0*/  IMAD.MOV.U32 R11, RZ, RZ, 0x1f ;  /* 0x0000001fff0b7424 */ /* 0x000fe400078e00ff */
[----:B------:R-:W-:-:S07]  /*27fe0*/  IMAD.MOV.U32 R15, RZ, RZ, -0x1 ;  /* 0xffffffffff0f7424 */ /* 0x000fce00078e00ff */
[----:B0-23--:R-:W-:Y:S05]  /*27ff0*/  WARPSYNC.COLLECTIVE R15, `(.L_x_3530) ;  /* 0x000000000f087348 */ /* 0x00dfea0003c00000 */
[----:B------:R1:W4:Y:S02]  /*28000*/  SHFL.IDX P6, R14, R13, R12, R11 ;  /* 0x0000000c0d0e7389 */ /* 0x00032400000c000b */
[----:B01234-:R-:W-:Y:S01]  /*28010*/  ENDCOLLECTIVE ;  /* 0x000000000000791b */ /* 0x01ffe20003800000 */
.L_x_3530:
[----:B------:R-:W-:Y:S05]  /*28020*/  BSYNC B0 ;  /* 0x0000000000007941 */ /* 0x000fea0003800000 */
.L_x_3529:
[----:B------:R-:W-:Y:S01]  /*28030*/  IMAD.MOV.U32 R6, RZ, RZ, R14 ;  /* 0x000000ffff067224 */ /* 0x000fe200078e000e */
[----:B------:R-:W-:Y:S06]  /*28040*/  BRA `(.L_x_3244) ;  /* 0xffffff8000987947 */ /* 0x000fec000383ffff */
.L_x_3251:
[----:B-1----:R1:W3:Y:S02]  /*28050*/  SYNCS.PHASECHK.TRANS64.TRYWAIT P0, [R4+URZ+0x28820], R0 ;  /* 0x02882000040075a7 */ /* 0x0022e4000800017f */
[----:B---3--:R-:W-:Y:S05]  /*28060*/  @!P0 NANOSLEEP.SYNCS 0x989680 ;  /* 0x009896800000895d */ /* 0x008fea0003900000 */
[----:B------:R-:W3:Y:S02]  /*28070*/  @!P0 SYNCS.PHASECHK.TRANS64 P0, [R4+URZ+0x28820], R0 ;  /* 0x02882000040085a7 */ /* 0x000ee4000800007f */
[----:B---3--:R-:W-:Y:S05]  /*28080*/  @!P0 BRA `(.L_x_3251) ;  /* 0xfffffffc00f08947 */ /* 0x008fea000383ffff */
[----:B------:R-:W-:Y:S05]  /*28090*/  BRA `(.L_x_3531) ;  /* 0xffffff8800f07947 */ /* 0x000fea000383ffff */
.L_x_3252:
        /* <DEDUP_REMOVED lines=11> */
.L_x_3533:
[----:B------:R-:W-:Y:S05]  /*28150*/  BSYNC B0 ;  /* 0x0000000000007941 */ /* 0x000fea0003800000 */
.L_x_3532:
[----:B------:R-:W-:Y:S05]  /*28160*/  BRA `(.L_x_3534) ;  /* 0xffffff8800d87947 */ /* 0x000fea000383ffff */
.L_x_3253:
[----:B------:R-:W-:Y:S01]  /*28170*/  BSSY B0, `(.L_x_3535) ;  /* 0x0000006000007945 */ /* 0x000fe20003800000 */
[----:B------:R-:W-:-:S07]  /*28180*/  IMAD.MOV.U32 R15, RZ, RZ, -0x1 ;  /* 0xffffffffff0f7424 */ /* 0x000fce00078e00ff */
[----:B012---:R-:W-:Y:S05]  /*28190*/  WARPSYNC.COLLECTIVE R15, `(.L_x_3536) ;  /* 0x000000000f0c7348 */ /* 0x007fea0003c00000 */
[----:B------:R-:W-:Y:S02]  /*281a0*/  ELECT P6, UR62, PT ;  /* 0x00000000003e782f */ /* 0x000fe400038c0000 */
[----:B------:R-:W-:Y:S01]  /*281b0*/  MOV R14, UR62 ;  /* 0x0000003e000e7c02 */ /* 0x000fe20008000f00 */
[----:B012---:R-:W-:Y:S10]  /*281c0*/  ENDCOLLECTIVE ;  /* 0x000000000000791b */ /* 0x007ff40003800000 */
.L_x_3536:
[----:B------:R-:W-:Y:S05]  /*281d0*/  BSYNC B0 ;  /* 0x0000000000007941 */ /* 0x000fea0003800000 */
.L_x_3535:
[----:B------:R-:W-:Y:S05]  /*281e0*/  BRA `(.L_x_3537) ;  /* 0xffffff8800cc7947 */ /* 0x000fea000383ffff */
.L_x_3255:
[----:B-1----:R1:W3:Y:S02]  /*281f0*/  SYNCS.PHASECHK.TRANS64.TRYWAIT P1, [R5+URZ+0x28840], R0 ;  /* 0x02884000050075a7 */ /* 0x0022e4000802017f */
[----:B---3--:R-:W-:Y:S05]  /*28200*/  @!P1 NANOSLEEP.SYNCS 0x989680 ;  /* 0x009896800000995d */ /* 0x008fea0003900000 */
[----:B------:R-:W3:Y:S02]  /*28210*/  @!P1 SYNCS.PHASECHK.TRANS64 P1, [R5+URZ+0x28840], R0 ;  /* 0x02884000050095a7 */ /* 0x000ee4000802007f */
[----:B---3--:R-:W-:Y:S05]  /*28220*/  @!P1 BRA `(.L_x_3255) ;  /* 0xfffffffc00f09947 */ /* 0x008fea000383ffff */
[----:B------:R-:W-:Y:S05]  /*28230*/  BRA `(.L_x_3538) ;  /* 0xffffff8800ec7947 */ /* 0x000fea000383ffff */
.L_x_3257:
[----:B---3--:R3:W4:Y:S02]  /*28240*/  SYNCS.PHASECHK.TRANS64.TRYWAIT P1, [R25+URZ+0x28840], R2 ;  /* 0x02884002190075a7 */ /* 0x008724000802017f */
[----:B----4-:R-:W-:Y:S05]  /*28250*/  @!P1 NANOSLEEP.SYNCS 0x989680 ;  /* 0x009896800000995d */ /* 0x010fea0003900000 */
[----:B------:R-:W4:Y:S02]  /*28260*/  @!P1 SYNCS.PHASECHK.TRANS64 P1, [R25+URZ+0x28840], R2 ;  /* 0x02884002190095a7 */ /* 0x000f24000802007f */
[----:B----4-:R-:W-:Y:S05]  /*28270*/  @!P1 BRA `(.L_x_3257) ;  /* 0xfffffffc00f09947 */ /* 0x010fea000383ffff */
[----:B------:R-:W-:Y:S05]  /*28280*/  BRA `(.L_x_3539) ;  /* 0xffffff8800f87947 */ /* 0x000fea000383ffff */
.L_x_3259:
[----:B----4-:R4:W0:Y:S02]  /*28290*/  SYNCS.PHASECHK.TRANS64.TRYWAIT P1, [R5+URZ+0x28860], R0 ;  /* 0x02886000050075a7 */ /* 0x010824000802017f */
[----:B0-----:R-:W-:Y:S05]  /*282a0*/  @!P1 NANOSLEEP.SYNCS 0x989680 ;  /* 0x009896800000995d */ /* 0x001fea0003900000 */
[----:B------:R-:W0:Y:S02]  /*282b0*/  @!P1 SYNCS.PHASECHK.TRANS64 P1, [R5+URZ+0x28860], R0 ;  /* 0x02886000050095a7 */ /* 0x000e24000802007f */
[----:B0-----:R-:W-:Y:S05]  /*282c0*/  @!P1 BRA `(.L_x_3259) ;  /* 0xfffffffc00f09947 */ /* 0x001fea000383ffff */
[----:B------:R-:W-:Y:S05]  /*282d0*/  BRA `(.L_x_3540) ;  /* 0xffffff8800f47947 */ /* 0x000fea000383ffff */
.L_x_3541:
        /* <DEDUP_REMOVED lines=10> */
.L_x_3550:


//--------------------- .nv.global.init           --------------------------
	.section	.nv.global.init,"aw",@progbits
.nv.global.init:
	.type		$str$23,@object
	.size		$str$23,($str$24 - $str$23)
$str$23:
        /*0000*/ 	.byte	0x28, 0x61, 0x64, 0x64, 0x72, 0x65, 0x73, 0x73, 0x20, 0x26, 0x20, 0x6d, 0x61, 0x73, 0x6b, 0x29
        /*0010*/ 	.byte	0x20, 0x3d, 0x3d, 0x20, 0x30, 0x00
	.type		$str$24,@object
	.size		$str$24,(__unnamed_4 - $str$24)
$str$24:
        /*0016*/ 	.byte	0x2f, 0x74, 0x6d, 0x70, 0x2f, 0x6f, 0x73, 0x73, 0x5f, 0x6b, 0x65, 0x72, 0x6e, 0x65, 0x6c, 0x73
        /*0026*/ 	.byte	0x5f, 0x73, 0x72, 0x63, 0x2f, 0x66, 0x6c, 0x61, 0x73, 0x68, 0x5f, 0x61, 0x74, 0x74, 0x65, 0x6e
        /*0036*/ 	.byte	0x74, 0x69, 0x6f, 0x6e, 0x2f, 0x63, 0x73, 0x72, 0x63, 0x2f, 0x63, 0x75, 0x74, 0x6c, 0x61, 0x73
        /*0046*/ 	.byte	0x73, 0x2f, 0x69, 0x6e, 0x63, 0x6c, 0x75, 0x64, 0x65, 0x2f, 0x63, 0x75, 0x74, 0x65, 0x2f, 0x70
        /*0056*/ 	.byte	0x6f, 0x69, 0x6e, 0x74, 0x65, 0x72, 0x5f, 0x66, 0x6c, 0x61, 0x67, 0x67, 0x65, 0x64, 0x2e, 0x68
        /*0066*/ 	.byte	0x70, 0x70, 0x00
	.type		__unnamed_4,@object
	.size		__unnamed_4,(__unnamed_3 - __unnamed_4)
__unnamed_4:
        /* <DEDUP_REMOVED lines=25> */
	.type		__unnamed_3,@object
	.size		__unnamed_3,(__unnamed_2 - __unnamed_3)
__unnamed_3:
        /* <DEDUP_REMOVED lines=29> */
	.type		__unnamed_2,@object
	.size		__unnamed_2,(__unnamed_1 - __unnamed_2)
__unnamed_2:
        /* <DEDUP_REMOVED lines=29> */
	.type		__unnamed_1,@object
	.size		__unnamed_1,(.L_0 - __unnamed_1)
__unnamed_1:
        /* <DEDUP_REMOVED lines=29> */
        /*075d*/ 	.byte	0x5d, 0x00
.L_0:


//--------------------- .nv.shared._ZN7cutlass13device_kernelIN5flash11enable_sm90INS1_16FlashAttnFwdSm90INS1_25CollectiveMainloopFwdSm90ILi2EN4cute5tupleIJNS5_1CILi1EEES8_S8_EEENS6_IJNS7_ILi128EEESA_SA_EEELi128ENS_10bfloat16_tEfNS_4arch4Sm90ELb0ELb0ELb0ELb0ELb1ELb0ELb0ELb1ELb1ELb1ELb1ELb0EEENS1_21CollectiveEpilogueFwdISB_S9_SC_SE_Li256ELb0ELb1ELb1ELb0EEENS1_19SingleTileSchedulerILb0ELb1ELb1ELi128EEEEEEEEEvNT_6ParamsE --------------------------
	.section	.nv.shared._ZN7cutlass13device_kernelIN5flash11enable_sm90INS1_16FlashAttnFwdSm90INS1_25CollectiveMainloopFwdSm90ILi2EN4cute5tupleIJNS5_1CILi1EEES8_S8_EEENS6_IJNS7_ILi128EEESA_SA_EEELi128ENS_10bfloat16_tEfNS_4arch4Sm90ELb0ELb0ELb0ELb0ELb1ELb0ELb0ELb1ELb1ELb1ELb1ELb0EEENS1_21CollectiveEpilogueFwdISB_S9_SC_SE_Li256ELb0ELb1ELb1ELb0EEENS1_19SingleTileSchedulerILb0ELb1ELb1ELi128EEEEEEEEEvNT_6ParamsE,"aw",@nobits
	.sectionflags	@""
	.align	16
	.zero		1024


//--------------------- .nv.shared.reserved.0     --------------------------
	.section	.nv.shared.reserved.0,"aw",@nobits
	.weak		__nv_reservedSMEM_offset_0_alias
	.size		__nv_reservedSMEM_offset_0_alias, 0, 0
	.other		__nv_reservedSMEM_offset_0_alias,@"STO_CUDA_RESERVED_SHARED STV_DEFAULT"
__nv_reservedSMEM_offset_0_alias:
	.zero		0


//--------------------- .nv.global                --------------------------
	.section	.nv.global,"aw",@nobits
.nv.global:
	.type		_ZN78_INTERNAL_7c1c60c6_42_flash_fwd_hdim128_bf16_paged_split_sm90_cu_348dd9ca_29314cute1_E,@object
	.size		_ZN78_INTERNAL_7c1c60c6_42_flash_fwd_hdim128_bf16_paged_split_sm90_cu_348dd9ca_29314cute1_E,(_ZN78_INTERNAL_7c1c60c6_42_flash_fwd_hdim128_bf16_paged_split_sm90_cu_348dd9ca_29314cuda3std3__45__cpo6cbeginE - _ZN78_INTERNAL_7c1c60c6_42_flash_fwd_hdim128_bf16_paged_split_sm90_cu_348dd9ca_29314cute1_E)
_ZN78_INTERNAL_7c1c60c6_42_flash_fwd_hdim128_bf16_paged_split_sm90_cu_348dd9ca_29314cute1_E:
	.zero		1
	.type		_ZN78_INTERNAL_7c1c60c6_42_flash_fwd_hdim128_bf16_paged_split_sm90_cu_348dd9ca_29314cuda3std3__45__cpo6cbeginE,@object
	.size		_ZN78_INTERNAL_7c1c60c6_42_flash_fwd_hdim128_bf16_paged_split_sm90_cu_348dd9ca_29314cuda3std3__45__cpo6cbeginE,(_ZN78_INTERNAL_7c1c60c6_42_flash_fwd_hdim128_bf16_paged_split_sm90_cu_348dd9ca_29314cuda3std3__48in_placeE - _ZN78_INTERNAL_7c1c60c6_42_flash_fwd_hdim128_bf16_paged_split_sm90_cu_348dd9ca_29314cuda3std3__45__cpo6cbeginE)
_ZN78_INTERNAL_7c1c60c6_42_flash_fwd_hdim128_bf16_paged_split_sm90_cu_348dd9ca_29314cuda3std3__45__cpo6cbeginE:
	.zero		1
	.type		_ZN78_INTERNAL_7c1c60c6_42_flash_fwd_hdim128_bf16_paged_split_sm90_cu_348dd9ca_29314cuda3std3__48in_placeE,@object
	.size		_ZN78_INTERNAL_7c1c60c6_42_flash_fwd_hdim128_bf16_paged_split_sm90_cu_348dd9ca_29314cuda3std3__48in_placeE,(_ZN78_INTERNAL_7c1c60c6_42_flash_fwd_hdim128_bf16_paged_split_sm90_cu_348dd9ca_29314cuda3std6ranges3__45__cpo9iter_moveE - _ZN78_INTERNAL_7c1c60c6_42_flash_fwd_hdim128_bf16_paged_split_sm90_cu_348dd9ca_29314cuda3std3__48in_placeE)
_ZN78_INTERNAL_7c1c60c6_42_flash_fwd_hdim128_bf16_paged_split_sm90_cu_348dd9ca_29314cuda3std3__48in_placeE:
	.zero		1
	.type		_ZN78_INTERNAL_7c1c60c6_42_flash_fwd_hdim128_bf16_paged_split_sm90_cu_348dd9ca_29314cuda3std6ranges3__45__cpo9iter_moveE,@object
	.size		_ZN78_INTERNAL_7c1c60c6_42_flash_fwd_hdim128_bf16_paged_split_sm90_cu_348dd9ca_29314cuda3std6ranges3__45__cpo9iter_moveE,(_ZN78_INTERNAL_7c1c60c6_42_flash_fwd_hdim128_bf16_paged_split_sm90_cu_348dd9ca_29314cuda3std3__45__cpo5beginE - _ZN78_INTERNAL_7c1c60c6_42_flash_fwd_hdim128_bf16_paged_split_sm90_cu_348dd9ca_29314cuda3std6ranges3__45__cpo9iter_moveE)
_ZN78_INTERNAL_7c1c60c6_42_flash_fwd_hdim128_bf16_paged_split_sm90_cu_348dd9ca_29314cuda3std6ranges3__45__cpo9iter_moveE:
	.zero		1
	.type		_ZN78_INTERNAL_7c1c60c6_42_flash_fwd_hdim128_bf16_paged_split_sm90_cu_348dd9ca_29314cuda3std3__45__cpo5beginE,@object
	.size		_ZN78_INTERNAL_7c1c60c6_42_flash_fwd_hdim128_bf16_paged_split_sm90_cu_348dd9ca_29314cuda3std3__45__cpo5beginE,(_ZN78_INTERNAL_7c1c60c6_42_flash_fwd_hdim128_bf16_paged_split_sm90_cu_348dd9ca_29314cuda3std3__480_GLOBAL__N__7c1c60c6_42_flash_fwd_hdim128_bf16_paged_split_sm90_cu_348dd9ca_29316ignoreE - _ZN78_INTERNAL_7c1c60c6_42_flash_fwd_hdim128_bf16_paged_split_sm90_cu_348dd9ca_29314cuda3std3__45__cpo5beginE)
_ZN78_INTERNAL_7c1c60c6_42_flash_fwd_hdim128_bf16_paged_split_sm90_cu_348dd9ca_29314cuda3std3__45__cpo5beginE:
	.zero		1
	.type		_ZN78_INTERNAL_7c1c60c6_42_flash_fwd_hdim128_bf16_paged_split_sm90_cu_348dd9ca_29314cuda3std3__480_GLOBAL__N__7c1c60c6_42_flash_fwd_hdim128_bf16_paged_split_sm90_cu_348dd9ca_29316ignoreE,@object
	.size		_ZN78_INTERNAL_7c1c60c6_42_flash_fwd_hdim128_bf16_paged_split_sm90_cu_348dd9ca_29314cuda3std3__480_GLOBAL__N__7c1c60c6_42_flash_fwd_hdim128_bf16_paged_split_sm90_cu_348dd9ca_29316ignoreE,(_ZN78_INTERNAL_7c1c60c6_42_flash_fwd_hdim128_bf16_paged_split_sm90_cu_348dd9ca_29314cute7productE - _ZN78_INTERNAL_7c1c60c6_42_flash_fwd_hdim128_bf16_paged_split_sm90_cu_348dd9ca_29314cuda3std3__480_GLOBAL__N__7c1c60c6_42_flash_fwd_hdim128_bf16_paged_split_sm90_cu_348dd9ca_29316ignoreE)
_ZN78_INTERNAL_7c1c60c6_42_flash_fwd_hdim128_bf16_paged_split_sm90_cu_348dd9ca_29314cuda3std3__480_GLOBAL__N__7c1c60c6_42_flash_fwd_hdim128_bf16_paged_split_sm90_cu_348dd9ca_29316ignoreE:
	.zero		1
	.type		_ZN78_INTERNAL_7c1c60c6_42_flash_fwd_hdim128_bf16_paged_split_sm90_cu_348dd9ca_29314cute7productE,@object
	.size		_ZN78_INTERNAL_7c1c60c6_42_flash_fwd_hdim128_bf16_paged_split_sm90_cu_348dd9ca_29314cute7productE,(_ZN78_INTERNAL_7c1c60c6_42_flash_fwd_hdim128_bf16_paged_split_sm90_cu_348dd9ca_29314cuda3std3__45__cpo3endE - _ZN78_INTERNAL_7c1c60c6_42_flash_fwd_hdim128_bf16_paged_split_sm90_cu_348dd9ca_29314cute7productE)
_ZN78_INTERNAL_7c1c60c6_42_flash_fwd_hdim128_bf16_paged_split_sm90_cu_348dd9ca_29314cute7productE:
	.zero		1
	.type		_ZN78_INTERNAL_7c1c60c6_42_flash_fwd_hdim128_bf16_paged_split_sm90_cu_348dd9ca_29314cuda3std3__45__cpo3endE,@object
	.size		_ZN78_INTERNAL_7c1c60c6_42_flash_fwd_hdim128_bf16_paged_split_sm90_cu_348dd9ca_29314cuda3std3__45__cpo3endE,(_ZN78_INTERNAL_7c1c60c6_42_flash_fwd_hdim128_bf16_paged_split_sm90_cu_348dd9ca_29314cuda3std3__419piecewise_constructE - _ZN78_INTERNAL_7c1c60c6_42_flash_fwd_hdim128_bf16_paged_split_sm90_cu_348dd9ca_29314cuda3std3__45__cpo3endE)
_ZN78_INTERNAL_7c1c60c6_42_flash_fwd_hdim128_bf16_paged_split_sm90_cu_348dd9ca_29314cuda3std3__45__cpo3endE:
	.zero		1
	.type		_ZN78_INTERNAL_7c1c60c6_42_flash_fwd_hdim128_bf16_paged_split_sm90_cu_348dd9ca_29314cuda3std3__419piecewise_constructE,@object
	.size		_ZN78_INTERNAL_7c1c60c6_42_flash_fwd_hdim128_bf16_paged_split_sm90_cu_348dd9ca_29314cuda3std3__419piecewise_constructE,(_ZN78_INTERNAL_7c1c60c6_42_flash_fwd_hdim128_bf16_paged_split_sm90_cu_348dd9ca_29314cuda3std3__45__cpo4cendE - _ZN78_INTERNAL_7c1c60c6_42_flash_fwd_hdim128_bf16_paged_split_sm90_cu_348dd9ca_29314cuda3std3__419piecewise_constructE)
_ZN78_INTERNAL_7c1c60c6_42_flash_fwd_hdim128_bf16_paged_split_sm90_cu_348dd9ca_29314cuda3std3__419piecewise_constructE:
	.zero		1
	.type		_ZN78_INTERNAL_7c1c60c6_42_flash_fwd_hdim128_bf16_paged_split_sm90_cu_348dd9ca_29314cuda3std3__45__cpo4cendE,@object
	.size		_ZN78_INTERNAL_7c1c60c6_42_flash_fwd_hdim128_bf16_paged_split_sm90_cu_348dd9ca_29314cuda3std3__45__cpo4cendE,(_ZN78_INTERNAL_7c1c60c6_42_flash_fwd_hdim128_bf16_paged_split_sm90_cu_348dd9ca_29314cuda3std6ranges3__45__cpo4swapE - _ZN78_INTERNAL_7c1c60c6_42_flash_fwd_hdim128_bf16_paged_split_sm90_cu_348dd9ca_29314cuda3std3__45__cpo4cendE)
_ZN78_INTERNAL_7c1c60c6_42_flash_fwd_hdim128_bf16_paged_split_sm90_cu_348dd9ca_29314cuda3std3__45__cpo4cendE:
	.zero		1
	.type		_ZN78_INTERNAL_7c1c60c6_42_flash_fwd_hdim128_bf16_paged_split_sm90_cu_348dd9ca_29314cuda3std6ranges3__45__cpo4swapE,@object
	.size		_ZN78_INTERNAL_7c1c60c6_42_flash_fwd_hdim128_bf16_paged_split_sm90_cu_348dd9ca_29314cuda3std6ranges3__45__cpo4swapE,(.L_11 - _ZN78_INTERNAL_7c1c60c6_42_flash_fwd_hdim128_bf16_paged_split_sm90_cu_348dd9ca_29314cuda3std6ranges3__45__cpo4swapE)
_ZN78_INTERNAL_7c1c60c6_42_flash_fwd_hdim128_bf16_paged_split_sm90_cu_348dd9ca_29314cuda3std6ranges3__45__cpo4swapE:
	.zero		1
.L_11:


//--------------------- .nv.shared._ZN7cutlass13device_kernelIN5flash11enable_sm90INS1_16FlashAttnFwdSm90INS1_25CollectiveMainloopFwdSm90ILi2EN4cute5tupleIJNS5_1CILi1EEES8_S8_EEENS6_IJNS7_ILi128EEESA_SA_EEELi128ENS_10bfloat16_tEfNS_4arch4Sm90ELb0ELb0ELb0ELb1ELb1ELb0ELb0ELb1ELb1ELb1ELb1ELb0EEENS1_21CollectiveEpilogueFwdISB_S9_SC_SE_Li256ELb1ELb1ELb1ELb0EEENS1_36VarlenDynamicPersistentTileSchedulerILi128ELi128ELi256ELi128ELb1ELb1ELb1ELb0ELb1ELb1EEEEEEEEEvNT_6ParamsE --------------------------
	.section	.nv.shared._ZN7cutlass13device_kernelIN5flash11enable_sm90INS1_16FlashAttnFwdSm90INS1_25CollectiveMainloopFwdSm90ILi2EN4cute5tupleIJNS5_1CILi1EEES8_S8_EEENS6_IJNS7_ILi128EEESA_SA_EEELi128ENS_10bfloat16_tEfNS_4arch4Sm90ELb0ELb0ELb0ELb1ELb1ELb0ELb0ELb1ELb1ELb1ELb1ELb0EEENS1_21CollectiveEpilogueFwdISB_S9_SC_SE_Li256ELb1ELb1ELb1ELb0EEENS1_36VarlenDynamicPersistentTileSchedulerILi128ELi128ELi256ELi128ELb1ELb1ELb1ELb0ELb1ELb1EEEEEEEEEvNT_6ParamsE,"aw",@nobits
	.sectionflags	@""
	.align	16
	.zero		1024


//--------------------- .nv.shared._ZN7cutlass13device_kernelIN5flash11enable_sm90INS1_16FlashAttnFwdSm90INS1_25CollectiveMainloopFwdSm90ILi2EN4cute5tupleIJNS5_1CILi1EEES8_S8_EEENS6_IJNS7_ILi128EEESA_SA_EEELi128ENS_10bfloat16_tEfNS_4arch4Sm90ELb0ELb0ELb0ELb1ELb1ELb1ELb0ELb1ELb1ELb1ELb1ELb0EEENS1_21CollectiveEpilogueFwdISB_S9_SC_SE_Li256ELb1ELb1ELb1ELb0EEENS1_36VarlenDynamicPersistentTileSchedulerILi128ELi128ELi256ELi128ELb1ELb1ELb1ELb0ELb1ELb1EEEEEEEEEvNT_6ParamsE --------------------------
	.section	.nv.shared._ZN7cutlass13device_kernelIN5flash11enable_sm90INS1_16FlashAttnFwdSm90INS1_25CollectiveMainloopFwdSm90ILi2EN4cute5tupleIJNS5_1CILi1EEES8_S8_EEENS6_IJNS7_ILi128EEESA_SA_EEELi128ENS_10bfloat16_tEfNS_4arch4Sm90ELb0ELb0ELb0ELb1ELb1ELb1ELb0ELb1ELb1ELb1ELb1ELb0EEENS1_21CollectiveEpilogueFwdISB_S9_SC_SE_Li256ELb1ELb1ELb1ELb0EEENS1_36VarlenDynamicPersistentTileSchedulerILi128ELi128ELi256ELi128ELb1ELb1ELb1ELb0ELb1ELb1EEEEEEEEEvNT_6ParamsE,"aw",@nobits
	.sectionflags	@""
	.align	16
	.zero		1024


//--------------------- .nv.shared._ZN7cutlass13device_kernelIN5flash11enable_sm90INS1_16FlashAttnFwdSm90INS1_25CollectiveMainloopFwdSm90ILi2EN4cute5tupleIJNS5_1CILi1EEES8_S8_EEENS6_IJNS7_ILi128EEESA_SA_EEELi128ENS_10bfloat16_tEfNS_4arch4Sm90ELb0ELb1ELb0ELb0ELb1ELb0ELb0ELb1ELb1ELb1ELb1ELb0EEENS1_21CollectiveEpilogueFwdISB_S9_SC_SE_Li256ELb0ELb1ELb1ELb0EEENS1_19SingleTileSchedulerILb0ELb1ELb1ELi128EEEEEEEEEvNT_6ParamsE --------------------------
	.section	.nv.shared._ZN7cutlass13device_kernelIN5flash11enable_sm90INS1_16FlashAttnFwdSm90INS1_25CollectiveMainloopFwdSm90ILi2EN4cute5tupleIJNS5_1CILi1EEES8_S8_EEENS6_IJNS7_ILi128EEESA_SA_EEELi128ENS_10bfloat16_tEfNS_4arch4Sm90ELb0ELb1ELb0ELb0ELb1ELb0ELb0ELb1ELb1ELb1ELb1ELb0EEENS1_21CollectiveEpilogueFwdISB_S9_SC_SE_Li256ELb0ELb1ELb1ELb0EEENS1_19SingleTileSchedulerILb0ELb1ELb1ELi128EEEEEEEEEvNT_6ParamsE,"aw",@nobits
	.sectionflags	@""
	.align	16
	.zero		1024


//--------------------- .nv.shared._ZN7cutlass13device_kernelIN5flash11enable_sm90INS1_16FlashAttnFwdSm90INS1_25CollectiveMainloopFwdSm90ILi2EN4cute5tupleIJNS5_1CILi1EEES8_S8_EEENS6_IJNS7_ILi128EEESA_SA_EEELi128ENS_10bfloat16_tEfNS_4arch4Sm90ELb0ELb1ELb0ELb1ELb1ELb0ELb0ELb1ELb1ELb1ELb1ELb0EEENS1_21CollectiveEpilogueFwdISB_S9_SC_SE_Li256ELb1ELb1ELb1ELb0EEENS1_36VarlenDynamicPersistentTileSchedulerILi128ELi128ELi256ELi128ELb1ELb1ELb1ELb1ELb0ELb1EEEEEEEEEvNT_6ParamsE --------------------------
	.section	.nv.shared._ZN7cutlass13device_kernelIN5flash11enable_sm90INS1_16FlashAttnFwdSm90INS1_25CollectiveMainloopFwdSm90ILi2EN4cute5tupleIJNS5_1CILi1EEES8_S8_EEENS6_IJNS7_ILi128EEESA_SA_EEELi128ENS_10bfloat16_tEfNS_4arch4Sm90ELb0ELb1ELb0ELb1ELb1ELb0ELb0ELb1ELb1ELb1ELb1ELb0EEENS1_21CollectiveEpilogueFwdISB_S9_SC_SE_Li256ELb1ELb1ELb1ELb0EEENS1_36VarlenDynamicPersistentTileSchedulerILi128ELi128ELi256ELi128ELb1ELb1ELb1ELb1ELb0ELb1EEEEEEEEEvNT_6ParamsE,"aw",@nobits
	.sectionflags	@""
	.align	16
	.zero		1024


//--------------------- .nv.shared._ZN7cutlass13device_kernelIN5flash11enable_sm90INS1_16FlashAttnFwdSm90INS1_25CollectiveMainloopFwdSm90ILi2EN4cute5tupleIJNS5_1CILi1EEES8_S8_EEENS6_IJNS7_ILi128EEESA_SA_EEELi128ENS_10bfloat16_tEfNS_4arch4Sm90ELb0ELb1ELb0ELb1ELb1ELb1ELb0ELb1ELb1ELb1ELb1ELb0EEENS1_21CollectiveEpilogueFwdISB_S9_SC_SE_Li256ELb1ELb1ELb1ELb0EEENS1_36VarlenDynamicPersistentTileSchedulerILi128ELi128ELi256ELi128ELb1ELb1ELb1ELb1ELb0ELb1EEEEEEEEEvNT_6ParamsE --------------------------
	.section	.nv.shared._ZN7cutlass13device_kernelIN5flash11enable_sm90INS1_16FlashAttnFwdSm90INS1_25CollectiveMainloopFwdSm90ILi2EN4cute5tupleIJNS5_1CILi1EEES8_S8_EEENS6_IJNS7_ILi128EEESA_SA_EEELi128ENS_10bfloat16_tEfNS_4arch4Sm90ELb0ELb1ELb0ELb1ELb1ELb1ELb0ELb1ELb1ELb1ELb1ELb0EEENS1_21CollectiveEpilogueFwdISB_S9_SC_SE_Li256ELb1ELb1ELb1ELb0EEENS1_36VarlenDynamicPersistentTileSchedulerILi128ELi128ELi256ELi128ELb1ELb1ELb1ELb1ELb0ELb1EEEEEEEEEvNT_6ParamsE,"aw",@nobits
	.sectionflags	@""
	.align	16
	.zero		1024


//--------------------- .nv.shared._ZN7cutlass13device_kernelIN5flash11enable_sm90INS1_16FlashAttnFwdSm90INS1_25CollectiveMainloopFwdSm90ILi2EN4cute5tupleIJNS5_1CILi1EEES8_S8_EEENS6_IJNS7_ILi128EEESA_SA_EEELi128ENS_10bfloat16_tEfNS_4arch4Sm90ELb1ELb0ELb0ELb0ELb1ELb0ELb0ELb1ELb1ELb1ELb1ELb0EEENS1_21CollectiveEpilogueFwdISB_S9_SC_SE_Li256ELb0ELb1ELb1ELb0EEENS1_19SingleTileSchedulerILb0ELb1ELb1ELi128EEEEEEEEEvNT_6ParamsE --------------------------
	.section	.nv.shared._ZN7cutlass13device_kernelIN5flash11enable_sm90INS1_16FlashAttnFwdSm90INS1_25CollectiveMainloopFwdSm90ILi2EN4cute5tupleIJNS5_1CILi1EEES8_S8_EEENS6_IJNS7_ILi128EEESA_SA_EEELi128ENS_10bfloat16_tEfNS_4arch4Sm90ELb1ELb0ELb0ELb0ELb1ELb0ELb0ELb1ELb1ELb1ELb1ELb0EEENS1_21CollectiveEpilogueFwdISB_S9_SC_SE_Li256ELb0ELb1ELb1ELb0EEENS1_19SingleTileSchedulerILb0ELb1ELb1ELi128EEEEEEEEEvNT_6ParamsE,"aw",@nobits
	.sectionflags	@""
	.align	16
	.zero		1024


//--------------------- .nv.shared._ZN7cutlass13device_kernelIN5flash11enable_sm90INS1_16FlashAttnFwdSm90INS1_25CollectiveMainloopFwdSm90ILi2EN4cute5tupleIJNS5_1CILi1EEES8_S8_EEENS6_IJNS7_ILi128EEESA_SA_EEELi128ENS_10bfloat16_tEfNS_4arch4Sm90ELb1ELb0ELb0ELb1ELb1ELb0ELb0ELb1ELb1ELb1ELb1ELb0EEENS1_21CollectiveEpilogueFwdISB_S9_SC_SE_Li256ELb1ELb1ELb1ELb0EEENS1_36VarlenDynamicPersistentTileSchedulerILi128ELi128ELi256ELi128ELb1ELb1ELb1ELb1ELb1ELb1EEEEEEEEEvNT_6ParamsE --------------------------
	.section	.nv.shared._ZN7cutlass13device_kernelIN5flash11enable_sm90INS1_16FlashAttnFwdSm90INS1_25CollectiveMainloopFwdSm90ILi2EN4cute5tupleIJNS5_1CILi1EEES8_S8_EEENS6_IJNS7_ILi128EEESA_SA_EEELi128ENS_10bfloat16_tEfNS_4arch4Sm90ELb1ELb0ELb0ELb1ELb1ELb0ELb0ELb1ELb1ELb1ELb1ELb0EEENS1_21CollectiveEpilogueFwdISB_S9_SC_SE_Li256ELb1ELb1ELb1ELb0EEENS1_36VarlenDynamicPersistentTileSchedulerILi128ELi128ELi256ELi128ELb1ELb1ELb1ELb1ELb1ELb1EEEEEEEEEvNT_6ParamsE,"aw",@nobits
	.sectionflags	@""
	.align	16
	.zero		1024


//--------------------- .nv.shared._ZN7cutlass13device_kernelIN5flash11enable_sm90INS1_16FlashAttnFwdSm90INS1_25CollectiveMainloopFwdSm90ILi2EN4cute5tupleIJNS5_1CILi1EEES8_S8_EEENS6_IJNS7_ILi128EEESA_SA_EEELi128ENS_10bfloat16_tEfNS_4arch4Sm90ELb1ELb0ELb0ELb1ELb1ELb1ELb0ELb1ELb1ELb1ELb1ELb0EEENS1_21CollectiveEpilogueFwdISB_S9_SC_SE_Li256ELb1ELb1ELb1ELb0EEENS1_36VarlenDynamicPersistentTileSchedulerILi128ELi128ELi256ELi128ELb1ELb1ELb1ELb1ELb1ELb1EEEEEEEEEvNT_6ParamsE --------------------------
	.section	.nv.shared._ZN7cutlass13device_kernelIN5flash11enable_sm90INS1_16FlashAttnFwdSm90INS1_25CollectiveMainloopFwdSm90ILi2EN4cute5tupleIJNS5_1CILi1EEES8_S8_EEENS6_IJNS7_ILi128EEESA_SA_EEELi128ENS_10bfloat16_tEfNS_4arch4Sm90ELb1ELb0ELb0ELb1ELb1ELb1ELb0ELb1ELb1ELb1ELb1ELb0EEENS1_21CollectiveEpilogueFwdISB_S9_SC_SE_Li256ELb1ELb1ELb1ELb0EEENS1_36VarlenDynamicPersistentTileSchedulerILi128ELi128ELi256ELi128ELb1ELb1ELb1ELb1ELb1ELb1EEEEEEEEEvNT_6ParamsE,"aw",@nobits
	.sectionflags	@""
	.align	16
	.zero		1024


//--------------------- .nv.constant0._ZN7cutlass13device_kernelIN5flash11enable_sm90INS1_16FlashAttnFwdSm90INS1_25CollectiveMainloopFwdSm90ILi2EN4cute5tupleIJNS5_1CILi1EEES8_S8_EEENS6_IJNS7_ILi128EEESA_SA_EEELi128ENS_10bfloat16_tEfNS_4arch4Sm90ELb0ELb0ELb0ELb0ELb1ELb0ELb0ELb1ELb1ELb1ELb1ELb0EEENS1_21CollectiveEpilogueFwdISB_S9_SC_SE_Li256ELb0ELb1ELb1ELb0EEENS1_19SingleTileSchedulerILb0ELb1ELb1ELi128EEEEEEEEEvNT_6ParamsE --------------------------
	.section	.nv.constant0._ZN7cutlass13device_kernelIN5flash11enable_sm90INS1_16FlashAttnFwdSm90INS1_25CollectiveMainloopFwdSm90ILi2EN4cute5tupleIJNS5_1CILi1EEES8_S8_EEENS6_IJNS7_ILi128EEESA_SA_EEELi128ENS_10bfloat16_tEfNS_4arch4Sm90ELb0ELb0ELb0ELb0ELb1ELb0ELb0ELb1ELb1ELb1ELb1ELb0EEENS1_21CollectiveEpilogueFwdISB_S9_SC_SE_Li256ELb0ELb1ELb1ELb0EEENS1_19SingleTileSchedulerILb0ELb1ELb1ELi128EEEEEEEEEvNT_6ParamsE,"a",@progbits
	.sectionflags	@""
	.align	4
.nv.constant0._ZN7cutlass13device_kernelIN5flash11enable_sm90INS1_16FlashAttnFwdSm90INS1_25CollectiveMainloopFwdSm90ILi2EN4cute5tupleIJNS5_1CILi1EEES8_S8_EEENS6_IJNS7_ILi128EEESA_SA_EEELi128ENS_10bfloat16_tEfNS_4arch4Sm90ELb0ELb0ELb0ELb0ELb1ELb0ELb0ELb1ELb1ELb1ELb1ELb0EEENS1_21CollectiveEpilogueFwdISB_S9_SC_SE_Li256ELb0ELb1ELb1ELb0EEENS1_19SingleTileSchedulerILb0ELb1ELb1ELi128EEEEEEEEEvNT_6ParamsE:
	.zero		3200


//--------------------- .nv.constant0._ZN7cutlass13device_kernelIN5flash11enable_sm90INS1_16FlashAttnFwdSm90INS1_25CollectiveMainloopFwdSm90ILi2EN4cute5tupleIJNS5_1CILi1EEES8_S8_EEENS6_IJNS7_ILi128EEESA_SA_EEELi128ENS_10bfloat16_tEfNS_4arch4Sm90ELb0ELb0ELb0ELb1ELb1ELb0ELb0ELb1ELb1ELb1ELb1ELb0EEENS1_21CollectiveEpilogueFwdISB_S9_SC_SE_Li256ELb1ELb1ELb1ELb0EEENS1_36VarlenDynamicPersistentTileSchedulerILi128ELi128ELi256ELi128ELb1ELb1ELb1ELb0ELb1ELb1EEEEEEEEEvNT_6ParamsE --------------------------
	.section	.nv.constant0._ZN7cutlass13device_kernelIN5flash11enable_sm90INS1_16FlashAttnFwdSm90INS1_25CollectiveMainloopFwdSm90ILi2EN4cute5tupleIJNS5_1CILi1EEES8_S8_EEENS6_IJNS7_ILi128EEESA_SA_EEELi128ENS_10bfloat16_tEfNS_4arch4Sm90ELb0ELb0ELb0ELb1ELb1ELb0ELb0ELb1ELb1ELb1ELb1ELb0EEENS1_21CollectiveEpilogueFwdISB_S9_SC_SE_Li256ELb1ELb1ELb1ELb0EEENS1_36VarlenDynamicPersistentTileSchedulerILi128ELi128ELi256ELi128ELb1ELb1ELb1ELb0ELb1ELb1EEEEEEEEEvNT_6ParamsE,"a",@progbits
	.sectionflags	@""
	.align	4
.nv.constant0._ZN7cutlass13device_kernelIN5flash11enable_sm90INS1_16FlashAttnFwdSm90INS1_25CollectiveMainloopFwdSm90ILi2EN4cute5tupleIJNS5_1CILi1EEES8_S8_EEENS6_IJNS7_ILi128EEESA_SA_EEELi128ENS_10bfloat16_tEfNS_4arch4Sm90ELb0ELb0ELb0ELb1ELb1ELb0ELb0ELb1ELb1ELb1ELb1ELb0EEENS1_21CollectiveEpilogueFwdISB_S9_SC_SE_Li256ELb1ELb1ELb1ELb0EEENS1_36VarlenDynamicPersistentTileSchedulerILi128ELi128ELi256ELi128ELb1ELb1ELb1ELb0ELb1ELb1EEEEEEEEEvNT_6ParamsE:
	.zero		3328


//--------------------- .nv.constant0._ZN7cutlass13device_kernelIN5flash11enable_sm90INS1_16FlashAttnFwdSm90INS1_25CollectiveMainloopFwdSm90ILi2EN4cute5tupleIJNS5_1CILi1EEES8_S8_EEENS6_IJNS7_ILi128EEESA_SA_EEELi128ENS_10bfloat16_tEfNS_4arch4Sm90ELb0ELb0ELb0ELb1ELb1ELb1ELb0ELb1ELb1ELb1ELb1ELb0EEENS1_21CollectiveEpilogueFwdISB_S9_SC_SE_Li256ELb1ELb1ELb1ELb0EEENS1_36VarlenDynamicPersistentTileSchedulerILi128ELi128ELi256ELi128ELb1ELb1ELb1ELb0ELb1ELb1EEEEEEEEEvNT_6ParamsE --------------------------
	.section	.nv.constant0._ZN7cutlass13device_kernelIN5flash11enable_sm90INS1_16FlashAttnFwdSm90INS1_25CollectiveMainloopFwdSm90ILi2EN4cute5tupleIJNS5_1CILi1EEES8_S8_EEENS6_IJNS7_ILi128EEESA_SA_EEELi128ENS_10bfloat16_tEfNS_4arch4Sm90ELb0ELb0ELb0ELb1ELb1ELb1ELb0ELb1ELb1ELb1ELb1ELb0EEENS1_21CollectiveEpilogueFwdISB_S9_SC_SE_Li256ELb1ELb1ELb1ELb0EEENS1_36VarlenDynamicPersistentTileSchedulerILi128ELi128ELi256ELi128ELb1ELb1ELb1ELb0ELb1ELb1EEEEEEEEEvNT_6ParamsE,"a",@progbits
	.sectionflags	@""
	.align	4
.nv.constant0._ZN7cutlass13device_kernelIN5flash11enable_sm90INS1_16FlashAttnFwdSm90INS1_25CollectiveMainloopFwdSm90ILi2EN4cute5tupleIJNS5_1CILi1EEES8_S8_EEENS6_IJNS7_ILi128EEESA_SA_EEELi128ENS_10bfloat16_tEfNS_4arch4Sm90ELb0ELb0ELb0ELb1ELb1ELb1ELb0ELb1ELb1ELb1ELb1ELb0EEENS1_21CollectiveEpilogueFwdISB_S9_SC_SE_Li256ELb1ELb1ELb1ELb0EEENS1_36VarlenDynamicPersistentTileSchedulerILi128ELi128ELi256ELi128ELb1ELb1ELb1ELb0ELb1ELb1EEEEEEEEEvNT_6ParamsE:
	.zero		3328


//--------------------- .nv.constant0._ZN7cutlass13device_kernelIN5flash11enable_sm90INS1_16FlashAttnFwdSm90INS1_25CollectiveMainloopFwdSm90ILi2EN4cute5tupleIJNS5_1CILi1EEES8_S8_EEENS6_IJNS7_ILi128EEESA_SA_EEELi128ENS_10bfloat16_tEfNS_4arch4Sm90ELb0ELb1ELb0ELb0ELb1ELb0ELb0ELb1ELb1ELb1ELb1ELb0EEENS1_21CollectiveEpilogueFwdISB_S9_SC_SE_Li256ELb0ELb1ELb1ELb0EEENS1_19SingleTileSchedulerILb0ELb1ELb1ELi128EEEEEEEEEvNT_6ParamsE --------------------------
	.section	.nv.constant0._ZN7cutlass13device_kernelIN5flash11enable_sm90INS1_16FlashAttnFwdSm90INS1_25CollectiveMainloopFwdSm90ILi2EN4cute5tupleIJNS5_1CILi1EEES8_S8_EEENS6_IJNS7_ILi128EEESA_SA_EEELi128ENS_10bfloat16_tEfNS_4arch4Sm90ELb0ELb1ELb0ELb0ELb1ELb0ELb0ELb1ELb1ELb1ELb1ELb0EEENS1_21CollectiveEpilogueFwdISB_S9_SC_SE_Li256ELb0ELb1ELb1ELb0EEENS1_19SingleTileSchedulerILb0ELb1ELb1ELi128EEEEEEEEEvNT_6ParamsE,"a",@progbits
	.sectionflags	@""
	.align	4
.nv.constant0._ZN7cutlass13device_kernelIN5flash11enable_sm90INS1_16FlashAttnFwdSm90INS1_25CollectiveMainloopFwdSm90ILi2EN4cute5tupleIJNS5_1CILi1EEES8_S8_EEENS6_IJNS7_ILi128EEESA_SA_EEELi128ENS_10bfloat16_tEfNS_4arch4Sm90ELb0ELb1ELb0ELb0ELb1ELb0ELb0ELb1ELb1ELb1ELb1ELb0EEENS1_21CollectiveEpilogueFwdISB_S9_SC_SE_Li256ELb0ELb1ELb1ELb0EEENS1_19SingleTileSchedulerILb0ELb1ELb1ELi128EEEEEEEEEvNT_6ParamsE:
	.zero		3200


//--------------------- .nv.constant0._ZN7cutlass13device_kernelIN5flash11enable_sm90INS1_16FlashAttnFwdSm90INS1_25CollectiveMainloopFwdSm90ILi2EN4cute5tupleIJNS5_1CILi1EEES8_S8_EEENS6_IJNS7_ILi128EEESA_SA_EEELi128ENS_10bfloat16_tEfNS_4arch4Sm90ELb0ELb1ELb0ELb1ELb1ELb0ELb0ELb1ELb1ELb1ELb1ELb0EEENS1_21CollectiveEpilogueFwdISB_S9_SC_SE_Li256ELb1ELb1ELb1ELb0EEENS1_36VarlenDynamicPersistentTileSchedulerILi128ELi128ELi256ELi128ELb1ELb1ELb1ELb1ELb0ELb1EEEEEEEEEvNT_6ParamsE --------------------------
	.section	.nv.constant0._ZN7cutlass13device_kernelIN5flash11enable_sm90INS1_16FlashAttnFwdSm90INS1_25CollectiveMainloopFwdSm90ILi2EN4cute5tupleIJNS5_1CILi1EEES8_S8_EEENS6_IJNS7_ILi128EEESA_SA_EEELi128ENS_10bfloat16_tEfNS_4arch4Sm90ELb0ELb1ELb0ELb1ELb1ELb0ELb0ELb1ELb1ELb1ELb1ELb0EEENS1_21CollectiveEpilogueFwdISB_S9_SC_SE_Li256ELb1ELb1ELb1ELb0EEENS1_36VarlenDynamicPersistentTileSchedulerILi128ELi128ELi256ELi128ELb1ELb1ELb1ELb1ELb0ELb1EEEEEEEEEvNT_6ParamsE,"a",@progbits
	.sectionflags	@""
	.align	4
.nv.constant0._ZN7cutlass13device_kernelIN5flash11enable_sm90INS1_16FlashAttnFwdSm90INS1_25CollectiveMainloopFwdSm90ILi2EN4cute5tupleIJNS5_1CILi1EEES8_S8_EEENS6_IJNS7_ILi128EEESA_SA_EEELi128ENS_10bfloat16_tEfNS_4arch4Sm90ELb0ELb1ELb0ELb1ELb1ELb0ELb0ELb1ELb1ELb1ELb1ELb0EEENS1_21CollectiveEpilogueFwdISB_S9_SC_SE_Li256ELb1ELb1ELb1ELb0EEENS1_36VarlenDynamicPersistentTileSchedulerILi128ELi128ELi256ELi128ELb1ELb1ELb1ELb1ELb0ELb1EEEEEEEEEvNT_6ParamsE:
	.zero		3328


//--------------------- .nv.constant0._ZN7cutlass13device_kernelIN5flash11enable_sm90INS1_16FlashAttnFwdSm90INS1_25CollectiveMainloopFwdSm90ILi2EN4cute5tupleIJNS5_1CILi1EEES8_S8_EEENS6_IJNS7_ILi128EEESA_SA_EEELi128ENS_10bfloat16_tEfNS_4arch4Sm90ELb0ELb1ELb0ELb1ELb1ELb1ELb0ELb1ELb1ELb1ELb1ELb0EEENS1_21CollectiveEpilogueFwdISB_S9_SC_SE_Li256ELb1ELb1ELb1ELb0EEENS1_36VarlenDynamicPersistentTileSchedulerILi128ELi128ELi256ELi128ELb1ELb1ELb1ELb1ELb0ELb1EEEEEEEEEvNT_6ParamsE --------------------------
	.section	.nv.constant0._ZN7cutlass13device_kernelIN5flash11enable_sm90INS1_16FlashAttnFwdSm90INS1_25CollectiveMainloopFwdSm90ILi2EN4cute5tupleIJNS5_1CILi1EEES8_S8_EEENS6_IJNS7_ILi128EEESA_SA_EEELi128ENS_10bfloat16_tEfNS_4arch4Sm90ELb0ELb1ELb0ELb1ELb1ELb1ELb0ELb1ELb1ELb1ELb1ELb0EEENS1_21CollectiveEpilogueFwdISB_S9_SC_SE_Li256ELb1ELb1ELb1ELb0EEENS1_36VarlenDynamicPersistentTileSchedulerILi128ELi128ELi256ELi128ELb1ELb1ELb1ELb1ELb0ELb1EEEEEEEEEvNT_6ParamsE,"a",@progbits
	.sectionflags	@""
	.align	4
.nv.constant0._ZN7cutlass13device_kernelIN5flash11enable_sm90INS1_16FlashAttnFwdSm90INS1_25CollectiveMainloopFwdSm90ILi2EN4cute5tupleIJNS5_1CILi1EEES8_S8_EEENS6_IJNS7_ILi128EEESA_SA_EEELi128ENS_10bfloat16_tEfNS_4arch4Sm90ELb0ELb1ELb0ELb1ELb1ELb1ELb0ELb1ELb1ELb1ELb1ELb0EEENS1_21CollectiveEpilogueFwdISB_S9_SC_SE_Li256ELb1ELb1ELb1ELb0EEENS1_36VarlenDynamicPersistentTileSchedulerILi128ELi128ELi256ELi128ELb1ELb1ELb1ELb1ELb0ELb1EEEEEEEEEvNT_6ParamsE:
	.zero		3328


//--------------------- .nv.constant0._ZN7cutlass13device_kernelIN5flash11enable_sm90INS1_16FlashAttnFwdSm90INS1_25CollectiveMainloopFwdSm90ILi2EN4cute5tupleIJNS5_1CILi1EEES8_S8_EEENS6_IJNS7_ILi128EEESA_SA_EEELi128ENS_10bfloat16_tEfNS_4arch4Sm90ELb1ELb0ELb0ELb0ELb1ELb0ELb0ELb1ELb1ELb1ELb1ELb0EEENS1_21CollectiveEpilogueFwdISB_S9_SC_SE_Li256ELb0ELb1ELb1ELb0EEENS1_19SingleTileSchedulerILb0ELb1ELb1ELi128EEEEEEEEEvNT_6ParamsE --------------------------
	.section	.nv.constant0._ZN7cutlass13device_kernelIN5flash11enable_sm90INS1_16FlashAttnFwdSm90INS1_25CollectiveMainloopFwdSm90ILi2EN4cute5tupleIJNS5_1CILi1EEES8_S8_EEENS6_IJNS7_ILi128EEESA_SA_EEELi128ENS_10bfloat16_tEfNS_4arch4Sm90ELb1ELb0ELb0ELb0ELb1ELb0ELb0ELb1ELb1ELb1ELb1ELb0EEENS1_21CollectiveEpilogueFwdISB_S9_SC_SE_Li256ELb0ELb1ELb1ELb0EEENS1_19SingleTileSchedulerILb0ELb1ELb1ELi128EEEEEEEEEvNT_6ParamsE,"a",@progbits
	.sectionflags	@""
	.align	4
.nv.constant0._ZN7cutlass13device_kernelIN5flash11enable_sm90INS1_16FlashAttnFwdSm90INS1_25CollectiveMainloopFwdSm90ILi2EN4cute5tupleIJNS5_1CILi1EEES8_S8_EEENS6_IJNS7_ILi128EEESA_SA_EEELi128ENS_10bfloat16_tEfNS_4arch4Sm90ELb1ELb0ELb0ELb0ELb1ELb0ELb0ELb1ELb1ELb1ELb1ELb0EEENS1_21CollectiveEpilogueFwdISB_S9_SC_SE_Li256ELb0ELb1ELb1ELb0EEENS1_19SingleTileSchedulerILb0ELb1ELb1ELi128EEEEEEEEEvNT_6ParamsE:
	.zero		3200


//--------------------- .nv.constant0._ZN7cutlass13device_kernelIN5flash11enable_sm90INS1_16FlashAttnFwdSm90INS1_25CollectiveMainloopFwdSm90ILi2EN4cute5tupleIJNS5_1CILi1EEES8_S8_EEENS6_IJNS7_ILi128EEESA_SA_EEELi128ENS_10bfloat16_tEfNS_4arch4Sm90ELb1ELb0ELb0ELb1ELb1ELb0ELb0ELb1ELb1ELb1ELb1ELb0EEENS1_21CollectiveEpilogueFwdISB_S9_SC_SE_Li256ELb1ELb1ELb1ELb0EEENS1_36VarlenDynamicPersistentTileSchedulerILi128ELi128ELi256ELi128ELb1ELb1ELb1ELb1ELb1ELb1EEEEEEEEEvNT_6ParamsE --------------------------
	.section	.nv.constant0._ZN7cutlass13device_kernelIN5flash11enable_sm90INS1_16FlashAttnFwdSm90INS1_25CollectiveMainloopFwdSm90ILi2EN4cute5tupleIJNS5_1CILi1EEES8_S8_EEENS6_IJNS7_ILi128EEESA_SA_EEELi128ENS_10bfloat16_tEfNS_4arch4Sm90ELb1ELb0ELb0ELb1ELb1ELb0ELb0ELb1ELb1ELb1ELb1ELb0EEENS1_21CollectiveEpilogueFwdISB_S9_SC_SE_Li256ELb1ELb1ELb1ELb0EEENS1_36VarlenDynamicPersistentTileSchedulerILi128ELi128ELi256ELi128ELb1ELb1ELb1ELb1ELb1ELb1EEEEEEEEEvNT_6ParamsE,"a",@progbits
	.sectionflags	@""
	.align	4
.nv.constant0._ZN7cutlass13device_kernelIN5flash11enable_sm90INS1_16FlashAttnFwdSm90INS1_25CollectiveMainloopFwdSm90ILi2EN4cute5tupleIJNS5_1CILi1EEES8_S8_EEENS6_IJNS7_ILi128EEESA_SA_EEELi128ENS_10bfloat16_tEfNS_4arch4Sm90ELb1ELb0ELb0ELb1ELb1ELb0ELb0ELb1ELb1ELb1ELb1ELb0EEENS1_21CollectiveEpilogueFwdISB_S9_SC_SE_Li256ELb1ELb1ELb1ELb0EEENS1_36VarlenDynamicPersistentTileSchedulerILi128ELi128ELi256ELi128ELb1ELb1ELb1ELb1ELb1ELb1EEEEEEEEEvNT_6ParamsE:
	.zero		3328


//--------------------- .nv.constant0._ZN7cutlass13device_kernelIN5flash11enable_sm90INS1_16FlashAttnFwdSm90INS1_25CollectiveMainloopFwdSm90ILi2EN4cute5tupleIJNS5_1CILi1EEES8_S8_EEENS6_IJNS7_ILi128EEESA_SA_EEELi128ENS_10bfloat16_tEfNS_4arch4Sm90ELb1ELb0ELb0ELb1ELb1ELb1ELb0ELb1ELb1ELb1ELb1ELb0EEENS1_21CollectiveEpilogueFwdISB_S9_SC_SE_Li256ELb1ELb1ELb1ELb0EEENS1_36VarlenDynamicPersistentTileSchedulerILi128ELi128ELi256ELi128ELb1ELb1ELb1ELb1ELb1ELb1EEEEEEEEEvNT_6ParamsE --------------------------
	.section	.nv.constant0._ZN7cutlass13device_kernelIN5flash11enable_sm90INS1_16FlashAttnFwdSm90INS1_25CollectiveMainloopFwdSm90ILi2EN4cute5tupleIJNS5_1CILi1EEES8_S8_EEENS6_IJNS7_ILi128EEESA_SA_EEELi128ENS_10bfloat16_tEfNS_4arch4Sm90ELb1ELb0ELb0ELb1ELb1ELb1ELb0ELb1ELb1ELb1ELb1ELb0EEENS1_21CollectiveEpilogueFwdISB_S9_SC_SE_Li256ELb1ELb1ELb1ELb0EEENS1_36VarlenDynamicPersistentTileSchedulerILi128ELi128ELi256ELi128ELb1ELb1ELb1ELb1ELb1ELb1EEEEEEEEEvNT_6ParamsE,"a",@progbits
	.sectionflags	@""
	.align	4
.nv.constant0._ZN7cutlass13device_kernelIN5flash11enable_sm90INS1_16FlashAttnFwdSm90INS1_25CollectiveMainloopFwdSm90ILi2EN4cute5tupleIJNS5_1CILi1EEES8_S8_EEENS6_IJNS7_ILi128EEESA_SA_EEELi128ENS_10bfloat16_tEfNS_4arch4Sm90ELb1ELb0ELb0ELb1ELb1ELb1ELb0ELb1ELb1ELb1ELb1ELb0EEENS1_21CollectiveEpilogueFwdISB_S9_SC_SE_Li256ELb1ELb1ELb1ELb0EEENS1_36VarlenDynamicPersistentTileSchedulerILi128ELi128ELi256ELi128ELb1ELb1ELb1ELb1ELb1ELb1EEEEEEEEEvNT_6ParamsE:
	.zero		3328


//--------------------- SYMBOLS --------------------------

	.type		.nv.reservedSmem.offset0,@object
	.size		.nv.reservedSmem.offset0,0x4
	.type		__assertfail,@function
